	.target	sm_103a

	.elftype	@"ET_EXEC"


//--------------------- .note.nv.tkinfo           --------------------------
	.section	.note.nv.tkinfo,"",@"SHT_NOTE"
	.sectionflags	@"SHF_NOTE_NV_TKINFO"
	.tkinfo
        /*0018*/ 	.word	0x00000002
        /*0030*/ 	.string	""
        /*0030*/ 	.string	"ptxas"
        /*0030*/ 	.string	"Cuda compilation tools, release 13.0, V13.0.88"
        /*0030*/ 	.string	"Build cuda_13.0.r13.0/compiler.36424714_0"
        /*0030*/ 	.string	"-arch sm_103a -m 64 "



//--------------------- .note.nv.cuinfo           --------------------------
	.section	.note.nv.cuinfo,"",@"SHT_NOTE"
	.sectionflags	@"SHF_NOTE_NV_CUINFO"
        /*0018*/ 	.short	0x0002
        /*001a*/ 	.short	0x0067
        /*001c*/ 	.short	0x0082
	.zero		2


//--------------------- .nv.info                  --------------------------
	.section	.nv.info,"",@"SHT_CUDA_INFO"
	.align	4


	//----- nvinfo : EIATTR_REGCOUNT
	.align		4
        /*0000*/ 	.byte	0x04, 0x2f
        /*0002*/ 	.short	(.L_41 - .L_40)
	.align		4
.L_40:
        /*0004*/ 	.word	index@(_Z35group_norm_nhwc_fwd_one_pass_kernelI11Fp32IOFp16WLi512ELi26ELi416EEv26Group_norm_nhwc_fwd_params)
        /*0008*/ 	.word	0x00000078


	//----- nvinfo : EIATTR_FRAME_SIZE
	.align		4
.L_41:
        /*000c*/ 	.byte	0x04, 0x11
        /*000e*/ 	.short	(.L_43 - .L_42)
	.align		4
.L_42:
        /*0010*/ 	.word	index@(_Z35group_norm_nhwc_fwd_one_pass_kernelI11Fp32IOFp16WLi512ELi26ELi416EEv26Group_norm_nhwc_fwd_params)
        /*0014*/ 	.word	0x00000000


	//----- nvinfo : EIATTR_REGCOUNT
	.align		4
.L_43:
        /*0018*/ 	.byte	0x04, 0x2f
        /*001a*/ 	.short	(.L_45 - .L_44)
	.align		4
.L_44:
        /*001c*/ 	.word	index@(_Z35group_norm_nhwc_fwd_one_pass_kernelI11Fp32IOFp16WLi256ELi26ELi416EEv26Group_norm_nhwc_fwd_params)
        /*0020*/ 	.word	0x00000044


	//----- nvinfo : EIATTR_FRAME_SIZE
	.align		4
.L_45:
        /*0024*/ 	.byte	0x04, 0x11
        /*0026*/ 	.short	(.L_47 - .L_46)
	.align		4
.L_46:
        /*0028*/ 	.word	index@(_Z35group_norm_nhwc_fwd_one_pass_kernelI11Fp32IOFp16WLi256ELi26ELi416EEv26Group_norm_nhwc_fwd_params)
        /*002c*/ 	.word	0x00000000


	//----- nvinfo : EIATTR_REGCOUNT
	.align		4
.L_47:
        /*0030*/ 	.byte	0x04, 0x2f
        /*0032*/ 	.short	(.L_49 - .L_48)
	.align		4
.L_48:
        /*0034*/ 	.word	index@(_Z35group_norm_nhwc_fwd_one_pass_kernelI11Fp32IOFp16WLi128ELi26ELi416EEv26Group_norm_nhwc_fwd_params)
        /*0038*/ 	.word	0x00000029


	//----- nvinfo : EIATTR_FRAME_SIZE
	.align		4
.L_49:
        /*003c*/ 	.byte	0x04, 0x11
        /*003e*/ 	.short	(.L_51 - .L_50)
	.align		4
.L_50:
        /*0040*/ 	.word	index@(_Z35group_norm_nhwc_fwd_one_pass_kernelI11Fp32IOFp16WLi128ELi26ELi416EEv26Group_norm_nhwc_fwd_params)
        /*0044*/ 	.word	0x00000000


	//----- nvinfo : EIATTR_REGCOUNT
	.align		4
.L_51:
        /*0048*/ 	.byte	0x04, 0x2f
        /*004a*/ 	.short	(.L_53 - .L_52)
	.align		4
.L_52:
        /*004c*/ 	.word	index@(_Z35group_norm_nhwc_fwd_one_pass_kernelI11Fp32IOFp16WLi64ELi26ELi416EEv26Group_norm_nhwc_fwd_params)
        /*0050*/ 	.word	0x00000020


	//----- nvinfo : EIATTR_FRAME_SIZE
	.align		4
.L_53:
        /*0054*/ 	.byte	0x04, 0x11
        /*0056*/ 	.short	(.L_55 - .L_54)
	.align		4
.L_54:
        /*0058*/ 	.word	index@(_Z35group_norm_nhwc_fwd_one_pass_kernelI11Fp32IOFp16WLi64ELi26ELi416EEv26Group_norm_nhwc_fwd_params)
        /*005c*/ 	.word	0x00000000


	//----- nvinfo : EIATTR_REGCOUNT
	.align		4
.L_55:
        /*0060*/ 	.byte	0x04, 0x2f
        /*0062*/ 	.short	(.L_57 - .L_56)
	.align		4
.L_56:
        /*0064*/ 	.word	index@(_Z35group_norm_nhwc_fwd_one_pass_kernelI11Fp32IOBf16WLi512ELi26ELi416EEv26Group_norm_nhwc_fwd_params)
        /*0068*/ 	.word	0x00000078


	//----- nvinfo : EIATTR_FRAME_SIZE
	.align		4
.L_57:
        /*006c*/ 	.byte	0x04, 0x11
        /*006e*/ 	.short	(.L_59 - .L_58)
	.align		4
.L_58:
        /*0070*/ 	.word	index@(_Z35group_norm_nhwc_fwd_one_pass_kernelI11Fp32IOBf16WLi512ELi26ELi416EEv26Group_norm_nhwc_fwd_params)
        /*0074*/ 	.word	0x00000000


	//----- nvinfo : EIATTR_REGCOUNT
	.align		4
.L_59:
        /*0078*/ 	.byte	0x04, 0x2f
        /*007a*/ 	.short	(.L_61 - .L_60)
	.align		4
.L_60:
        /*007c*/ 	.word	index@(_Z35group_norm_nhwc_fwd_one_pass_kernelI11Fp32IOBf16WLi256ELi26ELi416EEv26Group_norm_nhwc_fwd_params)
        /*0080*/ 	.word	0x00000044


	//----- nvinfo : EIATTR_FRAME_SIZE
	.align		4
.L_61:
        /*0084*/ 	.byte	0x04, 0x11
        /*0086*/ 	.short	(.L_63 - .L_62)
	.align		4
.L_62:
        /*0088*/ 	.word	index@(_Z35group_norm_nhwc_fwd_one_pass_kernelI11Fp32IOBf16WLi256ELi26ELi416EEv26Group_norm_nhwc_fwd_params)
        /*008c*/ 	.word	0x00000000


	//----- nvinfo : EIATTR_REGCOUNT
	.align		4
.L_63:
        /*0090*/ 	.byte	0x04, 0x2f
        /*0092*/ 	.short	(.L_65 - .L_64)
	.align		4
.L_64:
        /*0094*/ 	.word	index@(_Z35group_norm_nhwc_fwd_one_pass_kernelI11Fp32IOBf16WLi128ELi26ELi416EEv26Group_norm_nhwc_fwd_params)
        /*0098*/ 	.word	0x00000029


	//----- nvinfo : EIATTR_FRAME_SIZE
	.align		4
.L_65:
        /*009c*/ 	.byte	0x04, 0x11
        /*009e*/ 	.short	(.L_67 - .L_66)
	.align		4
.L_66:
        /*00a0*/ 	.word	index@(_Z35group_norm_nhwc_fwd_one_pass_kernelI11Fp32IOBf16WLi128ELi26ELi416EEv26Group_norm_nhwc_fwd_params)
        /*00a4*/ 	.word	0x00000000


	//----- nvinfo : EIATTR_REGCOUNT
	.align		4
.L_67:
        /*00a8*/ 	.byte	0x04, 0x2f
        /*00aa*/ 	.short	(.L_69 - .L_68)
	.align		4
.L_68:
        /*00ac*/ 	.word	index@(_Z35group_norm_nhwc_fwd_one_pass_kernelI11Fp32IOBf16WLi64ELi26ELi416EEv26Group_norm_nhwc_fwd_params)
        /*00b0*/ 	.word	0x00000020


	//----- nvinfo : EIATTR_FRAME_SIZE
	.align		4
.L_69:
        /*00b4*/ 	.byte	0x04, 0x11
        /*00b6*/ 	.short	(.L_71 - .L_70)
	.align		4
.L_70:
        /*00b8*/ 	.word	index@(_Z35group_norm_nhwc_fwd_one_pass_kernelI11Fp32IOBf16WLi64ELi26ELi416EEv26Group_norm_nhwc_fwd_params)
        /*00bc*/ 	.word	0x00000000


	//----- nvinfo : EIATTR_REGCOUNT
	.align		4
.L_71:
        /*00c0*/ 	.byte	0x04, 0x2f
        /*00c2*/ 	.short	(.L_73 - .L_72)
	.align		4
.L_72:
        /*00c4*/ 	.word	index@(_Z35group_norm_nhwc_fwd_one_pass_kernelI11Fp32IOFp32WLi512ELi26ELi416EEv26Group_norm_nhwc_fwd_params)
        /*00c8*/ 	.word	0x00000078


	//----- nvinfo : EIATTR_FRAME_SIZE
	.align		4
.L_73:
        /*00cc*/ 	.byte	0x04, 0x11
        /*00ce*/ 	.short	(.L_75 - .L_74)
	.align		4
.L_74:
        /*00d0*/ 	.word	index@(_Z35group_norm_nhwc_fwd_one_pass_kernelI11Fp32IOFp32WLi512ELi26ELi416EEv26Group_norm_nhwc_fwd_params)
        /*00d4*/ 	.word	0x00000000


	//----- nvinfo : EIATTR_REGCOUNT
	.align		4
.L_75:
        /*00d8*/ 	.byte	0x04, 0x2f
        /*00da*/ 	.short	(.L_77 - .L_76)
	.align		4
.L_76:
        /*00dc*/ 	.word	index@(_Z35group_norm_nhwc_fwd_one_pass_kernelI11Fp32IOFp32WLi256ELi26ELi416EEv26Group_norm_nhwc_fwd_params)
        /*00e0*/ 	.word	0x00000044


	//----- nvinfo : EIATTR_FRAME_SIZE
	.align		4
.L_77:
        /*00e4*/ 	.byte	0x04, 0x11
        /*00e6*/ 	.short	(.L_79 - .L_78)
	.align		4
.L_78:
        /*00e8*/ 	.word	index@(_Z35group_norm_nhwc_fwd_one_pass_kernelI11Fp32IOFp32WLi256ELi26ELi416EEv26Group_norm_nhwc_fwd_params)
        /*00ec*/ 	.word	0x00000000


	//----- nvinfo : EIATTR_REGCOUNT
	.align		4
.L_79:
        /*00f0*/ 	.byte	0x04, 0x2f
        /*00f2*/ 	.short	(.L_81 - .L_80)
	.align		4
.L_80:
        /*00f4*/ 	.word	index@(_Z35group_norm_nhwc_fwd_one_pass_kernelI11Fp32IOFp32WLi128ELi26ELi416EEv26Group_norm_nhwc_fwd_params)
        /*00f8*/ 	.word	0x00000029


	//----- nvinfo : EIATTR_FRAME_SIZE
	.align		4
.L_81:
        /*00fc*/ 	.byte	0x04, 0x11
        /*00fe*/ 	.short	(.L_83 - .L_82)
	.align		4
.L_82:
        /*0100*/ 	.word	index@(_Z35group_norm_nhwc_fwd_one_pass_kernelI11Fp32IOFp32WLi128ELi26ELi416EEv26Group_norm_nhwc_fwd_params)
        /*0104*/ 	.word	0x00000000


	//----- nvinfo : EIATTR_REGCOUNT
	.align		4
.L_83:
        /*0108*/ 	.byte	0x04, 0x2f
        /*010a*/ 	.short	(.L_85 - .L_84)
	.align		4
.L_84:
        /*010c*/ 	.word	index@(_Z35group_norm_nhwc_fwd_one_pass_kernelI11Fp32IOFp32WLi64ELi26ELi416EEv26Group_norm_nhwc_fwd_params)
        /*0110*/ 	.word	0x00000020


	//----- nvinfo : EIATTR_FRAME_SIZE
	.align		4
.L_85:
        /*0114*/ 	.byte	0x04, 0x11
        /*0116*/ 	.short	(.L_87 - .L_86)
	.align		4
.L_86:
        /*0118*/ 	.word	index@(_Z35group_norm_nhwc_fwd_one_pass_kernelI11Fp32IOFp32WLi64ELi26ELi416EEv26Group_norm_nhwc_fwd_params)
        /*011c*/ 	.word	0x00000000


	//----- nvinfo : EIATTR_REGCOUNT
	.align		4
.L_87:
        /*0120*/ 	.byte	0x04, 0x2f
        /*0122*/ 	.short	(.L_89 - .L_88)
	.align		4
.L_88:
        /*0124*/ 	.word	index@(_Z35group_norm_nhwc_fwd_one_pass_kernelI11Fp16IOFp16WLi512ELi26ELi416EEv26Group_norm_nhwc_fwd_params)
        /*0128*/ 	.word	0x0000006e


	//----- nvinfo : EIATTR_FRAME_SIZE
	.align		4
.L_89:
        /*012c*/ 	.byte	0x04, 0x11
        /*012e*/ 	.short	(.L_91 - .L_90)
	.align		4
.L_90:
        /*0130*/ 	.word	index@(_Z35group_norm_nhwc_fwd_one_pass_kernelI11Fp16IOFp16WLi512ELi26ELi416EEv26Group_norm_nhwc_fwd_params)
        /*0134*/ 	.word	0x00000000


	//----- nvinfo : EIATTR_REGCOUNT
	.align		4
.L_91:
        /*0138*/ 	.byte	0x04, 0x2f
        /*013a*/ 	.short	(.L_93 - .L_92)
	.align		4
.L_92:
        /*013c*/ 	.word	index@(_Z35group_norm_nhwc_fwd_one_pass_kernelI11Fp16IOFp16WLi256ELi26ELi416EEv26Group_norm_nhwc_fwd_params)
        /*0140*/ 	.word	0x00000048


	//----- nvinfo : EIATTR_FRAME_SIZE
	.align		4
.L_93:
        /*0144*/ 	.byte	0x04, 0x11
        /*0146*/ 	.short	(.L_95 - .L_94)
	.align		4
.L_94:
        /*0148*/ 	.word	index@(_Z35group_norm_nhwc_fwd_one_pass_kernelI11Fp16IOFp16WLi256ELi26ELi416EEv26Group_norm_nhwc_fwd_params)
        /*014c*/ 	.word	0x00000000


	//----- nvinfo : EIATTR_REGCOUNT
	.align		4
.L_95:
        /*0150*/ 	.byte	0x04, 0x2f
        /*0152*/ 	.short	(.L_97 - .L_96)
	.align		4
.L_96:
        /*0154*/ 	.word	index@(_Z35group_norm_nhwc_fwd_one_pass_kernelI11Fp16IOFp16WLi128ELi26ELi416EEv26Group_norm_nhwc_fwd_params)
        /*0158*/ 	.word	0x0000002a


	//----- nvinfo : EIATTR_FRAME_SIZE
	.align		4
.L_97:
        /*015c*/ 	.byte	0x04, 0x11
        /*015e*/ 	.short	(.L_99 - .L_98)
	.align		4
.L_98:
        /*0160*/ 	.word	index@(_Z35group_norm_nhwc_fwd_one_pass_kernelI11Fp16IOFp16WLi128ELi26ELi416EEv26Group_norm_nhwc_fwd_params)
        /*0164*/ 	.word	0x00000000


	//----- nvinfo : EIATTR_REGCOUNT
	.align		4
.L_99:
        /*0168*/ 	.byte	0x04, 0x2f
        /*016a*/ 	.short	(.L_101 - .L_100)
	.align		4
.L_100:
        /*016c*/ 	.word	index@(_Z35group_norm_nhwc_fwd_one_pass_kernelI11Fp16IOFp16WLi64ELi26ELi416EEv26Group_norm_nhwc_fwd_params)
        /*0170*/ 	.word	0x00000020


	//----- nvinfo : EIATTR_FRAME_SIZE
	.align		4
.L_101:
        /*0174*/ 	.byte	0x04, 0x11
        /*0176*/ 	.short	(.L_103 - .L_102)
	.align		4
.L_102:
        /*0178*/ 	.word	index@(_Z35group_norm_nhwc_fwd_one_pass_kernelI11Fp16IOFp16WLi64ELi26ELi416EEv26Group_norm_nhwc_fwd_params)
        /*017c*/ 	.word	0x00000000


	//----- nvinfo : EIATTR_REGCOUNT
	.align		4
.L_103:
        /*0180*/ 	.byte	0x04, 0x2f
        /*0182*/ 	.short	(.L_105 - .L_104)
	.align		4
.L_104:
        /*0184*/ 	.word	index@(_Z35group_norm_nhwc_fwd_one_pass_kernelI11Fp16IOBf16WLi512ELi26ELi416EEv26Group_norm_nhwc_fwd_params)
        /*0188*/ 	.word	0x0000006e


	//----- nvinfo : EIATTR_FRAME_SIZE
	.align		4
.L_105:
        /*018c*/ 	.byte	0x04, 0x11
        /*018e*/ 	.short	(.L_107 - .L_106)
	.align		4
.L_106:
        /*0190*/ 	.word	index@(_Z35group_norm_nhwc_fwd_one_pass_kernelI11Fp16IOBf16WLi512ELi26ELi416EEv26Group_norm_nhwc_fwd_params)
        /*0194*/ 	.word	0x00000000


	//----- nvinfo : EIATTR_REGCOUNT
	.align		4
.L_107:
        /*0198*/ 	.byte	0x04, 0x2f
        /*019a*/ 	.short	(.L_109 - .L_108)
	.align		4
.L_108:
        /*019c*/ 	.word	index@(_Z35group_norm_nhwc_fwd_one_pass_kernelI11Fp16IOBf16WLi256ELi26ELi416EEv26Group_norm_nhwc_fwd_params)
        /*01a0*/ 	.word	0x00000048


	//----- nvinfo : EIATTR_FRAME_SIZE
	.align		4
.L_109:
        /*01a4*/ 	.byte	0x04, 0x11
        /*01a6*/ 	.short	(.L_111 - .L_110)
	.align		4
.L_110:
        /*01a8*/ 	.word	index@(_Z35group_norm_nhwc_fwd_one_pass_kernelI11Fp16IOBf16WLi256ELi26ELi416EEv26Group_norm_nhwc_fwd_params)
        /*01ac*/ 	.word	0x00000000


	//----- nvinfo : EIATTR_REGCOUNT
	.align		4
.L_111:
        /*01b0*/ 	.byte	0x04, 0x2f
        /*01b2*/ 	.short	(.L_113 - .L_112)
	.align		4
.L_112:
        /*01b4*/ 	.word	index@(_Z35group_norm_nhwc_fwd_one_pass_kernelI11Fp16IOBf16WLi128ELi26ELi416EEv26Group_norm_nhwc_fwd_params)
        /*01b8*/ 	.word	0x0000002a


	//----- nvinfo : EIATTR_FRAME_SIZE
	.align		4
.L_113:
        /*01bc*/ 	.byte	0x04, 0x11
        /*01be*/ 	.short	(.L_115 - .L_114)
	.align		4
.L_114:
        /*01c0*/ 	.word	index@(_Z35group_norm_nhwc_fwd_one_pass_kernelI11Fp16IOBf16WLi128ELi26ELi416EEv26Group_norm_nhwc_fwd_params)
        /*01c4*/ 	.word	0x00000000


	//----- nvinfo : EIATTR_REGCOUNT
	.align		4
.L_115:
        /*01c8*/ 	.byte	0x04, 0x2f
        /*01ca*/ 	.short	(.L_117 - .L_116)
	.align		4
.L_116:
        /*01cc*/ 	.word	index@(_Z35group_norm_nhwc_fwd_one_pass_kernelI11Fp16IOBf16WLi64ELi26ELi416EEv26Group_norm_nhwc_fwd_params)
        /*01d0*/ 	.word	0x00000020


	//----- nvinfo : EIATTR_FRAME_SIZE
	.align		4
.L_117:
        /*01d4*/ 	.byte	0x04, 0x11
        /*01d6*/ 	.short	(.L_119 - .L_118)
	.align		4
.L_118:
        /*01d8*/ 	.word	index@(_Z35group_norm_nhwc_fwd_one_pass_kernelI11Fp16IOBf16WLi64ELi26ELi416EEv26Group_norm_nhwc_fwd_params)
        /*01dc*/ 	.word	0x00000000


	//----- nvinfo : EIATTR_REGCOUNT
	.align		4
.L_119:
        /*01e0*/ 	.byte	0x04, 0x2f
        /*01e2*/ 	.short	(.L_121 - .L_120)
	.align		4
.L_120:
        /*01e4*/ 	.word	index@(_Z35group_norm_nhwc_fwd_one_pass_kernelI11Fp16IOFp32WLi512ELi26ELi416EEv26Group_norm_nhwc_fwd_params)
        /*01e8*/ 	.word	0x0000006a


	//----- nvinfo : EIATTR_FRAME_SIZE
	.align		4
.L_121:
        /*01ec*/ 	.byte	0x04, 0x11
        /*01ee*/ 	.short	(.L_123 - .L_122)
	.align		4
.L_122:
        /*01f0*/ 	.word	index@(_Z35group_norm_nhwc_fwd_one_pass_kernelI11Fp16IOFp32WLi512ELi26ELi416EEv26Group_norm_nhwc_fwd_params)
        /*01f4*/ 	.word	0x00000000


	//----- nvinfo : EIATTR_REGCOUNT
	.align		4
.L_123:
        /*01f8*/ 	.byte	0x04, 0x2f
        /*01fa*/ 	.short	(.L_125 - .L_124)
	.align		4
.L_124:
        /*01fc*/ 	.word	index@(_Z35group_norm_nhwc_fwd_one_pass_kernelI11Fp16IOFp32WLi256ELi26ELi416EEv26Group_norm_nhwc_fwd_params)
        /*0200*/ 	.word	0x00000048


	//----- nvinfo : EIATTR_FRAME_SIZE
	.align		4
.L_125:
        /*0204*/ 	.byte	0x04, 0x11
        /*0206*/ 	.short	(.L_127 - .L_126)
	.align		4
.L_126:
        /*0208*/ 	.word	index@(_Z35group_norm_nhwc_fwd_one_pass_kernelI11Fp16IOFp32WLi256ELi26ELi416EEv26Group_norm_nhwc_fwd_params)
        /*020c*/ 	.word	0x00000000


	//----- nvinfo : EIATTR_REGCOUNT
	.align		4
.L_127:
        /*0210*/ 	.byte	0x04, 0x2f
        /*0212*/ 	.short	(.L_129 - .L_128)
	.align		4
.L_128:
        /*0214*/ 	.word	index@(_Z35group_norm_nhwc_fwd_one_pass_kernelI11Fp16IOFp32WLi128ELi26ELi416EEv26Group_norm_nhwc_fwd_params)
        /*0218*/ 	.word	0x00000028


	//----- nvinfo : EIATTR_FRAME_SIZE
	.align		4
.L_129:
        /*021c*/ 	.byte	0x04, 0x11
        /*021e*/ 	.short	(.L_131 - .L_130)
	.align		4
.L_130:
        /*0220*/ 	.word	index@(_Z35group_norm_nhwc_fwd_one_pass_kernelI11Fp16IOFp32WLi128ELi26ELi416EEv26Group_norm_nhwc_fwd_params)
        /*0224*/ 	.word	0x00000000


	//----- nvinfo : EIATTR_REGCOUNT
	.align		4
.L_131:
        /*0228*/ 	.byte	0x04, 0x2f
        /*022a*/ 	.short	(.L_133 - .L_132)
	.align		4
.L_132:
        /*022c*/ 	.word	index@(_Z35group_norm_nhwc_fwd_one_pass_kernelI11Fp16IOFp32WLi64ELi26ELi416EEv26Group_norm_nhwc_fwd_params)
        /*0230*/ 	.word	0x00000020


	//----- nvinfo : EIATTR_FRAME_SIZE
	.align		4
.L_133:
        /*0234*/ 	.byte	0x04, 0x11
        /*0236*/ 	.short	(.L_135 - .L_134)
	.align		4
.L_134:
        /*0238*/ 	.word	index@(_Z35group_norm_nhwc_fwd_one_pass_kernelI11Fp16IOFp32WLi64ELi26ELi416EEv26Group_norm_nhwc_fwd_params)
        /*023c*/ 	.word	0x00000000


	//----- nvinfo : EIATTR_REGCOUNT
	.align		4
.L_135:
        /*0240*/ 	.byte	0x04, 0x2f
        /*0242*/ 	.short	(.L_137 - .L_136)
	.align		4
.L_136:
        /*0244*/ 	.word	index@(_Z35group_norm_nhwc_fwd_one_pass_kernelI11Bf16IOFp16WLi512ELi26ELi416EEv26Group_norm_nhwc_fwd_params)
        /*0248*/ 	.word	0x0000006e


	//----- nvinfo : EIATTR_FRAME_SIZE
	.align		4
.L_137:
        /*024c*/ 	.byte	0x04, 0x11
        /*024e*/ 	.short	(.L_139 - .L_138)
	.align		4
.L_138:
        /*0250*/ 	.word	index@(_Z35group_norm_nhwc_fwd_one_pass_kernelI11Bf16IOFp16WLi512ELi26ELi416EEv26Group_norm_nhwc_fwd_params)
        /*0254*/ 	.word	0x00000000


	//----- nvinfo : EIATTR_REGCOUNT
	.align		4
.L_139:
        /*0258*/ 	.byte	0x04, 0x2f
        /*025a*/ 	.short	(.L_141 - .L_140)
	.align		4
.L_140:
        /*025c*/ 	.word	index@(_Z35group_norm_nhwc_fwd_one_pass_kernelI11Bf16IOFp16WLi256ELi26ELi416EEv26Group_norm_nhwc_fwd_params)
        /*0260*/ 	.word	0x00000048


	//----- nvinfo : EIATTR_FRAME_SIZE
	.align		4
.L_141:
        /*0264*/ 	.byte	0x04, 0x11
        /*0266*/ 	.short	(.L_143 - .L_142)
	.align		4
.L_142:
        /*0268*/ 	.word	index@(_Z35group_norm_nhwc_fwd_one_pass_kernelI11Bf16IOFp16WLi256ELi26ELi416EEv26Group_norm_nhwc_fwd_params)
        /*026c*/ 	.word	0x00000000


	//----- nvinfo : EIATTR_REGCOUNT
	.align		4
.L_143:
        /*0270*/ 	.byte	0x04, 0x2f
        /*0272*/ 	.short	(.L_145 - .L_144)
	.align		4
.L_144:
        /*0274*/ 	.word	index@(_Z35group_norm_nhwc_fwd_one_pass_kernelI11Bf16IOFp16WLi128ELi26ELi416EEv26Group_norm_nhwc_fwd_params)
        /*0278*/ 	.word	0x0000002a


	//----- nvinfo : EIATTR_FRAME_SIZE
	.align		4
.L_145:
        /*027c*/ 	.byte	0x04, 0x11
        /*027e*/ 	.short	(.L_147 - .L_146)
	.align		4
.L_146:
        /*0280*/ 	.word	index@(_Z35group_norm_nhwc_fwd_one_pass_kernelI11Bf16IOFp16WLi128ELi26ELi416EEv26Group_norm_nhwc_fwd_params)
        /*0284*/ 	.word	0x00000000


	//----- nvinfo : EIATTR_REGCOUNT
	.align		4
.L_147:
        /*0288*/ 	.byte	0x04, 0x2f
        /*028a*/ 	.short	(.L_149 - .L_148)
	.align		4
.L_148:
        /*028c*/ 	.word	index@(_Z35group_norm_nhwc_fwd_one_pass_kernelI11Bf16IOFp16WLi64ELi26ELi416EEv26Group_norm_nhwc_fwd_params)
        /*0290*/ 	.word	0x00000020


	//----- nvinfo : EIATTR_FRAME_SIZE
	.align		4
.L_149:
        /*0294*/ 	.byte	0x04, 0x11
        /*0296*/ 	.short	(.L_151 - .L_150)
	.align		4
.L_150:
        /*0298*/ 	.word	index@(_Z35group_norm_nhwc_fwd_one_pass_kernelI11Bf16IOFp16WLi64ELi26ELi416EEv26Group_norm_nhwc_fwd_params)
        /*029c*/ 	.word	0x00000000


	//----- nvinfo : EIATTR_REGCOUNT
	.align		4
.L_151:
        /*02a0*/ 	.byte	0x04, 0x2f
        /*02a2*/ 	.short	(.L_153 - .L_152)
	.align		4
.L_152:
        /*02a4*/ 	.word	index@(_Z35group_norm_nhwc_fwd_one_pass_kernelI11Bf16IOBf16WLi512ELi26ELi416EEv26Group_norm_nhwc_fwd_params)
        /*02a8*/ 	.word	0x0000006e


	//----- nvinfo : EIATTR_FRAME_SIZE
	.align		4
.L_153:
        /*02ac*/ 	.byte	0x04, 0x11
        /*02ae*/ 	.short	(.L_155 - .L_154)
	.align		4
.L_154:
        /*02b0*/ 	.word	index@(_Z35group_norm_nhwc_fwd_one_pass_kernelI11Bf16IOBf16WLi512ELi26ELi416EEv26Group_norm_nhwc_fwd_params)
        /*02b4*/ 	.word	0x00000000


	//----- nvinfo : EIATTR_REGCOUNT
	.align		4
.L_155:
        /*02b8*/ 	.byte	0x04, 0x2f
        /*02ba*/ 	.short	(.L_157 - .L_156)
	.align		4
.L_156:
        /*02bc*/ 	.word	index@(_Z35group_norm_nhwc_fwd_one_pass_kernelI11Bf16IOBf16WLi256ELi26ELi416EEv26Group_norm_nhwc_fwd_params)
        /*02c0*/ 	.word	0x00000048


	//----- nvinfo : EIATTR_FRAME_SIZE
	.align		4
.L_157:
        /*02c4*/ 	.byte	0x04, 0x11
        /*02c6*/ 	.short	(.L_159 - .L_158)
	.align		4
.L_158:
        /*02c8*/ 	.word	index@(_Z35group_norm_nhwc_fwd_one_pass_kernelI11Bf16IOBf16WLi256ELi26ELi416EEv26Group_norm_nhwc_fwd_params)
        /*02cc*/ 	.word	0x00000000


	//----- nvinfo : EIATTR_REGCOUNT
	.align		4
.L_159:
        /*02d0*/ 	.byte	0x04, 0x2f
        /*02d2*/ 	.short	(.L_161 - .L_160)
	.align		4
.L_160:
        /*02d4*/ 	.word	index@(_Z35group_norm_nhwc_fwd_one_pass_kernelI11Bf16IOBf16WLi128ELi26ELi416EEv26Group_norm_nhwc_fwd_params)
        /*02d8*/ 	.word	0x0000002a


	//----- nvinfo : EIATTR_FRAME_SIZE
	.align		4
.L_161:
        /*02dc*/ 	.byte	0x04, 0x11
        /*02de*/ 	.short	(.L_163 - .L_162)
	.align		4
.L_162:
        /*02e0*/ 	.word	index@(_Z35group_norm_nhwc_fwd_one_pass_kernelI11Bf16IOBf16WLi128ELi26ELi416EEv26Group_norm_nhwc_fwd_params)
        /*02e4*/ 	.word	0x00000000


	//----- nvinfo : EIATTR_REGCOUNT
	.align		4
.L_163:
        /*02e8*/ 	.byte	0x04, 0x2f
        /*02ea*/ 	.short	(.L_165 - .L_164)
	.align		4
.L_164:
        /*02ec*/ 	.word	index@(_Z35group_norm_nhwc_fwd_one_pass_kernelI11Bf16IOBf16WLi64ELi26ELi416EEv26Group_norm_nhwc_fwd_params)
        /*02f0*/ 	.word	0x00000020


	//----- nvinfo : EIATTR_FRAME_SIZE
	.align		4
.L_165:
        /*02f4*/ 	.byte	0x04, 0x11
        /*02f6*/ 	.short	(.L_167 - .L_166)
	.align		4
.L_166:
        /*02f8*/ 	.word	index@(_Z35group_norm_nhwc_fwd_one_pass_kernelI11Bf16IOBf16WLi64ELi26ELi416EEv26Group_norm_nhwc_fwd_params)
        /*02fc*/ 	.word	0x00000000


	//----- nvinfo : EIATTR_REGCOUNT
	.align		4
.L_167:
        /*0300*/ 	.byte	0x04, 0x2f
        /*0302*/ 	.short	(.L_169 - .L_168)
	.align		4
.L_168:
        /*0304*/ 	.word	index@(_Z35group_norm_nhwc_fwd_one_pass_kernelI11Bf16IOFp32WLi512ELi26ELi416EEv26Group_norm_nhwc_fwd_params)
        /*0308*/ 	.word	0x0000006a


	//----- nvinfo : EIATTR_FRAME_SIZE
	.align		4
.L_169:
        /*030c*/ 	.byte	0x04, 0x11
        /*030e*/ 	.short	(.L_171 - .L_170)
	.align		4
.L_170:
        /*0310*/ 	.word	index@(_Z35group_norm_nhwc_fwd_one_pass_kernelI11Bf16IOFp32WLi512ELi26ELi416EEv26Group_norm_nhwc_fwd_params)
        /*0314*/ 	.word	0x00000000


	//----- nvinfo : EIATTR_REGCOUNT
	.align		4
.L_171:
        /*0318*/ 	.byte	0x04, 0x2f
        /*031a*/ 	.short	(.L_173 - .L_172)
	.align		4
.L_172:
        /*031c*/ 	.word	index@(_Z35group_norm_nhwc_fwd_one_pass_kernelI11Bf16IOFp32WLi256ELi26ELi416EEv26Group_norm_nhwc_fwd_params)
        /*0320*/ 	.word	0x00000048


	//----- nvinfo : EIATTR_FRAME_SIZE
	.align		4
.L_173:
        /*0324*/ 	.byte	0x04, 0x11
        /*0326*/ 	.short	(.L_175 - .L_174)
	.align		4
.L_174:
        /*0328*/ 	.word	index@(_Z35group_norm_nhwc_fwd_one_pass_kernelI11Bf16IOFp32WLi256ELi26ELi416EEv26Group_norm_nhwc_fwd_params)
        /*032c*/ 	.word	0x00000000


	//----- nvinfo : EIATTR_REGCOUNT
	.align		4
.L_175:
        /*0330*/ 	.byte	0x04, 0x2f
        /*0332*/ 	.short	(.L_177 - .L_176)
	.align		4
.L_176:
        /*0334*/ 	.word	index@(_Z35group_norm_nhwc_fwd_one_pass_kernelI11Bf16IOFp32WLi128ELi26ELi416EEv26Group_norm_nhwc_fwd_params)
        /*0338*/ 	.word	0x00000028


	//----- nvinfo : EIATTR_FRAME_SIZE
	.align		4
.L_177:
        /*033c*/ 	.byte	0x04, 0x11
        /*033e*/ 	.short	(.L_179 - .L_178)
	.align		4
.L_178:
        /*0340*/ 	.word	index@(_Z35group_norm_nhwc_fwd_one_pass_kernelI11Bf16IOFp32WLi128ELi26ELi416EEv26Group_norm_nhwc_fwd_params)
        /*0344*/ 	.word	0x00000000


	//----- nvinfo : EIATTR_REGCOUNT
	.align		4
.L_179:
        /*0348*/ 	.byte	0x04, 0x2f
        /*034a*/ 	.short	(.L_181 - .L_180)
	.align		4
.L_180:
        /*034c*/ 	.word	index@(_Z35group_norm_nhwc_fwd_one_pass_kernelI11Bf16IOFp32WLi64ELi26ELi416EEv26Group_norm_nhwc_fwd_params)
        /*0350*/ 	.word	0x00000020


	//----- nvinfo : EIATTR_FRAME_SIZE
	.align		4
.L_181:
        /*0354*/ 	.byte	0x04, 0x11
        /*0356*/ 	.short	(.L_183 - .L_182)
	.align		4
.L_182:
        /*0358*/ 	.word	index@(_Z35group_norm_nhwc_fwd_one_pass_kernelI11Bf16IOFp32WLi64ELi26ELi416EEv26Group_norm_nhwc_fwd_params)
        /*035c*/ 	.word	0x00000000


	//----- nvinfo : EIATTR_REGCOUNT
	.align		4
.L_183:
        /*0360*/ 	.byte	0x04, 0x2f
        /*0362*/ 	.short	(.L_185 - .L_184)
	.align		4
.L_184:
        /*0364*/ 	.word	index@(_Z35group_norm_nhwc_bwd_one_pass_kernelI11Fp32IOFp16WLi512ELi26ELi416EEv26Group_norm_nhwc_bwd_params)
        /*0368*/ 	.word	0x00000080


	//----- nvinfo : EIATTR_FRAME_SIZE
	.align		4
.L_185:
        /*036c*/ 	.byte	0x04, 0x11
        /*036e*/ 	.short	(.L_187 - .L_186)
	.align		4
.L_186:
        /*0370*/ 	.word	index@(_Z35group_norm_nhwc_bwd_one_pass_kernelI11Fp32IOFp16WLi512ELi26ELi416EEv26Group_norm_nhwc_bwd_params)
        /*0374*/ 	.word	0x00000000


	//----- nvinfo : EIATTR_REGCOUNT
	.align		4
.L_187:
        /*0378*/ 	.byte	0x04, 0x2f
        /*037a*/ 	.short	(.L_189 - .L_188)
	.align		4
.L_188:
        /*037c*/ 	.word	index@(_Z35group_norm_nhwc_bwd_one_pass_kernelI11Fp32IOFp16WLi256ELi26ELi416EEv26Group_norm_nhwc_bwd_params)
        /*0380*/ 	.word	0x00000048


	//----- nvinfo : EIATTR_FRAME_SIZE
	.align		4
.L_189:
        /*0384*/ 	.byte	0x04, 0x11
        /*0386*/ 	.short	(.L_191 - .L_190)
	.align		4
.L_190:
        /*0388*/ 	.word	index@(_Z35group_norm_nhwc_bwd_one_pass_kernelI11Fp32IOFp16WLi256ELi26ELi416EEv26Group_norm_nhwc_bwd_params)
        /*038c*/ 	.word	0x00000000


	//----- nvinfo : EIATTR_REGCOUNT
	.align		4
.L_191:
        /*0390*/ 	.byte	0x04, 0x2f
        /*0392*/ 	.short	(.L_193 - .L_192)
	.align		4
.L_192:
        /*0394*/ 	.word	index@(_Z35group_norm_nhwc_bwd_one_pass_kernelI11Fp32IOFp16WLi128ELi26ELi416EEv26Group_norm_nhwc_bwd_params)
        /*0398*/ 	.word	0x00000048


	//----- nvinfo : EIATTR_FRAME_SIZE
	.align		4
.L_193:
        /*039c*/ 	.byte	0x04, 0x11
        /*039e*/ 	.short	(.L_195 - .L_194)
	.align		4
.L_194:
        /*03a0*/ 	.word	index@(_Z35group_norm_nhwc_bwd_one_pass_kernelI11Fp32IOFp16WLi128ELi26ELi416EEv26Group_norm_nhwc_bwd_params)
        /*03a4*/ 	.word	0x00000000


	//----- nvinfo : EIATTR_REGCOUNT
	.align		4
.L_195:
        /*03a8*/ 	.byte	0x04, 0x2f
        /*03aa*/ 	.short	(.L_197 - .L_196)
	.align		4
.L_196:
        /*03ac*/ 	.word	index@(_Z35group_norm_nhwc_bwd_one_pass_kernelI11Fp32IOFp16WLi64ELi26ELi416EEv26Group_norm_nhwc_bwd_params)
        /*03b0*/ 	.word	0x0000002a


	//----- nvinfo : EIATTR_FRAME_SIZE
	.align		4
.L_197:
        /*03b4*/ 	.byte	0x04, 0x11
        /*03b6*/ 	.short	(.L_199 - .L_198)
	.align		4
.L_198:
        /*03b8*/ 	.word	index@(_Z35group_norm_nhwc_bwd_one_pass_kernelI11Fp32IOFp16WLi64ELi26ELi416EEv26Group_norm_nhwc_bwd_params)
        /*03bc*/ 	.word	0x00000000


	//----- nvinfo : EIATTR_REGCOUNT
	.align		4
.L_199:
        /*03c0*/ 	.byte	0x04, 0x2f
        /*03c2*/ 	.short	(.L_201 - .L_200)
	.align		4
.L_200:
        /*03c4*/ 	.word	index@(_Z35group_norm_nhwc_bwd_one_pass_kernelI11Fp32IOBf16WLi512ELi26ELi416EEv26Group_norm_nhwc_bwd_params)
        /*03c8*/ 	.word	0x00000080


	//----- nvinfo : EIATTR_FRAME_SIZE
	.align		4
.L_201:
        /*03cc*/ 	.byte	0x04, 0x11
        /*03ce*/ 	.short	(.L_203 - .L_202)
	.align		4
.L_202:
        /*03d0*/ 	.word	index@(_Z35group_norm_nhwc_bwd_one_pass_kernelI11Fp32IOBf16WLi512ELi26ELi416EEv26Group_norm_nhwc_bwd_params)
        /*03d4*/ 	.word	0x00000000


	//----- nvinfo : EIATTR_REGCOUNT
	.align		4
.L_203:
        /*03d8*/ 	.byte	0x04, 0x2f
        /*03da*/ 	.short	(.L_205 - .L_204)
	.align		4
.L_204:
        /*03dc*/ 	.word	index@(_Z35group_norm_nhwc_bwd_one_pass_kernelI11Fp32IOBf16WLi256ELi26ELi416EEv26Group_norm_nhwc_bwd_params)
        /*03e0*/ 	.word	0x00000048


	//----- nvinfo : EIATTR_FRAME_SIZE
	.align		4
.L_205:
        /*03e4*/ 	.byte	0x04, 0x11
        /*03e6*/ 	.short	(.L_207 - .L_206)
	.align		4
.L_206:
        /*03e8*/ 	.word	index@(_Z35group_norm_nhwc_bwd_one_pass_kernelI11Fp32IOBf16WLi256ELi26ELi416EEv26Group_norm_nhwc_bwd_params)
        /*03ec*/ 	.word	0x00000000


	//----- nvinfo : EIATTR_REGCOUNT
	.align		4
.L_207:
        /*03f0*/ 	.byte	0x04, 0x2f
        /*03f2*/ 	.short	(.L_209 - .L_208)
	.align		4
.L_208:
        /*03f4*/ 	.word	index@(_Z35group_norm_nhwc_bwd_one_pass_kernelI11Fp32IOBf16WLi128ELi26ELi416EEv26Group_norm_nhwc_bwd_params)
        /*03f8*/ 	.word	0x00000048


	//----- nvinfo : EIATTR_FRAME_SIZE
	.align		4
.L_209:
        /*03fc*/ 	.byte	0x04, 0x11
        /*03fe*/ 	.short	(.L_211 - .L_210)
	.align		4
.L_210:
        /*0400*/ 	.word	index@(_Z35group_norm_nhwc_bwd_one_pass_kernelI11Fp32IOBf16WLi128ELi26ELi416EEv26Group_norm_nhwc_bwd_params)
        /*0404*/ 	.word	0x00000000


	//----- nvinfo : EIATTR_REGCOUNT
	.align		4
.L_211:
        /*0408*/ 	.byte	0x04, 0x2f
        /*040a*/ 	.short	(.L_213 - .L_212)
	.align		4
.L_212:
        /*040c*/ 	.word	index@(_Z35group_norm_nhwc_bwd_one_pass_kernelI11Fp32IOBf16WLi64ELi26ELi416EEv26Group_norm_nhwc_bwd_params)
        /*0410*/ 	.word	0x0000002a


	//----- nvinfo : EIATTR_FRAME_SIZE
	.align		4
.L_213:
        /*0414*/ 	.byte	0x04, 0x11
        /*0416*/ 	.short	(.L_215 - .L_214)
	.align		4
.L_214:
        /*0418*/ 	.word	index@(_Z35group_norm_nhwc_bwd_one_pass_kernelI11Fp32IOBf16WLi64ELi26ELi416EEv26Group_norm_nhwc_bwd_params)
        /*041c*/ 	.word	0x00000000


	//----- nvinfo : EIATTR_REGCOUNT
	.align		4
.L_215:
        /*0420*/ 	.byte	0x04, 0x2f
        /*0422*/ 	.short	(.L_217 - .L_216)
	.align		4
.L_216:
        /*0424*/ 	.word	index@(_Z35group_norm_nhwc_bwd_one_pass_kernelI11Fp32IOFp32WLi512ELi26ELi416EEv26Group_norm_nhwc_bwd_params)
        /*0428*/ 	.word	0x00000080


	//----- nvinfo : EIATTR_FRAME_SIZE
	.align		4
.L_217:
        /*042c*/ 	.byte	0x04, 0x11
        /*042e*/ 	.short	(.L_219 - .L_218)
	.align		4
.L_218:
        /*0430*/ 	.word	index@(_Z35group_norm_nhwc_bwd_one_pass_kernelI11Fp32IOFp32WLi512ELi26ELi416EEv26Group_norm_nhwc_bwd_params)
        /*0434*/ 	.word	0x00000000


	//----- nvinfo : EIATTR_REGCOUNT
	.align		4
.L_219:
        /*0438*/ 	.byte	0x04, 0x2f
        /*043a*/ 	.short	(.L_221 - .L_220)
	.align		4
.L_220:
        /*043c*/ 	.word	index@(_Z35group_norm_nhwc_bwd_one_pass_kernelI11Fp32IOFp32WLi256ELi26ELi416EEv26Group_norm_nhwc_bwd_params)
        /*0440*/ 	.word	0x00000048


	//----- nvinfo : EIATTR_FRAME_SIZE
	.align		4
.L_221:
        /*0444*/ 	.byte	0x04, 0x11
        /*0446*/ 	.short	(.L_223 - .L_222)
	.align		4
.L_222:
        /*0448*/ 	.word	index@(_Z35group_norm_nhwc_bwd_one_pass_kernelI11Fp32IOFp32WLi256ELi26ELi416EEv26Group_norm_nhwc_bwd_params)
        /*044c*/ 	.word	0x00000000


	//----- nvinfo : EIATTR_REGCOUNT
	.align		4
.L_223:
        /*0450*/ 	.byte	0x04, 0x2f
        /*0452*/ 	.short	(.L_225 - .L_224)
	.align		4
.L_224:
        /*0454*/ 	.word	index@(_Z35group_norm_nhwc_bwd_one_pass_kernelI11Fp32IOFp32WLi128ELi26ELi416EEv26Group_norm_nhwc_bwd_params)
        /*0458*/ 	.word	0x00000048


	//----- nvinfo : EIATTR_FRAME_SIZE
	.align		4
.L_225:
        /*045c*/ 	.byte	0x04, 0x11
        /*045e*/ 	.short	(.L_227 - .L_226)
	.align		4
.L_226:
        /*0460*/ 	.word	index@(_Z35group_norm_nhwc_bwd_one_pass_kernelI11Fp32IOFp32WLi128ELi26ELi416EEv26Group_norm_nhwc_bwd_params)
        /*0464*/ 	.word	0x00000000


	//----- nvinfo : EIATTR_REGCOUNT
	.align		4
.L_227:
        /*0468*/ 	.byte	0x04, 0x2f
        /*046a*/ 	.short	(.L_229 - .L_228)
	.align		4
.L_228:
        /*046c*/ 	.word	index@(_Z35group_norm_nhwc_bwd_one_pass_kernelI11Fp32IOFp32WLi64ELi26ELi416EEv26Group_norm_nhwc_bwd_params)
        /*0470*/ 	.word	0x0000002a


	//----- nvinfo : EIATTR_FRAME_SIZE
	.align		4
.L_229:
        /*0474*/ 	.byte	0x04, 0x11
        /*0476*/ 	.short	(.L_231 - .L_230)
	.align		4
.L_230:
        /*0478*/ 	.word	index@(_Z35group_norm_nhwc_bwd_one_pass_kernelI11Fp32IOFp32WLi64ELi26ELi416EEv26Group_norm_nhwc_bwd_params)
        /*047c*/ 	.word	0x00000000


	//----- nvinfo : EIATTR_REGCOUNT
	.align		4
.L_231:
        /*0480*/ 	.byte	0x04, 0x2f
        /*0482*/ 	.short	(.L_233 - .L_232)
	.align		4
.L_232:
        /*0484*/ 	.word	index@(_Z35group_norm_nhwc_bwd_one_pass_kernelI11Fp16IOFp16WLi512ELi26ELi416EEv26Group_norm_nhwc_bwd_params)
        /*0488*/ 	.word	0x00000048


	//----- nvinfo : EIATTR_FRAME_SIZE
	.align		4
.L_233:
        /*048c*/ 	.byte	0x04, 0x11
        /*048e*/ 	.short	(.L_235 - .L_234)
	.align		4
.L_234:
        /*0490*/ 	.word	index@(_Z35group_norm_nhwc_bwd_one_pass_kernelI11Fp16IOFp16WLi512ELi26ELi416EEv26Group_norm_nhwc_bwd_params)
        /*0494*/ 	.word	0x00000000


	//----- nvinfo : EIATTR_REGCOUNT
	.align		4
.L_235:
        /*0498*/ 	.byte	0x04, 0x2f
        /*049a*/ 	.short	(.L_237 - .L_236)
	.align		4
.L_236:
        /*049c*/ 	.word	index@(_Z35group_norm_nhwc_bwd_one_pass_kernelI11Fp16IOFp16WLi256ELi26ELi416EEv26Group_norm_nhwc_bwd_params)
        /*04a0*/ 	.word	0x00000048


	//----- nvinfo : EIATTR_FRAME_SIZE
	.align		4
.L_237:
        /*04a4*/ 	.byte	0x04, 0x11
        /*04a6*/ 	.short	(.L_239 - .L_238)
	.align		4
.L_238:
        /*04a8*/ 	.word	index@(_Z35group_norm_nhwc_bwd_one_pass_kernelI11Fp16IOFp16WLi256ELi26ELi416EEv26Group_norm_nhwc_bwd_params)
        /*04ac*/ 	.word	0x00000000


	//----- nvinfo : EIATTR_REGCOUNT
	.align		4
.L_239:
        /*04b0*/ 	.byte	0x04, 0x2f
        /*04b2*/ 	.short	(.L_241 - .L_240)
	.align		4
.L_240:
        /*04b4*/ 	.word	index@(_Z35group_norm_nhwc_bwd_one_pass_kernelI11Fp16IOFp16WLi128ELi26ELi416EEv26Group_norm_nhwc_bwd_params)
        /*04b8*/ 	.word	0x00000030


	//----- nvinfo : EIATTR_FRAME_SIZE
	.align		4
.L_241:
        /*04bc*/ 	.byte	0x04, 0x11
        /*04be*/ 	.short	(.L_243 - .L_242)
	.align		4
.L_242:
        /*04c0*/ 	.word	index@(_Z35group_norm_nhwc_bwd_one_pass_kernelI11Fp16IOFp16WLi128ELi26ELi416EEv26Group_norm_nhwc_bwd_params)
        /*04c4*/ 	.word	0x00000000


	//----- nvinfo : EIATTR_REGCOUNT
	.align		4
.L_243:
        /*04c8*/ 	.byte	0x04, 0x2f
        /*04ca*/ 	.short	(.L_245 - .L_244)
	.align		4
.L_244:
        /*04cc*/ 	.word	index@(_Z35group_norm_nhwc_bwd_one_pass_kernelI11Fp16IOFp16WLi64ELi26ELi416EEv26Group_norm_nhwc_bwd_params)
        /*04d0*/ 	.word	0x0000002a


	//----- nvinfo : EIATTR_FRAME_SIZE
	.align		4
.L_245:
        /*04d4*/ 	.byte	0x04, 0x11
        /*04d6*/ 	.short	(.L_247 - .L_246)
	.align		4
.L_246:
        /*04d8*/ 	.word	index@(_Z35group_norm_nhwc_bwd_one_pass_kernelI11Fp16IOFp16WLi64ELi26ELi416EEv26Group_norm_nhwc_bwd_params)
        /*04dc*/ 	.word	0x00000000


	//----- nvinfo : EIATTR_REGCOUNT
	.align		4
.L_247:
        /*04e0*/ 	.byte	0x04, 0x2f
        /*04e2*/ 	.short	(.L_249 - .L_248)
	.align		4
.L_248:
        /*04e4*/ 	.word	index@(_Z35group_norm_nhwc_bwd_one_pass_kernelI11Fp16IOBf16WLi512ELi26ELi416EEv26Group_norm_nhwc_bwd_params)
        /*04e8*/ 	.word	0x00000048


	//----- nvinfo : EIATTR_FRAME_SIZE
	.align		4
.L_249:
        /*04ec*/ 	.byte	0x04, 0x11
        /*04ee*/ 	.short	(.L_251 - .L_250)
	.align		4
.L_250:
        /*04f0*/ 	.word	index@(_Z35group_norm_nhwc_bwd_one_pass_kernelI11Fp16IOBf16WLi512ELi26ELi416EEv26Group_norm_nhwc_bwd_params)
        /*04f4*/ 	.word	0x00000000


	//----- nvinfo : EIATTR_REGCOUNT
	.align		4
.L_251:
        /*04f8*/ 	.byte	0x04, 0x2f
        /*04fa*/ 	.short	(.L_253 - .L_252)
	.align		4
.L_252:
        /*04fc*/ 	.word	index@(_Z35group_norm_nhwc_bwd_one_pass_kernelI11Fp16IOBf16WLi256ELi26ELi416EEv26Group_norm_nhwc_bwd_params)
        /*0500*/ 	.word	0x00000048


	//----- nvinfo : EIATTR_FRAME_SIZE
	.align		4
.L_253:
        /*0504*/ 	.byte	0x04, 0x11
        /*0506*/ 	.short	(.L_255 - .L_254)
	.align		4
.L_254:
        /*0508*/ 	.word	index@(_Z35group_norm_nhwc_bwd_one_pass_kernelI11Fp16IOBf16WLi256ELi26ELi416EEv26Group_norm_nhwc_bwd_params)
        /*050c*/ 	.word	0x00000000


	//----- nvinfo : EIATTR_REGCOUNT
	.align		4
.L_255:
        /*0510*/ 	.byte	0x04, 0x2f
        /*0512*/ 	.short	(.L_257 - .L_256)
	.align		4
.L_256:
        /*0514*/ 	.word	index@(_Z35group_norm_nhwc_bwd_one_pass_kernelI11Fp16IOBf16WLi128ELi26ELi416EEv26Group_norm_nhwc_bwd_params)
        /*0518*/ 	.word	0x00000030


	//----- nvinfo : EIATTR_FRAME_SIZE
	.align		4
.L_257:
        /*051c*/ 	.byte	0x04, 0x11
        /*051e*/ 	.short	(.L_259 - .L_258)
	.align		4
.L_258:
        /*0520*/ 	.word	index@(_Z35group_norm_nhwc_bwd_one_pass_kernelI11Fp16IOBf16WLi128ELi26ELi416EEv26Group_norm_nhwc_bwd_params)
        /*0524*/ 	.word	0x00000000


	//----- nvinfo : EIATTR_REGCOUNT
	.align		4
.L_259:
        /*0528*/ 	.byte	0x04, 0x2f
        /*052a*/ 	.short	(.L_261 - .L_260)
	.align		4
.L_260:
        /*052c*/ 	.word	index@(_Z35group_norm_nhwc_bwd_one_pass_kernelI11Fp16IOBf16WLi64ELi26ELi416EEv26Group_norm_nhwc_bwd_params)
        /*0530*/ 	.word	0x0000002a


	//----- nvinfo : EIATTR_FRAME_SIZE
	.align		4
.L_261:
        /*0534*/ 	.byte	0x04, 0x11
        /*0536*/ 	.short	(.L_263 - .L_262)
	.align		4
.L_262:
        /*0538*/ 	.word	index@(_Z35group_norm_nhwc_bwd_one_pass_kernelI11Fp16IOBf16WLi64ELi26ELi416EEv26Group_norm_nhwc_bwd_params)
        /*053c*/ 	.word	0x00000000


	//----- nvinfo : EIATTR_REGCOUNT
	.align		4
.L_263:
        /*0540*/ 	.byte	0x04, 0x2f
        /*0542*/ 	.short	(.L_265 - .L_264)
	.align		4
.L_264:
        /*0544*/ 	.word	index@(_Z35group_norm_nhwc_bwd_one_pass_kernelI11Fp16IOFp32WLi512ELi26ELi416EEv26Group_norm_nhwc_bwd_params)
        /*0548*/ 	.word	0x00000048


	//----- nvinfo : EIATTR_FRAME_SIZE
	.align		4
.L_265:
        /*054c*/ 	.byte	0x04, 0x11
        /*054e*/ 	.short	(.L_267 - .L_266)
	.align		4
.L_266:
        /*0550*/ 	.word	index@(_Z35group_norm_nhwc_bwd_one_pass_kernelI11Fp16IOFp32WLi512ELi26ELi416EEv26Group_norm_nhwc_bwd_params)
        /*0554*/ 	.word	0x00000000


	//----- nvinfo : EIATTR_REGCOUNT
	.align		4
.L_267:
        /*0558*/ 	.byte	0x04, 0x2f
        /*055a*/ 	.short	(.L_269 - .L_268)
	.align		4
.L_268:
        /*055c*/ 	.word	index@(_Z35group_norm_nhwc_bwd_one_pass_kernelI11Fp16IOFp32WLi256ELi26ELi416EEv26Group_norm_nhwc_bwd_params)
        /*0560*/ 	.word	0x00000048


	//----- nvinfo : EIATTR_FRAME_SIZE
	.align		4
.L_269:
        /*0564*/ 	.byte	0x04, 0x11
        /*0566*/ 	.short	(.L_271 - .L_270)
	.align		4
.L_270:
        /*0568*/ 	.word	index@(_Z35group_norm_nhwc_bwd_one_pass_kernelI11Fp16IOFp32WLi256ELi26ELi416EEv26Group_norm_nhwc_bwd_params)
        /*056c*/ 	.word	0x00000000


	//----- nvinfo : EIATTR_REGCOUNT
	.align		4
.L_271:
        /*0570*/ 	.byte	0x04, 0x2f
        /*0572*/ 	.short	(.L_273 - .L_272)
	.align		4
.L_272:
        /*0574*/ 	.word	index@(_Z35group_norm_nhwc_bwd_one_pass_kernelI11Fp16IOFp32WLi128ELi26ELi416EEv26Group_norm_nhwc_bwd_params)
        /*0578*/ 	.word	0x00000030


	//----- nvinfo : EIATTR_FRAME_SIZE
	.align		4
.L_273:
        /*057c*/ 	.byte	0x04, 0x11
        /*057e*/ 	.short	(.L_275 - .L_274)
	.align		4
.L_274:
        /*0580*/ 	.word	index@(_Z35group_norm_nhwc_bwd_one_pass_kernelI11Fp16IOFp32WLi128ELi26ELi416EEv26Group_norm_nhwc_bwd_params)
        /*0584*/ 	.word	0x00000000


	//----- nvinfo : EIATTR_REGCOUNT
	.align		4
.L_275:
        /*0588*/ 	.byte	0x04, 0x2f
        /*058a*/ 	.short	(.L_277 - .L_276)
	.align		4
.L_276:
        /*058c*/ 	.word	index@(_Z35group_norm_nhwc_bwd_one_pass_kernelI11Fp16IOFp32WLi64ELi26ELi416EEv26Group_norm_nhwc_bwd_params)
        /*0590*/ 	.word	0x0000002a


	//----- nvinfo : EIATTR_FRAME_SIZE
	.align		4
.L_277:
        /*0594*/ 	.byte	0x04, 0x11
        /*0596*/ 	.short	(.L_279 - .L_278)
	.align		4
.L_278:
        /*0598*/ 	.word	index@(_Z35group_norm_nhwc_bwd_one_pass_kernelI11Fp16IOFp32WLi64ELi26ELi416EEv26Group_norm_nhwc_bwd_params)
        /*059c*/ 	.word	0x00000000


	//----- nvinfo : EIATTR_REGCOUNT
	.align		4
.L_279:
        /*05a0*/ 	.byte	0x04, 0x2f
        /*05a2*/ 	.short	(.L_281 - .L_280)
	.align		4
.L_280:
        /*05a4*/ 	.word	index@(_Z35group_norm_nhwc_bwd_one_pass_kernelI11Bf16IOFp16WLi512ELi26ELi416EEv26Group_norm_nhwc_bwd_params)
        /*05a8*/ 	.word	0x00000080


	//----- nvinfo : EIATTR_FRAME_SIZE
	.align		4
.L_281:
        /*05ac*/ 	.byte	0x04, 0x11
        /*05ae*/ 	.short	(.L_283 - .L_282)
	.align		4
.L_282:
        /*05b0*/ 	.word	index@(_Z35group_norm_nhwc_bwd_one_pass_kernelI11Bf16IOFp16WLi512ELi26ELi416EEv26Group_norm_nhwc_bwd_params)
        /*05b4*/ 	.word	0x00000000


	//----- nvinfo : EIATTR_REGCOUNT
	.align		4
.L_283:
        /*05b8*/ 	.byte	0x04, 0x2f
        /*05ba*/ 	.short	(.L_285 - .L_284)
	.align		4
.L_284:
        /*05bc*/ 	.word	index@(_Z35group_norm_nhwc_bwd_one_pass_kernelI11Bf16IOFp16WLi256ELi26ELi416EEv26Group_norm_nhwc_bwd_params)
        /*05c0*/ 	.word	0x00000069


	//----- nvinfo : EIATTR_FRAME_SIZE
	.align		4
.L_285:
        /*05c4*/ 	.byte	0x04, 0x11
        /*05c6*/ 	.short	(.L_287 - .L_286)
	.align		4
.L_286:
        /*05c8*/ 	.word	index@(_Z35group_norm_nhwc_bwd_one_pass_kernelI11Bf16IOFp16WLi256ELi26ELi416EEv26Group_norm_nhwc_bwd_params)
        /*05cc*/ 	.word	0x00000000


	//----- nvinfo : EIATTR_REGCOUNT
	.align		4
.L_287:
        /*05d0*/ 	.byte	0x04, 0x2f
        /*05d2*/ 	.short	(.L_289 - .L_288)
	.align		4
.L_288:
        /*05d4*/ 	.word	index@(_Z35group_norm_nhwc_bwd_one_pass_kernelI11Bf16IOFp16WLi128ELi26ELi416EEv26Group_norm_nhwc_bwd_params)
        /*05d8*/ 	.word	0x00000030


	//----- nvinfo : EIATTR_FRAME_SIZE
	.align		4
.L_289:
        /*05dc*/ 	.byte	0x04, 0x11
        /*05de*/ 	.short	(.L_291 - .L_290)
	.align		4
.L_290:
        /*05e0*/ 	.word	index@(_Z35group_norm_nhwc_bwd_one_pass_kernelI11Bf16IOFp16WLi128ELi26ELi416EEv26Group_norm_nhwc_bwd_params)
        /*05e4*/ 	.word	0x00000000


	//----- nvinfo : EIATTR_REGCOUNT
	.align		4
.L_291:
        /*05e8*/ 	.byte	0x04, 0x2f
        /*05ea*/ 	.short	(.L_293 - .L_292)
	.align		4
.L_292:
        /*05ec*/ 	.word	index@(_Z35group_norm_nhwc_bwd_one_pass_kernelI11Bf16IOFp16WLi64ELi26ELi416EEv26Group_norm_nhwc_bwd_params)
        /*05f0*/ 	.word	0x00000030


	//----- nvinfo : EIATTR_FRAME_SIZE
	.align		4
.L_293:
        /*05f4*/ 	.byte	0x04, 0x11
        /*05f6*/ 	.short	(.L_295 - .L_294)
	.align		4
.L_294:
        /*05f8*/ 	.word	index@(_Z35group_norm_nhwc_bwd_one_pass_kernelI11Bf16IOFp16WLi64ELi26ELi416EEv26Group_norm_nhwc_bwd_params)
        /*05fc*/ 	.word	0x00000000


	//----- nvinfo : EIATTR_REGCOUNT
	.align		4
.L_295:
        /*0600*/ 	.byte	0x04, 0x2f
        /*0602*/ 	.short	(.L_297 - .L_296)
	.align		4
.L_296:
        /*0604*/ 	.word	index@(_Z35group_norm_nhwc_bwd_one_pass_kernelI11Bf16IOBf16WLi512ELi26ELi416EEv26Group_norm_nhwc_bwd_params)
        /*0608*/ 	.word	0x00000080


	//----- nvinfo : EIATTR_FRAME_SIZE
	.align		4
.L_297:
        /*060c*/ 	.byte	0x04, 0x11
        /*060e*/ 	.short	(.L_299 - .L_298)
	.align		4
.L_298:
        /*0610*/ 	.word	index@(_Z35group_norm_nhwc_bwd_one_pass_kernelI11Bf16IOBf16WLi512ELi26ELi416EEv26Group_norm_nhwc_bwd_params)
        /*0614*/ 	.word	0x00000000


	//----- nvinfo : EIATTR_REGCOUNT
	.align		4
.L_299:
        /*0618*/ 	.byte	0x04, 0x2f
        /*061a*/ 	.short	(.L_301 - .L_300)
	.align		4
.L_300:
        /*061c*/ 	.word	index@(_Z35group_norm_nhwc_bwd_one_pass_kernelI11Bf16IOBf16WLi256ELi26ELi416EEv26Group_norm_nhwc_bwd_params)
        /*0620*/ 	.word	0x00000069


	//----- nvinfo : EIATTR_FRAME_SIZE
	.align		4
.L_301:
        /*0624*/ 	.byte	0x04, 0x11
        /*0626*/ 	.short	(.L_303 - .L_302)
	.align		4
.L_302:
        /*0628*/ 	.word	index@(_Z35group_norm_nhwc_bwd_one_pass_kernelI11Bf16IOBf16WLi256ELi26ELi416EEv26Group_norm_nhwc_bwd_params)
        /*062c*/ 	.word	0x00000000


	//----- nvinfo : EIATTR_REGCOUNT
	.align		4
.L_303:
        /*0630*/ 	.byte	0x04, 0x2f
        /*0632*/ 	.short	(.L_305 - .L_304)
	.align		4
.L_304:
        /*0634*/ 	.word	index@(_Z35group_norm_nhwc_bwd_one_pass_kernelI11Bf16IOBf16WLi128ELi26ELi416EEv26Group_norm_nhwc_bwd_params)
        /*0638*/ 	.word	0x00000030


	//----- nvinfo : EIATTR_FRAME_SIZE
	.align		4
.L_305:
        /*063c*/ 	.byte	0x04, 0x11
        /*063e*/ 	.short	(.L_307 - .L_306)
	.align		4
.L_306:
        /*0640*/ 	.word	index@(_Z35group_norm_nhwc_bwd_one_pass_kernelI11Bf16IOBf16WLi128ELi26ELi416EEv26Group_norm_nhwc_bwd_params)
        /*0644*/ 	.word	0x00000000


	//----- nvinfo : EIATTR_REGCOUNT
	.align		4
.L_307:
        /*0648*/ 	.byte	0x04, 0x2f
        /*064a*/ 	.short	(.L_309 - .L_308)
	.align		4
.L_308:
        /*064c*/ 	.word	index@(_Z35group_norm_nhwc_bwd_one_pass_kernelI11Bf16IOBf16WLi64ELi26ELi416EEv26Group_norm_nhwc_bwd_params)
        /*0650*/ 	.word	0x00000030


	//----- nvinfo : EIATTR_FRAME_SIZE
	.align		4
.L_309:
        /*0654*/ 	.byte	0x04, 0x11
        /*0656*/ 	.short	(.L_311 - .L_310)
	.align		4
.L_310:
        /*0658*/ 	.word	index@(_Z35group_norm_nhwc_bwd_one_pass_kernelI11Bf16IOBf16WLi64ELi26ELi416EEv26Group_norm_nhwc_bwd_params)
        /*065c*/ 	.word	0x00000000


	//----- nvinfo : EIATTR_REGCOUNT
	.align		4
.L_311:
        /*0660*/ 	.byte	0x04, 0x2f
        /*0662*/ 	.short	(.L_313 - .L_312)
	.align		4
.L_312:
        /*0664*/ 	.word	index@(_Z35group_norm_nhwc_bwd_one_pass_kernelI11Bf16IOFp32WLi512ELi26ELi416EEv26Group_norm_nhwc_bwd_params)
        /*0668*/ 	.word	0x00000080


	//----- nvinfo : EIATTR_FRAME_SIZE
	.align		4
.L_313:
        /*066c*/ 	.byte	0x04, 0x11
        /*066e*/ 	.short	(.L_315 - .L_314)
	.align		4
.L_314:
        /*0670*/ 	.word	index@(_Z35group_norm_nhwc_bwd_one_pass_kernelI11Bf16IOFp32WLi512ELi26ELi416EEv26Group_norm_nhwc_bwd_params)
        /*0674*/ 	.word	0x00000000


	//----- nvinfo : EIATTR_REGCOUNT
	.align		4
.L_315:
        /*0678*/ 	.byte	0x04, 0x2f
        /*067a*/ 	.short	(.L_317 - .L_316)
	.align		4
.L_316:
        /*067c*/ 	.word	index@(_Z35group_norm_nhwc_bwd_one_pass_kernelI11Bf16IOFp32WLi256ELi26ELi416EEv26Group_norm_nhwc_bwd_params)
        /*0680*/ 	.word	0x00000067


	//----- nvinfo : EIATTR_FRAME_SIZE
	.align		4
.L_317:
        /*0684*/ 	.byte	0x04, 0x11
        /*0686*/ 	.short	(.L_319 - .L_318)
	.align		4
.L_318:
        /*0688*/ 	.word	index@(_Z35group_norm_nhwc_bwd_one_pass_kernelI11Bf16IOFp32WLi256ELi26ELi416EEv26Group_norm_nhwc_bwd_params)
        /*068c*/ 	.word	0x00000000


	//----- nvinfo : EIATTR_REGCOUNT
	.align		4
.L_319:
        /*0690*/ 	.byte	0x04, 0x2f
        /*0692*/ 	.short	(.L_321 - .L_320)
	.align		4
.L_320:
        /*0694*/ 	.word	index@(_Z35group_norm_nhwc_bwd_one_pass_kernelI11Bf16IOFp32WLi128ELi26ELi416EEv26Group_norm_nhwc_bwd_params)
        /*0698*/ 	.word	0x00000030


	//----- nvinfo : EIATTR_FRAME_SIZE
	.align		4
.L_321:
        /*069c*/ 	.byte	0x04, 0x11
        /*069e*/ 	.short	(.L_323 - .L_322)
	.align		4
.L_322:
        /*06a0*/ 	.word	index@(_Z35group_norm_nhwc_bwd_one_pass_kernelI11Bf16IOFp32WLi128ELi26ELi416EEv26Group_norm_nhwc_bwd_params)
        /*06a4*/ 	.word	0x00000000


	//----- nvinfo : EIATTR_REGCOUNT
	.align		4
.L_323:
        /*06a8*/ 	.byte	0x04, 0x2f
        /*06aa*/ 	.short	(.L_325 - .L_324)
	.align		4
.L_324:
        /*06ac*/ 	.word	index@(_Z35group_norm_nhwc_bwd_one_pass_kernelI11Bf16IOFp32WLi64ELi26ELi416EEv26Group_norm_nhwc_bwd_params)
        /*06b0*/ 	.word	0x00000030


	//----- nvinfo : EIATTR_FRAME_SIZE
	.align		4
.L_325:
        /*06b4*/ 	.byte	0x04, 0x11
        /*06b6*/ 	.short	(.L_327 - .L_326)
	.align		4
.L_326:
        /*06b8*/ 	.word	index@(_Z35group_norm_nhwc_bwd_one_pass_kernelI11Bf16IOFp32WLi64ELi26ELi416EEv26Group_norm_nhwc_bwd_params)
        /*06bc*/ 	.word	0x00000000


	//----- nvinfo : EIATTR_REGCOUNT
	.align		4
.L_327:
        /*06c0*/ 	.byte	0x04, 0x2f
        /*06c2*/ 	.short	(.L_329 - .L_328)
	.align		4
.L_328:
        /*06c4*/ 	.word	index@(_ZN3cub18CUB_300001_SM_10306detail11EmptyKernelIvEEvv)
        /*06c8*/ 	.word	0x00000004


	//----- nvinfo : EIATTR_FRAME_SIZE
	.align		4
.L_329:
        /*06cc*/ 	.byte	0x04, 0x11
        /*06ce*/ 	.short	(.L_331 - .L_330)
	.align		4
.L_330:
        /*06d0*/ 	.word	index@(_ZN3cub18CUB_300001_SM_10306detail11EmptyKernelIvEEvv)
        /*06d4*/ 	.word	0x00000000


	//----- nvinfo : EIATTR_MIN_STACK_SIZE
	.align		4
.L_331:
        /*06d8*/ 	.byte	0x04, 0x12
        /*06da*/ 	.short	(.L_333 - .L_332)
	.align		4
.L_332:
        /*06dc*/ 	.word	index@(_ZN3cub18CUB_300001_SM_10306detail11EmptyKernelIvEEvv)
        /*06e0*/ 	.word	0x00000000


	//----- nvinfo : EIATTR_MIN_STACK_SIZE
	.align		4
.L_333:
        /*06e4*/ 	.byte	0x04, 0x12
        /*06e6*/ 	.short	(.L_335 - .L_334)
	.align		4
.L_334:
        /*06e8*/ 	.word	index@(_Z35group_norm_nhwc_bwd_one_pass_kernelI11Bf16IOFp32WLi64ELi26ELi416EEv26Group_norm_nhwc_bwd_params)
        /*06ec*/ 	.word	0x00000000


	//----- nvinfo : EIATTR_MIN_STACK_SIZE
	.align		4
.L_335:
        /*06f0*/ 	.byte	0x04, 0x12
        /*06f2*/ 	.short	(.L_337 - .L_336)
	.align		4
.L_336:
        /*06f4*/ 	.word	index@(_Z35group_norm_nhwc_bwd_one_pass_kernelI11Bf16IOFp32WLi128ELi26ELi416EEv26Group_norm_nhwc_bwd_params)
        /*06f8*/ 	.word	0x00000000


	//----- nvinfo : EIATTR_MIN_STACK_SIZE
	.align		4
.L_337:
        /*06fc*/ 	.byte	0x04, 0x12
        /*06fe*/ 	.short	(.L_339 - .L_338)
	.align		4
.L_338:
        /*0700*/ 	.word	index@(_Z35group_norm_nhwc_bwd_one_pass_kernelI11Bf16IOFp32WLi256ELi26ELi416EEv26Group_norm_nhwc_bwd_params)
        /*0704*/ 	.word	0x00000000


	//----- nvinfo : EIATTR_MIN_STACK_SIZE
	.align		4
.L_339:
        /*0708*/ 	.byte	0x04, 0x12
        /*070a*/ 	.short	(.L_341 - .L_340)
	.align		4
.L_340:
        /*070c*/ 	.word	index@(_Z35group_norm_nhwc_bwd_one_pass_kernelI11Bf16IOFp32WLi512ELi26ELi416EEv26Group_norm_nhwc_bwd_params)
        /*0710*/ 	.word	0x00000000


	//----- nvinfo : EIATTR_MIN_STACK_SIZE
	.align		4
.L_341:
        /*0714*/ 	.byte	0x04, 0x12
        /*0716*/ 	.short	(.L_343 - .L_342)
	.align		4
.L_342:
        /*0718*/ 	.word	index@(_Z35group_norm_nhwc_bwd_one_pass_kernelI11Bf16IOBf16WLi64ELi26ELi416EEv26Group_norm_nhwc_bwd_params)
        /*071c*/ 	.word	0x00000000


	//----- nvinfo : EIATTR_MIN_STACK_SIZE
	.align		4
.L_343:
        /*0720*/ 	.byte	0x04, 0x12
        /*0722*/ 	.short	(.L_345 - .L_344)
	.align		4
.L_344:
        /*0724*/ 	.word	index@(_Z35group_norm_nhwc_bwd_one_pass_kernelI11Bf16IOBf16WLi128ELi26ELi416EEv26Group_norm_nhwc_bwd_params)
        /*0728*/ 	.word	0x00000000


	//----- nvinfo : EIATTR_MIN_STACK_SIZE
	.align		4
.L_345:
        /*072c*/ 	.byte	0x04, 0x12
        /*072e*/ 	.short	(.L_347 - .L_346)
	.align		4
.L_346:
        /*0730*/ 	.word	index@(_Z35group_norm_nhwc_bwd_one_pass_kernelI11Bf16IOBf16WLi256ELi26ELi416EEv26Group_norm_nhwc_bwd_params)
        /*0734*/ 	.word	0x00000000


	//----- nvinfo : EIATTR_MIN_STACK_SIZE
	.align		4
.L_347:
        /*0738*/ 	.byte	0x04, 0x12
        /*073a*/ 	.short	(.L_349 - .L_348)
	.align		4
.L_348:
        /*073c*/ 	.word	index@(_Z35group_norm_nhwc_bwd_one_pass_kernelI11Bf16IOBf16WLi512ELi26ELi416EEv26Group_norm_nhwc_bwd_params)
        /*0740*/ 	.word	0x00000000


	//----- nvinfo : EIATTR_MIN_STACK_SIZE
	.align		4
.L_349:
        /*0744*/ 	.byte	0x04, 0x12
        /*0746*/ 	.short	(.L_351 - .L_350)
	.align		4
.L_350:
        /*0748*/ 	.word	index@(_Z35group_norm_nhwc_bwd_one_pass_kernelI11Bf16IOFp16WLi64ELi26ELi416EEv26Group_norm_nhwc_bwd_params)
        /*074c*/ 	.word	0x00000000


	//----- nvinfo : EIATTR_MIN_STACK_SIZE
	.align		4
.L_351:
        /*0750*/ 	.byte	0x04, 0x12
        /*0752*/ 	.short	(.L_353 - .L_352)
	.align		4
.L_352:
        /*0754*/ 	.word	index@(_Z35group_norm_nhwc_bwd_one_pass_kernelI11Bf16IOFp16WLi128ELi26ELi416EEv26Group_norm_nhwc_bwd_params)
        /*0758*/ 	.word	0x00000000


	//----- nvinfo : EIATTR_MIN_STACK_SIZE
	.align		4
.L_353:
        /*075c*/ 	.byte	0x04, 0x12
        /*075e*/ 	.short	(.L_355 - .L_354)
	.align		4
.L_354:
        /*0760*/ 	.word	index@(_Z35group_norm_nhwc_bwd_one_pass_kernelI11Bf16IOFp16WLi256ELi26ELi416EEv26Group_norm_nhwc_bwd_params)
        /*0764*/ 	.word	0x00000000


	//----- nvinfo : EIATTR_MIN_STACK_SIZE
	.align		4
.L_355:
        /*0768*/ 	.byte	0x04, 0x12
        /*076a*/ 	.short	(.L_357 - .L_356)
	.align		4
.L_356:
        /*076c*/ 	.word	index@(_Z35group_norm_nhwc_bwd_one_pass_kernelI11Bf16IOFp16WLi512ELi26ELi416EEv26Group_norm_nhwc_bwd_params)
        /*0770*/ 	.word	0x00000000


	//----- nvinfo : EIATTR_MIN_STACK_SIZE
	.align		4
.L_357:
        /*0774*/ 	.byte	0x04, 0x12
        /*0776*/ 	.short	(.L_359 - .L_358)
	.align		4
.L_358:
        /*0778*/ 	.word	index@(_Z35group_norm_nhwc_bwd_one_pass_kernelI11Fp16IOFp32WLi64ELi26ELi416EEv26Group_norm_nhwc_bwd_params)
        /*077c*/ 	.word	0x00000000


	//----- nvinfo : EIATTR_MIN_STACK_SIZE
	.align		4
.L_359:
        /*0780*/ 	.byte	0x04, 0x12
        /*0782*/ 	.short	(.L_361 - .L_360)
	.align		4
.L_360:
        /*0784*/ 	.word	index@(_Z35group_norm_nhwc_bwd_one_pass_kernelI11Fp16IOFp32WLi128ELi26ELi416EEv26Group_norm_nhwc_bwd_params)
        /*0788*/ 	.word	0x00000000


	//----- nvinfo : EIATTR_MIN_STACK_SIZE
	.align		4
.L_361:
        /*078c*/ 	.byte	0x04, 0x12
        /*078e*/ 	.short	(.L_363 - .L_362)
	.align		4
.L_362:
        /*0790*/ 	.word	index@(_Z35group_norm_nhwc_bwd_one_pass_kernelI11Fp16IOFp32WLi256ELi26ELi416EEv26Group_norm_nhwc_bwd_params)
        /*0794*/ 	.word	0x00000000


	//----- nvinfo : EIATTR_MIN_STACK_SIZE
	.align		4
.L_363:
        /*0798*/ 	.byte	0x04, 0x12
        /*079a*/ 	.short	(.L_365 - .L_364)
	.align		4
.L_364:
        /*079c*/ 	.word	index@(_Z35group_norm_nhwc_bwd_one_pass_kernelI11Fp16IOFp32WLi512ELi26ELi416EEv26Group_norm_nhwc_bwd_params)
        /*07a0*/ 	.word	0x00000000


	//----- nvinfo : EIATTR_MIN_STACK_SIZE
	.align		4
.L_365:
        /*07a4*/ 	.byte	0x04, 0x12
        /*07a6*/ 	.short	(.L_367 - .L_366)
	.align		4
.L_366:
        /*07a8*/ 	.word	index@(_Z35group_norm_nhwc_bwd_one_pass_kernelI11Fp16IOBf16WLi64ELi26ELi416EEv26Group_norm_nhwc_bwd_params)
        /*07ac*/ 	.word	0x00000000


	//----- nvinfo : EIATTR_MIN_STACK_SIZE
	.align		4
.L_367:
        /*07b0*/ 	.byte	0x04, 0x12
        /*07b2*/ 	.short	(.L_369 - .L_368)
	.align		4
.L_368:
        /*07b4*/ 	.word	index@(_Z35group_norm_nhwc_bwd_one_pass_kernelI11Fp16IOBf16WLi128ELi26ELi416EEv26Group_norm_nhwc_bwd_params)
        /*07b8*/ 	.word	0x00000000


	//----- nvinfo : EIATTR_MIN_STACK_SIZE
	.align		4
.L_369:
        /*07bc*/ 	.byte	0x04, 0x12
        /*07be*/ 	.short	(.L_371 - .L_370)
	.align		4
.L_370:
        /*07c0*/ 	.word	index@(_Z35group_norm_nhwc_bwd_one_pass_kernelI11Fp16IOBf16WLi256ELi26ELi416EEv26Group_norm_nhwc_bwd_params)
        /*07c4*/ 	.word	0x00000000


	//----- nvinfo : EIATTR_MIN_STACK_SIZE
	.align		4
.L_371:
        /*07c8*/ 	.byte	0x04, 0x12
        /*07ca*/ 	.short	(.L_373 - .L_372)
	.align		4
.L_372:
        /*07cc*/ 	.word	index@(_Z35group_norm_nhwc_bwd_one_pass_kernelI11Fp16IOBf16WLi512ELi26ELi416EEv26Group_norm_nhwc_bwd_params)
        /*07d0*/ 	.word	0x00000000


	//----- nvinfo : EIATTR_MIN_STACK_SIZE
	.align		4
.L_373:
        /*07d4*/ 	.byte	0x04, 0x12
        /*07d6*/ 	.short	(.L_375 - .L_374)
	.align		4
.L_374:
        /*07d8*/ 	.word	index@(_Z35group_norm_nhwc_bwd_one_pass_kernelI11Fp16IOFp16WLi64ELi26ELi416EEv26Group_norm_nhwc_bwd_params)
        /*07dc*/ 	.word	0x00000000


	//----- nvinfo : EIATTR_MIN_STACK_SIZE
	.align		4
.L_375:
        /*07e0*/ 	.byte	0x04, 0x12
        /*07e2*/ 	.short	(.L_377 - .L_376)
	.align		4
.L_376:
        /*07e4*/ 	.word	index@(_Z35group_norm_nhwc_bwd_one_pass_kernelI11Fp16IOFp16WLi128ELi26ELi416EEv26Group_norm_nhwc_bwd_params)
        /*07e8*/ 	.word	0x00000000


	//----- nvinfo : EIATTR_MIN_STACK_SIZE
	.align		4
.L_377:
        /*07ec*/ 	.byte	0x04, 0x12
        /*07ee*/ 	.short	(.L_379 - .L_378)
	.align		4
.L_378:
        /*07f0*/ 	.word	index@(_Z35group_norm_nhwc_bwd_one_pass_kernelI11Fp16IOFp16WLi256ELi26ELi416EEv26Group_norm_nhwc_bwd_params)
        /*07f4*/ 	.word	0x00000000


	//----- nvinfo : EIATTR_MIN_STACK_SIZE
	.align		4
.L_379:
        /*07f8*/ 	.byte	0x04, 0x12
        /*07fa*/ 	.short	(.L_381 - .L_380)
	.align		4
.L_380:
        /*07fc*/ 	.word	index@(_Z35group_norm_nhwc_bwd_one_pass_kernelI11Fp16IOFp16WLi512ELi26ELi416EEv26Group_norm_nhwc_bwd_params)
        /*0800*/ 	.word	0x00000000


	//----- nvinfo : EIATTR_MIN_STACK_SIZE
	.align		4
.L_381:
        /*0804*/ 	.byte	0x04, 0x12
        /*0806*/ 	.short	(.L_383 - .L_382)
	.align		4
.L_382:
        /*0808*/ 	.word	index@(_Z35group_norm_nhwc_bwd_one_pass_kernelI11Fp32IOFp32WLi64ELi26ELi416EEv26Group_norm_nhwc_bwd_params)
        /*080c*/ 	.word	0x00000000


	//----- nvinfo : EIATTR_MIN_STACK_SIZE
	.align		4
.L_383:
        /*0810*/ 	.byte	0x04, 0x12
        /*0812*/ 	.short	(.L_385 - .L_384)
	.align		4
.L_384:
        /*0814*/ 	.word	index@(_Z35group_norm_nhwc_bwd_one_pass_kernelI11Fp32IOFp32WLi128ELi26ELi416EEv26Group_norm_nhwc_bwd_params)
        /*0818*/ 	.word	0x00000000


	//----- nvinfo : EIATTR_MIN_STACK_SIZE
	.align		4
.L_385:
        /*081c*/ 	.byte	0x04, 0x12
        /*081e*/ 	.short	(.L_387 - .L_386)
	.align		4
.L_386:
        /*0820*/ 	.word	index@(_Z35group_norm_nhwc_bwd_one_pass_kernelI11Fp32IOFp32WLi256ELi26ELi416EEv26Group_norm_nhwc_bwd_params)
        /*0824*/ 	.word	0x00000000


	//----- nvinfo : EIATTR_MIN_STACK_SIZE
	.align		4
.L_387:
        /*0828*/ 	.byte	0x04, 0x12
        /*082a*/ 	.short	(.L_389 - .L_388)
	.align		4
.L_388:
        /*082c*/ 	.word	index@(_Z35group_norm_nhwc_bwd_one_pass_kernelI11Fp32IOFp32WLi512ELi26ELi416EEv26Group_norm_nhwc_bwd_params)
        /*0830*/ 	.word	0x00000000


	//----- nvinfo : EIATTR_MIN_STACK_SIZE
	.align		4
.L_389:
        /*0834*/ 	.byte	0x04, 0x12
        /*0836*/ 	.short	(.L_391 - .L_390)
	.align		4
.L_390:
        /*0838*/ 	.word	index@(_Z35group_norm_nhwc_bwd_one_pass_kernelI11Fp32IOBf16WLi64ELi26ELi416EEv26Group_norm_nhwc_bwd_params)
        /*083c*/ 	.word	0x00000000


	//----- nvinfo : EIATTR_MIN_STACK_SIZE
	.align		4
.L_391:
        /*0840*/ 	.byte	0x04, 0x12
        /*0842*/ 	.short	(.L_393 - .L_392)
	.align		4
.L_392:
        /*0844*/ 	.word	index@(_Z35group_norm_nhwc_bwd_one_pass_kernelI11Fp32IOBf16WLi128ELi26ELi416EEv26Group_norm_nhwc_bwd_params)
        /*0848*/ 	.word	0x00000000


	//----- nvinfo : EIATTR_MIN_STACK_SIZE
	.align		4
.L_393:
        /*084c*/ 	.byte	0x04, 0x12
        /*084e*/ 	.short	(.L_395 - .L_394)
	.align		4
.L_394:
        /*0850*/ 	.word	index@(_Z35group_norm_nhwc_bwd_one_pass_kernelI11Fp32IOBf16WLi256ELi26ELi416EEv26Group_norm_nhwc_bwd_params)
        /*0854*/ 	.word	0x00000000


	//----- nvinfo : EIATTR_MIN_STACK_SIZE
	.align		4
.L_395:
        /*0858*/ 	.byte	0x04, 0x12
        /*085a*/ 	.short	(.L_397 - .L_396)
	.align		4
.L_396:
        /*085c*/ 	.word	index@(_Z35group_norm_nhwc_bwd_one_pass_kernelI11Fp32IOBf16WLi512ELi26ELi416EEv26Group_norm_nhwc_bwd_params)
        /*0860*/ 	.word	0x00000000


	//----- nvinfo : EIATTR_MIN_STACK_SIZE
	.align		4
.L_397:
        /*0864*/ 	.byte	0x04, 0x12
        /*0866*/ 	.short	(.L_399 - .L_398)
	.align		4
.L_398:
        /*0868*/ 	.word	index@(_Z35group_norm_nhwc_bwd_one_pass_kernelI11Fp32IOFp16WLi64ELi26ELi416EEv26Group_norm_nhwc_bwd_params)
        /*086c*/ 	.word	0x00000000


	//----- nvinfo : EIATTR_MIN_STACK_SIZE
	.align		4
.L_399:
        /*0870*/ 	.byte	0x04, 0x12
        /*0872*/ 	.short	(.L_401 - .L_400)
	.align		4
.L_400:
        /*0874*/ 	.word	index@(_Z35group_norm_nhwc_bwd_one_pass_kernelI11Fp32IOFp16WLi128ELi26ELi416EEv26Group_norm_nhwc_bwd_params)
        /*0878*/ 	.word	0x00000000


	//----- nvinfo : EIATTR_MIN_STACK_SIZE
	.align		4
.L_401:
        /*087c*/ 	.byte	0x04, 0x12
        /*087e*/ 	.short	(.L_403 - .L_402)
	.align		4
.L_402:
        /*0880*/ 	.word	index@(_Z35group_norm_nhwc_bwd_one_pass_kernelI11Fp32IOFp16WLi256ELi26ELi416EEv26Group_norm_nhwc_bwd_params)
        /*0884*/ 	.word	0x00000000


	//----- nvinfo : EIATTR_MIN_STACK_SIZE
	.align		4
.L_403:
        /*0888*/ 	.byte	0x04, 0x12
        /*088a*/ 	.short	(.L_405 - .L_404)
	.align		4
.L_404:
        /*088c*/ 	.word	index@(_Z35group_norm_nhwc_bwd_one_pass_kernelI11Fp32IOFp16WLi512ELi26ELi416EEv26Group_norm_nhwc_bwd_params)
        /*0890*/ 	.word	0x00000000


	//----- nvinfo : EIATTR_MIN_STACK_SIZE
	.align		4
.L_405:
        /*0894*/ 	.byte	0x04, 0x12
        /*0896*/ 	.short	(.L_407 - .L_406)
	.align		4
.L_406:
        /*0898*/ 	.word	index@(_Z35group_norm_nhwc_fwd_one_pass_kernelI11Bf16IOFp32WLi64ELi26ELi416EEv26Group_norm_nhwc_fwd_params)
        /*089c*/ 	.word	0x00000000


	//----- nvinfo : EIATTR_MIN_STACK_SIZE
	.align		4
.L_407:
        /*08a0*/ 	.byte	0x04, 0x12
        /*08a2*/ 	.short	(.L_409 - .L_408)
	.align		4
.L_408:
        /*08a4*/ 	.word	index@(_Z35group_norm_nhwc_fwd_one_pass_kernelI11Bf16IOFp32WLi128ELi26ELi416EEv26Group_norm_nhwc_fwd_params)
        /*08a8*/ 	.word	0x00000000


	//----- nvinfo : EIATTR_MIN_STACK_SIZE
	.align		4
.L_409:
        /*08ac*/ 	.byte	0x04, 0x12
        /*08ae*/ 	.short	(.L_411 - .L_410)
	.align		4
.L_410:
        /*08b0*/ 	.word	index@(_Z35group_norm_nhwc_fwd_one_pass_kernelI11Bf16IOFp32WLi256ELi26ELi416EEv26Group_norm_nhwc_fwd_params)
        /*08b4*/ 	.word	0x00000000


	//----- nvinfo : EIATTR_MIN_STACK_SIZE
	.align		4
.L_411:
        /*08b8*/ 	.byte	0x04, 0x12
        /*08ba*/ 	.short	(.L_413 - .L_412)
	.align		4
.L_412:
        /*08bc*/ 	.word	index@(_Z35group_norm_nhwc_fwd_one_pass_kernelI11Bf16IOFp32WLi512ELi26ELi416EEv26Group_norm_nhwc_fwd_params)
        /*08c0*/ 	.word	0x00000000


	//----- nvinfo : EIATTR_MIN_STACK_SIZE
	.align		4
.L_413:
        /*08c4*/ 	.byte	0x04, 0x12
        /*08c6*/ 	.short	(.L_415 - .L_414)
	.align		4
.L_414:
        /*08c8*/ 	.word	index@(_Z35group_norm_nhwc_fwd_one_pass_kernelI11Bf16IOBf16WLi64ELi26ELi416EEv26Group_norm_nhwc_fwd_params)
        /*08cc*/ 	.word	0x00000000


	//----- nvinfo : EIATTR_MIN_STACK_SIZE
	.align		4
.L_415:
        /*08d0*/ 	.byte	0x04, 0x12
        /*08d2*/ 	.short	(.L_417 - .L_416)
	.align		4
.L_416:
        /*08d4*/ 	.word	index@(_Z35group_norm_nhwc_fwd_one_pass_kernelI11Bf16IOBf16WLi128ELi26ELi416EEv26Group_norm_nhwc_fwd_params)
        /*08d8*/ 	.word	0x00000000


	//----- nvinfo : EIATTR_MIN_STACK_SIZE
	.align		4
.L_417:
        /*08dc*/ 	.byte	0x04, 0x12
        /*08de*/ 	.short	(.L_419 - .L_418)
	.align		4
.L_418:
        /*08e0*/ 	.word	index@(_Z35group_norm_nhwc_fwd_one_pass_kernelI11Bf16IOBf16WLi256ELi26ELi416EEv26Group_norm_nhwc_fwd_params)
        /*08e4*/ 	.word	0x00000000


	//----- nvinfo : EIATTR_MIN_STACK_SIZE
	.align		4
.L_419:
        /*08e8*/ 	.byte	0x04, 0x12
        /*08ea*/ 	.short	(.L_421 - .L_420)
	.align		4
.L_420:
        /*08ec*/ 	.word	index@(_Z35group_norm_nhwc_fwd_one_pass_kernelI11Bf16IOBf16WLi512ELi26ELi416EEv26Group_norm_nhwc_fwd_params)
        /*08f0*/ 	.word	0x00000000


	//----- nvinfo : EIATTR_MIN_STACK_SIZE
	.align		4
.L_421:
        /*08f4*/ 	.byte	0x04, 0x12
        /*08f6*/ 	.short	(.L_423 - .L_422)
	.align		4
.L_422:
        /*08f8*/ 	.word	index@(_Z35group_norm_nhwc_fwd_one_pass_kernelI11Bf16IOFp16WLi64ELi26ELi416EEv26Group_norm_nhwc_fwd_params)
        /*08fc*/ 	.word	0x00000000


	//----- nvinfo : EIATTR_MIN_STACK_SIZE
	.align		4
.L_423:
        /*0900*/ 	.byte	0x04, 0x12
        /*0902*/ 	.short	(.L_425 - .L_424)
	.align		4
.L_424:
        /*0904*/ 	.word	index@(_Z35group_norm_nhwc_fwd_one_pass_kernelI11Bf16IOFp16WLi128ELi26ELi416EEv26Group_norm_nhwc_fwd_params)
        /*0908*/ 	.word	0x00000000


	//----- nvinfo : EIATTR_MIN_STACK_SIZE
	.align		4
.L_425:
        /*090c*/ 	.byte	0x04, 0x12
        /*090e*/ 	.short	(.L_427 - .L_426)
	.align		4
.L_426:
        /*0910*/ 	.word	index@(_Z35group_norm_nhwc_fwd_one_pass_kernelI11Bf16IOFp16WLi256ELi26ELi416EEv26Group_norm_nhwc_fwd_params)
        /*0914*/ 	.word	0x00000000


	//----- nvinfo : EIATTR_MIN_STACK_SIZE
	.align		4
.L_427:
        /*0918*/ 	.byte	0x04, 0x12
        /*091a*/ 	.short	(.L_429 - .L_428)
	.align		4
.L_428:
        /*091c*/ 	.word	index@(_Z35group_norm_nhwc_fwd_one_pass_kernelI11Bf16IOFp16WLi512ELi26ELi416EEv26Group_norm_nhwc_fwd_params)
        /*0920*/ 	.word	0x00000000


	//----- nvinfo : EIATTR_MIN_STACK_SIZE
	.align		4
.L_429:
        /*0924*/ 	.byte	0x04, 0x12
        /*0926*/ 	.short	(.L_431 - .L_430)
	.align		4
.L_430:
        /*0928*/ 	.word	index@(_Z35group_norm_nhwc_fwd_one_pass_kernelI11Fp16IOFp32WLi64ELi26ELi416EEv26Group_norm_nhwc_fwd_params)
        /*092c*/ 	.word	0x00000000


	//----- nvinfo : EIATTR_MIN_STACK_SIZE
	.align		4
.L_431:
        /*0930*/ 	.byte	0x04, 0x12
        /*0932*/ 	.short	(.L_433 - .L_432)
	.align		4
.L_432:
        /*0934*/ 	.word	index@(_Z35group_norm_nhwc_fwd_one_pass_kernelI11Fp16IOFp32WLi128ELi26ELi416EEv26Group_norm_nhwc_fwd_params)
        /*0938*/ 	.word	0x00000000


	//----- nvinfo : EIATTR_MIN_STACK_SIZE
	.align		4
.L_433:
        /*093c*/ 	.byte	0x04, 0x12
        /*093e*/ 	.short	(.L_435 - .L_434)
	.align		4
.L_434:
        /*0940*/ 	.word	index@(_Z35group_norm_nhwc_fwd_one_pass_kernelI11Fp16IOFp32WLi256ELi26ELi416EEv26Group_norm_nhwc_fwd_params)
        /*0944*/ 	.word	0x00000000


	//----- nvinfo : EIATTR_MIN_STACK_SIZE
	.align		4
.L_435:
        /*0948*/ 	.byte	0x04, 0x12
        /*094a*/ 	.short	(.L_437 - .L_436)
	.align		4
.L_436:
        /*094c*/ 	.word	index@(_Z35group_norm_nhwc_fwd_one_pass_kernelI11Fp16IOFp32WLi512ELi26ELi416EEv26Group_norm_nhwc_fwd_params)
        /*0950*/ 	.word	0x00000000


	//----- nvinfo : EIATTR_MIN_STACK_SIZE
	.align		4
.L_437:
        /*0954*/ 	.byte	0x04, 0x12
        /*0956*/ 	.short	(.L_439 - .L_438)
	.align		4
.L_438:
        /*0958*/ 	.word	index@(_Z35group_norm_nhwc_fwd_one_pass_kernelI11Fp16IOBf16WLi64ELi26ELi416EEv26Group_norm_nhwc_fwd_params)
        /*095c*/ 	.word	0x00000000


	//----- nvinfo : EIATTR_MIN_STACK_SIZE
	.align		4
.L_439:
        /*0960*/ 	.byte	0x04, 0x12
        /*0962*/ 	.short	(.L_441 - .L_440)
	.align		4
.L_440:
        /*0964*/ 	.word	index@(_Z35group_norm_nhwc_fwd_one_pass_kernelI11Fp16IOBf16WLi128ELi26ELi416EEv26Group_norm_nhwc_fwd_params)
        /*0968*/ 	.word	0x00000000


	//----- nvinfo : EIATTR_MIN_STACK_SIZE
	.align		4
.L_441:
        /*096c*/ 	.byte	0x04, 0x12
        /*096e*/ 	.short	(.L_443 - .L_442)
	.align		4
.L_442:
        /*0970*/ 	.word	index@(_Z35group_norm_nhwc_fwd_one_pass_kernelI11Fp16IOBf16WLi256ELi26ELi416EEv26Group_norm_nhwc_fwd_params)
        /*0974*/ 	.word	0x00000000


	//----- nvinfo : EIATTR_MIN_STACK_SIZE
	.align		4
.L_443:
        /*0978*/ 	.byte	0x04, 0x12
        /*097a*/ 	.short	(.L_445 - .L_444)
	.align		4
.L_444:
        /*097c*/ 	.word	index@(_Z35group_norm_nhwc_fwd_one_pass_kernelI11Fp16IOBf16WLi512ELi26ELi416EEv26Group_norm_nhwc_fwd_params)
        /*0980*/ 	.word	0x00000000


	//----- nvinfo : EIATTR_MIN_STACK_SIZE
	.align		4
.L_445:
        /*0984*/ 	.byte	0x04, 0x12
        /*0986*/ 	.short	(.L_447 - .L_446)
	.align		4
.L_446:
        /*0988*/ 	.word	index@(_Z35group_norm_nhwc_fwd_one_pass_kernelI11Fp16IOFp16WLi64ELi26ELi416EEv26Group_norm_nhwc_fwd_params)
        /*098c*/ 	.word	0x00000000


	//----- nvinfo : EIATTR_MIN_STACK_SIZE
	.align		4
.L_447:
        /*0990*/ 	.byte	0x04, 0x12
        /*0992*/ 	.short	(.L_449 - .L_448)
	.align		4
.L_448:
        /*0994*/ 	.word	index@(_Z35group_norm_nhwc_fwd_one_pass_kernelI11Fp16IOFp16WLi128ELi26ELi416EEv26Group_norm_nhwc_fwd_params)
        /*0998*/ 	.word	0x00000000


	//----- nvinfo : EIATTR_MIN_STACK_SIZE
	.align		4
.L_449:
        /*099c*/ 	.byte	0x04, 0x12
        /*099e*/ 	.short	(.L_451 - .L_450)
	.align		4
.L_450:
        /*09a0*/ 	.word	index@(_Z35group_norm_nhwc_fwd_one_pass_kernelI11Fp16IOFp16WLi256ELi26ELi416EEv26Group_norm_nhwc_fwd_params)
        /*09a4*/ 	.word	0x00000000


	//----- nvinfo : EIATTR_MIN_STACK_SIZE
	.align		4
.L_451:
        /*09a8*/ 	.byte	0x04, 0x12
        /*09aa*/ 	.short	(.L_453 - .L_452)
	.align		4
.L_452:
        /*09ac*/ 	.word	index@(_Z35group_norm_nhwc_fwd_one_pass_kernelI11Fp16IOFp16WLi512ELi26ELi416EEv26Group_norm_nhwc_fwd_params)
        /*09b0*/ 	.word	0x00000000


	//----- nvinfo : EIATTR_MIN_STACK_SIZE
	.align		4
.L_453:
        /*09b4*/ 	.byte	0x04, 0x12
        /*09b6*/ 	.short	(.L_455 - .L_454)
	.align		4
.L_454:
        /*09b8*/ 	.word	index@(_Z35group_norm_nhwc_fwd_one_pass_kernelI11Fp32IOFp32WLi64ELi26ELi416EEv26Group_norm_nhwc_fwd_params)
        /*09bc*/ 	.word	0x00000000


	//----- nvinfo : EIATTR_MIN_STACK_SIZE
	.align		4
.L_455:
        /*09c0*/ 	.byte	0x04, 0x12
        /*09c2*/ 	.short	(.L_457 - .L_456)
	.align		4
.L_456:
        /*09c4*/ 	.word	index@(_Z35group_norm_nhwc_fwd_one_pass_kernelI11Fp32IOFp32WLi128ELi26ELi416EEv26Group_norm_nhwc_fwd_params)
        /*09c8*/ 	.word	0x00000000


	//----- nvinfo : EIATTR_MIN_STACK_SIZE
	.align		4
.L_457:
        /*09cc*/ 	.byte	0x04, 0x12
        /*09ce*/ 	.short	(.L_459 - .L_458)
	.align		4
.L_458:
        /*09d0*/ 	.word	index@(_Z35group_norm_nhwc_fwd_one_pass_kernelI11Fp32IOFp32WLi256ELi26ELi416EEv26Group_norm_nhwc_fwd_params)
        /*09d4*/ 	.word	0x00000000


	//----- nvinfo : EIATTR_MIN_STACK_SIZE
	.align		4
.L_459:
        /*09d8*/ 	.byte	0x04, 0x12
        /*09da*/ 	.short	(.L_461 - .L_460)
	.align		4
.L_460:
        /*09dc*/ 	.word	index@(_Z35group_norm_nhwc_fwd_one_pass_kernelI11Fp32IOFp32WLi512ELi26ELi416EEv26Group_norm_nhwc_fwd_params)
        /*09e0*/ 	.word	0x00000000


	//----- nvinfo : EIATTR_MIN_STACK_SIZE
	.align		4
.L_461:
        /*09e4*/ 	.byte	0x04, 0x12
        /*09e6*/ 	.short	(.L_463 - .L_462)
	.align		4
.L_462:
        /*09e8*/ 	.word	index@(_Z35group_norm_nhwc_fwd_one_pass_kernelI11Fp32IOBf16WLi64ELi26ELi416EEv26Group_norm_nhwc_fwd_params)
        /*09ec*/ 	.word	0x00000000


	//----- nvinfo : EIATTR_MIN_STACK_SIZE
	.align		4
.L_463:
        /*09f0*/ 	.byte	0x04, 0x12
        /*09f2*/ 	.short	(.L_465 - .L_464)
	.align		4
.L_464:
        /*09f4*/ 	.word	index@(_Z35group_norm_nhwc_fwd_one_pass_kernelI11Fp32IOBf16WLi128ELi26ELi416EEv26Group_norm_nhwc_fwd_params)
        /*09f8*/ 	.word	0x00000000


	//----- nvinfo : EIATTR_MIN_STACK_SIZE
	.align		4
.L_465:
        /*09fc*/ 	.byte	0x04, 0x12
        /*09fe*/ 	.short	(.L_467 - .L_466)
	.align		4
.L_466:
        /*0a00*/ 	.word	index@(_Z35group_norm_nhwc_fwd_one_pass_kernelI11Fp32IOBf16WLi256ELi26ELi416EEv26Group_norm_nhwc_fwd_params)
        /*0a04*/ 	.word	0x00000000


	//----- nvinfo : EIATTR_MIN_STACK_SIZE
	.align		4
.L_467:
        /*0a08*/ 	.byte	0x04, 0x12
        /*0a0a*/ 	.short	(.L_469 - .L_468)
	.align		4
.L_468:
        /*0a0c*/ 	.word	index@(_Z35group_norm_nhwc_fwd_one_pass_kernelI11Fp32IOBf16WLi512ELi26ELi416EEv26Group_norm_nhwc_fwd_params)
        /*0a10*/ 	.word	0x00000000


	//----- nvinfo : EIATTR_MIN_STACK_SIZE
	.align		4
.L_469:
        /*0a14*/ 	.byte	0x04, 0x12
        /*0a16*/ 	.short	(.L_471 - .L_470)
	.align		4
.L_470:
        /*0a18*/ 	.word	index@(_Z35group_norm_nhwc_fwd_one_pass_kernelI11Fp32IOFp16WLi64ELi26ELi416EEv26Group_norm_nhwc_fwd_params)
        /*0a1c*/ 	.word	0x00000000


	//----- nvinfo : EIATTR_MIN_STACK_SIZE
	.align		4
.L_471:
        /*0a20*/ 	.byte	0x04, 0x12
        /*0a22*/ 	.short	(.L_473 - .L_472)
	.align		4
.L_472:
        /*0a24*/ 	.word	index@(_Z35group_norm_nhwc_fwd_one_pass_kernelI11Fp32IOFp16WLi128ELi26ELi416EEv26Group_norm_nhwc_fwd_params)
        /*0a28*/ 	.word	0x00000000


	//----- nvinfo : EIATTR_MIN_STACK_SIZE
	.align		4
.L_473:
        /*0a2c*/ 	.byte	0x04, 0x12
        /*0a2e*/ 	.short	(.L_475 - .L_474)
	.align		4
.L_474:
        /*0a30*/ 	.word	index@(_Z35group_norm_nhwc_fwd_one_pass_kernelI11Fp32IOFp16WLi256ELi26ELi416EEv26Group_norm_nhwc_fwd_params)
        /*0a34*/ 	.word	0x00000000


	//----- nvinfo : EIATTR_MIN_STACK_SIZE
	.align		4
.L_475:
        /*0a38*/ 	.byte	0x04, 0x12
        /*0a3a*/ 	.short	(.L_477 - .L_476)
	.align		4
.L_476:
        /*0a3c*/ 	.word	index@(_Z35group_norm_nhwc_fwd_one_pass_kernelI11Fp32IOFp16WLi512ELi26ELi416EEv26Group_norm_nhwc_fwd_params)
        /*0a40*/ 	.word	0x00000000
.L_477:


//--------------------- .nv.compat                --------------------------
	.section	.nv.compat,"",@"SHT_CUDA_COMPAT_INFO"
	.align	4
        /*0000*/ 	.byte	0x02, 0x09, 0x01, 0x00, 0x02, 0x02, 0x01, 0x00, 0x02, 0x05, 0x05, 0x00, 0x03, 0x07, 0x01, 0x01
        /*0010*/ 	.byte	0x02, 0x03, 0x00, 0x00, 0x02, 0x06, 0x01, 0x00, 0x04, 0x0b, 0x08, 0x00, 0x00, 0x00, 0x00, 0x00
        /*0020*/ 	.byte	0x00, 0x00, 0x00, 0x00


//--------------------- .nv.info._ZN3cub18CUB_300001_SM_10306detail11EmptyKernelIvEEvv --------------------------
	.section	.nv.info._ZN3cub18CUB_300001_SM_10306detail11EmptyKernelIvEEvv,"",@"SHT_CUDA_INFO"
	.sectionflags	@""
	.align	4


	//----- nvinfo : EIATTR_CUDA_API_VERSION
	.align		4
        /*0000*/ 	.byte	0x04, 0x37
        /*0002*/ 	.short	(.L_479 - .L_478)
.L_478:
        /*0004*/ 	.word	0x00000082


	//----- nvinfo : EIATTR_SPARSE_MMA_MASK
	.align		4
.L_479:
        /*0008*/ 	.byte	0x03, 0x50
        /*000a*/ 	.short	0x0000


	//----- nvinfo : EIATTR_MAXREG_COUNT
	.align		4
        /*000c*/ 	.byte	0x03, 0x1b
        /*000e*/ 	.short	0x00ff


	//----- nvinfo : EIATTR_MERCURY_ISA_VERSION
	.align		4
        /*0010*/ 	.byte	0x03, 0x5f
        /*0012*/ 	.short	0x0101


	//----- nvinfo : EIATTR_VRC_CTA_INIT_COUNT
	.align		4
        /*0014*/ 	.byte	0x02, 0x4a
	.zero		1
	.zero		1


	//----- nvinfo : EIATTR_EXIT_INSTR_OFFSETS
	.align		4
        /*0018*/ 	.byte	0x04, 0x1c
        /*001a*/ 	.short	(.L_481 - .L_480)


	//   ....[0]....
.L_480:
        /*001c*/ 	.word	0x00000010


	//----- nvinfo : EIATTR_SW_WAR
	.align		4
.L_481:
        /*0020*/ 	.byte	0x04, 0x36
        /*0022*/ 	.short	(.L_483 - .L_482)
.L_482:
        /*0024*/ 	.word	0x00000008
.L_483:


//--------------------- .nv.info._Z35group_norm_nhwc_bwd_one_pass_kernelI11Bf16IOFp32WLi64ELi26ELi416EEv26Group_norm_nhwc_bwd_params --------------------------
	.section	.nv.info._Z35group_norm_nhwc_bwd_one_pass_kernelI11Bf16IOFp32WLi64ELi26ELi416EEv26Group_norm_nhwc_bwd_params,"",@"SHT_CUDA_INFO"
	.sectionflags	@""
	.align	4


	//----- nvinfo : EIATTR_CUDA_API_VERSION
	.align		4
        /*0000*/ 	.byte	0x04, 0x37
        /*0002*/ 	.short	(.L_485 - .L_484)
.L_484:
        /*0004*/ 	.word	0x00000082


	//----- nvinfo : EIATTR_KPARAM_INFO
	.align		4
.L_485:
        /*0008*/ 	.byte	0x04, 0x17
        /*000a*/ 	.short	(.L_487 - .L_486)
.L_486:
        /*000c*/ 	.word	0x00000000
        /*0010*/ 	.short	0x0000
        /*0012*/ 	.short	0x0000
        /*0014*/ 	.byte	0x00, 0xf0, 0xe1, 0x02


	//----- nvinfo : EIATTR_SPARSE_MMA_MASK
	.align		4
.L_487:
        /*0018*/ 	.byte	0x03, 0x50
        /*001a*/ 	.short	0x0000


	//----- nvinfo : EIATTR_MAXREG_COUNT
	.align		4
        /*001c*/ 	.byte	0x03, 0x1b
        /*001e*/ 	.short	0x0080


	//----- nvinfo : EIATTR_NUM_BARRIERS
	.align		4
        /*0020*/ 	.byte	0x02, 0x4c
        /*0022*/ 	.byte	0x01
	.zero		1


	//----- nvinfo : EIATTR_MERCURY_ISA_VERSION
	.align		4
        /*0024*/ 	.byte	0x03, 0x5f
        /*0026*/ 	.short	0x0101


	//----- nvinfo : EIATTR_INT_WARP_WIDE_INSTR_OFFSETS
	.align		4
        /*0028*/ 	.byte	0x04, 0x31
        /*002a*/ 	.short	(.L_489 - .L_488)


	//   ....[0]....
.L_488:
        /*002c*/ 	.word	0x000024d0


	//   ....[1]....
        /*0030*/ 	.word	0x000024f0


	//   ....[2]....
        /*0034*/ 	.word	0x00002520


	//   ....[3]....
        /*0038*/ 	.word	0x00002570


	//   ....[4]....
        /*003c*/ 	.word	0x000026f0


	//   ....[5]....
        /*0040*/ 	.word	0x00002740


	//   ....[6]....
        /*0044*/ 	.word	0x00002750


	//   ....[7]....
        /*0048*/ 	.word	0x000027a0


	//----- nvinfo : EIATTR_COOP_GROUP_MASK_REGIDS
	.align		4
.L_489:
        /*004c*/ 	.byte	0x04, 0x29
        /*004e*/ 	.short	(.L_491 - .L_490)


	//   ....[0]....
.L_490:
        /*0050*/ 	.word	0xffffffff


	//   ....[1]....
        /*0054*/ 	.word	0xffffffff


	//   ....[2]....
        /*0058*/ 	.word	0xffffffff


	//   ....[3]....
        /*005c*/ 	.word	0xffffffff


	//   ....[4]....
        /*0060*/ 	.word	0xffffffff


	//   ....[5]....
        /*0064*/ 	.word	0xffffffff


	//   ....[6]....
        /*0068*/ 	.word	0xffffffff


	//   ....[7]....
        /*006c*/ 	.word	0xffffffff


	//   ....[8]....
        /*0070*/ 	.word	0xffffffff


	//   ....[9]....
        /*0074*/ 	.word	0xffffffff


	//----- nvinfo : EIATTR_COOP_GROUP_INSTR_OFFSETS
	.align		4
.L_491:
        /*0078*/ 	.byte	0x04, 0x28
        /*007a*/ 	.short	(.L_493 - .L_492)


	//   ....[0]....
.L_492:
        /*007c*/ 	.word	0x00001150


	//   ....[1]....
        /*0080*/ 	.word	0x00001180


	//   ....[2]....
        /*0084*/ 	.word	0x000011b0


	//   ....[3]....
        /*0088*/ 	.word	0x000011d0


	//   ....[4]....
        /*008c*/ 	.word	0x00001200


	//   ....[5]....
        /*0090*/ 	.word	0x00001220


	//   ....[6]....
        /*0094*/ 	.word	0x00001250


	//   ....[7]....
        /*0098*/ 	.word	0x00001270


	//   ....[8]....
        /*009c*/ 	.word	0x000012c0


	//   ....[9]....
        /*00a0*/ 	.word	0x000012d0


	//----- nvinfo : EIATTR_VRC_CTA_INIT_COUNT
	.align		4
.L_493:
        /*00a4*/ 	.byte	0x02, 0x4a
	.zero		1
	.zero		1


	//----- nvinfo : EIATTR_EXIT_INSTR_OFFSETS
	.align		4
        /*00a8*/ 	.byte	0x04, 0x1c
        /*00aa*/ 	.short	(.L_495 - .L_494)


	//   ....[0]....
.L_494:
        /*00ac*/ 	.word	0x00003680


	//   ....[1]....
        /*00b0*/ 	.word	0x000037b0


	//   ....[2]....
        /*00b4*/ 	.word	0x00003d60


	//   ....[3]....
        /*00b8*/ 	.word	0x00004310


	//----- nvinfo : EIATTR_MAX_THREADS
	.align		4
.L_495:
        /*00bc*/ 	.byte	0x04, 0x05
        /*00be*/ 	.short	(.L_497 - .L_496)
.L_496:
        /*00c0*/ 	.word	0x000001a0
        /*00c4*/ 	.word	0x00000001
        /*00c8*/ 	.word	0x00000001


	//----- nvinfo : EIATTR_CRS_STACK_SIZE
	.align		4
.L_497:
        /*00cc*/ 	.byte	0x04, 0x1e
        /*00ce*/ 	.short	(.L_499 - .L_498)
.L_498:
        /*00d0*/ 	.word	0x00000000


	//----- nvinfo : EIATTR_CBANK_PARAM_SIZE
	.align		4
.L_499:
        /*00d4*/ 	.byte	0x03, 0x19
        /*00d6*/ 	.short	0x00b8


	//----- nvinfo : EIATTR_PARAM_CBANK
	.align		4
        /*00d8*/ 	.byte	0x04, 0x0a
        /*00da*/ 	.short	(.L_501 - .L_500)
	.align		4
.L_500:
        /*00dc*/ 	.word	index@(.nv.constant0._Z35group_norm_nhwc_bwd_one_pass_kernelI11Bf16IOFp32WLi64ELi26ELi416EEv26Group_norm_nhwc_bwd_params)
        /*00e0*/ 	.short	0x0380
        /*00e2*/ 	.short	0x00b8


	//----- nvinfo : EIATTR_SW_WAR
	.align		4
.L_501:
        /*00e4*/ 	.byte	0x04, 0x36
        /*00e6*/ 	.short	(.L_503 - .L_502)
.L_502:
        /*00e8*/ 	.word	0x00000008
.L_503:


//--------------------- .nv.info._Z35group_norm_nhwc_bwd_one_pass_kernelI11Bf16IOFp32WLi128ELi26ELi416EEv26Group_norm_nhwc_bwd_params --------------------------
	.section	.nv.info._Z35group_norm_nhwc_bwd_one_pass_kernelI11Bf16IOFp32WLi128ELi26ELi416EEv26Group_norm_nhwc_bwd_params,"",@"SHT_CUDA_INFO"
	.sectionflags	@""
	.align	4


	//----- nvinfo : EIATTR_CUDA_API_VERSION
	.align		4
        /*0000*/ 	.byte	0x04, 0x37
        /*0002*/ 	.short	(.L_505 - .L_504)
.L_504:
        /*0004*/ 	.word	0x00000082


	//----- nvinfo : EIATTR_KPARAM_INFO
	.align		4
.L_505:
        /*0008*/ 	.byte	0x04, 0x17
        /*000a*/ 	.short	(.L_507 - .L_506)
.L_506:
        /*000c*/ 	.word	0x00000000
        /*0010*/ 	.short	0x0000
        /*0012*/ 	.short	0x0000
        /*0014*/ 	.byte	0x00, 0xf0, 0xe1, 0x02


	//----- nvinfo : EIATTR_SPARSE_MMA_MASK
	.align		4
.L_507:
        /*0018*/ 	.byte	0x03, 0x50
        /*001a*/ 	.short	0x0000


	//----- nvinfo : EIATTR_MAXREG_COUNT
	.align		4
        /*001c*/ 	.byte	0x03, 0x1b
        /*001e*/ 	.short	0x0080


	//----- nvinfo : EIATTR_NUM_BARRIERS
	.align		4
        /*0020*/ 	.byte	0x02, 0x4c
        /*0022*/ 	.byte	0x01
	.zero		1


	//----- nvinfo : EIATTR_MERCURY_ISA_VERSION
	.align		4
        /*0024*/ 	.byte	0x03, 0x5f
        /*0026*/ 	.short	0x0101


	//----- nvinfo : EIATTR_INT_WARP_WIDE_INSTR_OFFSETS
	.align		4
        /*0028*/ 	.byte	0x04, 0x31
        /*002a*/ 	.short	(.L_509 - .L_508)


	//   ....[0]....
.L_508:
        /*002c*/ 	.word	0x00001c90


	//----- nvinfo : EIATTR_COOP_GROUP_MASK_REGIDS
	.align		4
.L_509:
        /*0030*/ 	.byte	0x04, 0x29
        /*0032*/ 	.short	(.L_511 - .L_510)


	//   ....[0]....
.L_510:
        /*0034*/ 	.word	0xffffffff


	//   ....[1]....
        /*0038*/ 	.word	0xffffffff


	//   ....[2]....
        /*003c*/ 	.word	0xffffffff


	//   ....[3]....
        /*0040*/ 	.word	0xffffffff


	//   ....[4]....
        /*0044*/ 	.word	0xffffffff


	//   ....[5]....
        /*0048*/ 	.word	0xffffffff


	//   ....[6]....
        /*004c*/ 	.word	0xffffffff


	//   ....[7]....
        /*0050*/ 	.word	0xffffffff


	//   ....[8]....
        /*0054*/ 	.word	0xffffffff


	//   ....[9]....
        /*0058*/ 	.word	0xffffffff


	//----- nvinfo : EIATTR_COOP_GROUP_INSTR_OFFSETS
	.align		4
.L_511:
        /*005c*/ 	.byte	0x04, 0x28
        /*005e*/ 	.short	(.L_513 - .L_512)


	//   ....[0]....
.L_512:
        /*0060*/ 	.word	0x00001a60


	//   ....[1]....
        /*0064*/ 	.word	0x00001aa0


	//   ....[2]....
        /*0068*/ 	.word	0x00001b10


	//   ....[3]....
        /*006c*/ 	.word	0x00001b30


	//   ....[4]....
        /*0070*/ 	.word	0x00001b70


	//   ....[5]....
        /*0074*/ 	.word	0x00001b90


	//   ....[6]....
        /*0078*/ 	.word	0x00001bc0


	//   ....[7]....
        /*007c*/ 	.word	0x00001be0


	//   ....[8]....
        /*0080*/ 	.word	0x00001c30


	//   ....[9]....
        /*0084*/ 	.word	0x00001c40


	//----- nvinfo : EIATTR_VRC_CTA_INIT_COUNT
	.align		4
.L_513:
        /*0088*/ 	.byte	0x02, 0x4a
	.zero		1
	.zero		1


	//----- nvinfo : EIATTR_EXIT_INSTR_OFFSETS
	.align		4
        /*008c*/ 	.byte	0x04, 0x1c
        /*008e*/ 	.short	(.L_515 - .L_514)


	//   ....[0]....
.L_514:
        /*0090*/ 	.word	0x00004580


	//   ....[1]....
        /*0094*/ 	.word	0x000046b0


	//   ....[2]....
        /*0098*/ 	.word	0x00004c80


	//   ....[3]....
        /*009c*/ 	.word	0x00005230


	//----- nvinfo : EIATTR_MAX_THREADS
	.align		4
.L_515:
        /*00a0*/ 	.byte	0x04, 0x05
        /*00a2*/ 	.short	(.L_517 - .L_516)
.L_516:
        /*00a4*/ 	.word	0x000001a0
        /*00a8*/ 	.word	0x00000001
        /*00ac*/ 	.word	0x00000001


	//----- nvinfo : EIATTR_CRS_STACK_SIZE
	.align		4
.L_517:
        /*00b0*/ 	.byte	0x04, 0x1e
        /*00b2*/ 	.short	(.L_519 - .L_518)
.L_518:
        /*00b4*/ 	.word	0x00000000


	//----- nvinfo : EIATTR_CBANK_PARAM_SIZE
	.align		4
.L_519:
        /*00b8*/ 	.byte	0x03, 0x19
        /*00ba*/ 	.short	0x00b8


	//----- nvinfo : EIATTR_PARAM_CBANK
	.align		4
        /*00bc*/ 	.byte	0x04, 0x0a
        /*00be*/ 	.short	(.L_521 - .L_520)
	.align		4
.L_520:
        /*00c0*/ 	.word	index@(.nv.constant0._Z35group_norm_nhwc_bwd_one_pass_kernelI11Bf16IOFp32WLi128ELi26ELi416EEv26Group_norm_nhwc_bwd_params)
        /*00c4*/ 	.short	0x0380
        /*00c6*/ 	.short	0x00b8


	//----- nvinfo : EIATTR_SW_WAR
	.align		4
.L_521:
        /*00c8*/ 	.byte	0x04, 0x36
        /*00ca*/ 	.short	(.L_523 - .L_522)
.L_522:
        /*00cc*/ 	.word	0x00000008
.L_523:


//--------------------- .nv.info._Z35group_norm_nhwc_bwd_one_pass_kernelI11Bf16IOFp32WLi256ELi26ELi416EEv26Group_norm_nhwc_bwd_params --------------------------
	.section	.nv.info._Z35group_norm_nhwc_bwd_one_pass_kernelI11Bf16IOFp32WLi256ELi26ELi416EEv26Group_norm_nhwc_bwd_params,"",@"SHT_CUDA_INFO"
	.sectionflags	@""
	.align	4


	//----- nvinfo : EIATTR_CUDA_API_VERSION
	.align		4
        /*0000*/ 	.byte	0x04, 0x37
        /*0002*/ 	.short	(.L_525 - .L_524)
.L_524:
        /*0004*/ 	.word	0x00000082


	//----- nvinfo : EIATTR_KPARAM_INFO
	.align		4
.L_525:
        /*0008*/ 	.byte	0x04, 0x17
        /*000a*/ 	.short	(.L_527 - .L_526)
.L_526:
        /*000c*/ 	.word	0x00000000
        /*0010*/ 	.short	0x0000
        /*0012*/ 	.short	0x0000
        /*0014*/ 	.byte	0x00, 0xf0, 0xe1, 0x02


	//----- nvinfo : EIATTR_SPARSE_MMA_MASK
	.align		4
.L_527:
        /*0018*/ 	.byte	0x03, 0x50
        /*001a*/ 	.short	0x0000


	//----- nvinfo : EIATTR_MAXREG_COUNT
	.align		4
        /*001c*/ 	.byte	0x03, 0x1b
        /*001e*/ 	.short	0x0080


	//----- nvinfo : EIATTR_NUM_BARRIERS
	.align		4
        /*0020*/ 	.byte	0x02, 0x4c
        /*0022*/ 	.byte	0x01
	.zero		1


	//----- nvinfo : EIATTR_MERCURY_ISA_VERSION
	.align		4
        /*0024*/ 	.byte	0x03, 0x5f
        /*0026*/ 	.short	0x0101


	//----- nvinfo : EIATTR_COOP_GROUP_MASK_REGIDS
	.align		4
        /*0028*/ 	.byte	0x04, 0x29
        /*002a*/ 	.short	(.L_529 - .L_528)


	//   ....[0]....
.L_528:
        /*002c*/ 	.word	0xffffffff


	//   ....[1]....
        /*0030*/ 	.word	0xffffffff


	//   ....[2]....
        /*0034*/ 	.word	0xffffffff


	//   ....[3]....
        /*0038*/ 	.word	0xffffffff


	//   ....[4]....
        /*003c*/ 	.word	0xffffffff


	//   ....[5]....
        /*0040*/ 	.word	0xffffffff


	//   ....[6]....
        /*0044*/ 	.word	0xffffffff


	//   ....[7]....
        /*0048*/ 	.word	0xffffffff


	//   ....[8]....
        /*004c*/ 	.word	0xffffffff


	//   ....[9]....
        /*0050*/ 	.word	0xffffffff


	//----- nvinfo : EIATTR_COOP_GROUP_INSTR_OFFSETS
	.align		4
.L_529:
        /*0054*/ 	.byte	0x04, 0x28
        /*0056*/ 	.short	(.L_531 - .L_530)


	//   ....[0]....
.L_530:
        /*0058*/ 	.word	0x00002df0


	//   ....[1]....
        /*005c*/ 	.word	0x00002e30


	//   ....[2]....
        /*0060*/ 	.word	0x00002e70


	//   ....[3]....
        /*0064*/ 	.word	0x00002e90


	//   ....[4]....
        /*0068*/ 	.word	0x00002ec0


	//   ....[5]....
        /*006c*/ 	.word	0x00002ee0


	//   ....[6]....
        /*0070*/ 	.word	0x00002f10


	//   ....[7]....
        /*0074*/ 	.word	0x00002f30


	//   ....[8]....
        /*0078*/ 	.word	0x00002f80


	//   ....[9]....
        /*007c*/ 	.word	0x00002f90


	//----- nvinfo : EIATTR_VRC_CTA_INIT_COUNT
	.align		4
.L_531:
        /*0080*/ 	.byte	0x02, 0x4a
	.zero		1
	.zero		1


	//----- nvinfo : EIATTR_EXIT_INSTR_OFFSETS
	.align		4
        /*0084*/ 	.byte	0x04, 0x1c
        /*0086*/ 	.short	(.L_533 - .L_532)


	//   ....[0]....
.L_532:
        /*0088*/ 	.word	0x000063a0


	//   ....[1]....
        /*008c*/ 	.word	0x000064d0


	//   ....[2]....
        /*0090*/ 	.word	0x00006ac0


	//   ....[3]....
        /*0094*/ 	.word	0x00007070


	//----- nvinfo : EIATTR_MAX_THREADS
	.align		4
.L_533:
        /*0098*/ 	.byte	0x04, 0x05
        /*009a*/ 	.short	(.L_535 - .L_534)
.L_534:
        /*009c*/ 	.word	0x000001a0
        /*00a0*/ 	.word	0x00000001
        /*00a4*/ 	.word	0x00000001


	//----- nvinfo : EIATTR_CRS_STACK_SIZE
	.align		4
.L_535:
        /*00a8*/ 	.byte	0x04, 0x1e
        /*00aa*/ 	.short	(.L_537 - .L_536)
.L_536:
        /*00ac*/ 	.word	0x00000000


	//----- nvinfo : EIATTR_CBANK_PARAM_SIZE
	.align		4
.L_537:
        /*00b0*/ 	.byte	0x03, 0x19
        /*00b2*/ 	.short	0x00b8


	//----- nvinfo : EIATTR_PARAM_CBANK
	.align		4
        /*00b4*/ 	.byte	0x04, 0x0a
        /*00b6*/ 	.short	(.L_539 - .L_538)
	.align		4
.L_538:
        /*00b8*/ 	.word	index@(.nv.constant0._Z35group_norm_nhwc_bwd_one_pass_kernelI11Bf16IOFp32WLi256ELi26ELi416EEv26Group_norm_nhwc_bwd_params)
        /*00bc*/ 	.short	0x0380
        /*00be*/ 	.short	0x00b8


	//----- nvinfo : EIATTR_SW_WAR
	.align		4
.L_539:
        /*00c0*/ 	.byte	0x04, 0x36
        /*00c2*/ 	.short	(.L_541 - .L_540)
.L_540:
        /*00c4*/ 	.word	0x00000008
.L_541:


//--------------------- .nv.info._Z35group_norm_nhwc_bwd_one_pass_kernelI11Bf16IOFp32WLi512ELi26ELi416EEv26Group_norm_nhwc_bwd_params --------------------------
	.section	.nv.info._Z35group_norm_nhwc_bwd_one_pass_kernelI11Bf16IOFp32WLi512ELi26ELi416EEv26Group_norm_nhwc_bwd_params,"",@"SHT_CUDA_INFO"
	.sectionflags	@""
	.align	4


	//----- nvinfo : EIATTR_CUDA_API_VERSION
	.align		4
        /*0000*/ 	.byte	0x04, 0x37
        /*0002*/ 	.short	(.L_543 - .L_542)
.L_542:
        /*0004*/ 	.word	0x00000082


	//----- nvinfo : EIATTR_KPARAM_INFO
	.align		4
.L_543:
        /*0008*/ 	.byte	0x04, 0x17
        /*000a*/ 	.short	(.L_545 - .L_544)
.L_544:
        /*000c*/ 	.word	0x00000000
        /*0010*/ 	.short	0x0000
        /*0012*/ 	.short	0x0000
        /*0014*/ 	.byte	0x00, 0xf0, 0xe1, 0x02


	//----- nvinfo : EIATTR_SPARSE_MMA_MASK
	.align		4
.L_545:
        /*0018*/ 	.byte	0x03, 0x50
        /*001a*/ 	.short	0x0000


	//----- nvinfo : EIATTR_MAXREG_COUNT
	.align		4
        /*001c*/ 	.byte	0x03, 0x1b
        /*001e*/ 	.short	0x0080


	//----- nvinfo : EIATTR_NUM_BARRIERS
	.align		4
        /*0020*/ 	.byte	0x02, 0x4c
        /*0022*/ 	.byte	0x01
	.zero		1


	//----- nvinfo : EIATTR_MERCURY_ISA_VERSION
	.align		4
        /*0024*/ 	.byte	0x03, 0x5f
        /*0026*/ 	.short	0x0101


	//----- nvinfo : EIATTR_INT_WARP_WIDE_INSTR_OFFSETS
	.align		4
        /*0028*/ 	.byte	0x04, 0x31
        /*002a*/ 	.short	(.L_547 - .L_546)


	//   ....[0]....
.L_546:
        /*002c*/ 	.word	0x00005650


	//----- nvinfo : EIATTR_COOP_GROUP_MASK_REGIDS
	.align		4
.L_547:
        /*0030*/ 	.byte	0x04, 0x29
        /*0032*/ 	.short	(.L_549 - .L_548)


	//   ....[0]....
.L_548:
        /*0034*/ 	.word	0xffffffff


	//   ....[1]....
        /*0038*/ 	.word	0xffffffff


	//   ....[2]....
        /*003c*/ 	.word	0xffffffff


	//   ....[3]....
        /*0040*/ 	.word	0xffffffff


	//   ....[4]....
        /*0044*/ 	.word	0xffffffff


	//   ....[5]....
        /*0048*/ 	.word	0xffffffff


	//   ....[6]....
        /*004c*/ 	.word	0xffffffff


	//   ....[7]....
        /*0050*/ 	.word	0xffffffff


	//   ....[8]....
        /*0054*/ 	.word	0xffffffff


	//   ....[9]....
        /*0058*/ 	.word	0xffffffff


	//----- nvinfo : EIATTR_COOP_GROUP_INSTR_OFFSETS
	.align		4
.L_549:
        /*005c*/ 	.byte	0x04, 0x28
        /*005e*/ 	.short	(.L_551 - .L_550)


	//   ....[0]....
.L_550:
        /*0060*/ 	.word	0x000053b0


	//   ....[1]....
        /*0064*/ 	.word	0x000053f0


	//   ....[2]....
        /*0068*/ 	.word	0x000054a0


	//   ....[3]....
        /*006c*/ 	.word	0x000054c0


	//   ....[4]....
        /*0070*/ 	.word	0x00005530


	//   ....[5]....
        /*0074*/ 	.word	0x00005550


	//   ....[6]....
        /*0078*/ 	.word	0x00005580


	//   ....[7]....
        /*007c*/ 	.word	0x000055a0


	//   ....[8]....
        /*0080*/ 	.word	0x000055f0


	//   ....[9]....
        /*0084*/ 	.word	0x00005600


	//----- nvinfo : EIATTR_VRC_CTA_INIT_COUNT
	.align		4
.L_551:
        /*0088*/ 	.byte	0x02, 0x4a
	.zero		1
	.zero		1


	//----- nvinfo : EIATTR_EXIT_INSTR_OFFSETS
	.align		4
        /*008c*/ 	.byte	0x04, 0x1c
        /*008e*/ 	.short	(.L_553 - .L_552)


	//   ....[0]....
.L_552:
        /*0090*/ 	.word	0x0000a5c0


	//   ....[1]....
        /*0094*/ 	.word	0x0000a6f0


	//   ....[2]....
        /*0098*/ 	.word	0x0000acf0


	//   ....[3]....
        /*009c*/ 	.word	0x0000b2a0


	//----- nvinfo : EIATTR_MAX_THREADS
	.align		4
.L_553:
        /*00a0*/ 	.byte	0x04, 0x05
        /*00a2*/ 	.short	(.L_555 - .L_554)
.L_554:
        /*00a4*/ 	.word	0x000001a0
        /*00a8*/ 	.word	0x00000001
        /*00ac*/ 	.word	0x00000001


	//----- nvinfo : EIATTR_CRS_STACK_SIZE
	.align		4
.L_555:
        /*00b0*/ 	.byte	0x04, 0x1e
        /*00b2*/ 	.short	(.L_557 - .L_556)
.L_556:
        /*00b4*/ 	.word	0x00000000


	//----- nvinfo : EIATTR_CBANK_PARAM_SIZE
	.align		4
.L_557:
        /*00b8*/ 	.byte	0x03, 0x19
        /*00ba*/ 	.short	0x00b8


	//----- nvinfo : EIATTR_PARAM_CBANK
	.align		4
        /*00bc*/ 	.byte	0x04, 0x0a
        /*00be*/ 	.short	(.L_559 - .L_558)
	.align		4
.L_558:
        /*00c0*/ 	.word	index@(.nv.constant0._Z35group_norm_nhwc_bwd_one_pass_kernelI11Bf16IOFp32WLi512ELi26ELi416EEv26Group_norm_nhwc_bwd_params)
        /*00c4*/ 	.short	0x0380
        /*00c6*/ 	.short	0x00b8


	//----- nvinfo : EIATTR_SW_WAR
	.align		4
.L_559:
        /*00c8*/ 	.byte	0x04, 0x36
        /*00ca*/ 	.short	(.L_561 - .L_560)
.L_560:
        /*00cc*/ 	.word	0x00000008
.L_561:


//--------------------- .nv.info._Z35group_norm_nhwc_bwd_one_pass_kernelI11Bf16IOBf16WLi64ELi26ELi416EEv26Group_norm_nhwc_bwd_params --------------------------
	.section	.nv.info._Z35group_norm_nhwc_bwd_one_pass_kernelI11Bf16IOBf16WLi64ELi26ELi416EEv26Group_norm_nhwc_bwd_params,"",@"SHT_CUDA_INFO"
	.sectionflags	@""
	.align	4


	//----- nvinfo : EIATTR_CUDA_API_VERSION
	.align		4
        /*0000*/ 	.byte	0x04, 0x37
        /*0002*/ 	.short	(.L_563 - .L_562)
.L_562:
        /*0004*/ 	.word	0x00000082


	//----- nvinfo : EIATTR_KPARAM_INFO
	.align		4
.L_563:
        /*0008*/ 	.byte	0x04, 0x17
        /*000a*/ 	.short	(.L_565 - .L_564)
.L_564:
        /*000c*/ 	.word	0x00000000
        /*0010*/ 	.short	0x0000
        /*0012*/ 	.short	0x0000
        /*0014*/ 	.byte	0x00, 0xf0, 0xe1, 0x02


	//----- nvinfo : EIATTR_SPARSE_MMA_MASK
	.align		4
.L_565:
        /*0018*/ 	.byte	0x03, 0x50
        /*001a*/ 	.short	0x0000


	//----- nvinfo : EIATTR_MAXREG_COUNT
	.align		4
        /*001c*/ 	.byte	0x03, 0x1b
        /*001e*/ 	.short	0x0080


	//----- nvinfo : EIATTR_NUM_BARRIERS
	.align		4
        /*0020*/ 	.byte	0x02, 0x4c
        /*0022*/ 	.byte	0x01
	.zero		1


	//----- nvinfo : EIATTR_MERCURY_ISA_VERSION
	.align		4
        /*0024*/ 	.byte	0x03, 0x5f
        /*0026*/ 	.short	0x0101


	//----- nvinfo : EIATTR_INT_WARP_WIDE_INSTR_OFFSETS
	.align		4
        /*0028*/ 	.byte	0x04, 0x31
        /*002a*/ 	.short	(.L_567 - .L_566)


	//   ....[0]....
.L_566:
        /*002c*/ 	.word	0x00002540


	//   ....[1]....
        /*0030*/ 	.word	0x00002560


	//   ....[2]....
        /*0034*/ 	.word	0x00002590


	//   ....[3]....
        /*0038*/ 	.word	0x000025e0


	//   ....[4]....
        /*003c*/ 	.word	0x00002760


	//   ....[5]....
        /*0040*/ 	.word	0x000027b0


	//   ....[6]....
        /*0044*/ 	.word	0x000027c0


	//   ....[7]....
        /*0048*/ 	.word	0x00002810


	//----- nvinfo : EIATTR_COOP_GROUP_MASK_REGIDS
	.align		4
.L_567:
        /*004c*/ 	.byte	0x04, 0x29
        /*004e*/ 	.short	(.L_569 - .L_568)


	//   ....[0]....
.L_568:
        /*0050*/ 	.word	0xffffffff


	//   ....[1]....
        /*0054*/ 	.word	0xffffffff


	//   ....[2]....
        /*0058*/ 	.word	0xffffffff


	//   ....[3]....
        /*005c*/ 	.word	0xffffffff


	//   ....[4]....
        /*0060*/ 	.word	0xffffffff


	//   ....[5]....
        /*0064*/ 	.word	0xffffffff


	//   ....[6]....
        /*0068*/ 	.word	0xffffffff


	//   ....[7]....
        /*006c*/ 	.word	0xffffffff


	//   ....[8]....
        /*0070*/ 	.word	0xffffffff


	//   ....[9]....
        /*0074*/ 	.word	0xffffffff


	//----- nvinfo : EIATTR_COOP_GROUP_INSTR_OFFSETS
	.align		4
.L_569:
        /*0078*/ 	.byte	0x04, 0x28
        /*007a*/ 	.short	(.L_571 - .L_570)


	//   ....[0]....
.L_570:
        /*007c*/ 	.word	0x00001180


	//   ....[1]....
        /*0080*/ 	.word	0x000011c0


	//   ....[2]....
        /*0084*/ 	.word	0x00001220


	//   ....[3]....
        /*0088*/ 	.word	0x00001240


	//   ....[4]....
        /*008c*/ 	.word	0x00001270


	//   ....[5]....
        /*0090*/ 	.word	0x00001290


	//   ....[6]....
        /*0094*/ 	.word	0x000012c0


	//   ....[7]....
        /*0098*/ 	.word	0x000012e0


	//   ....[8]....
        /*009c*/ 	.word	0x00001330


	//   ....[9]....
        /*00a0*/ 	.word	0x00001340


	//----- nvinfo : EIATTR_VRC_CTA_INIT_COUNT
	.align		4
.L_571:
        /*00a4*/ 	.byte	0x02, 0x4a
	.zero		1
	.zero		1


	//----- nvinfo : EIATTR_EXIT_INSTR_OFFSETS
	.align		4
        /*00a8*/ 	.byte	0x04, 0x1c
        /*00aa*/ 	.short	(.L_573 - .L_572)


	//   ....[0]....
.L_572:
        /*00ac*/ 	.word	0x000036f0


	//   ....[1]....
        /*00b0*/ 	.word	0x00003820


	//   ....[2]....
        /*00b4*/ 	.word	0x00003e10


	//   ....[3]....
        /*00b8*/ 	.word	0x00004410


	//----- nvinfo : EIATTR_MAX_THREADS
	.align		4
.L_573:
        /*00bc*/ 	.byte	0x04, 0x05
        /*00be*/ 	.short	(.L_575 - .L_574)
.L_574:
        /*00c0*/ 	.word	0x000001a0
        /*00c4*/ 	.word	0x00000001
        /*00c8*/ 	.word	0x00000001


	//----- nvinfo : EIATTR_CRS_STACK_SIZE
	.align		4
.L_575:
        /*00cc*/ 	.byte	0x04, 0x1e
        /*00ce*/ 	.short	(.L_577 - .L_576)
.L_576:
        /*00d0*/ 	.word	0x00000000


	//----- nvinfo : EIATTR_CBANK_PARAM_SIZE
	.align		4
.L_577:
        /*00d4*/ 	.byte	0x03, 0x19
        /*00d6*/ 	.short	0x00b8


	//----- nvinfo : EIATTR_PARAM_CBANK
	.align		4
        /*00d8*/ 	.byte	0x04, 0x0a
        /*00da*/ 	.short	(.L_579 - .L_578)
	.align		4
.L_578:
        /*00dc*/ 	.word	index@(.nv.constant0._Z35group_norm_nhwc_bwd_one_pass_kernelI11Bf16IOBf16WLi64ELi26ELi416EEv26Group_norm_nhwc_bwd_params)
        /*00e0*/ 	.short	0x0380
        /*00e2*/ 	.short	0x00b8


	//----- nvinfo : EIATTR_SW_WAR
	.align		4
.L_579:
        /*00e4*/ 	.byte	0x04, 0x36
        /*00e6*/ 	.short	(.L_581 - .L_580)
.L_580:
        /*00e8*/ 	.word	0x00000008
.L_581:


//--------------------- .nv.info._Z35group_norm_nhwc_bwd_one_pass_kernelI11Bf16IOBf16WLi128ELi26ELi416EEv26Group_norm_nhwc_bwd_params --------------------------
	.section	.nv.info._Z35group_norm_nhwc_bwd_one_pass_kernelI11Bf16IOBf16WLi128ELi26ELi416EEv26Group_norm_nhwc_bwd_params,"",@"SHT_CUDA_INFO"
	.sectionflags	@""
	.align	4


	//----- nvinfo : EIATTR_CUDA_API_VERSION
	.align		4
        /*0000*/ 	.byte	0x04, 0x37
        /*0002*/ 	.short	(.L_583 - .L_582)
.L_582:
        /*0004*/ 	.word	0x00000082


	//----- nvinfo : EIATTR_KPARAM_INFO
	.align		4
.L_583:
        /*0008*/ 	.byte	0x04, 0x17
        /*000a*/ 	.short	(.L_585 - .L_584)
.L_584:
        /*000c*/ 	.word	0x00000000
        /*0010*/ 	.short	0x0000
        /*0012*/ 	.short	0x0000
        /*0014*/ 	.byte	0x00, 0xf0, 0xe1, 0x02


	//----- nvinfo : EIATTR_SPARSE_MMA_MASK
	.align		4
.L_585:
        /*0018*/ 	.byte	0x03, 0x50
        /*001a*/ 	.short	0x0000


	//----- nvinfo : EIATTR_MAXREG_COUNT
	.align		4
        /*001c*/ 	.byte	0x03, 0x1b
        /*001e*/ 	.short	0x0080


	//----- nvinfo : EIATTR_NUM_BARRIERS
	.align		4
        /*0020*/ 	.byte	0x02, 0x4c
        /*0022*/ 	.byte	0x01
	.zero		1


	//----- nvinfo : EIATTR_MERCURY_ISA_VERSION
	.align		4
        /*0024*/ 	.byte	0x03, 0x5f
        /*0026*/ 	.short	0x0101


	//----- nvinfo : EIATTR_INT_WARP_WIDE_INSTR_OFFSETS
	.align		4
        /*0028*/ 	.byte	0x04, 0x31
        /*002a*/ 	.short	(.L_587 - .L_586)


	//   ....[0]....
.L_586:
        /*002c*/ 	.word	0x00001cd0


	//----- nvinfo : EIATTR_COOP_GROUP_MASK_REGIDS
	.align		4
.L_587:
        /*0030*/ 	.byte	0x04, 0x29
        /*0032*/ 	.short	(.L_589 - .L_588)


	//   ....[0]....
.L_588:
        /*0034*/ 	.word	0xffffffff


	//   ....[1]....
        /*0038*/ 	.word	0xffffffff


	//   ....[2]....
        /*003c*/ 	.word	0xffffffff


	//   ....[3]....
        /*0040*/ 	.word	0xffffffff


	//   ....[4]....
        /*0044*/ 	.word	0xffffffff


	//   ....[5]....
        /*0048*/ 	.word	0xffffffff


	//   ....[6]....
        /*004c*/ 	.word	0xffffffff


	//   ....[7]....
        /*0050*/ 	.word	0xffffffff


	//   ....[8]....
        /*0054*/ 	.word	0xffffffff


	//   ....[9]....
        /*0058*/ 	.word	0xffffffff


	//----- nvinfo : EIATTR_COOP_GROUP_INSTR_OFFSETS
	.align		4
.L_589:
        /*005c*/ 	.byte	0x04, 0x28
        /*005e*/ 	.short	(.L_591 - .L_590)


	//   ....[0]....
.L_590:
        /*0060*/ 	.word	0x00001a70


	//   ....[1]....
        /*0064*/ 	.word	0x00001ab0


	//   ....[2]....
        /*0068*/ 	.word	0x00001b40


	//   ....[3]....
        /*006c*/ 	.word	0x00001b70


	//   ....[4]....
        /*0070*/ 	.word	0x00001bb0


	//   ....[5]....
        /*0074*/ 	.word	0x00001bd0


	//   ....[6]....
        /*0078*/ 	.word	0x00001c00


	//   ....[7]....
        /*007c*/ 	.word	0x00001c20


	//   ....[8]....
        /*0080*/ 	.word	0x00001c70


	//   ....[9]....
        /*0084*/ 	.word	0x00001c80


	//----- nvinfo : EIATTR_VRC_CTA_INIT_COUNT
	.align		4
.L_591:
        /*0088*/ 	.byte	0x02, 0x4a
	.zero		1
	.zero		1


	//----- nvinfo : EIATTR_EXIT_INSTR_OFFSETS
	.align		4
        /*008c*/ 	.byte	0x04, 0x1c
        /*008e*/ 	.short	(.L_593 - .L_592)


	//   ....[0]....
.L_592:
        /*0090*/ 	.word	0x000045c0


	//   ....[1]....
        /*0094*/ 	.word	0x000046f0


	//   ....[2]....
        /*0098*/ 	.word	0x00004ce0


	//   ....[3]....
        /*009c*/ 	.word	0x000052e0


	//----- nvinfo : EIATTR_MAX_THREADS
	.align		4
.L_593:
        /*00a0*/ 	.byte	0x04, 0x05
        /*00a2*/ 	.short	(.L_595 - .L_594)
.L_594:
        /*00a4*/ 	.word	0x000001a0
        /*00a8*/ 	.word	0x00000001
        /*00ac*/ 	.word	0x00000001


	//----- nvinfo : EIATTR_CRS_STACK_SIZE
	.align		4
.L_595:
        /*00b0*/ 	.byte	0x04, 0x1e
        /*00b2*/ 	.short	(.L_597 - .L_596)
.L_596:
        /*00b4*/ 	.word	0x00000000


	//----- nvinfo : EIATTR_CBANK_PARAM_SIZE
	.align		4
.L_597:
        /*00b8*/ 	.byte	0x03, 0x19
        /*00ba*/ 	.short	0x00b8


	//----- nvinfo : EIATTR_PARAM_CBANK
	.align		4
        /*00bc*/ 	.byte	0x04, 0x0a
        /*00be*/ 	.short	(.L_599 - .L_598)
	.align		4
.L_598:
        /*00c0*/ 	.word	index@(.nv.constant0._Z35group_norm_nhwc_bwd_one_pass_kernelI11Bf16IOBf16WLi128ELi26ELi416EEv26Group_norm_nhwc_bwd_params)
        /*00c4*/ 	.short	0x0380
        /*00c6*/ 	.short	0x00b8


	//----- nvinfo : EIATTR_SW_WAR
	.align		4
.L_599:
        /*00c8*/ 	.byte	0x04, 0x36
        /*00ca*/ 	.short	(.L_601 - .L_600)
.L_600:
        /*00cc*/ 	.word	0x00000008
.L_601:


//--------------------- .nv.info._Z35group_norm_nhwc_bwd_one_pass_kernelI11Bf16IOBf16WLi256ELi26ELi416EEv26Group_norm_nhwc_bwd_params --------------------------
	.section	.nv.info._Z35group_norm_nhwc_bwd_one_pass_kernelI11Bf16IOBf16WLi256ELi26ELi416EEv26Group_norm_nhwc_bwd_params,"",@"SHT_CUDA_INFO"
	.sectionflags	@""
	.align	4


	//----- nvinfo : EIATTR_CUDA_API_VERSION
	.align		4
        /*0000*/ 	.byte	0x04, 0x37
        /*0002*/ 	.short	(.L_603 - .L_602)
.L_602:
        /*0004*/ 	.word	0x00000082


	//----- nvinfo : EIATTR_KPARAM_INFO
	.align		4
.L_603:
        /*0008*/ 	.byte	0x04, 0x17
        /*000a*/ 	.short	(.L_605 - .L_604)
.L_604:
        /*000c*/ 	.word	0x00000000
        /*0010*/ 	.short	0x0000
        /*0012*/ 	.short	0x0000
        /*0014*/ 	.byte	0x00, 0xf0, 0xe1, 0x02


	//----- nvinfo : EIATTR_SPARSE_MMA_MASK
	.align		4
.L_605:
        /*0018*/ 	.byte	0x03, 0x50
        /*001a*/ 	.short	0x0000


	//----- nvinfo : EIATTR_MAXREG_COUNT
	.align		4
        /*001c*/ 	.byte	0x03, 0x1b
        /*001e*/ 	.short	0x0080


	//----- nvinfo : EIATTR_NUM_BARRIERS
	.align		4
        /*0020*/ 	.byte	0x02, 0x4c
        /*0022*/ 	.byte	0x01
	.zero		1


	//----- nvinfo : EIATTR_MERCURY_ISA_VERSION
	.align		4
        /*0024*/ 	.byte	0x03, 0x5f
        /*0026*/ 	.short	0x0101


	//----- nvinfo : EIATTR_COOP_GROUP_MASK_REGIDS
	.align		4
        /*0028*/ 	.byte	0x04, 0x29
        /*002a*/ 	.short	(.L_607 - .L_606)


	//   ....[0]....
.L_606:
        /*002c*/ 	.word	0xffffffff


	//   ....[1]....
        /*0030*/ 	.word	0xffffffff


	//   ....[2]....
        /*0034*/ 	.word	0xffffffff


	//   ....[3]....
        /*0038*/ 	.word	0xffffffff


	//   ....[4]....
        /*003c*/ 	.word	0xffffffff


	//   ....[5]....
        /*0040*/ 	.word	0xffffffff


	//   ....[6]....
        /*0044*/ 	.word	0xffffffff


	//   ....[7]....
        /*0048*/ 	.word	0xffffffff


	//   ....[8]....
        /*004c*/ 	.word	0xffffffff


	//   ....[9]....
        /*0050*/ 	.word	0xffffffff


	//----- nvinfo : EIATTR_COOP_GROUP_INSTR_OFFSETS
	.align		4
.L_607:
        /*0054*/ 	.byte	0x04, 0x28
        /*0056*/ 	.short	(.L_609 - .L_608)


	//   ....[0]....
.L_608:
        /*0058*/ 	.word	0x00002e70


	//   ....[1]....
        /*005c*/ 	.word	0x00002eb0


	//   ....[2]....
        /*0060*/ 	.word	0x00002ef0


	//   ....[3]....
        /*0064*/ 	.word	0x00002f10


	//   ....[4]....
        /*0068*/ 	.word	0x00002f40


	//   ....[5]....
        /*006c*/ 	.word	0x00002f60


	//   ....[6]....
        /*0070*/ 	.word	0x00002f90


	//   ....[7]....
        /*0074*/ 	.word	0x00002fb0


	//   ....[8]....
        /*0078*/ 	.word	0x00003000


	//   ....[9]....
        /*007c*/ 	.word	0x00003010


	//----- nvinfo : EIATTR_VRC_CTA_INIT_COUNT
	.align		4
.L_609:
        /*0080*/ 	.byte	0x02, 0x4a
	.zero		1
	.zero		1


	//----- nvinfo : EIATTR_EXIT_INSTR_OFFSETS
	.align		4
        /*0084*/ 	.byte	0x04, 0x1c
        /*0086*/ 	.short	(.L_611 - .L_610)


	//   ....[0]....
.L_610:
        /*0088*/ 	.word	0x00006420


	//   ....[1]....
        /*008c*/ 	.word	0x00006550


	//   ....[2]....
        /*0090*/ 	.word	0x00006b60


	//   ....[3]....
        /*0094*/ 	.word	0x00007160


	//----- nvinfo : EIATTR_MAX_THREADS
	.align		4
.L_611:
        /*0098*/ 	.byte	0x04, 0x05
        /*009a*/ 	.short	(.L_613 - .L_612)
.L_612:
        /*009c*/ 	.word	0x000001a0
        /*00a0*/ 	.word	0x00000001
        /*00a4*/ 	.word	0x00000001


	//----- nvinfo : EIATTR_CRS_STACK_SIZE
	.align		4
.L_613:
        /*00a8*/ 	.byte	0x04, 0x1e
        /*00aa*/ 	.short	(.L_615 - .L_614)
.L_614:
        /*00ac*/ 	.word	0x00000000


	//----- nvinfo : EIATTR_CBANK_PARAM_SIZE
	.align		4
.L_615:
        /*00b0*/ 	.byte	0x03, 0x19
        /*00b2*/ 	.short	0x00b8


	//----- nvinfo : EIATTR_PARAM_CBANK
	.align		4
        /*00b4*/ 	.byte	0x04, 0x0a
        /*00b6*/ 	.short	(.L_617 - .L_616)
	.align		4
.L_616:
        /*00b8*/ 	.word	index@(.nv.constant0._Z35group_norm_nhwc_bwd_one_pass_kernelI11Bf16IOBf16WLi256ELi26ELi416EEv26Group_norm_nhwc_bwd_params)
        /*00bc*/ 	.short	0x0380
        /*00be*/ 	.short	0x00b8


	//----- nvinfo : EIATTR_SW_WAR
	.align		4
.L_617:
        /*00c0*/ 	.byte	0x04, 0x36
        /*00c2*/ 	.short	(.L_619 - .L_618)
.L_618:
        /*00c4*/ 	.word	0x00000008
.L_619:


//--------------------- .nv.info._Z35group_norm_nhwc_bwd_one_pass_kernelI11Bf16IOBf16WLi512ELi26ELi416EEv26Group_norm_nhwc_bwd_params --------------------------
	.section	.nv.info._Z35group_norm_nhwc_bwd_one_pass_kernelI11Bf16IOBf16WLi512ELi26ELi416EEv26Group_norm_nhwc_bwd_params,"",@"SHT_CUDA_INFO"
	.sectionflags	@""
	.align	4


	//----- nvinfo : EIATTR_CUDA_API_VERSION
	.align		4
        /*0000*/ 	.byte	0x04, 0x37
        /*0002*/ 	.short	(.L_621 - .L_620)
.L_620:
        /*0004*/ 	.word	0x00000082


	//----- nvinfo : EIATTR_KPARAM_INFO
	.align		4
.L_621:
        /*0008*/ 	.byte	0x04, 0x17
        /*000a*/ 	.short	(.L_623 - .L_622)
.L_622:
        /*000c*/ 	.word	0x00000000
        /*0010*/ 	.short	0x0000
        /*0012*/ 	.short	0x0000
        /*0014*/ 	.byte	0x00, 0xf0, 0xe1, 0x02


	//----- nvinfo : EIATTR_SPARSE_MMA_MASK
	.align		4
.L_623:
        /*0018*/ 	.byte	0x03, 0x50
        /*001a*/ 	.short	0x0000


	//----- nvinfo : EIATTR_MAXREG_COUNT
	.align		4
        /*001c*/ 	.byte	0x03, 0x1b
        /*001e*/ 	.short	0x0080


	//----- nvinfo : EIATTR_NUM_BARRIERS
	.align		4
        /*0020*/ 	.byte	0x02, 0x4c
        /*0022*/ 	.byte	0x01
	.zero		1


	//----- nvinfo : EIATTR_MERCURY_ISA_VERSION
	.align		4
        /*0024*/ 	.byte	0x03, 0x5f
        /*0026*/ 	.short	0x0101


	//----- nvinfo : EIATTR_INT_WARP_WIDE_INSTR_OFFSETS
	.align		4
        /*0028*/ 	.byte	0x04, 0x31
        /*002a*/ 	.short	(.L_625 - .L_624)


	//   ....[0]....
.L_624:
        /*002c*/ 	.word	0x000056e0


	//----- nvinfo : EIATTR_COOP_GROUP_MASK_REGIDS
	.align		4
.L_625:
        /*0030*/ 	.byte	0x04, 0x29
        /*0032*/ 	.short	(.L_627 - .L_626)


	//   ....[0]....
.L_626:
        /*0034*/ 	.word	0xffffffff


	//   ....[1]....
        /*0038*/ 	.word	0xffffffff


	//   ....[2]....
        /*003c*/ 	.word	0xffffffff


	//   ....[3]....
        /*0040*/ 	.word	0xffffffff


	//   ....[4]....
        /*0044*/ 	.word	0xffffffff


	//   ....[5]....
        /*0048*/ 	.word	0xffffffff


	//   ....[6]....
        /*004c*/ 	.word	0xffffffff


	//   ....[7]....
        /*0050*/ 	.word	0xffffffff


	//   ....[8]....
        /*0054*/ 	.word	0xffffffff


	//   ....[9]....
        /*0058*/ 	.word	0xffffffff


	//----- nvinfo : EIATTR_COOP_GROUP_INSTR_OFFSETS
	.align		4
.L_627:
        /*005c*/ 	.byte	0x04, 0x28
        /*005e*/ 	.short	(.L_629 - .L_628)


	//   ....[0]....
.L_628:
        /*0060*/ 	.word	0x00005440


	//   ....[1]....
        /*0064*/ 	.word	0x00005480


	//   ....[2]....
        /*0068*/ 	.word	0x00005530


	//   ....[3]....
        /*006c*/ 	.word	0x00005550


	//   ....[4]....
        /*0070*/ 	.word	0x000055c0


	//   ....[5]....
        /*0074*/ 	.word	0x000055e0


	//   ....[6]....
        /*0078*/ 	.word	0x00005610


	//   ....[7]....
        /*007c*/ 	.word	0x00005630


	//   ....[8]....
        /*0080*/ 	.word	0x00005680


	//   ....[9]....
        /*0084*/ 	.word	0x00005690


	//----- nvinfo : EIATTR_VRC_CTA_INIT_COUNT
	.align		4
.L_629:
        /*0088*/ 	.byte	0x02, 0x4a
	.zero		1
	.zero		1


	//----- nvinfo : EIATTR_EXIT_INSTR_OFFSETS
	.align		4
        /*008c*/ 	.byte	0x04, 0x1c
        /*008e*/ 	.short	(.L_631 - .L_630)


	//   ....[0]....
.L_630:
        /*0090*/ 	.word	0x0000a650


	//   ....[1]....
        /*0094*/ 	.word	0x0000a780


	//   ....[2]....
        /*0098*/ 	.word	0x0000ada0


	//   ....[3]....
        /*009c*/ 	.word	0x0000b3a0


	//----- nvinfo : EIATTR_MAX_THREADS
	.align		4
.L_631:
        /*00a0*/ 	.byte	0x04, 0x05
        /*00a2*/ 	.short	(.L_633 - .L_632)
.L_632:
        /*00a4*/ 	.word	0x000001a0
        /*00a8*/ 	.word	0x00000001
        /*00ac*/ 	.word	0x00000001


	//----- nvinfo : EIATTR_CRS_STACK_SIZE
	.align		4
.L_633:
        /*00b0*/ 	.byte	0x04, 0x1e
        /*00b2*/ 	.short	(.L_635 - .L_634)
.L_634:
        /*00b4*/ 	.word	0x00000000


	//----- nvinfo : EIATTR_CBANK_PARAM_SIZE
	.align		4
.L_635:
        /*00b8*/ 	.byte	0x03, 0x19
        /*00ba*/ 	.short	0x00b8


	//----- nvinfo : EIATTR_PARAM_CBANK
	.align		4
        /*00bc*/ 	.byte	0x04, 0x0a
        /*00be*/ 	.short	(.L_637 - .L_636)
	.align		4
.L_636:
        /*00c0*/ 	.word	index@(.nv.constant0._Z35group_norm_nhwc_bwd_one_pass_kernelI11Bf16IOBf16WLi512ELi26ELi416EEv26Group_norm_nhwc_bwd_params)
        /*00c4*/ 	.short	0x0380
        /*00c6*/ 	.short	0x00b8


	//----- nvinfo : EIATTR_SW_WAR
	.align		4
.L_637:
        /*00c8*/ 	.byte	0x04, 0x36
        /*00ca*/ 	.short	(.L_639 - .L_638)
.L_638:
        /*00cc*/ 	.word	0x00000008
.L_639:


//--------------------- .nv.info._Z35group_norm_nhwc_bwd_one_pass_kernelI11Bf16IOFp16WLi64ELi26ELi416EEv26Group_norm_nhwc_bwd_params --------------------------
	.section	.nv.info._Z35group_norm_nhwc_bwd_one_pass_kernelI11Bf16IOFp16WLi64ELi26ELi416EEv26Group_norm_nhwc_bwd_params,"",@"SHT_CUDA_INFO"
	.sectionflags	@""
	.align	4


	//----- nvinfo : EIATTR_CUDA_API_VERSION
	.align		4
        /*0000*/ 	.byte	0x04, 0x37
        /*0002*/ 	.short	(.L_641 - .L_640)
.L_640:
        /*0004*/ 	.word	0x00000082


	//----- nvinfo : EIATTR_KPARAM_INFO
	.align		4
.L_641:
        /*0008*/ 	.byte	0x04, 0x17
        /*000a*/ 	.short	(.L_643 - .L_642)
.L_642:
        /*000c*/ 	.word	0x00000000
        /*0010*/ 	.short	0x0000
        /*0012*/ 	.short	0x0000
        /*0014*/ 	.byte	0x00, 0xf0, 0xe1, 0x02


	//----- nvinfo : EIATTR_SPARSE_MMA_MASK
	.align		4
.L_643:
        /*0018*/ 	.byte	0x03, 0x50
        /*001a*/ 	.short	0x0000


	//----- nvinfo : EIATTR_MAXREG_COUNT
	.align		4
        /*001c*/ 	.byte	0x03, 0x1b
        /*001e*/ 	.short	0x0080


	//----- nvinfo : EIATTR_NUM_BARRIERS
	.align		4
        /*0020*/ 	.byte	0x02, 0x4c
        /*0022*/ 	.byte	0x01
	.zero		1


	//----- nvinfo : EIATTR_MERCURY_ISA_VERSION
	.align		4
        /*0024*/ 	.byte	0x03, 0x5f
        /*0026*/ 	.short	0x0101


	//----- nvinfo : EIATTR_INT_WARP_WIDE_INSTR_OFFSETS
	.align		4
        /*0028*/ 	.byte	0x04, 0x31
        /*002a*/ 	.short	(.L_645 - .L_644)


	//   ....[0]....
.L_644:
        /*002c*/ 	.word	0x00002540


	//   ....[1]....
        /*0030*/ 	.word	0x00002560


	//   ....[2]....
        /*0034*/ 	.word	0x00002590


	//   ....[3]....
        /*0038*/ 	.word	0x000025e0


	//   ....[4]....
        /*003c*/ 	.word	0x00002760


	//   ....[5]....
        /*0040*/ 	.word	0x000027b0


	//   ....[6]....
        /*0044*/ 	.word	0x000027c0


	//   ....[7]....
        /*0048*/ 	.word	0x00002810


	//----- nvinfo : EIATTR_COOP_GROUP_MASK_REGIDS
	.align		4
.L_645:
        /*004c*/ 	.byte	0x04, 0x29
        /*004e*/ 	.short	(.L_647 - .L_646)


	//   ....[0]....
.L_646:
        /*0050*/ 	.word	0xffffffff


	//   ....[1]....
        /*0054*/ 	.word	0xffffffff


	//   ....[2]....
        /*0058*/ 	.word	0xffffffff


	//   ....[3]....
        /*005c*/ 	.word	0xffffffff


	//   ....[4]....
        /*0060*/ 	.word	0xffffffff


	//   ....[5]....
        /*0064*/ 	.word	0xffffffff


	//   ....[6]....
        /*0068*/ 	.word	0xffffffff


	//   ....[7]....
        /*006c*/ 	.word	0xffffffff


	//   ....[8]....
        /*0070*/ 	.word	0xffffffff


	//   ....[9]....
        /*0074*/ 	.word	0xffffffff


	//----- nvinfo : EIATTR_COOP_GROUP_INSTR_OFFSETS
	.align		4
.L_647:
        /*0078*/ 	.byte	0x04, 0x28
        /*007a*/ 	.short	(.L_649 - .L_648)


	//   ....[0]....
.L_648:
        /*007c*/ 	.word	0x00001180


	//   ....[1]....
        /*0080*/ 	.word	0x000011c0


	//   ....[2]....
        /*0084*/ 	.word	0x00001220


	//   ....[3]....
        /*0088*/ 	.word	0x00001240


	//   ....[4]....
        /*008c*/ 	.word	0x00001270


	//   ....[5]....
        /*0090*/ 	.word	0x00001290


	//   ....[6]....
        /*0094*/ 	.word	0x000012c0


	//   ....[7]....
        /*0098*/ 	.word	0x000012e0


	//   ....[8]....
        /*009c*/ 	.word	0x00001330


	//   ....[9]....
        /*00a0*/ 	.word	0x00001340


	//----- nvinfo : EIATTR_VRC_CTA_INIT_COUNT
	.align		4
.L_649:
        /*00a4*/ 	.byte	0x02, 0x4a
	.zero		1
	.zero		1


	//----- nvinfo : EIATTR_EXIT_INSTR_OFFSETS
	.align		4
        /*00a8*/ 	.byte	0x04, 0x1c
        /*00aa*/ 	.short	(.L_651 - .L_650)


	//   ....[0]....
.L_650:
        /*00ac*/ 	.word	0x000036f0


	//   ....[1]....
        /*00b0*/ 	.word	0x00003820


	//   ....[2]....
        /*00b4*/ 	.word	0x00003e10


	//   ....[3]....
        /*00b8*/ 	.word	0x00004410


	//----- nvinfo : EIATTR_MAX_THREADS
	.align		4
.L_651:
        /*00bc*/ 	.byte	0x04, 0x05
        /*00be*/ 	.short	(.L_653 - .L_652)
.L_652:
        /*00c0*/ 	.word	0x000001a0
        /*00c4*/ 	.word	0x00000001
        /*00c8*/ 	.word	0x00000001


	//----- nvinfo : EIATTR_CRS_STACK_SIZE
	.align		4
.L_653:
        /*00cc*/ 	.byte	0x04, 0x1e
        /*00ce*/ 	.short	(.L_655 - .L_654)
.L_654:
        /*00d0*/ 	.word	0x00000000


	//----- nvinfo : EIATTR_CBANK_PARAM_SIZE
	.align		4
.L_655:
        /*00d4*/ 	.byte	0x03, 0x19
        /*00d6*/ 	.short	0x00b8


	//----- nvinfo : EIATTR_PARAM_CBANK
	.align		4
        /*00d8*/ 	.byte	0x04, 0x0a
        /*00da*/ 	.short	(.L_657 - .L_656)
	.align		4
.L_656:
        /*00dc*/ 	.word	index@(.nv.constant0._Z35group_norm_nhwc_bwd_one_pass_kernelI11Bf16IOFp16WLi64ELi26ELi416EEv26Group_norm_nhwc_bwd_params)
        /*00e0*/ 	.short	0x0380
        /*00e2*/ 	.short	0x00b8


	//----- nvinfo : EIATTR_SW_WAR
	.align		4
.L_657:
        /*00e4*/ 	.byte	0x04, 0x36
        /*00e6*/ 	.short	(.L_659 - .L_658)
.L_658:
        /*00e8*/ 	.word	0x00000008
.L_659:


//--------------------- .nv.info._Z35group_norm_nhwc_bwd_one_pass_kernelI11Bf16IOFp16WLi128ELi26ELi416EEv26Group_norm_nhwc_bwd_params --------------------------
	.section	.nv.info._Z35group_norm_nhwc_bwd_one_pass_kernelI11Bf16IOFp16WLi128ELi26ELi416EEv26Group_norm_nhwc_bwd_params,"",@"SHT_CUDA_INFO"
	.sectionflags	@""
	.align	4


	//----- nvinfo : EIATTR_CUDA_API_VERSION
	.align		4
        /*0000*/ 	.byte	0x04, 0x37
        /*0002*/ 	.short	(.L_661 - .L_660)
.L_660:
        /*0004*/ 	.word	0x00000082


	//----- nvinfo : EIATTR_KPARAM_INFO
	.align		4
.L_661:
        /*0008*/ 	.byte	0x04, 0x17
        /*000a*/ 	.short	(.L_663 - .L_662)
.L_662:
        /*000c*/ 	.word	0x00000000
        /*0010*/ 	.short	0x0000
        /*0012*/ 	.short	0x0000
        /*0014*/ 	.byte	0x00, 0xf0, 0xe1, 0x02


	//----- nvinfo : EIATTR_SPARSE_MMA_MASK
	.align		4
.L_663:
        /*0018*/ 	.byte	0x03, 0x50
        /*001a*/ 	.short	0x0000


	//----- nvinfo : EIATTR_MAXREG_COUNT
	.align		4
        /*001c*/ 	.byte	0x03, 0x1b
        /*001e*/ 	.short	0x0080


	//----- nvinfo : EIATTR_NUM_BARRIERS
	.align		4
        /*0020*/ 	.byte	0x02, 0x4c
        /*0022*/ 	.byte	0x01
	.zero		1


	//----- nvinfo : EIATTR_MERCURY_ISA_VERSION
	.align		4
        /*0024*/ 	.byte	0x03, 0x5f
        /*0026*/ 	.short	0x0101


	//----- nvinfo : EIATTR_INT_WARP_WIDE_INSTR_OFFSETS
	.align		4
        /*0028*/ 	.byte	0x04, 0x31
        /*002a*/ 	.short	(.L_665 - .L_664)


	//   ....[0]....
.L_664:
        /*002c*/ 	.word	0x00001cd0


	//----- nvinfo : EIATTR_COOP_GROUP_MASK_REGIDS
	.align		4
.L_665:
        /*0030*/ 	.byte	0x04, 0x29
        /*0032*/ 	.short	(.L_667 - .L_666)


	//   ....[0]....
.L_666:
        /*0034*/ 	.word	0xffffffff


	//   ....[1]....
        /*0038*/ 	.word	0xffffffff


	//   ....[2]....
        /*003c*/ 	.word	0xffffffff


	//   ....[3]....
        /*0040*/ 	.word	0xffffffff


	//   ....[4]....
        /*0044*/ 	.word	0xffffffff


	//   ....[5]....
        /*0048*/ 	.word	0xffffffff


	//   ....[6]....
        /*004c*/ 	.word	0xffffffff


	//   ....[7]....
        /*0050*/ 	.word	0xffffffff


	//   ....[8]....
        /*0054*/ 	.word	0xffffffff


	//   ....[9]....
        /*0058*/ 	.word	0xffffffff


	//----- nvinfo : EIATTR_COOP_GROUP_INSTR_OFFSETS
	.align		4
.L_667:
        /*005c*/ 	.byte	0x04, 0x28
        /*005e*/ 	.short	(.L_669 - .L_668)


	//   ....[0]....
.L_668:
        /*0060*/ 	.word	0x00001a70


	//   ....[1]....
        /*0064*/ 	.word	0x00001ab0


	//   ....[2]....
        /*0068*/ 	.word	0x00001b40


	//   ....[3]....
        /*006c*/ 	.word	0x00001b70


	//   ....[4]....
        /*0070*/ 	.word	0x00001bb0


	//   ....[5]....
        /*0074*/ 	.word	0x00001bd0


	//   ....[6]....
        /*0078*/ 	.word	0x00001c00


	//   ....[7]....
        /*007c*/ 	.word	0x00001c20


	//   ....[8]....
        /*0080*/ 	.word	0x00001c70


	//   ....[9]....
        /*0084*/ 	.word	0x00001c80


	//----- nvinfo : EIATTR_VRC_CTA_INIT_COUNT
	.align		4
.L_669:
        /*0088*/ 	.byte	0x02, 0x4a
	.zero		1
	.zero		1


	//----- nvinfo : EIATTR_EXIT_INSTR_OFFSETS
	.align		4
        /*008c*/ 	.byte	0x04, 0x1c
        /*008e*/ 	.short	(.L_671 - .L_670)


	//   ....[0]....
.L_670:
        /*0090*/ 	.word	0x000045c0


	//   ....[1]....
        /*0094*/ 	.word	0x000046f0


	//   ....[2]....
        /*0098*/ 	.word	0x00004ce0


	//   ....[3]....
        /*009c*/ 	.word	0x000052e0


	//----- nvinfo : EIATTR_MAX_THREADS
	.align		4
.L_671:
        /*00a0*/ 	.byte	0x04, 0x05
        /*00a2*/ 	.short	(.L_673 - .L_672)
.L_672:
        /*00a4*/ 	.word	0x000001a0
        /*00a8*/ 	.word	0x00000001
        /*00ac*/ 	.word	0x00000001


	//----- nvinfo : EIATTR_CRS_STACK_SIZE
	.align		4
.L_673:
        /*00b0*/ 	.byte	0x04, 0x1e
        /*00b2*/ 	.short	(.L_675 - .L_674)
.L_674:
        /*00b4*/ 	.word	0x00000000


	//----- nvinfo : EIATTR_CBANK_PARAM_SIZE
	.align		4
.L_675:
        /*00b8*/ 	.byte	0x03, 0x19
        /*00ba*/ 	.short	0x00b8


	//----- nvinfo : EIATTR_PARAM_CBANK
	.align		4
        /*00bc*/ 	.byte	0x04, 0x0a
        /*00be*/ 	.short	(.L_677 - .L_676)
	.align		4
.L_676:
        /*00c0*/ 	.word	index@(.nv.constant0._Z35group_norm_nhwc_bwd_one_pass_kernelI11Bf16IOFp16WLi128ELi26ELi416EEv26Group_norm_nhwc_bwd_params)
        /*00c4*/ 	.short	0x0380
        /*00c6*/ 	.short	0x00b8


	//----- nvinfo : EIATTR_SW_WAR
	.align		4
.L_677:
        /*00c8*/ 	.byte	0x04, 0x36
        /*00ca*/ 	.short	(.L_679 - .L_678)
.L_678:
        /*00cc*/ 	.word	0x00000008
.L_679:


//--------------------- .nv.info._Z35group_norm_nhwc_bwd_one_pass_kernelI11Bf16IOFp16WLi256ELi26ELi416EEv26Group_norm_nhwc_bwd_params --------------------------
	.section	.nv.info._Z35group_norm_nhwc_bwd_one_pass_kernelI11Bf16IOFp16WLi256ELi26ELi416EEv26Group_norm_nhwc_bwd_params,"",@"SHT_CUDA_INFO"
	.sectionflags	@""
	.align	4


	//----- nvinfo : EIATTR_CUDA_API_VERSION
	.align		4
        /*0000*/ 	.byte	0x04, 0x37
        /*0002*/ 	.short	(.L_681 - .L_680)
.L_680:
        /*0004*/ 	.word	0x00000082


	//----- nvinfo : EIATTR_KPARAM_INFO
	.align		4
.L_681:
        /*0008*/ 	.byte	0x04, 0x17
        /*000a*/ 	.short	(.L_683 - .L_682)
.L_682:
        /*000c*/ 	.word	0x00000000
        /*0010*/ 	.short	0x0000
        /*0012*/ 	.short	0x0000
        /*0014*/ 	.byte	0x00, 0xf0, 0xe1, 0x02


	//----- nvinfo : EIATTR_SPARSE_MMA_MASK
	.align		4
.L_683:
        /*0018*/ 	.byte	0x03, 0x50
        /*001a*/ 	.short	0x0000


	//----- nvinfo : EIATTR_MAXREG_COUNT
	.align		4
        /*001c*/ 	.byte	0x03, 0x1b
        /*001e*/ 	.short	0x0080


	//----- nvinfo : EIATTR_NUM_BARRIERS
	.align		4
        /*0020*/ 	.byte	0x02, 0x4c
        /*0022*/ 	.byte	0x01
	.zero		1


	//----- nvinfo : EIATTR_MERCURY_ISA_VERSION
	.align		4
        /*0024*/ 	.byte	0x03, 0x5f
        /*0026*/ 	.short	0x0101


	//----- nvinfo : EIATTR_COOP_GROUP_MASK_REGIDS
	.align		4
        /*0028*/ 	.byte	0x04, 0x29
        /*002a*/ 	.short	(.L_685 - .L_684)


	//   ....[0]....
.L_684:
        /*002c*/ 	.word	0xffffffff


	//   ....[1]....
        /*0030*/ 	.word	0xffffffff


	//   ....[2]....
        /*0034*/ 	.word	0xffffffff


	//   ....[3]....
        /*0038*/ 	.word	0xffffffff


	//   ....[4]....
        /*003c*/ 	.word	0xffffffff


	//   ....[5]....
        /*0040*/ 	.word	0xffffffff


	//   ....[6]....
        /*0044*/ 	.word	0xffffffff


	//   ....[7]....
        /*0048*/ 	.word	0xffffffff


	//   ....[8]....
        /*004c*/ 	.word	0xffffffff


	//   ....[9]....
        /*0050*/ 	.word	0xffffffff


	//----- nvinfo : EIATTR_COOP_GROUP_INSTR_OFFSETS
	.align		4
.L_685:
        /*0054*/ 	.byte	0x04, 0x28
        /*0056*/ 	.short	(.L_687 - .L_686)


	//   ....[0]....
.L_686:
        /*0058*/ 	.word	0x00002e70


	//   ....[1]....
        /*005c*/ 	.word	0x00002eb0


	//   ....[2]....
        /*0060*/ 	.word	0x00002ef0


	//   ....[3]....
        /*0064*/ 	.word	0x00002f10


	//   ....[4]....
        /*0068*/ 	.word	0x00002f40


	//   ....[5]....
        /*006c*/ 	.word	0x00002f60


	//   ....[6]....
        /*0070*/ 	.word	0x00002f90


	//   ....[7]....
        /*0074*/ 	.word	0x00002fb0


	//   ....[8]....
        /*0078*/ 	.word	0x00003000


	//   ....[9]....
        /*007c*/ 	.word	0x00003010


	//----- nvinfo : EIATTR_VRC_CTA_INIT_COUNT
	.align		4
.L_687:
        /*0080*/ 	.byte	0x02, 0x4a
	.zero		1
	.zero		1


	//----- nvinfo : EIATTR_EXIT_INSTR_OFFSETS
	.align		4
        /*0084*/ 	.byte	0x04, 0x1c
        /*0086*/ 	.short	(.L_689 - .L_688)


	//   ....[0]....
.L_688:
        /*0088*/ 	.word	0x00006420


	//   ....[1]....
        /*008c*/ 	.word	0x00006550


	//   ....[2]....
        /*0090*/ 	.word	0x00006b60


	//   ....[3]....
        /*0094*/ 	.word	0x00007160


	//----- nvinfo : EIATTR_MAX_THREADS
	.align		4
.L_689:
        /*0098*/ 	.byte	0x04, 0x05
        /*009a*/ 	.short	(.L_691 - .L_690)
.L_690:
        /*009c*/ 	.word	0x000001a0
        /*00a0*/ 	.word	0x00000001
        /*00a4*/ 	.word	0x00000001


	//----- nvinfo : EIATTR_CRS_STACK_SIZE
	.align		4
.L_691:
        /*00a8*/ 	.byte	0x04, 0x1e
        /*00aa*/ 	.short	(.L_693 - .L_692)
.L_692:
        /*00ac*/ 	.word	0x00000000


	//----- nvinfo : EIATTR_CBANK_PARAM_SIZE
	.align		4
.L_693:
        /*00b0*/ 	.byte	0x03, 0x19
        /*00b2*/ 	.short	0x00b8


	//----- nvinfo : EIATTR_PARAM_CBANK
	.align		4
        /*00b4*/ 	.byte	0x04, 0x0a
        /*00b6*/ 	.short	(.L_695 - .L_694)
	.align		4
.L_694:
        /*00b8*/ 	.word	index@(.nv.constant0._Z35group_norm_nhwc_bwd_one_pass_kernelI11Bf16IOFp16WLi256ELi26ELi416EEv26Group_norm_nhwc_bwd_params)
        /*00bc*/ 	.short	0x0380
        /*00be*/ 	.short	0x00b8


	//----- nvinfo : EIATTR_SW_WAR
	.align		4
.L_695:
        /*00c0*/ 	.byte	0x04, 0x36
        /*00c2*/ 	.short	(.L_697 - .L_696)
.L_696:
        /*00c4*/ 	.word	0x00000008
.L_697:


//--------------------- .nv.info._Z35group_norm_nhwc_bwd_one_pass_kernelI11Bf16IOFp16WLi512ELi26ELi416EEv26Group_norm_nhwc_bwd_params --------------------------
	.section	.nv.info._Z35group_norm_nhwc_bwd_one_pass_kernelI11Bf16IOFp16WLi512ELi26ELi416EEv26Group_norm_nhwc_bwd_params,"",@"SHT_CUDA_INFO"
	.sectionflags	@""
	.align	4


	//----- nvinfo : EIATTR_CUDA_API_VERSION
	.align		4
        /*0000*/ 	.byte	0x04, 0x37
        /*0002*/ 	.short	(.L_699 - .L_698)
.L_698:
        /*0004*/ 	.word	0x00000082


	//----- nvinfo : EIATTR_KPARAM_INFO
	.align		4
.L_699:
        /*0008*/ 	.byte	0x04, 0x17
        /*000a*/ 	.short	(.L_701 - .L_700)
.L_700:
        /*000c*/ 	.word	0x00000000
        /*0010*/ 	.short	0x0000
        /*0012*/ 	.short	0x0000
        /*0014*/ 	.byte	0x00, 0xf0, 0xe1, 0x02


	//----- nvinfo : EIATTR_SPARSE_MMA_MASK
	.align		4
.L_701:
        /*0018*/ 	.byte	0x03, 0x50
        /*001a*/ 	.short	0x0000


	//----- nvinfo : EIATTR_MAXREG_COUNT
	.align		4
        /*001c*/ 	.byte	0x03, 0x1b
        /*001e*/ 	.short	0x0080


	//----- nvinfo : EIATTR_NUM_BARRIERS
	.align		4
        /*0020*/ 	.byte	0x02, 0x4c
        /*0022*/ 	.byte	0x01
	.zero		1


	//----- nvinfo : EIATTR_MERCURY_ISA_VERSION
	.align		4
        /*0024*/ 	.byte	0x03, 0x5f
        /*0026*/ 	.short	0x0101


	//----- nvinfo : EIATTR_INT_WARP_WIDE_INSTR_OFFSETS
	.align		4
        /*0028*/ 	.byte	0x04, 0x31
        /*002a*/ 	.short	(.L_703 - .L_702)


	//   ....[0]....
.L_702:
        /*002c*/ 	.word	0x000056d0


	//----- nvinfo : EIATTR_COOP_GROUP_MASK_REGIDS
	.align		4
.L_703:
        /*0030*/ 	.byte	0x04, 0x29
        /*0032*/ 	.short	(.L_705 - .L_704)


	//   ....[0]....
.L_704:
        /*0034*/ 	.word	0xffffffff


	//   ....[1]....
        /*0038*/ 	.word	0xffffffff


	//   ....[2]....
        /*003c*/ 	.word	0xffffffff


	//   ....[3]....
        /*0040*/ 	.word	0xffffffff


	//   ....[4]....
        /*0044*/ 	.word	0xffffffff


	//   ....[5]....
        /*0048*/ 	.word	0xffffffff


	//   ....[6]....
        /*004c*/ 	.word	0xffffffff


	//   ....[7]....
        /*0050*/ 	.word	0xffffffff


	//   ....[8]....
        /*0054*/ 	.word	0xffffffff


	//   ....[9]....
        /*0058*/ 	.word	0xffffffff


	//----- nvinfo : EIATTR_COOP_GROUP_INSTR_OFFSETS
	.align		4
.L_705:
        /*005c*/ 	.byte	0x04, 0x28
        /*005e*/ 	.short	(.L_707 - .L_706)


	//   ....[0]....
.L_706:
        /*0060*/ 	.word	0x00005430


	//   ....[1]....
        /*0064*/ 	.word	0x00005470


	//   ....[2]....
        /*0068*/ 	.word	0x00005520


	//   ....[3]....
        /*006c*/ 	.word	0x00005540


	//   ....[4]....
        /*0070*/ 	.word	0x000055b0


	//   ....[5]....
        /*0074*/ 	.word	0x000055d0


	//   ....[6]....
        /*0078*/ 	.word	0x00005600


	//   ....[7]....
        /*007c*/ 	.word	0x00005620


	//   ....[8]....
        /*0080*/ 	.word	0x00005670


	//   ....[9]....
        /*0084*/ 	.word	0x00005680


	//----- nvinfo : EIATTR_VRC_CTA_INIT_COUNT
	.align		4
.L_707:
        /*0088*/ 	.byte	0x02, 0x4a
	.zero		1
	.zero		1


	//----- nvinfo : EIATTR_EXIT_INSTR_OFFSETS
	.align		4
        /*008c*/ 	.byte	0x04, 0x1c
        /*008e*/ 	.short	(.L_709 - .L_708)


	//   ....[0]....
.L_708:
        /*0090*/ 	.word	0x0000a640


	//   ....[1]....
        /*0094*/ 	.word	0x0000a770


	//   ....[2]....
        /*0098*/ 	.word	0x0000ad90


	//   ....[3]....
        /*009c*/ 	.word	0x0000b390


	//----- nvinfo : EIATTR_MAX_THREADS
	.align		4
.L_709:
        /*00a0*/ 	.byte	0x04, 0x05
        /*00a2*/ 	.short	(.L_711 - .L_710)
.L_710:
        /*00a4*/ 	.word	0x000001a0
        /*00a8*/ 	.word	0x00000001
        /*00ac*/ 	.word	0x00000001


	//----- nvinfo : EIATTR_CRS_STACK_SIZE
	.align		4
.L_711:
        /*00b0*/ 	.byte	0x04, 0x1e
        /*00b2*/ 	.short	(.L_713 - .L_712)
.L_712:
        /*00b4*/ 	.word	0x00000000


	//----- nvinfo : EIATTR_CBANK_PARAM_SIZE
	.align		4
.L_713:
        /*00b8*/ 	.byte	0x03, 0x19
        /*00ba*/ 	.short	0x00b8


	//----- nvinfo : EIATTR_PARAM_CBANK
	.align		4
        /*00bc*/ 	.byte	0x04, 0x0a
        /*00be*/ 	.short	(.L_715 - .L_714)
	.align		4
.L_714:
        /*00c0*/ 	.word	index@(.nv.constant0._Z35group_norm_nhwc_bwd_one_pass_kernelI11Bf16IOFp16WLi512ELi26ELi416EEv26Group_norm_nhwc_bwd_params)
        /*00c4*/ 	.short	0x0380
        /*00c6*/ 	.short	0x00b8


	//----- nvinfo : EIATTR_SW_WAR
	.align		4
.L_715:
        /*00c8*/ 	.byte	0x04, 0x36
        /*00ca*/ 	.short	(.L_717 - .L_716)
.L_716:
        /*00cc*/ 	.word	0x00000008
.L_717:


//--------------------- .nv.info._Z35group_norm_nhwc_bwd_one_pass_kernelI11Fp16IOFp32WLi64ELi26ELi416EEv26Group_norm_nhwc_bwd_params --------------------------
	.section	.nv.info._Z35group_norm_nhwc_bwd_one_pass_kernelI11Fp16IOFp32WLi64ELi26ELi416EEv26Group_norm_nhwc_bwd_params,"",@"SHT_CUDA_INFO"
	.sectionflags	@""
	.align	4


	//----- nvinfo : EIATTR_CUDA_API_VERSION
	.align		4
        /*0000*/ 	.byte	0x04, 0x37
        /*0002*/ 	.short	(.L_719 - .L_718)
.L_718:
        /*0004*/ 	.word	0x00000082


	//----- nvinfo : EIATTR_KPARAM_INFO
	.align		4
.L_719:
        /*0008*/ 	.byte	0x04, 0x17
        /*000a*/ 	.short	(.L_721 - .L_720)
.L_720:
        /*000c*/ 	.word	0x00000000
        /*0010*/ 	.short	0x0000
        /*0012*/ 	.short	0x0000
        /*0014*/ 	.byte	0x00, 0xf0, 0xe1, 0x02


	//----- nvinfo : EIATTR_SPARSE_MMA_MASK
	.align		4
.L_721:
        /*0018*/ 	.byte	0x03, 0x50
        /*001a*/ 	.short	0x0000


	//----- nvinfo : EIATTR_MAXREG_COUNT
	.align		4
        /*001c*/ 	.byte	0x03, 0x1b
        /*001e*/ 	.short	0x0080


	//----- nvinfo : EIATTR_NUM_BARRIERS
	.align		4
        /*0020*/ 	.byte	0x02, 0x4c
        /*0022*/ 	.byte	0x01
	.zero		1


	//----- nvinfo : EIATTR_MERCURY_ISA_VERSION
	.align		4
        /*0024*/ 	.byte	0x03, 0x5f
        /*0026*/ 	.short	0x0101


	//----- nvinfo : EIATTR_INT_WARP_WIDE_INSTR_OFFSETS
	.align		4
        /*0028*/ 	.byte	0x04, 0x31
        /*002a*/ 	.short	(.L_723 - .L_722)


	//   ....[0]....
.L_722:
        /*002c*/ 	.word	0x000024a0


	//   ....[1]....
        /*0030*/ 	.word	0x000024d0


	//   ....[2]....
        /*0034*/ 	.word	0x000024e0


	//   ....[3]....
        /*0038*/ 	.word	0x00002530


	//   ....[4]....
        /*003c*/ 	.word	0x000026b0


	//   ....[5]....
        /*0040*/ 	.word	0x00002710


	//   ....[6]....
        /*0044*/ 	.word	0x00002720


	//   ....[7]....
        /*0048*/ 	.word	0x00002770


	//----- nvinfo : EIATTR_COOP_GROUP_MASK_REGIDS
	.align		4
.L_723:
        /*004c*/ 	.byte	0x04, 0x29
        /*004e*/ 	.short	(.L_725 - .L_724)


	//   ....[0]....
.L_724:
        /*0050*/ 	.word	0xffffffff


	//   ....[1]....
        /*0054*/ 	.word	0xffffffff


	//   ....[2]....
        /*0058*/ 	.word	0xffffffff


	//   ....[3]....
        /*005c*/ 	.word	0xffffffff


	//   ....[4]....
        /*0060*/ 	.word	0xffffffff


	//   ....[5]....
        /*0064*/ 	.word	0xffffffff


	//   ....[6]....
        /*0068*/ 	.word	0xffffffff


	//   ....[7]....
        /*006c*/ 	.word	0xffffffff


	//   ....[8]....
        /*0070*/ 	.word	0xffffffff


	//   ....[9]....
        /*0074*/ 	.word	0xffffffff


	//----- nvinfo : EIATTR_COOP_GROUP_INSTR_OFFSETS
	.align		4
.L_725:
        /*0078*/ 	.byte	0x04, 0x28
        /*007a*/ 	.short	(.L_727 - .L_726)


	//   ....[0]....
.L_726:
        /*007c*/ 	.word	0x000010e0


	//   ....[1]....
        /*0080*/ 	.word	0x00001120


	//   ....[2]....
        /*0084*/ 	.word	0x00001180


	//   ....[3]....
        /*0088*/ 	.word	0x000011a0


	//   ....[4]....
        /*008c*/ 	.word	0x000011d0


	//   ....[5]....
        /*0090*/ 	.word	0x000011f0


	//   ....[6]....
        /*0094*/ 	.word	0x00001220


	//   ....[7]....
        /*0098*/ 	.word	0x00001240


	//   ....[8]....
        /*009c*/ 	.word	0x00001290


	//   ....[9]....
        /*00a0*/ 	.word	0x000012a0


	//----- nvinfo : EIATTR_VRC_CTA_INIT_COUNT
	.align		4
.L_727:
        /*00a4*/ 	.byte	0x02, 0x4a
	.zero		1
	.zero		1


	//----- nvinfo : EIATTR_EXIT_INSTR_OFFSETS
	.align		4
        /*00a8*/ 	.byte	0x04, 0x1c
        /*00aa*/ 	.short	(.L_729 - .L_728)


	//   ....[0]....
.L_728:
        /*00ac*/ 	.word	0x00003650


	//   ....[1]....
        /*00b0*/ 	.word	0x00003780


	//   ....[2]....
        /*00b4*/ 	.word	0x00003d50


	//   ....[3]....
        /*00b8*/ 	.word	0x00004300


	//----- nvinfo : EIATTR_MAX_THREADS
	.align		4
.L_729:
        /*00bc*/ 	.byte	0x04, 0x05
        /*00be*/ 	.short	(.L_731 - .L_730)
.L_730:
        /*00c0*/ 	.word	0x000001a0
        /*00c4*/ 	.word	0x00000001
        /*00c8*/ 	.word	0x00000001


	//----- nvinfo : EIATTR_CRS_STACK_SIZE
	.align		4
.L_731:
        /*00cc*/ 	.byte	0x04, 0x1e
        /*00ce*/ 	.short	(.L_733 - .L_732)
.L_732:
        /*00d0*/ 	.word	0x00000000


	//----- nvinfo : EIATTR_CBANK_PARAM_SIZE
	.align		4
.L_733:
        /*00d4*/ 	.byte	0x03, 0x19
        /*00d6*/ 	.short	0x00b8


	//----- nvinfo : EIATTR_PARAM_CBANK
	.align		4
        /*00d8*/ 	.byte	0x04, 0x0a
        /*00da*/ 	.short	(.L_735 - .L_734)
	.align		4
.L_734:
        /*00dc*/ 	.word	index@(.nv.constant0._Z35group_norm_nhwc_bwd_one_pass_kernelI11Fp16IOFp32WLi64ELi26ELi416EEv26Group_norm_nhwc_bwd_params)
        /*00e0*/ 	.short	0x0380
        /*00e2*/ 	.short	0x00b8


	//----- nvinfo : EIATTR_SW_WAR
	.align		4
.L_735:
        /*00e4*/ 	.byte	0x04, 0x36
        /*00e6*/ 	.short	(.L_737 - .L_736)
.L_736:
        /*00e8*/ 	.word	0x00000008
.L_737:


//--------------------- .nv.info._Z35group_norm_nhwc_bwd_one_pass_kernelI11Fp16IOFp32WLi128ELi26ELi416EEv26Group_norm_nhwc_bwd_params --------------------------
	.section	.nv.info._Z35group_norm_nhwc_bwd_one_pass_kernelI11Fp16IOFp32WLi128ELi26ELi416EEv26Group_norm_nhwc_bwd_params,"",@"SHT_CUDA_INFO"
	.sectionflags	@""
	.align	4


	//----- nvinfo : EIATTR_CUDA_API_VERSION
	.align		4
        /*0000*/ 	.byte	0x04, 0x37
        /*0002*/ 	.short	(.L_739 - .L_738)
.L_738:
        /*0004*/ 	.word	0x00000082


	//----- nvinfo : EIATTR_KPARAM_INFO
	.align		4
.L_739:
        /*0008*/ 	.byte	0x04, 0x17
        /*000a*/ 	.short	(.L_741 - .L_740)
.L_740:
        /*000c*/ 	.word	0x00000000
        /*0010*/ 	.short	0x0000
        /*0012*/ 	.short	0x0000
        /*0014*/ 	.byte	0x00, 0xf0, 0xe1, 0x02


	//----- nvinfo : EIATTR_SPARSE_MMA_MASK
	.align		4
.L_741:
        /*0018*/ 	.byte	0x03, 0x50
        /*001a*/ 	.short	0x0000


	//----- nvinfo : EIATTR_MAXREG_COUNT
	.align		4
        /*001c*/ 	.byte	0x03, 0x1b
        /*001e*/ 	.short	0x0080


	//----- nvinfo : EIATTR_NUM_BARRIERS
	.align		4
        /*0020*/ 	.byte	0x02, 0x4c
        /*0022*/ 	.byte	0x01
	.zero		1


	//----- nvinfo : EIATTR_MERCURY_ISA_VERSION
	.align		4
        /*0024*/ 	.byte	0x03, 0x5f
        /*0026*/ 	.short	0x0101


	//----- nvinfo : EIATTR_INT_WARP_WIDE_INSTR_OFFSETS
	.align		4
        /*0028*/ 	.byte	0x04, 0x31
        /*002a*/ 	.short	(.L_743 - .L_742)


	//   ....[0]....
.L_742:
        /*002c*/ 	.word	0x00001b60


	//----- nvinfo : EIATTR_COOP_GROUP_MASK_REGIDS
	.align		4
.L_743:
        /*0030*/ 	.byte	0x04, 0x29
        /*0032*/ 	.short	(.L_745 - .L_744)


	//   ....[0]....
.L_744:
        /*0034*/ 	.word	0xffffffff


	//   ....[1]....
        /*0038*/ 	.word	0xffffffff


	//   ....[2]....
        /*003c*/ 	.word	0xffffffff


	//   ....[3]....
        /*0040*/ 	.word	0xffffffff


	//   ....[4]....
        /*0044*/ 	.word	0xffffffff


	//   ....[5]....
        /*0048*/ 	.word	0xffffffff


	//   ....[6]....
        /*004c*/ 	.word	0xffffffff


	//   ....[7]....
        /*0050*/ 	.word	0xffffffff


	//   ....[8]....
        /*0054*/ 	.word	0xffffffff


	//   ....[9]....
        /*0058*/ 	.word	0xffffffff


	//----- nvinfo : EIATTR_COOP_GROUP_INSTR_OFFSETS
	.align		4
.L_745:
        /*005c*/ 	.byte	0x04, 0x28
        /*005e*/ 	.short	(.L_747 - .L_746)


	//   ....[0]....
.L_746:
        /*0060*/ 	.word	0x00001930


	//   ....[1]....
        /*0064*/ 	.word	0x00001970


	//   ....[2]....
        /*0068*/ 	.word	0x000019e0


	//   ....[3]....
        /*006c*/ 	.word	0x00001a00


	//   ....[4]....
        /*0070*/ 	.word	0x00001a40


	//   ....[5]....
        /*0074*/ 	.word	0x00001a60


	//   ....[6]....
        /*0078*/ 	.word	0x00001a90


	//   ....[7]....
        /*007c*/ 	.word	0x00001ab0


	//   ....[8]....
        /*0080*/ 	.word	0x00001b00


	//   ....[9]....
        /*0084*/ 	.word	0x00001b10


	//----- nvinfo : EIATTR_VRC_CTA_INIT_COUNT
	.align		4
.L_747:
        /*0088*/ 	.byte	0x02, 0x4a
	.zero		1
	.zero		1


	//----- nvinfo : EIATTR_EXIT_INSTR_OFFSETS
	.align		4
        /*008c*/ 	.byte	0x04, 0x1c
        /*008e*/ 	.short	(.L_749 - .L_748)


	//   ....[0]....
.L_748:
        /*0090*/ 	.word	0x000043c0


	//   ....[1]....
        /*0094*/ 	.word	0x000044f0


	//   ....[2]....
        /*0098*/ 	.word	0x00004ac0


	//   ....[3]....
        /*009c*/ 	.word	0x00005070


	//----- nvinfo : EIATTR_MAX_THREADS
	.align		4
.L_749:
        /*00a0*/ 	.byte	0x04, 0x05
        /*00a2*/ 	.short	(.L_751 - .L_750)
.L_750:
        /*00a4*/ 	.word	0x000001a0
        /*00a8*/ 	.word	0x00000001
        /*00ac*/ 	.word	0x00000001


	//----- nvinfo : EIATTR_CRS_STACK_SIZE
	.align		4
.L_751:
        /*00b0*/ 	.byte	0x04, 0x1e
        /*00b2*/ 	.short	(.L_753 - .L_752)
.L_752:
        /*00b4*/ 	.word	0x00000000


	//----- nvinfo : EIATTR_CBANK_PARAM_SIZE
	.align		4
.L_753:
        /*00b8*/ 	.byte	0x03, 0x19
        /*00ba*/ 	.short	0x00b8


	//----- nvinfo : EIATTR_PARAM_CBANK
	.align		4
        /*00bc*/ 	.byte	0x04, 0x0a
        /*00be*/ 	.short	(.L_755 - .L_754)
	.align		4
.L_754:
        /*00c0*/ 	.word	index@(.nv.constant0._Z35group_norm_nhwc_bwd_one_pass_kernelI11Fp16IOFp32WLi128ELi26ELi416EEv26Group_norm_nhwc_bwd_params)
        /*00c4*/ 	.short	0x0380
        /*00c6*/ 	.short	0x00b8


	//----- nvinfo : EIATTR_SW_WAR
	.align		4
.L_755:
        /*00c8*/ 	.byte	0x04, 0x36
        /*00ca*/ 	.short	(.L_757 - .L_756)
.L_756:
        /*00cc*/ 	.word	0x00000008
.L_757:


//--------------------- .nv.info._Z35group_norm_nhwc_bwd_one_pass_kernelI11Fp16IOFp32WLi256ELi26ELi416EEv26Group_norm_nhwc_bwd_params --------------------------
	.section	.nv.info._Z35group_norm_nhwc_bwd_one_pass_kernelI11Fp16IOFp32WLi256ELi26ELi416EEv26Group_norm_nhwc_bwd_params,"",@"SHT_CUDA_INFO"
	.sectionflags	@""
	.align	4


	//----- nvinfo : EIATTR_CUDA_API_VERSION
	.align		4
        /*0000*/ 	.byte	0x04, 0x37
        /*0002*/ 	.short	(.L_759 - .L_758)
.L_758:
        /*0004*/ 	.word	0x00000082


	//----- nvinfo : EIATTR_KPARAM_INFO
	.align		4
.L_759:
        /*0008*/ 	.byte	0x04, 0x17
        /*000a*/ 	.short	(.L_761 - .L_760)
.L_760:
        /*000c*/ 	.word	0x00000000
        /*0010*/ 	.short	0x0000
        /*0012*/ 	.short	0x0000
        /*0014*/ 	.byte	0x00, 0xf0, 0xe1, 0x02


	//----- nvinfo : EIATTR_SPARSE_MMA_MASK
	.align		4
.L_761:
        /*0018*/ 	.byte	0x03, 0x50
        /*001a*/ 	.short	0x0000


	//----- nvinfo : EIATTR_MAXREG_COUNT
	.align		4
        /*001c*/ 	.byte	0x03, 0x1b
        /*001e*/ 	.short	0x0080


	//----- nvinfo : EIATTR_NUM_BARRIERS
	.align		4
        /*0020*/ 	.byte	0x02, 0x4c
        /*0022*/ 	.byte	0x01
	.zero		1


	//----- nvinfo : EIATTR_MERCURY_ISA_VERSION
	.align		4
        /*0024*/ 	.byte	0x03, 0x5f
        /*0026*/ 	.short	0x0101


	//----- nvinfo : EIATTR_COOP_GROUP_MASK_REGIDS
	.align		4
        /*0028*/ 	.byte	0x04, 0x29
        /*002a*/ 	.short	(.L_763 - .L_762)


	//   ....[0]....
.L_762:
        /*002c*/ 	.word	0xffffffff


	//   ....[1]....
        /*0030*/ 	.word	0xffffffff


	//   ....[2]....
        /*0034*/ 	.word	0xffffffff


	//   ....[3]....
        /*0038*/ 	.word	0xffffffff


	//   ....[4]....
        /*003c*/ 	.word	0xffffffff


	//   ....[5]....
        /*0040*/ 	.word	0xffffffff


	//   ....[6]....
        /*0044*/ 	.word	0xffffffff


	//   ....[7]....
        /*0048*/ 	.word	0xffffffff


	//   ....[8]....
        /*004c*/ 	.word	0xffffffff


	//   ....[9]....
        /*0050*/ 	.word	0xffffffff


	//----- nvinfo : EIATTR_COOP_GROUP_INSTR_OFFSETS
	.align		4
.L_763:
        /*0054*/ 	.byte	0x04, 0x28
        /*0056*/ 	.short	(.L_765 - .L_764)


	//   ....[0]....
.L_764:
        /*0058*/ 	.word	0x00002d40


	//   ....[1]....
        /*005c*/ 	.word	0x00002d70


	//   ....[2]....
        /*0060*/ 	.word	0x00002db0


	//   ....[3]....
        /*0064*/ 	.word	0x00002dd0


	//   ....[4]....
        /*0068*/ 	.word	0x00002e00


	//   ....[5]....
        /*006c*/ 	.word	0x00002e20


	//   ....[6]....
        /*0070*/ 	.word	0x00002e50


	//   ....[7]....
        /*0074*/ 	.word	0x00002e70


	//   ....[8]....
        /*0078*/ 	.word	0x00002ec0


	//   ....[9]....
        /*007c*/ 	.word	0x00002ed0


	//----- nvinfo : EIATTR_VRC_CTA_INIT_COUNT
	.align		4
.L_765:
        /*0080*/ 	.byte	0x02, 0x4a
	.zero		1
	.zero		1


	//----- nvinfo : EIATTR_EXIT_INSTR_OFFSETS
	.align		4
        /*0084*/ 	.byte	0x04, 0x1c
        /*0086*/ 	.short	(.L_767 - .L_766)


	//   ....[0]....
.L_766:
        /*0088*/ 	.word	0x00006310


	//   ....[1]....
        /*008c*/ 	.word	0x00006440


	//   ....[2]....
        /*0090*/ 	.word	0x00006a20


	//   ....[3]....
        /*0094*/ 	.word	0x00006fd0


	//----- nvinfo : EIATTR_MAX_THREADS
	.align		4
.L_767:
        /*0098*/ 	.byte	0x04, 0x05
        /*009a*/ 	.short	(.L_769 - .L_768)
.L_768:
        /*009c*/ 	.word	0x000001a0
        /*00a0*/ 	.word	0x00000001
        /*00a4*/ 	.word	0x00000001


	//----- nvinfo : EIATTR_CRS_STACK_SIZE
	.align		4
.L_769:
        /*00a8*/ 	.byte	0x04, 0x1e
        /*00aa*/ 	.short	(.L_771 - .L_770)
.L_770:
        /*00ac*/ 	.word	0x00000000


	//----- nvinfo : EIATTR_CBANK_PARAM_SIZE
	.align		4
.L_771:
        /*00b0*/ 	.byte	0x03, 0x19
        /*00b2*/ 	.short	0x00b8


	//----- nvinfo : EIATTR_PARAM_CBANK
	.align		4
        /*00b4*/ 	.byte	0x04, 0x0a
        /*00b6*/ 	.short	(.L_773 - .L_772)
	.align		4
.L_772:
        /*00b8*/ 	.word	index@(.nv.constant0._Z35group_norm_nhwc_bwd_one_pass_kernelI11Fp16IOFp32WLi256ELi26ELi416EEv26Group_norm_nhwc_bwd_params)
        /*00bc*/ 	.short	0x0380
        /*00be*/ 	.short	0x00b8


	//----- nvinfo : EIATTR_SW_WAR
	.align		4
.L_773:
        /*00c0*/ 	.byte	0x04, 0x36
        /*00c2*/ 	.short	(.L_775 - .L_774)
.L_774:
        /*00c4*/ 	.word	0x00000008
.L_775:


//--------------------- .nv.info._Z35group_norm_nhwc_bwd_one_pass_kernelI11Fp16IOFp32WLi512ELi26ELi416EEv26Group_norm_nhwc_bwd_params --------------------------
	.section	.nv.info._Z35group_norm_nhwc_bwd_one_pass_kernelI11Fp16IOFp32WLi512ELi26ELi416EEv26Group_norm_nhwc_bwd_params,"",@"SHT_CUDA_INFO"
	.sectionflags	@""
	.align	4


	//----- nvinfo : EIATTR_CUDA_API_VERSION
	.align		4
        /*0000*/ 	.byte	0x04, 0x37
        /*0002*/ 	.short	(.L_777 - .L_776)
.L_776:
        /*0004*/ 	.word	0x00000082


	//----- nvinfo : EIATTR_KPARAM_INFO
	.align		4
.L_777:
        /*0008*/ 	.byte	0x04, 0x17
        /*000a*/ 	.short	(.L_779 - .L_778)
.L_778:
        /*000c*/ 	.word	0x00000000
        /*0010*/ 	.short	0x0000
        /*0012*/ 	.short	0x0000
        /*0014*/ 	.byte	0x00, 0xf0, 0xe1, 0x02


	//----- nvinfo : EIATTR_SPARSE_MMA_MASK
	.align		4
.L_779:
        /*0018*/ 	.byte	0x03, 0x50
        /*001a*/ 	.short	0x0000


	//----- nvinfo : EIATTR_MAXREG_COUNT
	.align		4
        /*001c*/ 	.byte	0x03, 0x1b
        /*001e*/ 	.short	0x0080


	//----- nvinfo : EIATTR_NUM_BARRIERS
	.align		4
        /*0020*/ 	.byte	0x02, 0x4c
        /*0022*/ 	.byte	0x01
	.zero		1


	//----- nvinfo : EIATTR_MERCURY_ISA_VERSION
	.align		4
        /*0024*/ 	.byte	0x03, 0x5f
        /*0026*/ 	.short	0x0101


	//----- nvinfo : EIATTR_INT_WARP_WIDE_INSTR_OFFSETS
	.align		4
        /*0028*/ 	.byte	0x04, 0x31
        /*002a*/ 	.short	(.L_781 - .L_780)


	//   ....[0]....
.L_780:
        /*002c*/ 	.word	0x00005460


	//----- nvinfo : EIATTR_COOP_GROUP_MASK_REGIDS
	.align		4
.L_781:
        /*0030*/ 	.byte	0x04, 0x29
        /*0032*/ 	.short	(.L_783 - .L_782)


	//   ....[0]....
.L_782:
        /*0034*/ 	.word	0xffffffff


	//   ....[1]....
        /*0038*/ 	.word	0xffffffff


	//   ....[2]....
        /*003c*/ 	.word	0xffffffff


	//   ....[3]....
        /*0040*/ 	.word	0xffffffff


	//   ....[4]....
        /*0044*/ 	.word	0xffffffff


	//   ....[5]....
        /*0048*/ 	.word	0xffffffff


	//   ....[6]....
        /*004c*/ 	.word	0xffffffff


	//   ....[7]....
        /*0050*/ 	.word	0xffffffff


	//   ....[8]....
        /*0054*/ 	.word	0xffffffff


	//   ....[9]....
        /*0058*/ 	.word	0xffffffff


	//----- nvinfo : EIATTR_COOP_GROUP_INSTR_OFFSETS
	.align		4
.L_783:
        /*005c*/ 	.byte	0x04, 0x28
        /*005e*/ 	.short	(.L_785 - .L_784)


	//   ....[0]....
.L_784:
        /*0060*/ 	.word	0x000051f0


	//   ....[1]....
        /*0064*/ 	.word	0x00005230


	//   ....[2]....
        /*0068*/ 	.word	0x000052c0


	//   ....[3]....
        /*006c*/ 	.word	0x000052e0


	//   ....[4]....
        /*0070*/ 	.word	0x00005340


	//   ....[5]....
        /*0074*/ 	.word	0x00005360


	//   ....[6]....
        /*0078*/ 	.word	0x00005390


	//   ....[7]....
        /*007c*/ 	.word	0x000053b0


	//   ....[8]....
        /*0080*/ 	.word	0x00005400


	//   ....[9]....
        /*0084*/ 	.word	0x00005410


	//----- nvinfo : EIATTR_VRC_CTA_INIT_COUNT
	.align		4
.L_785:
        /*0088*/ 	.byte	0x02, 0x4a
	.zero		1
	.zero		1


	//----- nvinfo : EIATTR_EXIT_INSTR_OFFSETS
	.align		4
        /*008c*/ 	.byte	0x04, 0x1c
        /*008e*/ 	.short	(.L_787 - .L_786)


	//   ....[0]....
.L_786:
        /*0090*/ 	.word	0x0000a500


	//   ....[1]....
        /*0094*/ 	.word	0x0000a630


	//   ....[2]....
        /*0098*/ 	.word	0x0000ac20


	//   ....[3]....
        /*009c*/ 	.word	0x0000b1d0


	//----- nvinfo : EIATTR_MAX_THREADS
	.align		4
.L_787:
        /*00a0*/ 	.byte	0x04, 0x05
        /*00a2*/ 	.short	(.L_789 - .L_788)
.L_788:
        /*00a4*/ 	.word	0x000001a0
        /*00a8*/ 	.word	0x00000001
        /*00ac*/ 	.word	0x00000001


	//----- nvinfo : EIATTR_CRS_STACK_SIZE
	.align		4
.L_789:
        /*00b0*/ 	.byte	0x04, 0x1e
        /*00b2*/ 	.short	(.L_791 - .L_790)
.L_790:
        /*00b4*/ 	.word	0x00000000


	//----- nvinfo : EIATTR_CBANK_PARAM_SIZE
	.align		4
.L_791:
        /*00b8*/ 	.byte	0x03, 0x19
        /*00ba*/ 	.short	0x00b8


	//----- nvinfo : EIATTR_PARAM_CBANK
	.align		4
        /*00bc*/ 	.byte	0x04, 0x0a
        /*00be*/ 	.short	(.L_793 - .L_792)
	.align		4
.L_792:
        /*00c0*/ 	.word	index@(.nv.constant0._Z35group_norm_nhwc_bwd_one_pass_kernelI11Fp16IOFp32WLi512ELi26ELi416EEv26Group_norm_nhwc_bwd_params)
        /*00c4*/ 	.short	0x0380
        /*00c6*/ 	.short	0x00b8


	//----- nvinfo : EIATTR_SW_WAR
	.align		4
.L_793:
        /*00c8*/ 	.byte	0x04, 0x36
        /*00ca*/ 	.short	(.L_795 - .L_794)
.L_794:
        /*00cc*/ 	.word	0x00000008
.L_795:


//--------------------- .nv.info._Z35group_norm_nhwc_bwd_one_pass_kernelI11Fp16IOBf16WLi64ELi26ELi416EEv26Group_norm_nhwc_bwd_params --------------------------
	.section	.nv.info._Z35group_norm_nhwc_bwd_one_pass_kernelI11Fp16IOBf16WLi64ELi26ELi416EEv26Group_norm_nhwc_bwd_params,"",@"SHT_CUDA_INFO"
	.sectionflags	@""
	.align	4


	//----- nvinfo : EIATTR_CUDA_API_VERSION
	.align		4
        /*0000*/ 	.byte	0x04, 0x37
        /*0002*/ 	.short	(.L_797 - .L_796)
.L_796:
        /*0004*/ 	.word	0x00000082


	//----- nvinfo : EIATTR_KPARAM_INFO
	.align		4
.L_797:
        /*0008*/ 	.byte	0x04, 0x17
        /*000a*/ 	.short	(.L_799 - .L_798)
.L_798:
        /*000c*/ 	.word	0x00000000
        /*0010*/ 	.short	0x0000
        /*0012*/ 	.short	0x0000
        /*0014*/ 	.byte	0x00, 0xf0, 0xe1, 0x02


	//----- nvinfo : EIATTR_SPARSE_MMA_MASK
	.align		4
.L_799:
        /*0018*/ 	.byte	0x03, 0x50
        /*001a*/ 	.short	0x0000


	//----- nvinfo : EIATTR_MAXREG_COUNT
	.align		4
        /*001c*/ 	.byte	0x03, 0x1b
        /*001e*/ 	.short	0x0080


	//----- nvinfo : EIATTR_NUM_BARRIERS
	.align		4
        /*0020*/ 	.byte	0x02, 0x4c
        /*0022*/ 	.byte	0x01
	.zero		1


	//----- nvinfo : EIATTR_MERCURY_ISA_VERSION
	.align		4
        /*0024*/ 	.byte	0x03, 0x5f
        /*0026*/ 	.short	0x0101


	//----- nvinfo : EIATTR_INT_WARP_WIDE_INSTR_OFFSETS
	.align		4
        /*0028*/ 	.byte	0x04, 0x31
        /*002a*/ 	.short	(.L_801 - .L_800)


	//   ....[0]....
.L_800:
        /*002c*/ 	.word	0x00002520


	//   ....[1]....
        /*0030*/ 	.word	0x00002550


	//   ....[2]....
        /*0034*/ 	.word	0x00002560


	//   ....[3]....
        /*0038*/ 	.word	0x000025b0


	//   ....[4]....
        /*003c*/ 	.word	0x00002740


	//   ....[5]....
        /*0040*/ 	.word	0x00002790


	//   ....[6]....
        /*0044*/ 	.word	0x000027a0


	//   ....[7]....
        /*0048*/ 	.word	0x000027f0


	//----- nvinfo : EIATTR_COOP_GROUP_MASK_REGIDS
	.align		4
.L_801:
        /*004c*/ 	.byte	0x04, 0x29
        /*004e*/ 	.short	(.L_803 - .L_802)


	//   ....[0]....
.L_802:
        /*0050*/ 	.word	0xffffffff


	//   ....[1]....
        /*0054*/ 	.word	0xffffffff


	//   ....[2]....
        /*0058*/ 	.word	0xffffffff


	//   ....[3]....
        /*005c*/ 	.word	0xffffffff


	//   ....[4]....
        /*0060*/ 	.word	0xffffffff


	//   ....[5]....
        /*0064*/ 	.word	0xffffffff


	//   ....[6]....
        /*0068*/ 	.word	0xffffffff


	//   ....[7]....
        /*006c*/ 	.word	0xffffffff


	//   ....[8]....
        /*0070*/ 	.word	0xffffffff


	//   ....[9]....
        /*0074*/ 	.word	0xffffffff


	//----- nvinfo : EIATTR_COOP_GROUP_INSTR_OFFSETS
	.align		4
.L_803:
        /*0078*/ 	.byte	0x04, 0x28
        /*007a*/ 	.short	(.L_805 - .L_804)


	//   ....[0]....
.L_804:
        /*007c*/ 	.word	0x00001190


	//   ....[1]....
        /*0080*/ 	.word	0x000011c0


	//   ....[2]....
        /*0084*/ 	.word	0x00001200


	//   ....[3]....
        /*0088*/ 	.word	0x00001220


	//   ....[4]....
        /*008c*/ 	.word	0x00001250


	//   ....[5]....
        /*0090*/ 	.word	0x00001270


	//   ....[6]....
        /*0094*/ 	.word	0x000012a0


	//   ....[7]....
        /*0098*/ 	.word	0x000012c0


	//   ....[8]....
        /*009c*/ 	.word	0x00001310


	//   ....[9]....
        /*00a0*/ 	.word	0x00001320


	//----- nvinfo : EIATTR_VRC_CTA_INIT_COUNT
	.align		4
.L_805:
        /*00a4*/ 	.byte	0x02, 0x4a
	.zero		1
	.zero		1


	//----- nvinfo : EIATTR_EXIT_INSTR_OFFSETS
	.align		4
        /*00a8*/ 	.byte	0x04, 0x1c
        /*00aa*/ 	.short	(.L_807 - .L_806)


	//   ....[0]....
.L_806:
        /*00ac*/ 	.word	0x000036e0


	//   ....[1]....
        /*00b0*/ 	.word	0x00003810


	//   ....[2]....
        /*00b4*/ 	.word	0x00003e10


	//   ....[3]....
        /*00b8*/ 	.word	0x00004410


	//----- nvinfo : EIATTR_MAX_THREADS
	.align		4
.L_807:
        /*00bc*/ 	.byte	0x04, 0x05
        /*00be*/ 	.short	(.L_809 - .L_808)
.L_808:
        /*00c0*/ 	.word	0x000001a0
        /*00c4*/ 	.word	0x00000001
        /*00c8*/ 	.word	0x00000001


	//----- nvinfo : EIATTR_CRS_STACK_SIZE
	.align		4
.L_809:
        /*00cc*/ 	.byte	0x04, 0x1e
        /*00ce*/ 	.short	(.L_811 - .L_810)
.L_810:
        /*00d0*/ 	.word	0x00000000


	//----- nvinfo : EIATTR_CBANK_PARAM_SIZE
	.align		4
.L_811:
        /*00d4*/ 	.byte	0x03, 0x19
        /*00d6*/ 	.short	0x00b8


	//----- nvinfo : EIATTR_PARAM_CBANK
	.align		4
        /*00d8*/ 	.byte	0x04, 0x0a
        /*00da*/ 	.short	(.L_813 - .L_812)
	.align		4
.L_812:
        /*00dc*/ 	.word	index@(.nv.constant0._Z35group_norm_nhwc_bwd_one_pass_kernelI11Fp16IOBf16WLi64ELi26ELi416EEv26Group_norm_nhwc_bwd_params)
        /*00e0*/ 	.short	0x0380
        /*00e2*/ 	.short	0x00b8


	//----- nvinfo : EIATTR_SW_WAR
	.align		4
.L_813:
        /*00e4*/ 	.byte	0x04, 0x36
        /*00e6*/ 	.short	(.L_815 - .L_814)
.L_814:
        /*00e8*/ 	.word	0x00000008
.L_815:


//--------------------- .nv.info._Z35group_norm_nhwc_bwd_one_pass_kernelI11Fp16IOBf16WLi128ELi26ELi416EEv26Group_norm_nhwc_bwd_params --------------------------
	.section	.nv.info._Z35group_norm_nhwc_bwd_one_pass_kernelI11Fp16IOBf16WLi128ELi26ELi416EEv26Group_norm_nhwc_bwd_params,"",@"SHT_CUDA_INFO"
	.sectionflags	@""
	.align	4


	//----- nvinfo : EIATTR_CUDA_API_VERSION
	.align		4
        /*0000*/ 	.byte	0x04, 0x37
        /*0002*/ 	.short	(.L_817 - .L_816)
.L_816:
        /*0004*/ 	.word	0x00000082


	//----- nvinfo : EIATTR_KPARAM_INFO
	.align		4
.L_817:
        /*0008*/ 	.byte	0x04, 0x17
        /*000a*/ 	.short	(.L_819 - .L_818)
.L_818:
        /*000c*/ 	.word	0x00000000
        /*0010*/ 	.short	0x0000
        /*0012*/ 	.short	0x0000
        /*0014*/ 	.byte	0x00, 0xf0, 0xe1, 0x02


	//----- nvinfo : EIATTR_SPARSE_MMA_MASK
	.align		4
.L_819:
        /*0018*/ 	.byte	0x03, 0x50
        /*001a*/ 	.short	0x0000


	//----- nvinfo : EIATTR_MAXREG_COUNT
	.align		4
        /*001c*/ 	.byte	0x03, 0x1b
        /*001e*/ 	.short	0x0080


	//----- nvinfo : EIATTR_NUM_BARRIERS
	.align		4
        /*0020*/ 	.byte	0x02, 0x4c
        /*0022*/ 	.byte	0x01
	.zero		1


	//----- nvinfo : EIATTR_MERCURY_ISA_VERSION
	.align		4
        /*0024*/ 	.byte	0x03, 0x5f
        /*0026*/ 	.short	0x0101


	//----- nvinfo : EIATTR_INT_WARP_WIDE_INSTR_OFFSETS
	.align		4
        /*0028*/ 	.byte	0x04, 0x31
        /*002a*/ 	.short	(.L_821 - .L_820)


	//   ....[0]....
.L_820:
        /*002c*/ 	.word	0x00001bc0


	//----- nvinfo : EIATTR_COOP_GROUP_MASK_REGIDS
	.align		4
.L_821:
        /*0030*/ 	.byte	0x04, 0x29
        /*0032*/ 	.short	(.L_823 - .L_822)


	//   ....[0]....
.L_822:
        /*0034*/ 	.word	0xffffffff


	//   ....[1]....
        /*0038*/ 	.word	0xffffffff


	//   ....[2]....
        /*003c*/ 	.word	0xffffffff


	//   ....[3]....
        /*0040*/ 	.word	0xffffffff


	//   ....[4]....
        /*0044*/ 	.word	0xffffffff


	//   ....[5]....
        /*0048*/ 	.word	0xffffffff


	//   ....[6]....
        /*004c*/ 	.word	0xffffffff


	//   ....[7]....
        /*0050*/ 	.word	0xffffffff


	//   ....[8]....
        /*0054*/ 	.word	0xffffffff


	//   ....[9]....
        /*0058*/ 	.word	0xffffffff


	//----- nvinfo : EIATTR_COOP_GROUP_INSTR_OFFSETS
	.align		4
.L_823:
        /*005c*/ 	.byte	0x04, 0x28
        /*005e*/ 	.short	(.L_825 - .L_824)


	//   ....[0]....
.L_824:
        /*0060*/ 	.word	0x00001990


	//   ....[1]....
        /*0064*/ 	.word	0x000019d0


	//   ....[2]....
        /*0068*/ 	.word	0x00001a40


	//   ....[3]....
        /*006c*/ 	.word	0x00001a60


	//   ....[4]....
        /*0070*/ 	.word	0x00001aa0


	//   ....[5]....
        /*0074*/ 	.word	0x00001ac0


	//   ....[6]....
        /*0078*/ 	.word	0x00001af0


	//   ....[7]....
        /*007c*/ 	.word	0x00001b10


	//   ....[8]....
        /*0080*/ 	.word	0x00001b60


	//   ....[9]....
        /*0084*/ 	.word	0x00001b70


	//----- nvinfo : EIATTR_VRC_CTA_INIT_COUNT
	.align		4
.L_825:
        /*0088*/ 	.byte	0x02, 0x4a
	.zero		1
	.zero		1


	//----- nvinfo : EIATTR_EXIT_INSTR_OFFSETS
	.align		4
        /*008c*/ 	.byte	0x04, 0x1c
        /*008e*/ 	.short	(.L_827 - .L_826)


	//   ....[0]....
.L_826:
        /*0090*/ 	.word	0x00004420


	//   ....[1]....
        /*0094*/ 	.word	0x00004550


	//   ....[2]....
        /*0098*/ 	.word	0x00004b40


	//   ....[3]....
        /*009c*/ 	.word	0x00005140


	//----- nvinfo : EIATTR_MAX_THREADS
	.align		4
.L_827:
        /*00a0*/ 	.byte	0x04, 0x05
        /*00a2*/ 	.short	(.L_829 - .L_828)
.L_828:
        /*00a4*/ 	.word	0x000001a0
        /*00a8*/ 	.word	0x00000001
        /*00ac*/ 	.word	0x00000001


	//----- nvinfo : EIATTR_CRS_STACK_SIZE
	.align		4
.L_829:
        /*00b0*/ 	.byte	0x04, 0x1e
        /*00b2*/ 	.short	(.L_831 - .L_830)
.L_830:
        /*00b4*/ 	.word	0x00000000


	//----- nvinfo : EIATTR_CBANK_PARAM_SIZE
	.align		4
.L_831:
        /*00b8*/ 	.byte	0x03, 0x19
        /*00ba*/ 	.short	0x00b8


	//----- nvinfo : EIATTR_PARAM_CBANK
	.align		4
        /*00bc*/ 	.byte	0x04, 0x0a
        /*00be*/ 	.short	(.L_833 - .L_832)
	.align		4
.L_832:
        /*00c0*/ 	.word	index@(.nv.constant0._Z35group_norm_nhwc_bwd_one_pass_kernelI11Fp16IOBf16WLi128ELi26ELi416EEv26Group_norm_nhwc_bwd_params)
        /*00c4*/ 	.short	0x0380
        /*00c6*/ 	.short	0x00b8


	//----- nvinfo : EIATTR_SW_WAR
	.align		4
.L_833:
        /*00c8*/ 	.byte	0x04, 0x36
        /*00ca*/ 	.short	(.L_835 - .L_834)
.L_834:
        /*00cc*/ 	.word	0x00000008
.L_835:


//--------------------- .nv.info._Z35group_norm_nhwc_bwd_one_pass_kernelI11Fp16IOBf16WLi256ELi26ELi416EEv26Group_norm_nhwc_bwd_params --------------------------
	.section	.nv.info._Z35group_norm_nhwc_bwd_one_pass_kernelI11Fp16IOBf16WLi256ELi26ELi416EEv26Group_norm_nhwc_bwd_params,"",@"SHT_CUDA_INFO"
	.sectionflags	@""
	.align	4


	//----- nvinfo : EIATTR_CUDA_API_VERSION
	.align		4
        /*0000*/ 	.byte	0x04, 0x37
        /*0002*/ 	.short	(.L_837 - .L_836)
.L_836:
        /*0004*/ 	.word	0x00000082


	//----- nvinfo : EIATTR_KPARAM_INFO
	.align		4
.L_837:
        /*0008*/ 	.byte	0x04, 0x17
        /*000a*/ 	.short	(.L_839 - .L_838)
.L_838:
        /*000c*/ 	.word	0x00000000
        /*0010*/ 	.short	0x0000
        /*0012*/ 	.short	0x0000
        /*0014*/ 	.byte	0x00, 0xf0, 0xe1, 0x02


	//----- nvinfo : EIATTR_SPARSE_MMA_MASK
	.align		4
.L_839:
        /*0018*/ 	.byte	0x03, 0x50
        /*001a*/ 	.short	0x0000


	//----- nvinfo : EIATTR_MAXREG_COUNT
	.align		4
        /*001c*/ 	.byte	0x03, 0x1b
        /*001e*/ 	.short	0x0080


	//----- nvinfo : EIATTR_NUM_BARRIERS
	.align		4
        /*0020*/ 	.byte	0x02, 0x4c
        /*0022*/ 	.byte	0x01
	.zero		1


	//----- nvinfo : EIATTR_MERCURY_ISA_VERSION
	.align		4
        /*0024*/ 	.byte	0x03, 0x5f
        /*0026*/ 	.short	0x0101


	//----- nvinfo : EIATTR_COOP_GROUP_MASK_REGIDS
	.align		4
        /*0028*/ 	.byte	0x04, 0x29
        /*002a*/ 	.short	(.L_841 - .L_840)


	//   ....[0]....
.L_840:
        /*002c*/ 	.word	0xffffffff


	//   ....[1]....
        /*0030*/ 	.word	0xffffffff


	//   ....[2]....
        /*0034*/ 	.word	0xffffffff


	//   ....[3]....
        /*0038*/ 	.word	0xffffffff


	//   ....[4]....
        /*003c*/ 	.word	0xffffffff


	//   ....[5]....
        /*0040*/ 	.word	0xffffffff


	//   ....[6]....
        /*0044*/ 	.word	0xffffffff


	//   ....[7]....
        /*0048*/ 	.word	0xffffffff


	//   ....[8]....
        /*004c*/ 	.word	0xffffffff


	//   ....[9]....
        /*0050*/ 	.word	0xffffffff


	//----- nvinfo : EIATTR_COOP_GROUP_INSTR_OFFSETS
	.align		4
.L_841:
        /*0054*/ 	.byte	0x04, 0x28
        /*0056*/ 	.short	(.L_843 - .L_842)


	//   ....[0]....
.L_842:
        /*0058*/ 	.word	0x00002d50


	//   ....[1]....
        /*005c*/ 	.word	0x00002d90


	//   ....[2]....
        /*0060*/ 	.word	0x00002e00


	//   ....[3]....
        /*0064*/ 	.word	0x00002e20


	//   ....[4]....
        /*0068*/ 	.word	0x00002e50


	//   ....[5]....
        /*006c*/ 	.word	0x00002e70


	//   ....[6]....
        /*0070*/ 	.word	0x00002ea0


	//   ....[7]....
        /*0074*/ 	.word	0x00002ec0


	//   ....[8]....
        /*0078*/ 	.word	0x00002f10


	//   ....[9]....
        /*007c*/ 	.word	0x00002f20


	//----- nvinfo : EIATTR_VRC_CTA_INIT_COUNT
	.align		4
.L_843:
        /*0080*/ 	.byte	0x02, 0x4a
	.zero		1
	.zero		1


	//----- nvinfo : EIATTR_EXIT_INSTR_OFFSETS
	.align		4
        /*0084*/ 	.byte	0x04, 0x1c
        /*0086*/ 	.short	(.L_845 - .L_844)


	//   ....[0]....
.L_844:
        /*0088*/ 	.word	0x00006360


	//   ....[1]....
        /*008c*/ 	.word	0x00006490


	//   ....[2]....
        /*0090*/ 	.word	0x00006a90


	//   ....[3]....
        /*0094*/ 	.word	0x00007090


	//----- nvinfo : EIATTR_MAX_THREADS
	.align		4
.L_845:
        /*0098*/ 	.byte	0x04, 0x05
        /*009a*/ 	.short	(.L_847 - .L_846)
.L_846:
        /*009c*/ 	.word	0x000001a0
        /*00a0*/ 	.word	0x00000001
        /*00a4*/ 	.word	0x00000001


	//----- nvinfo : EIATTR_CRS_STACK_SIZE
	.align		4
.L_847:
        /*00a8*/ 	.byte	0x04, 0x1e
        /*00aa*/ 	.short	(.L_849 - .L_848)
.L_848:
        /*00ac*/ 	.word	0x00000000


	//----- nvinfo : EIATTR_CBANK_PARAM_SIZE
	.align		4
.L_849:
        /*00b0*/ 	.byte	0x03, 0x19
        /*00b2*/ 	.short	0x00b8


	//----- nvinfo : EIATTR_PARAM_CBANK
	.align		4
        /*00b4*/ 	.byte	0x04, 0x0a
        /*00b6*/ 	.short	(.L_851 - .L_850)
	.align		4
.L_850:
        /*00b8*/ 	.word	index@(.nv.constant0._Z35group_norm_nhwc_bwd_one_pass_kernelI11Fp16IOBf16WLi256ELi26ELi416EEv26Group_norm_nhwc_bwd_params)
        /*00bc*/ 	.short	0x0380
        /*00be*/ 	.short	0x00b8


	//----- nvinfo : EIATTR_SW_WAR
	.align		4
.L_851:
        /*00c0*/ 	.byte	0x04, 0x36
        /*00c2*/ 	.short	(.L_853 - .L_852)
.L_852:
        /*00c4*/ 	.word	0x00000008
.L_853:


//--------------------- .nv.info._Z35group_norm_nhwc_bwd_one_pass_kernelI11Fp16IOBf16WLi512ELi26ELi416EEv26Group_norm_nhwc_bwd_params --------------------------
	.section	.nv.info._Z35group_norm_nhwc_bwd_one_pass_kernelI11Fp16IOBf16WLi512ELi26ELi416EEv26Group_norm_nhwc_bwd_params,"",@"SHT_CUDA_INFO"
	.sectionflags	@""
	.align	4


	//----- nvinfo : EIATTR_CUDA_API_VERSION
	.align		4
        /*0000*/ 	.byte	0x04, 0x37
        /*0002*/ 	.short	(.L_855 - .L_854)
.L_854:
        /*0004*/ 	.word	0x00000082


	//----- nvinfo : EIATTR_KPARAM_INFO
	.align		4
.L_855:
        /*0008*/ 	.byte	0x04, 0x17
        /*000a*/ 	.short	(.L_857 - .L_856)
.L_856:
        /*000c*/ 	.word	0x00000000
        /*0010*/ 	.short	0x0000
        /*0012*/ 	.short	0x0000
        /*0014*/ 	.byte	0x00, 0xf0, 0xe1, 0x02


	//----- nvinfo : EIATTR_SPARSE_MMA_MASK
	.align		4
.L_857:
        /*0018*/ 	.byte	0x03, 0x50
        /*001a*/ 	.short	0x0000


	//----- nvinfo : EIATTR_MAXREG_COUNT
	.align		4
        /*001c*/ 	.byte	0x03, 0x1b
        /*001e*/ 	.short	0x0080


	//----- nvinfo : EIATTR_NUM_BARRIERS
	.align		4
        /*0020*/ 	.byte	0x02, 0x4c
        /*0022*/ 	.byte	0x01
	.zero		1


	//----- nvinfo : EIATTR_MERCURY_ISA_VERSION
	.align		4
        /*0024*/ 	.byte	0x03, 0x5f
        /*0026*/ 	.short	0x0101


	//----- nvinfo : EIATTR_INT_WARP_WIDE_INSTR_OFFSETS
	.align		4
        /*0028*/ 	.byte	0x04, 0x31
        /*002a*/ 	.short	(.L_859 - .L_858)


	//   ....[0]....
.L_858:
        /*002c*/ 	.word	0x000054e0


	//----- nvinfo : EIATTR_COOP_GROUP_MASK_REGIDS
	.align		4
.L_859:
        /*0030*/ 	.byte	0x04, 0x29
        /*0032*/ 	.short	(.L_861 - .L_860)


	//   ....[0]....
.L_860:
        /*0034*/ 	.word	0xffffffff


	//   ....[1]....
        /*0038*/ 	.word	0xffffffff


	//   ....[2]....
        /*003c*/ 	.word	0xffffffff


	//   ....[3]....
        /*0040*/ 	.word	0xffffffff


	//   ....[4]....
        /*0044*/ 	.word	0xffffffff


	//   ....[5]....
        /*0048*/ 	.word	0xffffffff


	//   ....[6]....
        /*004c*/ 	.word	0xffffffff


	//   ....[7]....
        /*0050*/ 	.word	0xffffffff


	//   ....[8]....
        /*0054*/ 	.word	0xffffffff


	//   ....[9]....
        /*0058*/ 	.word	0xffffffff


	//----- nvinfo : EIATTR_COOP_GROUP_INSTR_OFFSETS
	.align		4
.L_861:
        /*005c*/ 	.byte	0x04, 0x28
        /*005e*/ 	.short	(.L_863 - .L_862)


	//   ....[0]....
.L_862:
        /*0060*/ 	.word	0x00005270


	//   ....[1]....
        /*0064*/ 	.word	0x000052b0


	//   ....[2]....
        /*0068*/ 	.word	0x00005340


	//   ....[3]....
        /*006c*/ 	.word	0x00005360


	//   ....[4]....
        /*0070*/ 	.word	0x000053c0


	//   ....[5]....
        /*0074*/ 	.word	0x000053e0


	//   ....[6]....
        /*0078*/ 	.word	0x00005410


	//   ....[7]....
        /*007c*/ 	.word	0x00005430


	//   ....[8]....
        /*0080*/ 	.word	0x00005480


	//   ....[9]....
        /*0084*/ 	.word	0x00005490


	//----- nvinfo : EIATTR_VRC_CTA_INIT_COUNT
	.align		4
.L_863:
        /*0088*/ 	.byte	0x02, 0x4a
	.zero		1
	.zero		1


	//----- nvinfo : EIATTR_EXIT_INSTR_OFFSETS
	.align		4
        /*008c*/ 	.byte	0x04, 0x1c
        /*008e*/ 	.short	(.L_865 - .L_864)


	//   ....[0]....
.L_864:
        /*0090*/ 	.word	0x0000a570


	//   ....[1]....
        /*0094*/ 	.word	0x0000a6a0


	//   ....[2]....
        /*0098*/ 	.word	0x0000acb0


	//   ....[3]....
        /*009c*/ 	.word	0x0000b2b0


	//----- nvinfo : EIATTR_MAX_THREADS
	.align		4
.L_865:
        /*00a0*/ 	.byte	0x04, 0x05
        /*00a2*/ 	.short	(.L_867 - .L_866)
.L_866:
        /*00a4*/ 	.word	0x000001a0
        /*00a8*/ 	.word	0x00000001
        /*00ac*/ 	.word	0x00000001


	//----- nvinfo : EIATTR_CRS_STACK_SIZE
	.align		4
.L_867:
        /*00b0*/ 	.byte	0x04, 0x1e
        /*00b2*/ 	.short	(.L_869 - .L_868)
.L_868:
        /*00b4*/ 	.word	0x00000000


	//----- nvinfo : EIATTR_CBANK_PARAM_SIZE
	.align		4
.L_869:
        /*00b8*/ 	.byte	0x03, 0x19
        /*00ba*/ 	.short	0x00b8


	//----- nvinfo : EIATTR_PARAM_CBANK
	.align		4
        /*00bc*/ 	.byte	0x04, 0x0a
        /*00be*/ 	.short	(.L_871 - .L_870)
	.align		4
.L_870:
        /*00c0*/ 	.word	index@(.nv.constant0._Z35group_norm_nhwc_bwd_one_pass_kernelI11Fp16IOBf16WLi512ELi26ELi416EEv26Group_norm_nhwc_bwd_params)
        /*00c4*/ 	.short	0x0380
        /*00c6*/ 	.short	0x00b8


	//----- nvinfo : EIATTR_SW_WAR
	.align		4
.L_871:
        /*00c8*/ 	.byte	0x04, 0x36
        /*00ca*/ 	.short	(.L_873 - .L_872)
.L_872:
        /*00cc*/ 	.word	0x00000008
.L_873:


//--------------------- .nv.info._Z35group_norm_nhwc_bwd_one_pass_kernelI11Fp16IOFp16WLi64ELi26ELi416EEv26Group_norm_nhwc_bwd_params --------------------------
	.section	.nv.info._Z35group_norm_nhwc_bwd_one_pass_kernelI11Fp16IOFp16WLi64ELi26ELi416EEv26Group_norm_nhwc_bwd_params,"",@"SHT_CUDA_INFO"
	.sectionflags	@""
	.align	4


	//----- nvinfo : EIATTR_CUDA_API_VERSION
	.align		4
        /*0000*/ 	.byte	0x04, 0x37
        /*0002*/ 	.short	(.L_875 - .L_874)
.L_874:
        /*0004*/ 	.word	0x00000082


	//----- nvinfo : EIATTR_KPARAM_INFO
	.align		4
.L_875:
        /*0008*/ 	.byte	0x04, 0x17
        /*000a*/ 	.short	(.L_877 - .L_876)
.L_876:
        /*000c*/ 	.word	0x00000000
        /*0010*/ 	.short	0x0000
        /*0012*/ 	.short	0x0000
        /*0014*/ 	.byte	0x00, 0xf0, 0xe1, 0x02


	//----- nvinfo : EIATTR_SPARSE_MMA_MASK
	.align		4
.L_877:
        /*0018*/ 	.byte	0x03, 0x50
        /*001a*/ 	.short	0x0000


	//----- nvinfo : EIATTR_MAXREG_COUNT
	.align		4
        /*001c*/ 	.byte	0x03, 0x1b
        /*001e*/ 	.short	0x0080


	//----- nvinfo : EIATTR_NUM_BARRIERS
	.align		4
        /*0020*/ 	.byte	0x02, 0x4c
        /*0022*/ 	.byte	0x01
	.zero		1


	//----- nvinfo : EIATTR_MERCURY_ISA_VERSION
	.align		4
        /*0024*/ 	.byte	0x03, 0x5f
        /*0026*/ 	.short	0x0101


	//----- nvinfo : EIATTR_INT_WARP_WIDE_INSTR_OFFSETS
	.align		4
        /*0028*/ 	.byte	0x04, 0x31
        /*002a*/ 	.short	(.L_879 - .L_878)


	//   ....[0]....
.L_878:
        /*002c*/ 	.word	0x00002520


	//   ....[1]....
        /*0030*/ 	.word	0x00002550


	//   ....[2]....
        /*0034*/ 	.word	0x00002560


	//   ....[3]....
        /*0038*/ 	.word	0x000025b0


	//   ....[4]....
        /*003c*/ 	.word	0x00002740


	//   ....[5]....
        /*0040*/ 	.word	0x00002790


	//   ....[6]....
        /*0044*/ 	.word	0x000027a0


	//   ....[7]....
        /*0048*/ 	.word	0x000027f0


	//----- nvinfo : EIATTR_COOP_GROUP_MASK_REGIDS
	.align		4
.L_879:
        /*004c*/ 	.byte	0x04, 0x29
        /*004e*/ 	.short	(.L_881 - .L_880)


	//   ....[0]....
.L_880:
        /*0050*/ 	.word	0xffffffff


	//   ....[1]....
        /*0054*/ 	.word	0xffffffff


	//   ....[2]....
        /*0058*/ 	.word	0xffffffff


	//   ....[3]....
        /*005c*/ 	.word	0xffffffff


	//   ....[4]....
        /*0060*/ 	.word	0xffffffff


	//   ....[5]....
        /*0064*/ 	.word	0xffffffff


	//   ....[6]....
        /*0068*/ 	.word	0xffffffff


	//   ....[7]....
        /*006c*/ 	.word	0xffffffff


	//   ....[8]....
        /*0070*/ 	.word	0xffffffff


	//   ....[9]....
        /*0074*/ 	.word	0xffffffff


	//----- nvinfo : EIATTR_COOP_GROUP_INSTR_OFFSETS
	.align		4
.L_881:
        /*0078*/ 	.byte	0x04, 0x28
        /*007a*/ 	.short	(.L_883 - .L_882)


	//   ....[0]....
.L_882:
        /*007c*/ 	.word	0x00001190


	//   ....[1]....
        /*0080*/ 	.word	0x000011c0


	//   ....[2]....
        /*0084*/ 	.word	0x00001200


	//   ....[3]....
        /*0088*/ 	.word	0x00001220


	//   ....[4]....
        /*008c*/ 	.word	0x00001250


	//   ....[5]....
        /*0090*/ 	.word	0x00001270


	//   ....[6]....
        /*0094*/ 	.word	0x000012a0


	//   ....[7]....
        /*0098*/ 	.word	0x000012c0


	//   ....[8]....
        /*009c*/ 	.word	0x00001310


	//   ....[9]....
        /*00a0*/ 	.word	0x00001320


	//----- nvinfo : EIATTR_VRC_CTA_INIT_COUNT
	.align		4
.L_883:
        /*00a4*/ 	.byte	0x02, 0x4a
	.zero		1
	.zero		1


	//----- nvinfo : EIATTR_EXIT_INSTR_OFFSETS
	.align		4
        /*00a8*/ 	.byte	0x04, 0x1c
        /*00aa*/ 	.short	(.L_885 - .L_884)


	//   ....[0]....
.L_884:
        /*00ac*/ 	.word	0x000036e0


	//   ....[1]....
        /*00b0*/ 	.word	0x00003810


	//   ....[2]....
        /*00b4*/ 	.word	0x00003e10


	//   ....[3]....
        /*00b8*/ 	.word	0x00004410


	//----- nvinfo : EIATTR_MAX_THREADS
	.align		4
.L_885:
        /*00bc*/ 	.byte	0x04, 0x05
        /*00be*/ 	.short	(.L_887 - .L_886)
.L_886:
        /*00c0*/ 	.word	0x000001a0
        /*00c4*/ 	.word	0x00000001
        /*00c8*/ 	.word	0x00000001


	//----- nvinfo : EIATTR_CRS_STACK_SIZE
	.align		4
.L_887:
        /*00cc*/ 	.byte	0x04, 0x1e
        /*00ce*/ 	.short	(.L_889 - .L_888)
.L_888:
        /*00d0*/ 	.word	0x00000000


	//----- nvinfo : EIATTR_CBANK_PARAM_SIZE
	.align		4
.L_889:
        /*00d4*/ 	.byte	0x03, 0x19
        /*00d6*/ 	.short	0x00b8


	//----- nvinfo : EIATTR_PARAM_CBANK
	.align		4
        /*00d8*/ 	.byte	0x04, 0x0a
        /*00da*/ 	.short	(.L_891 - .L_890)
	.align		4
.L_890:
        /*00dc*/ 	.word	index@(.nv.constant0._Z35group_norm_nhwc_bwd_one_pass_kernelI11Fp16IOFp16WLi64ELi26ELi416EEv26Group_norm_nhwc_bwd_params)
        /*00e0*/ 	.short	0x0380
        /*00e2*/ 	.short	0x00b8


	//----- nvinfo : EIATTR_SW_WAR
	.align		4
.L_891:
        /*00e4*/ 	.byte	0x04, 0x36
        /*00e6*/ 	.short	(.L_893 - .L_892)
.L_892:
        /*00e8*/ 	.word	0x00000008
.L_893:


//--------------------- .nv.info._Z35group_norm_nhwc_bwd_one_pass_kernelI11Fp16IOFp16WLi128ELi26ELi416EEv26Group_norm_nhwc_bwd_params --------------------------
	.section	.nv.info._Z35group_norm_nhwc_bwd_one_pass_kernelI11Fp16IOFp16WLi128ELi26ELi416EEv26Group_norm_nhwc_bwd_params,"",@"SHT_CUDA_INFO"
	.sectionflags	@""
	.align	4


	//----- nvinfo : EIATTR_CUDA_API_VERSION
	.align		4
        /*0000*/ 	.byte	0x04, 0x37
        /*0002*/ 	.short	(.L_895 - .L_894)
.L_894:
        /*0004*/ 	.word	0x00000082


	//----- nvinfo : EIATTR_KPARAM_INFO
	.align		4
.L_895:
        /*0008*/ 	.byte	0x04, 0x17
        /*000a*/ 	.short	(.L_897 - .L_896)
.L_896:
        /*000c*/ 	.word	0x00000000
        /*0010*/ 	.short	0x0000
        /*0012*/ 	.short	0x0000
        /*0014*/ 	.byte	0x00, 0xf0, 0xe1, 0x02


	//----- nvinfo : EIATTR_SPARSE_MMA_MASK
	.align		4
.L_897:
        /*0018*/ 	.byte	0x03, 0x50
        /*001a*/ 	.short	0x0000


	//----- nvinfo : EIATTR_MAXREG_COUNT
	.align		4
        /*001c*/ 	.byte	0x03, 0x1b
        /*001e*/ 	.short	0x0080


	//----- nvinfo : EIATTR_NUM_BARRIERS
	.align		4
        /*0020*/ 	.byte	0x02, 0x4c
        /*0022*/ 	.byte	0x01
	.zero		1


	//----- nvinfo : EIATTR_MERCURY_ISA_VERSION
	.align		4
        /*0024*/ 	.byte	0x03, 0x5f
        /*0026*/ 	.short	0x0101


	//----- nvinfo : EIATTR_INT_WARP_WIDE_INSTR_OFFSETS
	.align		4
        /*0028*/ 	.byte	0x04, 0x31
        /*002a*/ 	.short	(.L_899 - .L_898)


	//   ....[0]....
.L_898:
        /*002c*/ 	.word	0x00001bc0


	//----- nvinfo : EIATTR_COOP_GROUP_MASK_REGIDS
	.align		4
.L_899:
        /*0030*/ 	.byte	0x04, 0x29
        /*0032*/ 	.short	(.L_901 - .L_900)


	//   ....[0]....
.L_900:
        /*0034*/ 	.word	0xffffffff


	//   ....[1]....
        /*0038*/ 	.word	0xffffffff


	//   ....[2]....
        /*003c*/ 	.word	0xffffffff


	//   ....[3]....
        /*0040*/ 	.word	0xffffffff


	//   ....[4]....
        /*0044*/ 	.word	0xffffffff


	//   ....[5]....
        /*0048*/ 	.word	0xffffffff


	//   ....[6]....
        /*004c*/ 	.word	0xffffffff


	//   ....[7]....
        /*0050*/ 	.word	0xffffffff


	//   ....[8]....
        /*0054*/ 	.word	0xffffffff


	//   ....[9]....
        /*0058*/ 	.word	0xffffffff


	//----- nvinfo : EIATTR_COOP_GROUP_INSTR_OFFSETS
	.align		4
.L_901:
        /*005c*/ 	.byte	0x04, 0x28
        /*005e*/ 	.short	(.L_903 - .L_902)


	//   ....[0]....
.L_902:
        /*0060*/ 	.word	0x00001990


	//   ....[1]....
        /*0064*/ 	.word	0x000019d0


	//   ....[2]....
        /*0068*/ 	.word	0x00001a40


	//   ....[3]....
        /*006c*/ 	.word	0x00001a60


	//   ....[4]....
        /*0070*/ 	.word	0x00001aa0


	//   ....[5]....
        /*0074*/ 	.word	0x00001ac0


	//   ....[6]....
        /*0078*/ 	.word	0x00001af0


	//   ....[7]....
        /*007c*/ 	.word	0x00001b10


	//   ....[8]....
        /*0080*/ 	.word	0x00001b60


	//   ....[9]....
        /*0084*/ 	.word	0x00001b70


	//----- nvinfo : EIATTR_VRC_CTA_INIT_COUNT
	.align		4
.L_903:
        /*0088*/ 	.byte	0x02, 0x4a
	.zero		1
	.zero		1


	//----- nvinfo : EIATTR_EXIT_INSTR_OFFSETS
	.align		4
        /*008c*/ 	.byte	0x04, 0x1c
        /*008e*/ 	.short	(.L_905 - .L_904)


	//   ....[0]....
.L_904:
        /*0090*/ 	.word	0x00004420


	//   ....[1]....
        /*0094*/ 	.word	0x00004550


	//   ....[2]....
        /*0098*/ 	.word	0x00004b40


	//   ....[3]....
        /*009c*/ 	.word	0x00005140


	//----- nvinfo : EIATTR_MAX_THREADS
	.align		4
.L_905:
        /*00a0*/ 	.byte	0x04, 0x05
        /*00a2*/ 	.short	(.L_907 - .L_906)
.L_906:
        /*00a4*/ 	.word	0x000001a0
        /*00a8*/ 	.word	0x00000001
        /*00ac*/ 	.word	0x00000001


	//----- nvinfo : EIATTR_CRS_STACK_SIZE
	.align		4
.L_907:
        /*00b0*/ 	.byte	0x04, 0x1e
        /*00b2*/ 	.short	(.L_909 - .L_908)
.L_908:
        /*00b4*/ 	.word	0x00000000


	//----- nvinfo : EIATTR_CBANK_PARAM_SIZE
	.align		4
.L_909:
        /*00b8*/ 	.byte	0x03, 0x19
        /*00ba*/ 	.short	0x00b8


	//----- nvinfo : EIATTR_PARAM_CBANK
	.align		4
        /*00bc*/ 	.byte	0x04, 0x0a
        /*00be*/ 	.short	(.L_911 - .L_910)
	.align		4
.L_910:
        /*00c0*/ 	.word	index@(.nv.constant0._Z35group_norm_nhwc_bwd_one_pass_kernelI11Fp16IOFp16WLi128ELi26ELi416EEv26Group_norm_nhwc_bwd_params)
        /*00c4*/ 	.short	0x0380
        /*00c6*/ 	.short	0x00b8


	//----- nvinfo : EIATTR_SW_WAR
	.align		4
.L_911:
        /*00c8*/ 	.byte	0x04, 0x36
        /*00ca*/ 	.short	(.L_913 - .L_912)
.L_912:
        /*00cc*/ 	.word	0x00000008
.L_913:


//--------------------- .nv.info._Z35group_norm_nhwc_bwd_one_pass_kernelI11Fp16IOFp16WLi256ELi26ELi416EEv26Group_norm_nhwc_bwd_params --------------------------
	.section	.nv.info._Z35group_norm_nhwc_bwd_one_pass_kernelI11Fp16IOFp16WLi256ELi26ELi416EEv26Group_norm_nhwc_bwd_params,"",@"SHT_CUDA_INFO"
	.sectionflags	@""
	.align	4


	//----- nvinfo : EIATTR_CUDA_API_VERSION
	.align		4
        /*0000*/ 	.byte	0x04, 0x37
        /*0002*/ 	.short	(.L_915 - .L_914)
.L_914:
        /*0004*/ 	.word	0x00000082


	//----- nvinfo : EIATTR_KPARAM_INFO
	.align		4
.L_915:
        /*0008*/ 	.byte	0x04, 0x17
        /*000a*/ 	.short	(.L_917 - .L_916)
.L_916:
        /*000c*/ 	.word	0x00000000
        /*0010*/ 	.short	0x0000
        /*0012*/ 	.short	0x0000
        /*0014*/ 	.byte	0x00, 0xf0, 0xe1, 0x02


	//----- nvinfo : EIATTR_SPARSE_MMA_MASK
	.align		4
.L_917:
        /*0018*/ 	.byte	0x03, 0x50
        /*001a*/ 	.short	0x0000


	//----- nvinfo : EIATTR_MAXREG_COUNT
	.align		4
        /*001c*/ 	.byte	0x03, 0x1b
        /*001e*/ 	.short	0x0080


	//----- nvinfo : EIATTR_NUM_BARRIERS
	.align		4
        /*0020*/ 	.byte	0x02, 0x4c
        /*0022*/ 	.byte	0x01
	.zero		1


	//----- nvinfo : EIATTR_MERCURY_ISA_VERSION
	.align		4
        /*0024*/ 	.byte	0x03, 0x5f
        /*0026*/ 	.short	0x0101


	//----- nvinfo : EIATTR_COOP_GROUP_MASK_REGIDS
	.align		4
        /*0028*/ 	.byte	0x04, 0x29
        /*002a*/ 	.short	(.L_919 - .L_918)


	//   ....[0]....
.L_918:
        /*002c*/ 	.word	0xffffffff


	//   ....[1]....
        /*0030*/ 	.word	0xffffffff


	//   ....[2]....
        /*0034*/ 	.word	0xffffffff


	//   ....[3]....
        /*0038*/ 	.word	0xffffffff


	//   ....[4]....
        /*003c*/ 	.word	0xffffffff


	//   ....[5]....
        /*0040*/ 	.word	0xffffffff


	//   ....[6]....
        /*0044*/ 	.word	0xffffffff


	//   ....[7]....
        /*0048*/ 	.word	0xffffffff


	//   ....[8]....
        /*004c*/ 	.word	0xffffffff


	//   ....[9]....
        /*0050*/ 	.word	0xffffffff


	//----- nvinfo : EIATTR_COOP_GROUP_INSTR_OFFSETS
	.align		4
.L_919:
        /*0054*/ 	.byte	0x04, 0x28
        /*0056*/ 	.short	(.L_921 - .L_920)


	//   ....[0]....
.L_920:
        /*0058*/ 	.word	0x00002d50


	//   ....[1]....
        /*005c*/ 	.word	0x00002d90


	//   ....[2]....
        /*0060*/ 	.word	0x00002e00


	//   ....[3]....
        /*0064*/ 	.word	0x00002e20


	//   ....[4]....
        /*0068*/ 	.word	0x00002e50


	//   ....[5]....
        /*006c*/ 	.word	0x00002e70


	//   ....[6]....
        /*0070*/ 	.word	0x00002ea0


	//   ....[7]....
        /*0074*/ 	.word	0x00002ec0


	//   ....[8]....
        /*0078*/ 	.word	0x00002f10


	//   ....[9]....
        /*007c*/ 	.word	0x00002f20


	//----- nvinfo : EIATTR_VRC_CTA_INIT_COUNT
	.align		4
.L_921:
        /*0080*/ 	.byte	0x02, 0x4a
	.zero		1
	.zero		1


	//----- nvinfo : EIATTR_EXIT_INSTR_OFFSETS
	.align		4
        /*0084*/ 	.byte	0x04, 0x1c
        /*0086*/ 	.short	(.L_923 - .L_922)


	//   ....[0]....
.L_922:
        /*0088*/ 	.word	0x00006360


	//   ....[1]....
        /*008c*/ 	.word	0x00006490


	//   ....[2]....
        /*0090*/ 	.word	0x00006a90


	//   ....[3]....
        /*0094*/ 	.word	0x00007090


	//----- nvinfo : EIATTR_MAX_THREADS
	.align		4
.L_923:
        /*0098*/ 	.byte	0x04, 0x05
        /*009a*/ 	.short	(.L_925 - .L_924)
.L_924:
        /*009c*/ 	.word	0x000001a0
        /*00a0*/ 	.word	0x00000001
        /*00a4*/ 	.word	0x00000001


	//----- nvinfo : EIATTR_CRS_STACK_SIZE
	.align		4
.L_925:
        /*00a8*/ 	.byte	0x04, 0x1e
        /*00aa*/ 	.short	(.L_927 - .L_926)
.L_926:
        /*00ac*/ 	.word	0x00000000


	//----- nvinfo : EIATTR_CBANK_PARAM_SIZE
	.align		4
.L_927:
        /*00b0*/ 	.byte	0x03, 0x19
        /*00b2*/ 	.short	0x00b8


	//----- nvinfo : EIATTR_PARAM_CBANK
	.align		4
        /*00b4*/ 	.byte	0x04, 0x0a
        /*00b6*/ 	.short	(.L_929 - .L_928)
	.align		4
.L_928:
        /*00b8*/ 	.word	index@(.nv.constant0._Z35group_norm_nhwc_bwd_one_pass_kernelI11Fp16IOFp16WLi256ELi26ELi416EEv26Group_norm_nhwc_bwd_params)
        /*00bc*/ 	.short	0x0380
        /*00be*/ 	.short	0x00b8


	//----- nvinfo : EIATTR_SW_WAR
	.align		4
.L_929:
        /*00c0*/ 	.byte	0x04, 0x36
        /*00c2*/ 	.short	(.L_931 - .L_930)
.L_930:
        /*00c4*/ 	.word	0x00000008
.L_931:


//--------------------- .nv.info._Z35group_norm_nhwc_bwd_one_pass_kernelI11Fp16IOFp16WLi512ELi26ELi416EEv26Group_norm_nhwc_bwd_params --------------------------
	.section	.nv.info._Z35group_norm_nhwc_bwd_one_pass_kernelI11Fp16IOFp16WLi512ELi26ELi416EEv26Group_norm_nhwc_bwd_params,"",@"SHT_CUDA_INFO"
	.sectionflags	@""
	.align	4


	//----- nvinfo : EIATTR_CUDA_API_VERSION
	.align		4
        /*0000*/ 	.byte	0x04, 0x37
        /*0002*/ 	.short	(.L_933 - .L_932)
.L_932:
        /*0004*/ 	.word	0x00000082


	//----- nvinfo : EIATTR_KPARAM_INFO
	.align		4
.L_933:
        /*0008*/ 	.byte	0x04, 0x17
        /*000a*/ 	.short	(.L_935 - .L_934)
.L_934:
        /*000c*/ 	.word	0x00000000
        /*0010*/ 	.short	0x0000
        /*0012*/ 	.short	0x0000
        /*0014*/ 	.byte	0x00, 0xf0, 0xe1, 0x02


	//----- nvinfo : EIATTR_SPARSE_MMA_MASK
	.align		4
.L_935:
        /*0018*/ 	.byte	0x03, 0x50
        /*001a*/ 	.short	0x0000


	//----- nvinfo : EIATTR_MAXREG_COUNT
	.align		4
        /*001c*/ 	.byte	0x03, 0x1b
        /*001e*/ 	.short	0x0080


	//----- nvinfo : EIATTR_NUM_BARRIERS
	.align		4
        /*0020*/ 	.byte	0x02, 0x4c
        /*0022*/ 	.byte	0x01
	.zero		1


	//----- nvinfo : EIATTR_MERCURY_ISA_VERSION
	.align		4
        /*0024*/ 	.byte	0x03, 0x5f
        /*0026*/ 	.short	0x0101


	//----- nvinfo : EIATTR_INT_WARP_WIDE_INSTR_OFFSETS
	.align		4
        /*0028*/ 	.byte	0x04, 0x31
        /*002a*/ 	.short	(.L_937 - .L_936)


	//   ....[0]....
.L_936:
        /*002c*/ 	.word	0x000054e0


	//----- nvinfo : EIATTR_COOP_GROUP_MASK_REGIDS
	.align		4
.L_937:
        /*0030*/ 	.byte	0x04, 0x29
        /*0032*/ 	.short	(.L_939 - .L_938)


	//   ....[0]....
.L_938:
        /*0034*/ 	.word	0xffffffff


	//   ....[1]....
        /*0038*/ 	.word	0xffffffff


	//   ....[2]....
        /*003c*/ 	.word	0xffffffff


	//   ....[3]....
        /*0040*/ 	.word	0xffffffff


	//   ....[4]....
        /*0044*/ 	.word	0xffffffff


	//   ....[5]....
        /*0048*/ 	.word	0xffffffff


	//   ....[6]....
        /*004c*/ 	.word	0xffffffff


	//   ....[7]....
        /*0050*/ 	.word	0xffffffff


	//   ....[8]....
        /*0054*/ 	.word	0xffffffff


	//   ....[9]....
        /*0058*/ 	.word	0xffffffff


	//----- nvinfo : EIATTR_COOP_GROUP_INSTR_OFFSETS
	.align		4
.L_939:
        /*005c*/ 	.byte	0x04, 0x28
        /*005e*/ 	.short	(.L_941 - .L_940)


	//   ....[0]....
.L_940:
        /*0060*/ 	.word	0x00005270


	//   ....[1]....
        /*0064*/ 	.word	0x000052b0


	//   ....[2]....
        /*0068*/ 	.word	0x00005340


	//   ....[3]....
        /*006c*/ 	.word	0x00005360


	//   ....[4]....
        /*0070*/ 	.word	0x000053c0


	//   ....[5]....
        /*0074*/ 	.word	0x000053e0


	//   ....[6]....
        /*0078*/ 	.word	0x00005410


	//   ....[7]....
        /*007c*/ 	.word	0x00005430


	//   ....[8]....
        /*0080*/ 	.word	0x00005480


	//   ....[9]....
        /*0084*/ 	.word	0x00005490


	//----- nvinfo : EIATTR_VRC_CTA_INIT_COUNT
	.align		4
.L_941:
        /*0088*/ 	.byte	0x02, 0x4a
	.zero		1
	.zero		1


	//----- nvinfo : EIATTR_EXIT_INSTR_OFFSETS
	.align		4
        /*008c*/ 	.byte	0x04, 0x1c
        /*008e*/ 	.short	(.L_943 - .L_942)


	//   ....[0]....
.L_942:
        /*0090*/ 	.word	0x0000a570


	//   ....[1]....
        /*0094*/ 	.word	0x0000a6a0


	//   ....[2]....
        /*0098*/ 	.word	0x0000acb0


	//   ....[3]....
        /*009c*/ 	.word	0x0000b2b0


	//----- nvinfo : EIATTR_MAX_THREADS
	.align		4
.L_943:
        /*00a0*/ 	.byte	0x04, 0x05
        /*00a2*/ 	.short	(.L_945 - .L_944)
.L_944:
        /*00a4*/ 	.word	0x000001a0
        /*00a8*/ 	.word	0x00000001
        /*00ac*/ 	.word	0x00000001


	//----- nvinfo : EIATTR_CRS_STACK_SIZE
	.align		4
.L_945:
        /*00b0*/ 	.byte	0x04, 0x1e
        /*00b2*/ 	.short	(.L_947 - .L_946)
.L_946:
        /*00b4*/ 	.word	0x00000000


	//----- nvinfo : EIATTR_CBANK_PARAM_SIZE
	.align		4
.L_947:
        /*00b8*/ 	.byte	0x03, 0x19
        /*00ba*/ 	.short	0x00b8


	//----- nvinfo : EIATTR_PARAM_CBANK
	.align		4
        /*00bc*/ 	.byte	0x04, 0x0a
        /*00be*/ 	.short	(.L_949 - .L_948)
	.align		4
.L_948:
        /*00c0*/ 	.word	index@(.nv.constant0._Z35group_norm_nhwc_bwd_one_pass_kernelI11Fp16IOFp16WLi512ELi26ELi416EEv26Group_norm_nhwc_bwd_params)
        /*00c4*/ 	.short	0x0380
        /*00c6*/ 	.short	0x00b8


	//----- nvinfo : EIATTR_SW_WAR
	.align		4
.L_949:
        /*00c8*/ 	.byte	0x04, 0x36
        /*00ca*/ 	.short	(.L_951 - .L_950)
.L_950:
        /*00cc*/ 	.word	0x00000008
.L_951:


//--------------------- .nv.info._Z35group_norm_nhwc_bwd_one_pass_kernelI11Fp32IOFp32WLi64ELi26ELi416EEv26Group_norm_nhwc_bwd_params --------------------------
	.section	.nv.info._Z35group_norm_nhwc_bwd_one_pass_kernelI11Fp32IOFp32WLi64ELi26ELi416EEv26Group_norm_nhwc_bwd_params,"",@"SHT_CUDA_INFO"
	.sectionflags	@""
	.align	4


	//----- nvinfo : EIATTR_CUDA_API_VERSION
	.align		4
        /*0000*/ 	.byte	0x04, 0x37
        /*0002*/ 	.short	(.L_953 - .L_952)
.L_952:
        /*0004*/ 	.word	0x00000082


	//----- nvinfo : EIATTR_KPARAM_INFO
	.align		4
.L_953:
        /*0008*/ 	.byte	0x04, 0x17
        /*000a*/ 	.short	(.L_955 - .L_954)
.L_954:
        /*000c*/ 	.word	0x00000000
        /*0010*/ 	.short	0x0000
        /*0012*/ 	.short	0x0000
        /*0014*/ 	.byte	0x00, 0xf0, 0xe1, 0x02


	//----- nvinfo : EIATTR_SPARSE_MMA_MASK
	.align		4
.L_955:
        /*0018*/ 	.byte	0x03, 0x50
        /*001a*/ 	.short	0x0000


	//----- nvinfo : EIATTR_MAXREG_COUNT
	.align		4
        /*001c*/ 	.byte	0x03, 0x1b
        /*001e*/ 	.short	0x0080


	//----- nvinfo : EIATTR_NUM_BARRIERS
	.align		4
        /*0020*/ 	.byte	0x02, 0x4c
        /*0022*/ 	.byte	0x01
	.zero		1


	//----- nvinfo : EIATTR_MERCURY_ISA_VERSION
	.align		4
        /*0024*/ 	.byte	0x03, 0x5f
        /*0026*/ 	.short	0x0101


	//----- nvinfo : EIATTR_INT_WARP_WIDE_INSTR_OFFSETS
	.align		4
        /*0028*/ 	.byte	0x04, 0x31
        /*002a*/ 	.short	(.L_957 - .L_956)


	//   ....[0]....
.L_956:
        /*002c*/ 	.word	0x000011c0


	//   ....[1]....
        /*0030*/ 	.word	0x000023a0


	//   ....[2]....
        /*0034*/ 	.word	0x000023c0


	//   ....[3]....
        /*0038*/ 	.word	0x000023d0


	//   ....[4]....
        /*003c*/ 	.word	0x000024e0


	//   ....[5]....
        /*0040*/ 	.word	0x000024f0


	//   ....[6]....
        /*0044*/ 	.word	0x000025d0


	//   ....[7]....
        /*0048*/ 	.word	0x00002600


	//   ....[8]....
        /*004c*/ 	.word	0x00002660


	//----- nvinfo : EIATTR_COOP_GROUP_MASK_REGIDS
	.align		4
.L_957:
        /*0050*/ 	.byte	0x04, 0x29
        /*0052*/ 	.short	(.L_959 - .L_958)


	//   ....[0]....
.L_958:
        /*0054*/ 	.word	0xffffffff


	//   ....[1]....
        /*0058*/ 	.word	0xffffffff


	//   ....[2]....
        /*005c*/ 	.word	0xffffffff


	//   ....[3]....
        /*0060*/ 	.word	0xffffffff


	//   ....[4]....
        /*0064*/ 	.word	0xffffffff


	//   ....[5]....
        /*0068*/ 	.word	0xffffffff


	//   ....[6]....
        /*006c*/ 	.word	0xffffffff


	//   ....[7]....
        /*0070*/ 	.word	0xffffffff


	//   ....[8]....
        /*0074*/ 	.word	0xffffffff


	//   ....[9]....
        /*0078*/ 	.word	0xffffffff


	//----- nvinfo : EIATTR_COOP_GROUP_INSTR_OFFSETS
	.align		4
.L_959:
        /*007c*/ 	.byte	0x04, 0x28
        /*007e*/ 	.short	(.L_961 - .L_960)


	//   ....[0]....
.L_960:
        /*0080*/ 	.word	0x00000f70


	//   ....[1]....
        /*0084*/ 	.word	0x00000fb0


	//   ....[2]....
        /*0088*/ 	.word	0x00001060


	//   ....[3]....
        /*008c*/ 	.word	0x00001070


	//   ....[4]....
        /*0090*/ 	.word	0x000010a0


	//   ....[5]....
        /*0094*/ 	.word	0x000010c0


	//   ....[6]....
        /*0098*/ 	.word	0x000010f0


	//   ....[7]....
        /*009c*/ 	.word	0x00001110


	//   ....[8]....
        /*00a0*/ 	.word	0x00001160


	//   ....[9]....
        /*00a4*/ 	.word	0x00001170


	//----- nvinfo : EIATTR_VRC_CTA_INIT_COUNT
	.align		4
.L_961:
        /*00a8*/ 	.byte	0x02, 0x4a
	.zero		1
	.zero		1


	//----- nvinfo : EIATTR_EXIT_INSTR_OFFSETS
	.align		4
        /*00ac*/ 	.byte	0x04, 0x1c
        /*00ae*/ 	.short	(.L_963 - .L_962)


	//   ....[0]....
.L_962:
        /*00b0*/ 	.word	0x00003590


	//   ....[1]....
        /*00b4*/ 	.word	0x000036d0


	//   ....[2]....
        /*00b8*/ 	.word	0x00003d20


	//   ....[3]....
        /*00bc*/ 	.word	0x00004300


	//----- nvinfo : EIATTR_MAX_THREADS
	.align		4
.L_963:
        /*00c0*/ 	.byte	0x04, 0x05
        /*00c2*/ 	.short	(.L_965 - .L_964)
.L_964:
        /*00c4*/ 	.word	0x000001a0
        /*00c8*/ 	.word	0x00000001
        /*00cc*/ 	.word	0x00000001


	//----- nvinfo : EIATTR_CRS_STACK_SIZE
	.align		4
.L_965:
        /*00d0*/ 	.byte	0x04, 0x1e
        /*00d2*/ 	.short	(.L_967 - .L_966)
.L_966:
        /*00d4*/ 	.word	0x00000000


	//----- nvinfo : EIATTR_CBANK_PARAM_SIZE
	.align		4
.L_967:
        /*00d8*/ 	.byte	0x03, 0x19
        /*00da*/ 	.short	0x00b8


	//----- nvinfo : EIATTR_PARAM_CBANK
	.align		4
        /*00dc*/ 	.byte	0x04, 0x0a
        /*00de*/ 	.short	(.L_969 - .L_968)
	.align		4
.L_968:
        /*00e0*/ 	.word	index@(.nv.constant0._Z35group_norm_nhwc_bwd_one_pass_kernelI11Fp32IOFp32WLi64ELi26ELi416EEv26Group_norm_nhwc_bwd_params)
        /*00e4*/ 	.short	0x0380
        /*00e6*/ 	.short	0x00b8


	//----- nvinfo : EIATTR_SW_WAR
	.align		4
.L_969:
        /*00e8*/ 	.byte	0x04, 0x36
        /*00ea*/ 	.short	(.L_971 - .L_970)
.L_970:
        /*00ec*/ 	.word	0x00000008
.L_971:


//--------------------- .nv.info._Z35group_norm_nhwc_bwd_one_pass_kernelI11Fp32IOFp32WLi128ELi26ELi416EEv26Group_norm_nhwc_bwd_params --------------------------
	.section	.nv.info._Z35group_norm_nhwc_bwd_one_pass_kernelI11Fp32IOFp32WLi128ELi26ELi416EEv26Group_norm_nhwc_bwd_params,"",@"SHT_CUDA_INFO"
	.sectionflags	@""
	.align	4


	//----- nvinfo : EIATTR_CUDA_API_VERSION
	.align		4
        /*0000*/ 	.byte	0x04, 0x37
        /*0002*/ 	.short	(.L_973 - .L_972)
.L_972:
        /*0004*/ 	.word	0x00000082


	//----- nvinfo : EIATTR_KPARAM_INFO
	.align		4
.L_973:
        /*0008*/ 	.byte	0x04, 0x17
        /*000a*/ 	.short	(.L_975 - .L_974)
.L_974:
        /*000c*/ 	.word	0x00000000
        /*0010*/ 	.short	0x0000
        /*0012*/ 	.short	0x0000
        /*0014*/ 	.byte	0x00, 0xf0, 0xe1, 0x02


	//----- nvinfo : EIATTR_SPARSE_MMA_MASK
	.align		4
.L_975:
        /*0018*/ 	.byte	0x03, 0x50
        /*001a*/ 	.short	0x0000


	//----- nvinfo : EIATTR_MAXREG_COUNT
	.align		4
        /*001c*/ 	.byte	0x03, 0x1b
        /*001e*/ 	.short	0x0080


	//----- nvinfo : EIATTR_NUM_BARRIERS
	.align		4
        /*0020*/ 	.byte	0x02, 0x4c
        /*0022*/ 	.byte	0x01
	.zero		1


	//----- nvinfo : EIATTR_MERCURY_ISA_VERSION
	.align		4
        /*0024*/ 	.byte	0x03, 0x5f
        /*0026*/ 	.short	0x0101


	//----- nvinfo : EIATTR_COOP_GROUP_MASK_REGIDS
	.align		4
        /*0028*/ 	.byte	0x04, 0x29
        /*002a*/ 	.short	(.L_977 - .L_976)


	//   ....[0]....
.L_976:
        /*002c*/ 	.word	0xffffffff


	//   ....[1]....
        /*0030*/ 	.word	0xffffffff


	//   ....[2]....
        /*0034*/ 	.word	0xffffffff


	//   ....[3]....
        /*0038*/ 	.word	0xffffffff


	//   ....[4]....
        /*003c*/ 	.word	0xffffffff


	//   ....[5]....
        /*0040*/ 	.word	0xffffffff


	//   ....[6]....
        /*0044*/ 	.word	0xffffffff


	//   ....[7]....
        /*0048*/ 	.word	0xffffffff


	//   ....[8]....
        /*004c*/ 	.word	0xffffffff


	//   ....[9]....
        /*0050*/ 	.word	0xffffffff


	//----- nvinfo : EIATTR_COOP_GROUP_INSTR_OFFSETS
	.align		4
.L_977:
        /*0054*/ 	.byte	0x04, 0x28
        /*0056*/ 	.short	(.L_979 - .L_978)


	//   ....[0]....
.L_978:
        /*0058*/ 	.word	0x000017d0


	//   ....[1]....
        /*005c*/ 	.word	0x00001800


	//   ....[2]....
        /*0060*/ 	.word	0x00001850


	//   ....[3]....
        /*0064*/ 	.word	0x00001870


	//   ....[4]....
        /*0068*/ 	.word	0x000018a0


	//   ....[5]....
        /*006c*/ 	.word	0x000018c0


	//   ....[6]....
        /*0070*/ 	.word	0x000018f0


	//   ....[7]....
        /*0074*/ 	.word	0x00001910


	//   ....[8]....
        /*0078*/ 	.word	0x00001960


	//   ....[9]....
        /*007c*/ 	.word	0x00001970


	//----- nvinfo : EIATTR_VRC_CTA_INIT_COUNT
	.align		4
.L_979:
        /*0080*/ 	.byte	0x02, 0x4a
	.zero		1
	.zero		1


	//----- nvinfo : EIATTR_EXIT_INSTR_OFFSETS
	.align		4
        /*0084*/ 	.byte	0x04, 0x1c
        /*0086*/ 	.short	(.L_981 - .L_980)


	//   ....[0]....
.L_980:
        /*0088*/ 	.word	0x00003fa0


	//   ....[1]....
        /*008c*/ 	.word	0x000040d0


	//   ....[2]....
        /*0090*/ 	.word	0x000046a0


	//   ....[3]....
        /*0094*/ 	.word	0x00004c50


	//----- nvinfo : EIATTR_MAX_THREADS
	.align		4
.L_981:
        /*0098*/ 	.byte	0x04, 0x05
        /*009a*/ 	.short	(.L_983 - .L_982)
.L_982:
        /*009c*/ 	.word	0x000001a0
        /*00a0*/ 	.word	0x00000001
        /*00a4*/ 	.word	0x00000001


	//----- nvinfo : EIATTR_CRS_STACK_SIZE
	.align		4
.L_983:
        /*00a8*/ 	.byte	0x04, 0x1e
        /*00aa*/ 	.short	(.L_985 - .L_984)
.L_984:
        /*00ac*/ 	.word	0x00000000


	//----- nvinfo : EIATTR_CBANK_PARAM_SIZE
	.align		4
.L_985:
        /*00b0*/ 	.byte	0x03, 0x19
        /*00b2*/ 	.short	0x00b8


	//----- nvinfo : EIATTR_PARAM_CBANK
	.align		4
        /*00b4*/ 	.byte	0x04, 0x0a
        /*00b6*/ 	.short	(.L_987 - .L_986)
	.align		4
.L_986:
        /*00b8*/ 	.word	index@(.nv.constant0._Z35group_norm_nhwc_bwd_one_pass_kernelI11Fp32IOFp32WLi128ELi26ELi416EEv26Group_norm_nhwc_bwd_params)
        /*00bc*/ 	.short	0x0380
        /*00be*/ 	.short	0x00b8


	//----- nvinfo : EIATTR_SW_WAR
	.align		4
.L_987:
        /*00c0*/ 	.byte	0x04, 0x36
        /*00c2*/ 	.short	(.L_989 - .L_988)
.L_988:
        /*00c4*/ 	.word	0x00000008
.L_989:


//--------------------- .nv.info._Z35group_norm_nhwc_bwd_one_pass_kernelI11Fp32IOFp32WLi256ELi26ELi416EEv26Group_norm_nhwc_bwd_params --------------------------
	.section	.nv.info._Z35group_norm_nhwc_bwd_one_pass_kernelI11Fp32IOFp32WLi256ELi26ELi416EEv26Group_norm_nhwc_bwd_params,"",@"SHT_CUDA_INFO"
	.sectionflags	@""
	.align	4


	//----- nvinfo : EIATTR_CUDA_API_VERSION
	.align		4
        /*0000*/ 	.byte	0x04, 0x37
        /*0002*/ 	.short	(.L_991 - .L_990)
.L_990:
        /*0004*/ 	.word	0x00000082


	//----- nvinfo : EIATTR_KPARAM_INFO
	.align		4
.L_991:
        /*0008*/ 	.byte	0x04, 0x17
        /*000a*/ 	.short	(.L_993 - .L_992)
.L_992:
        /*000c*/ 	.word	0x00000000
        /*0010*/ 	.short	0x0000
        /*0012*/ 	.short	0x0000
        /*0014*/ 	.byte	0x00, 0xf0, 0xe1, 0x02


	//----- nvinfo : EIATTR_SPARSE_MMA_MASK
	.align		4
.L_993:
        /*0018*/ 	.byte	0x03, 0x50
        /*001a*/ 	.short	0x0000


	//----- nvinfo : EIATTR_MAXREG_COUNT
	.align		4
        /*001c*/ 	.byte	0x03, 0x1b
        /*001e*/ 	.short	0x0080


	//----- nvinfo : EIATTR_NUM_BARRIERS
	.align		4
        /*0020*/ 	.byte	0x02, 0x4c
        /*0022*/ 	.byte	0x01
	.zero		1


	//----- nvinfo : EIATTR_MERCURY_ISA_VERSION
	.align		4
        /*0024*/ 	.byte	0x03, 0x5f
        /*0026*/ 	.short	0x0101


	//----- nvinfo : EIATTR_INT_WARP_WIDE_INSTR_OFFSETS
	.align		4
        /*0028*/ 	.byte	0x04, 0x31
        /*002a*/ 	.short	(.L_995 - .L_994)


	//   ....[0]....
.L_994:
        /*002c*/ 	.word	0x00002b50


	//----- nvinfo : EIATTR_COOP_GROUP_MASK_REGIDS
	.align		4
.L_995:
        /*0030*/ 	.byte	0x04, 0x29
        /*0032*/ 	.short	(.L_997 - .L_996)


	//   ....[0]....
.L_996:
        /*0034*/ 	.word	0xffffffff


	//   ....[1]....
        /*0038*/ 	.word	0xffffffff


	//   ....[2]....
        /*003c*/ 	.word	0xffffffff


	//   ....[3]....
        /*0040*/ 	.word	0xffffffff


	//   ....[4]....
        /*0044*/ 	.word	0xffffffff


	//   ....[5]....
        /*0048*/ 	.word	0xffffffff


	//   ....[6]....
        /*004c*/ 	.word	0xffffffff


	//   ....[7]....
        /*0050*/ 	.word	0xffffffff


	//   ....[8]....
        /*0054*/ 	.word	0xffffffff


	//   ....[9]....
        /*0058*/ 	.word	0xffffffff


	//----- nvinfo : EIATTR_COOP_GROUP_INSTR_OFFSETS
	.align		4
.L_997:
        /*005c*/ 	.byte	0x04, 0x28
        /*005e*/ 	.short	(.L_999 - .L_998)


	//   ....[0]....
.L_998:
        /*0060*/ 	.word	0x00002910


	//   ....[1]....
        /*0064*/ 	.word	0x00002950


	//   ....[2]....
        /*0068*/ 	.word	0x000029d0


	//   ....[3]....
        /*006c*/ 	.word	0x000029f0


	//   ....[4]....
        /*0070*/ 	.word	0x00002a30


	//   ....[5]....
        /*0074*/ 	.word	0x00002a50


	//   ....[6]....
        /*0078*/ 	.word	0x00002a80


	//   ....[7]....
        /*007c*/ 	.word	0x00002aa0


	//   ....[8]....
        /*0080*/ 	.word	0x00002af0


	//   ....[9]....
        /*0084*/ 	.word	0x00002b00


	//----- nvinfo : EIATTR_VRC_CTA_INIT_COUNT
	.align		4
.L_999:
        /*0088*/ 	.byte	0x02, 0x4a
	.zero		1
	.zero		1


	//----- nvinfo : EIATTR_EXIT_INSTR_OFFSETS
	.align		4
        /*008c*/ 	.byte	0x04, 0x1c
        /*008e*/ 	.short	(.L_1001 - .L_1000)


	//   ....[0]....
.L_1000:
        /*0090*/ 	.word	0x00005e80


	//   ....[1]....
        /*0094*/ 	.word	0x00005fb0


	//   ....[2]....
        /*0098*/ 	.word	0x00006580


	//   ....[3]....
        /*009c*/ 	.word	0x00006b30


	//----- nvinfo : EIATTR_MAX_THREADS
	.align		4
.L_1001:
        /*00a0*/ 	.byte	0x04, 0x05
        /*00a2*/ 	.short	(.L_1003 - .L_1002)
.L_1002:
        /*00a4*/ 	.word	0x000001a0
        /*00a8*/ 	.word	0x00000001
        /*00ac*/ 	.word	0x00000001


	//----- nvinfo : EIATTR_CRS_STACK_SIZE
	.align		4
.L_1003:
        /*00b0*/ 	.byte	0x04, 0x1e
        /*00b2*/ 	.short	(.L_1005 - .L_1004)
.L_1004:
        /*00b4*/ 	.word	0x00000000


	//----- nvinfo : EIATTR_CBANK_PARAM_SIZE
	.align		4
.L_1005:
        /*00b8*/ 	.byte	0x03, 0x19
        /*00ba*/ 	.short	0x00b8


	//----- nvinfo : EIATTR_PARAM_CBANK
	.align		4
        /*00bc*/ 	.byte	0x04, 0x0a
        /*00be*/ 	.short	(.L_1007 - .L_1006)
	.align		4
.L_1006:
        /*00c0*/ 	.word	index@(.nv.constant0._Z35group_norm_nhwc_bwd_one_pass_kernelI11Fp32IOFp32WLi256ELi26ELi416EEv26Group_norm_nhwc_bwd_params)
        /*00c4*/ 	.short	0x0380
        /*00c6*/ 	.short	0x00b8


	//----- nvinfo : EIATTR_SW_WAR
	.align		4
.L_1007:
        /*00c8*/ 	.byte	0x04, 0x36
        /*00ca*/ 	.short	(.L_1009 - .L_1008)
.L_1008:
        /*00cc*/ 	.word	0x00000008
.L_1009:


//--------------------- .nv.info._Z35group_norm_nhwc_bwd_one_pass_kernelI11Fp32IOFp32WLi512ELi26ELi416EEv26Group_norm_nhwc_bwd_params --------------------------
	.section	.nv.info._Z35group_norm_nhwc_bwd_one_pass_kernelI11Fp32IOFp32WLi512ELi26ELi416EEv26Group_norm_nhwc_bwd_params,"",@"SHT_CUDA_INFO"
	.sectionflags	@""
	.align	4


	//----- nvinfo : EIATTR_CUDA_API_VERSION
	.align		4
        /*0000*/ 	.byte	0x04, 0x37
        /*0002*/ 	.short	(.L_1011 - .L_1010)
.L_1010:
        /*0004*/ 	.word	0x00000082


	//----- nvinfo : EIATTR_KPARAM_INFO
	.align		4
.L_1011:
        /*0008*/ 	.byte	0x04, 0x17
        /*000a*/ 	.short	(.L_1013 - .L_1012)
.L_1012:
        /*000c*/ 	.word	0x00000000
        /*0010*/ 	.short	0x0000
        /*0012*/ 	.short	0x0000
        /*0014*/ 	.byte	0x00, 0xf0, 0xe1, 0x02


	//----- nvinfo : EIATTR_SPARSE_MMA_MASK
	.align		4
.L_1013:
        /*0018*/ 	.byte	0x03, 0x50
        /*001a*/ 	.short	0x0000


	//----- nvinfo : EIATTR_MAXREG_COUNT
	.align		4
        /*001c*/ 	.byte	0x03, 0x1b
        /*001e*/ 	.short	0x0080


	//----- nvinfo : EIATTR_NUM_BARRIERS
	.align		4
        /*0020*/ 	.byte	0x02, 0x4c
        /*0022*/ 	.byte	0x01
	.zero		1


	//----- nvinfo : EIATTR_MERCURY_ISA_VERSION
	.align		4
        /*0024*/ 	.byte	0x03, 0x5f
        /*0026*/ 	.short	0x0101


	//----- nvinfo : EIATTR_INT_WARP_WIDE_INSTR_OFFSETS
	.align		4
        /*0028*/ 	.byte	0x04, 0x31
        /*002a*/ 	.short	(.L_1015 - .L_1014)


	//   ....[0]....
.L_1014:
        /*002c*/ 	.word	0x00006000


	//   ....[1]....
        /*0030*/ 	.word	0x00006020


	//   ....[2]....
        /*0034*/ 	.word	0x00006050


	//   ....[3]....
        /*0038*/ 	.word	0x000060a0


	//   ....[4]....
        /*003c*/ 	.word	0x00006220


	//   ....[5]....
        /*0040*/ 	.word	0x00006270


	//   ....[6]....
        /*0044*/ 	.word	0x00006280


	//   ....[7]....
        /*0048*/ 	.word	0x000062d0


	//----- nvinfo : EIATTR_COOP_GROUP_MASK_REGIDS
	.align		4
.L_1015:
        /*004c*/ 	.byte	0x04, 0x29
        /*004e*/ 	.short	(.L_1017 - .L_1016)


	//   ....[0]....
.L_1016:
        /*0050*/ 	.word	0xffffffff


	//   ....[1]....
        /*0054*/ 	.word	0xffffffff


	//   ....[2]....
        /*0058*/ 	.word	0xffffffff


	//   ....[3]....
        /*005c*/ 	.word	0xffffffff


	//   ....[4]....
        /*0060*/ 	.word	0xffffffff


	//   ....[5]....
        /*0064*/ 	.word	0xffffffff


	//   ....[6]....
        /*0068*/ 	.word	0xffffffff


	//   ....[7]....
        /*006c*/ 	.word	0xffffffff


	//   ....[8]....
        /*0070*/ 	.word	0xffffffff


	//   ....[9]....
        /*0074*/ 	.word	0xffffffff


	//----- nvinfo : EIATTR_COOP_GROUP_INSTR_OFFSETS
	.align		4
.L_1017:
        /*0078*/ 	.byte	0x04, 0x28
        /*007a*/ 	.short	(.L_1019 - .L_1018)


	//   ....[0]....
.L_1018:
        /*007c*/ 	.word	0x00004c40


	//   ....[1]....
        /*0080*/ 	.word	0x00004c80


	//   ....[2]....
        /*0084*/ 	.word	0x00004ce0


	//   ....[3]....
        /*0088*/ 	.word	0x00004d00


	//   ....[4]....
        /*008c*/ 	.word	0x00004d30


	//   ....[5]....
        /*0090*/ 	.word	0x00004d50


	//   ....[6]....
        /*0094*/ 	.word	0x00004d80


	//   ....[7]....
        /*0098*/ 	.word	0x00004da0


	//   ....[8]....
        /*009c*/ 	.word	0x00004df0


	//   ....[9]....
        /*00a0*/ 	.word	0x00004e00


	//----- nvinfo : EIATTR_VRC_CTA_INIT_COUNT
	.align		4
.L_1019:
        /*00a4*/ 	.byte	0x02, 0x4a
	.zero		1
	.zero		1


	//----- nvinfo : EIATTR_EXIT_INSTR_OFFSETS
	.align		4
        /*00a8*/ 	.byte	0x04, 0x1c
        /*00aa*/ 	.short	(.L_1021 - .L_1020)


	//   ....[0]....
.L_1020:
        /*00ac*/ 	.word	0x00009a10


	//   ....[1]....
        /*00b0*/ 	.word	0x00009b40


	//   ....[2]....
        /*00b4*/ 	.word	0x0000a130


	//   ....[3]....
        /*00b8*/ 	.word	0x0000a6e0


	//----- nvinfo : EIATTR_MAX_THREADS
	.align		4
.L_1021:
        /*00bc*/ 	.byte	0x04, 0x05
        /*00be*/ 	.short	(.L_1023 - .L_1022)
.L_1022:
        /*00c0*/ 	.word	0x000001a0
        /*00c4*/ 	.word	0x00000001
        /*00c8*/ 	.word	0x00000001


	//----- nvinfo : EIATTR_CRS_STACK_SIZE
	.align		4
.L_1023:
        /*00cc*/ 	.byte	0x04, 0x1e
        /*00ce*/ 	.short	(.L_1025 - .L_1024)
.L_1024:
        /*00d0*/ 	.word	0x00000000


	//----- nvinfo : EIATTR_CBANK_PARAM_SIZE
	.align		4
.L_1025:
        /*00d4*/ 	.byte	0x03, 0x19
        /*00d6*/ 	.short	0x00b8


	//----- nvinfo : EIATTR_PARAM_CBANK
	.align		4
        /*00d8*/ 	.byte	0x04, 0x0a
        /*00da*/ 	.short	(.L_1027 - .L_1026)
	.align		4
.L_1026:
        /*00dc*/ 	.word	index@(.nv.constant0._Z35group_norm_nhwc_bwd_one_pass_kernelI11Fp32IOFp32WLi512ELi26ELi416EEv26Group_norm_nhwc_bwd_params)
        /*00e0*/ 	.short	0x0380
        /*00e2*/ 	.short	0x00b8


	//----- nvinfo : EIATTR_SW_WAR
	.align		4
.L_1027:
        /*00e4*/ 	.byte	0x04, 0x36
        /*00e6*/ 	.short	(.L_1029 - .L_1028)
.L_1028:
        /*00e8*/ 	.word	0x00000008
.L_1029:


//--------------------- .nv.info._Z35group_norm_nhwc_bwd_one_pass_kernelI11Fp32IOBf16WLi64ELi26ELi416EEv26Group_norm_nhwc_bwd_params --------------------------
	.section	.nv.info._Z35group_norm_nhwc_bwd_one_pass_kernelI11Fp32IOBf16WLi64ELi26ELi416EEv26Group_norm_nhwc_bwd_params,"",@"SHT_CUDA_INFO"
	.sectionflags	@""
	.align	4


	//----- nvinfo : EIATTR_CUDA_API_VERSION
	.align		4
        /*0000*/ 	.byte	0x04, 0x37
        /*0002*/ 	.short	(.L_1031 - .L_1030)
.L_1030:
        /*0004*/ 	.word	0x00000082


	//----- nvinfo : EIATTR_KPARAM_INFO
	.align		4
.L_1031:
        /*0008*/ 	.byte	0x04, 0x17
        /*000a*/ 	.short	(.L_1033 - .L_1032)
.L_1032:
        /*000c*/ 	.word	0x00000000
        /*0010*/ 	.short	0x0000
        /*0012*/ 	.short	0x0000
        /*0014*/ 	.byte	0x00, 0xf0, 0xe1, 0x02


	//----- nvinfo : EIATTR_SPARSE_MMA_MASK
	.align		4
.L_1033:
        /*0018*/ 	.byte	0x03, 0x50
        /*001a*/ 	.short	0x0000


	//----- nvinfo : EIATTR_MAXREG_COUNT
	.align		4
        /*001c*/ 	.byte	0x03, 0x1b
        /*001e*/ 	.short	0x0080


	//----- nvinfo : EIATTR_NUM_BARRIERS
	.align		4
        /*0020*/ 	.byte	0x02, 0x4c
        /*0022*/ 	.byte	0x01
	.zero		1


	//----- nvinfo : EIATTR_MERCURY_ISA_VERSION
	.align		4
        /*0024*/ 	.byte	0x03, 0x5f
        /*0026*/ 	.short	0x0101


	//----- nvinfo : EIATTR_INT_WARP_WIDE_INSTR_OFFSETS
	.align		4
        /*0028*/ 	.byte	0x04, 0x31
        /*002a*/ 	.short	(.L_1035 - .L_1034)


	//   ....[0]....
.L_1034:
        /*002c*/ 	.word	0x00001210


	//   ....[1]....
        /*0030*/ 	.word	0x000023f0


	//   ....[2]....
        /*0034*/ 	.word	0x00002410


	//   ....[3]....
        /*0038*/ 	.word	0x00002420


	//   ....[4]....
        /*003c*/ 	.word	0x00002530


	//   ....[5]....
        /*0040*/ 	.word	0x00002540


	//   ....[6]....
        /*0044*/ 	.word	0x00002620


	//   ....[7]....
        /*0048*/ 	.word	0x00002650


	//   ....[8]....
        /*004c*/ 	.word	0x000026b0


	//----- nvinfo : EIATTR_COOP_GROUP_MASK_REGIDS
	.align		4
.L_1035:
        /*0050*/ 	.byte	0x04, 0x29
        /*0052*/ 	.short	(.L_1037 - .L_1036)


	//   ....[0]....
.L_1036:
        /*0054*/ 	.word	0xffffffff


	//   ....[1]....
        /*0058*/ 	.word	0xffffffff


	//   ....[2]....
        /*005c*/ 	.word	0xffffffff


	//   ....[3]....
        /*0060*/ 	.word	0xffffffff


	//   ....[4]....
        /*0064*/ 	.word	0xffffffff


	//   ....[5]....
        /*0068*/ 	.word	0xffffffff


	//   ....[6]....
        /*006c*/ 	.word	0xffffffff


	//   ....[7]....
        /*0070*/ 	.word	0xffffffff


	//   ....[8]....
        /*0074*/ 	.word	0xffffffff


	//   ....[9]....
        /*0078*/ 	.word	0xffffffff


	//----- nvinfo : EIATTR_COOP_GROUP_INSTR_OFFSETS
	.align		4
.L_1037:
        /*007c*/ 	.byte	0x04, 0x28
        /*007e*/ 	.short	(.L_1039 - .L_1038)


	//   ....[0]....
.L_1038:
        /*0080*/ 	.word	0x00000fd0


	//   ....[1]....
        /*0084*/ 	.word	0x00001010


	//   ....[2]....
        /*0088*/ 	.word	0x000010b0


	//   ....[3]....
        /*008c*/ 	.word	0x000010c0


	//   ....[4]....
        /*0090*/ 	.word	0x000010f0


	//   ....[5]....
        /*0094*/ 	.word	0x00001110


	//   ....[6]....
        /*0098*/ 	.word	0x00001140


	//   ....[7]....
        /*009c*/ 	.word	0x00001160


	//   ....[8]....
        /*00a0*/ 	.word	0x000011b0


	//   ....[9]....
        /*00a4*/ 	.word	0x000011c0


	//----- nvinfo : EIATTR_VRC_CTA_INIT_COUNT
	.align		4
.L_1039:
        /*00a8*/ 	.byte	0x02, 0x4a
	.zero		1
	.zero		1


	//----- nvinfo : EIATTR_EXIT_INSTR_OFFSETS
	.align		4
        /*00ac*/ 	.byte	0x04, 0x1c
        /*00ae*/ 	.short	(.L_1041 - .L_1040)


	//   ....[0]....
.L_1040:
        /*00b0*/ 	.word	0x000035e0


	//   ....[1]....
        /*00b4*/ 	.word	0x00003720


	//   ....[2]....
        /*00b8*/ 	.word	0x00003db0


	//   ....[3]....
        /*00bc*/ 	.word	0x000043e0


	//----- nvinfo : EIATTR_MAX_THREADS
	.align		4
.L_1041:
        /*00c0*/ 	.byte	0x04, 0x05
        /*00c2*/ 	.short	(.L_1043 - .L_1042)
.L_1042:
        /*00c4*/ 	.word	0x000001a0
        /*00c8*/ 	.word	0x00000001
        /*00cc*/ 	.word	0x00000001


	//----- nvinfo : EIATTR_CRS_STACK_SIZE
	.align		4
.L_1043:
        /*00d0*/ 	.byte	0x04, 0x1e
        /*00d2*/ 	.short	(.L_1045 - .L_1044)
.L_1044:
        /*00d4*/ 	.word	0x00000000


	//----- nvinfo : EIATTR_CBANK_PARAM_SIZE
	.align		4
.L_1045:
        /*00d8*/ 	.byte	0x03, 0x19
        /*00da*/ 	.short	0x00b8


	//----- nvinfo : EIATTR_PARAM_CBANK
	.align		4
        /*00dc*/ 	.byte	0x04, 0x0a
        /*00de*/ 	.short	(.L_1047 - .L_1046)
	.align		4
.L_1046:
        /*00e0*/ 	.word	index@(.nv.constant0._Z35group_norm_nhwc_bwd_one_pass_kernelI11Fp32IOBf16WLi64ELi26ELi416EEv26Group_norm_nhwc_bwd_params)
        /*00e4*/ 	.short	0x0380
        /*00e6*/ 	.short	0x00b8


	//----- nvinfo : EIATTR_SW_WAR
	.align		4
.L_1047:
        /*00e8*/ 	.byte	0x04, 0x36
        /*00ea*/ 	.short	(.L_1049 - .L_1048)
.L_1048:
        /*00ec*/ 	.word	0x00000008
.L_1049:


//--------------------- .nv.info._Z35group_norm_nhwc_bwd_one_pass_kernelI11Fp32IOBf16WLi128ELi26ELi416EEv26Group_norm_nhwc_bwd_params --------------------------
	.section	.nv.info._Z35group_norm_nhwc_bwd_one_pass_kernelI11Fp32IOBf16WLi128ELi26ELi416EEv26Group_norm_nhwc_bwd_params,"",@"SHT_CUDA_INFO"
	.sectionflags	@""
	.align	4


	//----- nvinfo : EIATTR_CUDA_API_VERSION
	.align		4
        /*0000*/ 	.byte	0x04, 0x37
        /*0002*/ 	.short	(.L_1051 - .L_1050)
.L_1050:
        /*0004*/ 	.word	0x00000082


	//----- nvinfo : EIATTR_KPARAM_INFO
	.align		4
.L_1051:
        /*0008*/ 	.byte	0x04, 0x17
        /*000a*/ 	.short	(.L_1053 - .L_1052)
.L_1052:
        /*000c*/ 	.word	0x00000000
        /*0010*/ 	.short	0x0000
        /*0012*/ 	.short	0x0000
        /*0014*/ 	.byte	0x00, 0xf0, 0xe1, 0x02


	//----- nvinfo : EIATTR_SPARSE_MMA_MASK
	.align		4
.L_1053:
        /*0018*/ 	.byte	0x03, 0x50
        /*001a*/ 	.short	0x0000


	//----- nvinfo : EIATTR_MAXREG_COUNT
	.align		4
        /*001c*/ 	.byte	0x03, 0x1b
        /*001e*/ 	.short	0x0080


	//----- nvinfo : EIATTR_NUM_BARRIERS
	.align		4
        /*0020*/ 	.byte	0x02, 0x4c
        /*0022*/ 	.byte	0x01
	.zero		1


	//----- nvinfo : EIATTR_MERCURY_ISA_VERSION
	.align		4
        /*0024*/ 	.byte	0x03, 0x5f
        /*0026*/ 	.short	0x0101


	//----- nvinfo : EIATTR_COOP_GROUP_MASK_REGIDS
	.align		4
        /*0028*/ 	.byte	0x04, 0x29
        /*002a*/ 	.short	(.L_1055 - .L_1054)


	//   ....[0]....
.L_1054:
        /*002c*/ 	.word	0xffffffff


	//   ....[1]....
        /*0030*/ 	.word	0xffffffff


	//   ....[2]....
        /*0034*/ 	.word	0xffffffff


	//   ....[3]....
        /*0038*/ 	.word	0xffffffff


	//   ....[4]....
        /*003c*/ 	.word	0xffffffff


	//   ....[5]....
        /*0040*/ 	.word	0xffffffff


	//   ....[6]....
        /*0044*/ 	.word	0xffffffff


	//   ....[7]....
        /*0048*/ 	.word	0xffffffff


	//   ....[8]....
        /*004c*/ 	.word	0xffffffff


	//   ....[9]....
        /*0050*/ 	.word	0xffffffff


	//----- nvinfo : EIATTR_COOP_GROUP_INSTR_OFFSETS
	.align		4
.L_1055:
        /*0054*/ 	.byte	0x04, 0x28
        /*0056*/ 	.short	(.L_1057 - .L_1056)


	//   ....[0]....
.L_1056:
        /*0058*/ 	.word	0x00001840


	//   ....[1]....
        /*005c*/ 	.word	0x00001870


	//   ....[2]....
        /*0060*/ 	.word	0x000018c0


	//   ....[3]....
        /*0064*/ 	.word	0x000018e0


	//   ....[4]....
        /*0068*/ 	.word	0x00001910


	//   ....[5]....
        /*006c*/ 	.word	0x00001930


	//   ....[6]....
        /*0070*/ 	.word	0x00001960


	//   ....[7]....
        /*0074*/ 	.word	0x00001980


	//   ....[8]....
        /*0078*/ 	.word	0x000019d0


	//   ....[9]....
        /*007c*/ 	.word	0x000019e0


	//----- nvinfo : EIATTR_VRC_CTA_INIT_COUNT
	.align		4
.L_1057:
        /*0080*/ 	.byte	0x02, 0x4a
	.zero		1
	.zero		1


	//----- nvinfo : EIATTR_EXIT_INSTR_OFFSETS
	.align		4
        /*0084*/ 	.byte	0x04, 0x1c
        /*0086*/ 	.short	(.L_1059 - .L_1058)


	//   ....[0]....
.L_1058:
        /*0088*/ 	.word	0x00004010


	//   ....[1]....
        /*008c*/ 	.word	0x00004140


	//   ....[2]....
        /*0090*/ 	.word	0x00004730


	//   ....[3]....
        /*0094*/ 	.word	0x00004d30


	//----- nvinfo : EIATTR_MAX_THREADS
	.align		4
.L_1059:
        /*0098*/ 	.byte	0x04, 0x05
        /*009a*/ 	.short	(.L_1061 - .L_1060)
.L_1060:
        /*009c*/ 	.word	0x000001a0
        /*00a0*/ 	.word	0x00000001
        /*00a4*/ 	.word	0x00000001


	//----- nvinfo : EIATTR_CRS_STACK_SIZE
	.align		4
.L_1061:
        /*00a8*/ 	.byte	0x04, 0x1e
        /*00aa*/ 	.short	(.L_1063 - .L_1062)
.L_1062:
        /*00ac*/ 	.word	0x00000000


	//----- nvinfo : EIATTR_CBANK_PARAM_SIZE
	.align		4
.L_1063:
        /*00b0*/ 	.byte	0x03, 0x19
        /*00b2*/ 	.short	0x00b8


	//----- nvinfo : EIATTR_PARAM_CBANK
	.align		4
        /*00b4*/ 	.byte	0x04, 0x0a
        /*00b6*/ 	.short	(.L_1065 - .L_1064)
	.align		4
.L_1064:
        /*00b8*/ 	.word	index@(.nv.constant0._Z35group_norm_nhwc_bwd_one_pass_kernelI11Fp32IOBf16WLi128ELi26ELi416EEv26Group_norm_nhwc_bwd_params)
        /*00bc*/ 	.short	0x0380
        /*00be*/ 	.short	0x00b8


	//----- nvinfo : EIATTR_SW_WAR
	.align		4
.L_1065:
        /*00c0*/ 	.byte	0x04, 0x36
        /*00c2*/ 	.short	(.L_1067 - .L_1066)
.L_1066:
        /*00c4*/ 	.word	0x00000008
.L_1067:


//--------------------- .nv.info._Z35group_norm_nhwc_bwd_one_pass_kernelI11Fp32IOBf16WLi256ELi26ELi416EEv26Group_norm_nhwc_bwd_params --------------------------
	.section	.nv.info._Z35group_norm_nhwc_bwd_one_pass_kernelI11Fp32IOBf16WLi256ELi26ELi416EEv26Group_norm_nhwc_bwd_params,"",@"SHT_CUDA_INFO"
	.sectionflags	@""
	.align	4


	//----- nvinfo : EIATTR_CUDA_API_VERSION
	.align		4
        /*0000*/ 	.byte	0x04, 0x37
        /*0002*/ 	.short	(.L_1069 - .L_1068)
.L_1068:
        /*0004*/ 	.word	0x00000082


	//----- nvinfo : EIATTR_KPARAM_INFO
	.align		4
.L_1069:
        /*0008*/ 	.byte	0x04, 0x17
        /*000a*/ 	.short	(.L_1071 - .L_1070)
.L_1070:
        /*000c*/ 	.word	0x00000000
        /*0010*/ 	.short	0x0000
        /*0012*/ 	.short	0x0000
        /*0014*/ 	.byte	0x00, 0xf0, 0xe1, 0x02


	//----- nvinfo : EIATTR_SPARSE_MMA_MASK
	.align		4
.L_1071:
        /*0018*/ 	.byte	0x03, 0x50
        /*001a*/ 	.short	0x0000


	//----- nvinfo : EIATTR_MAXREG_COUNT
	.align		4
        /*001c*/ 	.byte	0x03, 0x1b
        /*001e*/ 	.short	0x0080


	//----- nvinfo : EIATTR_NUM_BARRIERS
	.align		4
        /*0020*/ 	.byte	0x02, 0x4c
        /*0022*/ 	.byte	0x01
	.zero		1


	//----- nvinfo : EIATTR_MERCURY_ISA_VERSION
	.align		4
        /*0024*/ 	.byte	0x03, 0x5f
        /*0026*/ 	.short	0x0101


	//----- nvinfo : EIATTR_INT_WARP_WIDE_INSTR_OFFSETS
	.align		4
        /*0028*/ 	.byte	0x04, 0x31
        /*002a*/ 	.short	(.L_1073 - .L_1072)


	//   ....[0]....
.L_1072:
        /*002c*/ 	.word	0x00002bc0


	//----- nvinfo : EIATTR_COOP_GROUP_MASK_REGIDS
	.align		4
.L_1073:
        /*0030*/ 	.byte	0x04, 0x29
        /*0032*/ 	.short	(.L_1075 - .L_1074)


	//   ....[0]....
.L_1074:
        /*0034*/ 	.word	0xffffffff


	//   ....[1]....
        /*0038*/ 	.word	0xffffffff


	//   ....[2]....
        /*003c*/ 	.word	0xffffffff


	//   ....[3]....
        /*0040*/ 	.word	0xffffffff


	//   ....[4]....
        /*0044*/ 	.word	0xffffffff


	//   ....[5]....
        /*0048*/ 	.word	0xffffffff


	//   ....[6]....
        /*004c*/ 	.word	0xffffffff


	//   ....[7]....
        /*0050*/ 	.word	0xffffffff


	//   ....[8]....
        /*0054*/ 	.word	0xffffffff


	//   ....[9]....
        /*0058*/ 	.word	0xffffffff


	//----- nvinfo : EIATTR_COOP_GROUP_INSTR_OFFSETS
	.align		4
.L_1075:
        /*005c*/ 	.byte	0x04, 0x28
        /*005e*/ 	.short	(.L_1077 - .L_1076)


	//   ....[0]....
.L_1076:
        /*0060*/ 	.word	0x00002980


	//   ....[1]....
        /*0064*/ 	.word	0x000029c0


	//   ....[2]....
        /*0068*/ 	.word	0x00002a40


	//   ....[3]....
        /*006c*/ 	.word	0x00002a60


	//   ....[4]....
        /*0070*/ 	.word	0x00002aa0


	//   ....[5]....
        /*0074*/ 	.word	0x00002ac0


	//   ....[6]....
        /*0078*/ 	.word	0x00002af0


	//   ....[7]....
        /*007c*/ 	.word	0x00002b10


	//   ....[8]....
        /*0080*/ 	.word	0x00002b60


	//   ....[9]....
        /*0084*/ 	.word	0x00002b70


	//----- nvinfo : EIATTR_VRC_CTA_INIT_COUNT
	.align		4
.L_1077:
        /*0088*/ 	.byte	0x02, 0x4a
	.zero		1
	.zero		1


	//----- nvinfo : EIATTR_EXIT_INSTR_OFFSETS
	.align		4
        /*008c*/ 	.byte	0x04, 0x1c
        /*008e*/ 	.short	(.L_1079 - .L_1078)


	//   ....[0]....
.L_1078:
        /*0090*/ 	.word	0x00005ef0


	//   ....[1]....
        /*0094*/ 	.word	0x00006020


	//   ....[2]....
        /*0098*/ 	.word	0x00006610


	//   ....[3]....
        /*009c*/ 	.word	0x00006c10


	//----- nvinfo : EIATTR_MAX_THREADS
	.align		4
.L_1079:
        /*00a0*/ 	.byte	0x04, 0x05
        /*00a2*/ 	.short	(.L_1081 - .L_1080)
.L_1080:
        /*00a4*/ 	.word	0x000001a0
        /*00a8*/ 	.word	0x00000001
        /*00ac*/ 	.word	0x00000001


	//----- nvinfo : EIATTR_CRS_STACK_SIZE
	.align		4
.L_1081:
        /*00b0*/ 	.byte	0x04, 0x1e
        /*00b2*/ 	.short	(.L_1083 - .L_1082)
.L_1082:
        /*00b4*/ 	.word	0x00000000


	//----- nvinfo : EIATTR_CBANK_PARAM_SIZE
	.align		4
.L_1083:
        /*00b8*/ 	.byte	0x03, 0x19
        /*00ba*/ 	.short	0x00b8


	//----- nvinfo : EIATTR_PARAM_CBANK
	.align		4
        /*00bc*/ 	.byte	0x04, 0x0a
        /*00be*/ 	.short	(.L_1085 - .L_1084)
	.align		4
.L_1084:
        /*00c0*/ 	.word	index@(.nv.constant0._Z35group_norm_nhwc_bwd_one_pass_kernelI11Fp32IOBf16WLi256ELi26ELi416EEv26Group_norm_nhwc_bwd_params)
        /*00c4*/ 	.short	0x0380
        /*00c6*/ 	.short	0x00b8


	//----- nvinfo : EIATTR_SW_WAR
	.align		4
.L_1085:
        /*00c8*/ 	.byte	0x04, 0x36
        /*00ca*/ 	.short	(.L_1087 - .L_1086)
.L_1086:
        /*00cc*/ 	.word	0x00000008
.L_1087:


//--------------------- .nv.info._Z35group_norm_nhwc_bwd_one_pass_kernelI11Fp32IOBf16WLi512ELi26ELi416EEv26Group_norm_nhwc_bwd_params --------------------------
	.section	.nv.info._Z35group_norm_nhwc_bwd_one_pass_kernelI11Fp32IOBf16WLi512ELi26ELi416EEv26Group_norm_nhwc_bwd_params,"",@"SHT_CUDA_INFO"
	.sectionflags	@""
	.align	4


	//----- nvinfo : EIATTR_CUDA_API_VERSION
	.align		4
        /*0000*/ 	.byte	0x04, 0x37
        /*0002*/ 	.short	(.L_1089 - .L_1088)
.L_1088:
        /*0004*/ 	.word	0x00000082


	//----- nvinfo : EIATTR_KPARAM_INFO
	.align		4
.L_1089:
        /*0008*/ 	.byte	0x04, 0x17
        /*000a*/ 	.short	(.L_1091 - .L_1090)
.L_1090:
        /*000c*/ 	.word	0x00000000
        /*0010*/ 	.short	0x0000
        /*0012*/ 	.short	0x0000
        /*0014*/ 	.byte	0x00, 0xf0, 0xe1, 0x02


	//----- nvinfo : EIATTR_SPARSE_MMA_MASK
	.align		4
.L_1091:
        /*0018*/ 	.byte	0x03, 0x50
        /*001a*/ 	.short	0x0000


	//----- nvinfo : EIATTR_MAXREG_COUNT
	.align		4
        /*001c*/ 	.byte	0x03, 0x1b
        /*001e*/ 	.short	0x0080


	//----- nvinfo : EIATTR_NUM_BARRIERS
	.align		4
        /*0020*/ 	.byte	0x02, 0x4c
        /*0022*/ 	.byte	0x01
	.zero		1


	//----- nvinfo : EIATTR_MERCURY_ISA_VERSION
	.align		4
        /*0024*/ 	.byte	0x03, 0x5f
        /*0026*/ 	.short	0x0101


	//----- nvinfo : EIATTR_INT_WARP_WIDE_INSTR_OFFSETS
	.align		4
        /*0028*/ 	.byte	0x04, 0x31
        /*002a*/ 	.short	(.L_1093 - .L_1092)


	//   ....[0]....
.L_1092:
        /*002c*/ 	.word	0x00006070


	//   ....[1]....
        /*0030*/ 	.word	0x00006090


	//   ....[2]....
        /*0034*/ 	.word	0x000060c0


	//   ....[3]....
        /*0038*/ 	.word	0x00006110


	//   ....[4]....
        /*003c*/ 	.word	0x00006290


	//   ....[5]....
        /*0040*/ 	.word	0x000062e0


	//   ....[6]....
        /*0044*/ 	.word	0x000062f0


	//   ....[7]....
        /*0048*/ 	.word	0x00006340


	//----- nvinfo : EIATTR_COOP_GROUP_MASK_REGIDS
	.align		4
.L_1093:
        /*004c*/ 	.byte	0x04, 0x29
        /*004e*/ 	.short	(.L_1095 - .L_1094)


	//   ....[0]....
.L_1094:
        /*0050*/ 	.word	0xffffffff


	//   ....[1]....
        /*0054*/ 	.word	0xffffffff


	//   ....[2]....
        /*0058*/ 	.word	0xffffffff


	//   ....[3]....
        /*005c*/ 	.word	0xffffffff


	//   ....[4]....
        /*0060*/ 	.word	0xffffffff


	//   ....[5]....
        /*0064*/ 	.word	0xffffffff


	//   ....[6]....
        /*0068*/ 	.word	0xffffffff


	//   ....[7]....
        /*006c*/ 	.word	0xffffffff


	//   ....[8]....
        /*0070*/ 	.word	0xffffffff


	//   ....[9]....
        /*0074*/ 	.word	0xffffffff


	//----- nvinfo : EIATTR_COOP_GROUP_INSTR_OFFSETS
	.align		4
.L_1095:
        /*0078*/ 	.byte	0x04, 0x28
        /*007a*/ 	.short	(.L_1097 - .L_1096)


	//   ....[0]....
.L_1096:
        /*007c*/ 	.word	0x00004cb0


	//   ....[1]....
        /*0080*/ 	.word	0x00004cf0


	//   ....[2]....
        /*0084*/ 	.word	0x00004d50


	//   ....[3]....
        /*0088*/ 	.word	0x00004d70


	//   ....[4]....
        /*008c*/ 	.word	0x00004da0


	//   ....[5]....
        /*0090*/ 	.word	0x00004dc0


	//   ....[6]....
        /*0094*/ 	.word	0x00004df0


	//   ....[7]....
        /*0098*/ 	.word	0x00004e10


	//   ....[8]....
        /*009c*/ 	.word	0x00004e60


	//   ....[9]....
        /*00a0*/ 	.word	0x00004e70


	//----- nvinfo : EIATTR_VRC_CTA_INIT_COUNT
	.align		4
.L_1097:
        /*00a4*/ 	.byte	0x02, 0x4a
	.zero		1
	.zero		1


	//----- nvinfo : EIATTR_EXIT_INSTR_OFFSETS
	.align		4
        /*00a8*/ 	.byte	0x04, 0x1c
        /*00aa*/ 	.short	(.L_1099 - .L_1098)


	//   ....[0]....
.L_1098:
        /*00ac*/ 	.word	0x00009a80


	//   ....[1]....
        /*00b0*/ 	.word	0x00009bb0


	//   ....[2]....
        /*00b4*/ 	.word	0x0000a1c0


	//   ....[3]....
        /*00b8*/ 	.word	0x0000a7c0


	//----- nvinfo : EIATTR_MAX_THREADS
	.align		4
.L_1099:
        /*00bc*/ 	.byte	0x04, 0x05
        /*00be*/ 	.short	(.L_1101 - .L_1100)
.L_1100:
        /*00c0*/ 	.word	0x000001a0
        /*00c4*/ 	.word	0x00000001
        /*00c8*/ 	.word	0x00000001


	//----- nvinfo : EIATTR_CRS_STACK_SIZE
	.align		4
.L_1101:
        /*00cc*/ 	.byte	0x04, 0x1e
        /*00ce*/ 	.short	(.L_1103 - .L_1102)
.L_1102:
        /*00d0*/ 	.word	0x00000000


	//----- nvinfo : EIATTR_CBANK_PARAM_SIZE
	.align		4
.L_1103:
        /*00d4*/ 	.byte	0x03, 0x19
        /*00d6*/ 	.short	0x00b8


	//----- nvinfo : EIATTR_PARAM_CBANK
	.align		4
        /*00d8*/ 	.byte	0x04, 0x0a
        /*00da*/ 	.short	(.L_1105 - .L_1104)
	.align		4
.L_1104:
        /*00dc*/ 	.word	index@(.nv.constant0._Z35group_norm_nhwc_bwd_one_pass_kernelI11Fp32IOBf16WLi512ELi26ELi416EEv26Group_norm_nhwc_bwd_params)
        /*00e0*/ 	.short	0x0380
        /*00e2*/ 	.short	0x00b8


	//----- nvinfo : EIATTR_SW_WAR
	.align		4
.L_1105:
        /*00e4*/ 	.byte	0x04, 0x36
        /*00e6*/ 	.short	(.L_1107 - .L_1106)
.L_1106:
        /*00e8*/ 	.word	0x00000008
.L_1107:


//--------------------- .nv.info._Z35group_norm_nhwc_bwd_one_pass_kernelI11Fp32IOFp16WLi64ELi26ELi416EEv26Group_norm_nhwc_bwd_params --------------------------
	.section	.nv.info._Z35group_norm_nhwc_bwd_one_pass_kernelI11Fp32IOFp16WLi64ELi26ELi416EEv26Group_norm_nhwc_bwd_params,"",@"SHT_CUDA_INFO"
	.sectionflags	@""
	.align	4


	//----- nvinfo : EIATTR_CUDA_API_VERSION
	.align		4
        /*0000*/ 	.byte	0x04, 0x37
        /*0002*/ 	.short	(.L_1109 - .L_1108)
.L_1108:
        /*0004*/ 	.word	0x00000082


	//----- nvinfo : EIATTR_KPARAM_INFO
	.align		4
.L_1109:
        /*0008*/ 	.byte	0x04, 0x17
        /*000a*/ 	.short	(.L_1111 - .L_1110)
.L_1110:
        /*000c*/ 	.word	0x00000000
        /*0010*/ 	.short	0x0000
        /*0012*/ 	.short	0x0000
        /*0014*/ 	.byte	0x00, 0xf0, 0xe1, 0x02


	//----- nvinfo : EIATTR_SPARSE_MMA_MASK
	.align		4
.L_1111:
        /*0018*/ 	.byte	0x03, 0x50
        /*001a*/ 	.short	0x0000


	//----- nvinfo : EIATTR_MAXREG_COUNT
	.align		4
        /*001c*/ 	.byte	0x03, 0x1b
        /*001e*/ 	.short	0x0080


	//----- nvinfo : EIATTR_NUM_BARRIERS
	.align		4
        /*0020*/ 	.byte	0x02, 0x4c
        /*0022*/ 	.byte	0x01
	.zero		1


	//----- nvinfo : EIATTR_MERCURY_ISA_VERSION
	.align		4
        /*0024*/ 	.byte	0x03, 0x5f
        /*0026*/ 	.short	0x0101


	//----- nvinfo : EIATTR_INT_WARP_WIDE_INSTR_OFFSETS
	.align		4
        /*0028*/ 	.byte	0x04, 0x31
        /*002a*/ 	.short	(.L_1113 - .L_1112)


	//   ....[0]....
.L_1112:
        /*002c*/ 	.word	0x00001210


	//   ....[1]....
        /*0030*/ 	.word	0x000023f0


	//   ....[2]....
        /*0034*/ 	.word	0x00002410


	//   ....[3]....
        /*0038*/ 	.word	0x00002420


	//   ....[4]....
        /*003c*/ 	.word	0x00002530


	//   ....[5]....
        /*0040*/ 	.word	0x00002540


	//   ....[6]....
        /*0044*/ 	.word	0x00002620


	//   ....[7]....
        /*0048*/ 	.word	0x00002650


	//   ....[8]....
        /*004c*/ 	.word	0x000026b0


	//----- nvinfo : EIATTR_COOP_GROUP_MASK_REGIDS
	.align		4
.L_1113:
        /*0050*/ 	.byte	0x04, 0x29
        /*0052*/ 	.short	(.L_1115 - .L_1114)


	//   ....[0]....
.L_1114:
        /*0054*/ 	.word	0xffffffff


	//   ....[1]....
        /*0058*/ 	.word	0xffffffff


	//   ....[2]....
        /*005c*/ 	.word	0xffffffff


	//   ....[3]....
        /*0060*/ 	.word	0xffffffff


	//   ....[4]....
        /*0064*/ 	.word	0xffffffff


	//   ....[5]....
        /*0068*/ 	.word	0xffffffff


	//   ....[6]....
        /*006c*/ 	.word	0xffffffff


	//   ....[7]....
        /*0070*/ 	.word	0xffffffff


	//   ....[8]....
        /*0074*/ 	.word	0xffffffff


	//   ....[9]....
        /*0078*/ 	.word	0xffffffff


	//----- nvinfo : EIATTR_COOP_GROUP_INSTR_OFFSETS
	.align		4
.L_1115:
        /*007c*/ 	.byte	0x04, 0x28
        /*007e*/ 	.short	(.L_1117 - .L_1116)


	//   ....[0]....
.L_1116:
        /*0080*/ 	.word	0x00000fd0


	//   ....[1]....
        /*0084*/ 	.word	0x00001010


	//   ....[2]....
        /*0088*/ 	.word	0x000010b0


	//   ....[3]....
        /*008c*/ 	.word	0x000010c0


	//   ....[4]....
        /*0090*/ 	.word	0x000010f0


	//   ....[5]....
        /*0094*/ 	.word	0x00001110


	//   ....[6]....
        /*0098*/ 	.word	0x00001140


	//   ....[7]....
        /*009c*/ 	.word	0x00001160


	//   ....[8]....
        /*00a0*/ 	.word	0x000011b0


	//   ....[9]....
        /*00a4*/ 	.word	0x000011c0


	//----- nvinfo : EIATTR_VRC_CTA_INIT_COUNT
	.align		4
.L_1117:
        /*00a8*/ 	.byte	0x02, 0x4a
	.zero		1
	.zero		1


	//----- nvinfo : EIATTR_EXIT_INSTR_OFFSETS
	.align		4
        /*00ac*/ 	.byte	0x04, 0x1c
        /*00ae*/ 	.short	(.L_1119 - .L_1118)


	//   ....[0]....
.L_1118:
        /*00b0*/ 	.word	0x000035e0


	//   ....[1]....
        /*00b4*/ 	.word	0x00003720


	//   ....[2]....
        /*00b8*/ 	.word	0x00003db0


	//   ....[3]....
        /*00bc*/ 	.word	0x000043e0


	//----- nvinfo : EIATTR_MAX_THREADS
	.align		4
.L_1119:
        /*00c0*/ 	.byte	0x04, 0x05
        /*00c2*/ 	.short	(.L_1121 - .L_1120)
.L_1120:
        /*00c4*/ 	.word	0x000001a0
        /*00c8*/ 	.word	0x00000001
        /*00cc*/ 	.word	0x00000001


	//----- nvinfo : EIATTR_CRS_STACK_SIZE
	.align		4
.L_1121:
        /*00d0*/ 	.byte	0x04, 0x1e
        /*00d2*/ 	.short	(.L_1123 - .L_1122)
.L_1122:
        /*00d4*/ 	.word	0x00000000


	//----- nvinfo : EIATTR_CBANK_PARAM_SIZE
	.align		4
.L_1123:
        /*00d8*/ 	.byte	0x03, 0x19
        /*00da*/ 	.short	0x00b8


	//----- nvinfo : EIATTR_PARAM_CBANK
	.align		4
        /*00dc*/ 	.byte	0x04, 0x0a
        /*00de*/ 	.short	(.L_1125 - .L_1124)
	.align		4
.L_1124:
        /*00e0*/ 	.word	index@(.nv.constant0._Z35group_norm_nhwc_bwd_one_pass_kernelI11Fp32IOFp16WLi64ELi26ELi416EEv26Group_norm_nhwc_bwd_params)
        /*00e4*/ 	.short	0x0380
        /*00e6*/ 	.short	0x00b8


	//----- nvinfo : EIATTR_SW_WAR
	.align		4
.L_1125:
        /*00e8*/ 	.byte	0x04, 0x36
        /*00ea*/ 	.short	(.L_1127 - .L_1126)
.L_1126:
        /*00ec*/ 	.word	0x00000008
.L_1127:


//--------------------- .nv.info._Z35group_norm_nhwc_bwd_one_pass_kernelI11Fp32IOFp16WLi128ELi26ELi416EEv26Group_norm_nhwc_bwd_params --------------------------
	.section	.nv.info._Z35group_norm_nhwc_bwd_one_pass_kernelI11Fp32IOFp16WLi128ELi26ELi416EEv26Group_norm_nhwc_bwd_params,"",@"SHT_CUDA_INFO"
	.sectionflags	@""
	.align	4


	//----- nvinfo : EIATTR_CUDA_API_VERSION
	.align		4
        /*0000*/ 	.byte	0x04, 0x37
        /*0002*/ 	.short	(.L_1129 - .L_1128)
.L_1128:
        /*0004*/ 	.word	0x00000082


	//----- nvinfo : EIATTR_KPARAM_INFO
	.align		4
.L_1129:
        /*0008*/ 	.byte	0x04, 0x17
        /*000a*/ 	.short	(.L_1131 - .L_1130)
.L_1130:
        /*000c*/ 	.word	0x00000000
        /*0010*/ 	.short	0x0000
        /*0012*/ 	.short	0x0000
        /*0014*/ 	.byte	0x00, 0xf0, 0xe1, 0x02


	//----- nvinfo : EIATTR_SPARSE_MMA_MASK
	.align		4
.L_1131:
        /*0018*/ 	.byte	0x03, 0x50
        /*001a*/ 	.short	0x0000


	//----- nvinfo : EIATTR_MAXREG_COUNT
	.align		4
        /*001c*/ 	.byte	0x03, 0x1b
        /*001e*/ 	.short	0x0080


	//----- nvinfo : EIATTR_NUM_BARRIERS
	.align		4
        /*0020*/ 	.byte	0x02, 0x4c
        /*0022*/ 	.byte	0x01
	.zero		1


	//----- nvinfo : EIATTR_MERCURY_ISA_VERSION
	.align		4
        /*0024*/ 	.byte	0x03, 0x5f
        /*0026*/ 	.short	0x0101


	//----- nvinfo : EIATTR_COOP_GROUP_MASK_REGIDS
	.align		4
        /*0028*/ 	.byte	0x04, 0x29
        /*002a*/ 	.short	(.L_1133 - .L_1132)


	//   ....[0]....
.L_1132:
        /*002c*/ 	.word	0xffffffff


	//   ....[1]....
        /*0030*/ 	.word	0xffffffff


	//   ....[2]....
        /*0034*/ 	.word	0xffffffff


	//   ....[3]....
        /*0038*/ 	.word	0xffffffff


	//   ....[4]....
        /*003c*/ 	.word	0xffffffff


	//   ....[5]....
        /*0040*/ 	.word	0xffffffff


	//   ....[6]....
        /*0044*/ 	.word	0xffffffff


	//   ....[7]....
        /*0048*/ 	.word	0xffffffff


	//   ....[8]....
        /*004c*/ 	.word	0xffffffff


	//   ....[9]....
        /*0050*/ 	.word	0xffffffff


	//----- nvinfo : EIATTR_COOP_GROUP_INSTR_OFFSETS
	.align		4
.L_1133:
        /*0054*/ 	.byte	0x04, 0x28
        /*0056*/ 	.short	(.L_1135 - .L_1134)


	//   ....[0]....
.L_1134:
        /*0058*/ 	.word	0x00001840


	//   ....[1]....
        /*005c*/ 	.word	0x00001870


	//   ....[2]....
        /*0060*/ 	.word	0x000018c0


	//   ....[3]....
        /*0064*/ 	.word	0x000018e0


	//   ....[4]....
        /*0068*/ 	.word	0x00001910


	//   ....[5]....
        /*006c*/ 	.word	0x00001930


	//   ....[6]....
        /*0070*/ 	.word	0x00001960


	//   ....[7]....
        /*0074*/ 	.word	0x00001980


	//   ....[8]....
        /*0078*/ 	.word	0x000019d0


	//   ....[9]....
        /*007c*/ 	.word	0x000019e0


	//----- nvinfo : EIATTR_VRC_CTA_INIT_COUNT
	.align		4
.L_1135:
        /*0080*/ 	.byte	0x02, 0x4a
	.zero		1
	.zero		1


	//----- nvinfo : EIATTR_EXIT_INSTR_OFFSETS
	.align		4
        /*0084*/ 	.byte	0x04, 0x1c
        /*0086*/ 	.short	(.L_1137 - .L_1136)


	//   ....[0]....
.L_1136:
        /*0088*/ 	.word	0x00004010


	//   ....[1]....
        /*008c*/ 	.word	0x00004140


	//   ....[2]....
        /*0090*/ 	.word	0x00004730


	//   ....[3]....
        /*0094*/ 	.word	0x00004d30


	//----- nvinfo : EIATTR_MAX_THREADS
	.align		4
.L_1137:
        /*0098*/ 	.byte	0x04, 0x05
        /*009a*/ 	.short	(.L_1139 - .L_1138)
.L_1138:
        /*009c*/ 	.word	0x000001a0
        /*00a0*/ 	.word	0x00000001
        /*00a4*/ 	.word	0x00000001


	//----- nvinfo : EIATTR_CRS_STACK_SIZE
	.align		4
.L_1139:
        /*00a8*/ 	.byte	0x04, 0x1e
        /*00aa*/ 	.short	(.L_1141 - .L_1140)
.L_1140:
        /*00ac*/ 	.word	0x00000000


	//----- nvinfo : EIATTR_CBANK_PARAM_SIZE
	.align		4
.L_1141:
        /*00b0*/ 	.byte	0x03, 0x19
        /*00b2*/ 	.short	0x00b8


	//----- nvinfo : EIATTR_PARAM_CBANK
	.align		4
        /*00b4*/ 	.byte	0x04, 0x0a
        /*00b6*/ 	.short	(.L_1143 - .L_1142)
	.align		4
.L_1142:
        /*00b8*/ 	.word	index@(.nv.constant0._Z35group_norm_nhwc_bwd_one_pass_kernelI11Fp32IOFp16WLi128ELi26ELi416EEv26Group_norm_nhwc_bwd_params)
        /*00bc*/ 	.short	0x0380
        /*00be*/ 	.short	0x00b8


	//----- nvinfo : EIATTR_SW_WAR
	.align		4
.L_1143:
        /*00c0*/ 	.byte	0x04, 0x36
        /*00c2*/ 	.short	(.L_1145 - .L_1144)
.L_1144:
        /*00c4*/ 	.word	0x00000008
.L_1145:


//--------------------- .nv.info._Z35group_norm_nhwc_bwd_one_pass_kernelI11Fp32IOFp16WLi256ELi26ELi416EEv26Group_norm_nhwc_bwd_params --------------------------
	.section	.nv.info._Z35group_norm_nhwc_bwd_one_pass_kernelI11Fp32IOFp16WLi256ELi26ELi416EEv26Group_norm_nhwc_bwd_params,"",@"SHT_CUDA_INFO"
	.sectionflags	@""
	.align	4


	//----- nvinfo : EIATTR_CUDA_API_VERSION
	.align		4
        /*0000*/ 	.byte	0x04, 0x37
        /*0002*/ 	.short	(.L_1147 - .L_1146)
.L_1146:
        /*0004*/ 	.word	0x00000082


	//----- nvinfo : EIATTR_KPARAM_INFO
	.align		4
.L_1147:
        /*0008*/ 	.byte	0x04, 0x17
        /*000a*/ 	.short	(.L_1149 - .L_1148)
.L_1148:
        /*000c*/ 	.word	0x00000000
        /*0010*/ 	.short	0x0000
        /*0012*/ 	.short	0x0000
        /*0014*/ 	.byte	0x00, 0xf0, 0xe1, 0x02


	//----- nvinfo : EIATTR_SPARSE_MMA_MASK
	.align		4
.L_1149:
        /*0018*/ 	.byte	0x03, 0x50
        /*001a*/ 	.short	0x0000


	//----- nvinfo : EIATTR_MAXREG_COUNT
	.align		4
        /*001c*/ 	.byte	0x03, 0x1b
        /*001e*/ 	.short	0x0080


	//----- nvinfo : EIATTR_NUM_BARRIERS
	.align		4
        /*0020*/ 	.byte	0x02, 0x4c
        /*0022*/ 	.byte	0x01
	.zero		1


	//----- nvinfo : EIATTR_MERCURY_ISA_VERSION
	.align		4
        /*0024*/ 	.byte	0x03, 0x5f
        /*0026*/ 	.short	0x0101


	//----- nvinfo : EIATTR_INT_WARP_WIDE_INSTR_OFFSETS
	.align		4
        /*0028*/ 	.byte	0x04, 0x31
        /*002a*/ 	.short	(.L_1151 - .L_1150)


	//   ....[0]....
.L_1150:
        /*002c*/ 	.word	0x00002bc0


	//----- nvinfo : EIATTR_COOP_GROUP_MASK_REGIDS
	.align		4
.L_1151:
        /*0030*/ 	.byte	0x04, 0x29
        /*0032*/ 	.short	(.L_1153 - .L_1152)


	//   ....[0]....
.L_1152:
        /*0034*/ 	.word	0xffffffff


	//   ....[1]....
        /*0038*/ 	.word	0xffffffff


	//   ....[2]....
        /*003c*/ 	.word	0xffffffff


	//   ....[3]....
        /*0040*/ 	.word	0xffffffff


	//   ....[4]....
        /*0044*/ 	.word	0xffffffff


	//   ....[5]....
        /*0048*/ 	.word	0xffffffff


	//   ....[6]....
        /*004c*/ 	.word	0xffffffff


	//   ....[7]....
        /*0050*/ 	.word	0xffffffff


	//   ....[8]....
        /*0054*/ 	.word	0xffffffff


	//   ....[9]....
        /*0058*/ 	.word	0xffffffff


	//----- nvinfo : EIATTR_COOP_GROUP_INSTR_OFFSETS
	.align		4
.L_1153:
        /*005c*/ 	.byte	0x04, 0x28
        /*005e*/ 	.short	(.L_1155 - .L_1154)


	//   ....[0]....
.L_1154:
        /*0060*/ 	.word	0x00002980


	//   ....[1]....
        /*0064*/ 	.word	0x000029c0


	//   ....[2]....
        /*0068*/ 	.word	0x00002a40


	//   ....[3]....
        /*006c*/ 	.word	0x00002a60


	//   ....[4]....
        /*0070*/ 	.word	0x00002aa0


	//   ....[5]....
        /*0074*/ 	.word	0x00002ac0


	//   ....[6]....
        /*0078*/ 	.word	0x00002af0


	//   ....[7]....
        /*007c*/ 	.word	0x00002b10


	//   ....[8]....
        /*0080*/ 	.word	0x00002b60


	//   ....[9]....
        /*0084*/ 	.word	0x00002b70


	//----- nvinfo : EIATTR_VRC_CTA_INIT_COUNT
	.align		4
.L_1155:
        /*0088*/ 	.byte	0x02, 0x4a
	.zero		1
	.zero		1


	//----- nvinfo : EIATTR_EXIT_INSTR_OFFSETS
	.align		4
        /*008c*/ 	.byte	0x04, 0x1c
        /*008e*/ 	.short	(.L_1157 - .L_1156)


	//   ....[0]....
.L_1156:
        /*0090*/ 	.word	0x00005ef0


	//   ....[1]....
        /*0094*/ 	.word	0x00006020


	//   ....[2]....
        /*0098*/ 	.word	0x00006610


	//   ....[3]....
        /*009c*/ 	.word	0x00006c10


	//----- nvinfo : EIATTR_MAX_THREADS
	.align		4
.L_1157:
        /*00a0*/ 	.byte	0x04, 0x05
        /*00a2*/ 	.short	(.L_1159 - .L_1158)
.L_1158:
        /*00a4*/ 	.word	0x000001a0
        /*00a8*/ 	.word	0x00000001
        /*00ac*/ 	.word	0x00000001


	//----- nvinfo : EIATTR_CRS_STACK_SIZE
	.align		4
.L_1159:
        /*00b0*/ 	.byte	0x04, 0x1e
        /*00b2*/ 	.short	(.L_1161 - .L_1160)
.L_1160:
        /*00b4*/ 	.word	0x00000000


	//----- nvinfo : EIATTR_CBANK_PARAM_SIZE
	.align		4
.L_1161:
        /*00b8*/ 	.byte	0x03, 0x19
        /*00ba*/ 	.short	0x00b8


	//----- nvinfo : EIATTR_PARAM_CBANK
	.align		4
        /*00bc*/ 	.byte	0x04, 0x0a
        /*00be*/ 	.short	(.L_1163 - .L_1162)
	.align		4
.L_1162:
        /*00c0*/ 	.word	index@(.nv.constant0._Z35group_norm_nhwc_bwd_one_pass_kernelI11Fp32IOFp16WLi256ELi26ELi416EEv26Group_norm_nhwc_bwd_params)
        /*00c4*/ 	.short	0x0380
        /*00c6*/ 	.short	0x00b8


	//----- nvinfo : EIATTR_SW_WAR
	.align		4
.L_1163:
        /*00c8*/ 	.byte	0x04, 0x36
        /*00ca*/ 	.short	(.L_1165 - .L_1164)
.L_1164:
        /*00cc*/ 	.word	0x00000008
.L_1165:


//--------------------- .nv.info._Z35group_norm_nhwc_bwd_one_pass_kernelI11Fp32IOFp16WLi512ELi26ELi416EEv26Group_norm_nhwc_bwd_params --------------------------
	.section	.nv.info._Z35group_norm_nhwc_bwd_one_pass_kernelI11Fp32IOFp16WLi512ELi26ELi416EEv26Group_norm_nhwc_bwd_params,"",@"SHT_CUDA_INFO"
	.sectionflags	@""
	.align	4


	//----- nvinfo : EIATTR_CUDA_API_VERSION
	.align		4
        /*0000*/ 	.byte	0x04, 0x37
        /*0002*/ 	.short	(.L_1167 - .L_1166)
.L_1166:
        /*0004*/ 	.word	0x00000082


	//----- nvinfo : EIATTR_KPARAM_INFO
	.align		4
.L_1167:
        /*0008*/ 	.byte	0x04, 0x17
        /*000a*/ 	.short	(.L_1169 - .L_1168)
.L_1168:
        /*000c*/ 	.word	0x00000000
        /*0010*/ 	.short	0x0000
        /*0012*/ 	.short	0x0000
        /*0014*/ 	.byte	0x00, 0xf0, 0xe1, 0x02


	//----- nvinfo : EIATTR_SPARSE_MMA_MASK
	.align		4
.L_1169:
        /*0018*/ 	.byte	0x03, 0x50
        /*001a*/ 	.short	0x0000


	//----- nvinfo : EIATTR_MAXREG_COUNT
	.align		4
        /*001c*/ 	.byte	0x03, 0x1b
        /*001e*/ 	.short	0x0080


	//----- nvinfo : EIATTR_NUM_BARRIERS
	.align		4
        /*0020*/ 	.byte	0x02, 0x4c
        /*0022*/ 	.byte	0x01
	.zero		1


	//----- nvinfo : EIATTR_MERCURY_ISA_VERSION
	.align		4
        /*0024*/ 	.byte	0x03, 0x5f
        /*0026*/ 	.short	0x0101


	//----- nvinfo : EIATTR_INT_WARP_WIDE_INSTR_OFFSETS
	.align		4
        /*0028*/ 	.byte	0x04, 0x31
        /*002a*/ 	.short	(.L_1171 - .L_1170)


	//   ....[0]....
.L_1170:
        /*002c*/ 	.word	0x00006070


	//   ....[1]....
        /*0030*/ 	.word	0x00006090


	//   ....[2]....
        /*0034*/ 	.word	0x000060c0


	//   ....[3]....
        /*0038*/ 	.word	0x00006110


	//   ....[4]....
        /*003c*/ 	.word	0x00006290


	//   ....[5]....
        /*0040*/ 	.word	0x000062e0


	//   ....[6]....
        /*0044*/ 	.word	0x000062f0


	//   ....[7]....
        /*0048*/ 	.word	0x00006340


	//----- nvinfo : EIATTR_COOP_GROUP_MASK_REGIDS
	.align		4
.L_1171:
        /*004c*/ 	.byte	0x04, 0x29
        /*004e*/ 	.short	(.L_1173 - .L_1172)


	//   ....[0]....
.L_1172:
        /*0050*/ 	.word	0xffffffff


	//   ....[1]....
        /*0054*/ 	.word	0xffffffff


	//   ....[2]....
        /*0058*/ 	.word	0xffffffff


	//   ....[3]....
        /*005c*/ 	.word	0xffffffff


	//   ....[4]....
        /*0060*/ 	.word	0xffffffff


	//   ....[5]....
        /*0064*/ 	.word	0xffffffff


	//   ....[6]....
        /*0068*/ 	.word	0xffffffff


	//   ....[7]....
        /*006c*/ 	.word	0xffffffff


	//   ....[8]....
        /*0070*/ 	.word	0xffffffff


	//   ....[9]....
        /*0074*/ 	.word	0xffffffff


	//----- nvinfo : EIATTR_COOP_GROUP_INSTR_OFFSETS
	.align		4
.L_1173:
        /*0078*/ 	.byte	0x04, 0x28
        /*007a*/ 	.short	(.L_1175 - .L_1174)


	//   ....[0]....
.L_1174:
        /*007c*/ 	.word	0x00004cb0


	//   ....[1]....
        /*0080*/ 	.word	0x00004cf0


	//   ....[2]....
        /*0084*/ 	.word	0x00004d50


	//   ....[3]....
        /*0088*/ 	.word	0x00004d70


	//   ....[4]....
        /*008c*/ 	.word	0x00004da0


	//   ....[5]....
        /*0090*/ 	.word	0x00004dc0


	//   ....[6]....
        /*0094*/ 	.word	0x00004df0


	//   ....[7]....
        /*0098*/ 	.word	0x00004e10


	//   ....[8]....
        /*009c*/ 	.word	0x00004e60


	//   ....[9]....
        /*00a0*/ 	.word	0x00004e70


	//----- nvinfo : EIATTR_VRC_CTA_INIT_COUNT
	.align		4
.L_1175:
        /*00a4*/ 	.byte	0x02, 0x4a
	.zero		1
	.zero		1


	//----- nvinfo : EIATTR_EXIT_INSTR_OFFSETS
	.align		4
        /*00a8*/ 	.byte	0x04, 0x1c
        /*00aa*/ 	.short	(.L_1177 - .L_1176)


	//   ....[0]....
.L_1176:
        /*00ac*/ 	.word	0x00009a80


	//   ....[1]....
        /*00b0*/ 	.word	0x00009bb0


	//   ....[2]....
        /*00b4*/ 	.word	0x0000a1c0


	//   ....[3]....
        /*00b8*/ 	.word	0x0000a7c0


	//----- nvinfo : EIATTR_MAX_THREADS
	.align		4
.L_1177:
        /*00bc*/ 	.byte	0x04, 0x05
        /*00be*/ 	.short	(.L_1179 - .L_1178)
.L_1178:
        /*00c0*/ 	.word	0x000001a0
        /*00c4*/ 	.word	0x00000001
        /*00c8*/ 	.word	0x00000001


	//----- nvinfo : EIATTR_CRS_STACK_SIZE
	.align		4
.L_1179:
        /*00cc*/ 	.byte	0x04, 0x1e
        /*00ce*/ 	.short	(.L_1181 - .L_1180)
.L_1180:
        /*00d0*/ 	.word	0x00000000


	//----- nvinfo : EIATTR_CBANK_PARAM_SIZE
	.align		4
.L_1181:
        /*00d4*/ 	.byte	0x03, 0x19
        /*00d6*/ 	.short	0x00b8


	//----- nvinfo : EIATTR_PARAM_CBANK
	.align		4
        /*00d8*/ 	.byte	0x04, 0x0a
        /*00da*/ 	.short	(.L_1183 - .L_1182)
	.align		4
.L_1182:
        /*00dc*/ 	.word	index@(.nv.constant0._Z35group_norm_nhwc_bwd_one_pass_kernelI11Fp32IOFp16WLi512ELi26ELi416EEv26Group_norm_nhwc_bwd_params)
        /*00e0*/ 	.short	0x0380
        /*00e2*/ 	.short	0x00b8


	//----- nvinfo : EIATTR_SW_WAR
	.align		4
.L_1183:
        /*00e4*/ 	.byte	0x04, 0x36
        /*00e6*/ 	.short	(.L_1185 - .L_1184)
.L_1184:
        /*00e8*/ 	.word	0x00000008
.L_1185:


//--------------------- .nv.info._Z35group_norm_nhwc_fwd_one_pass_kernelI11Bf16IOFp32WLi64ELi26ELi416EEv26Group_norm_nhwc_fwd_params --------------------------
	.section	.nv.info._Z35group_norm_nhwc_fwd_one_pass_kernelI11Bf16IOFp32WLi64ELi26ELi416EEv26Group_norm_nhwc_fwd_params,"",@"SHT_CUDA_INFO"
	.sectionflags	@""
	.align	4


	//----- nvinfo : EIATTR_CUDA_API_VERSION
	.align		4
        /*0000*/ 	.byte	0x04, 0x37
        /*0002*/ 	.short	(.L_1187 - .L_1186)
.L_1186:
        /*0004*/ 	.word	0x00000082


	//----- nvinfo : EIATTR_KPARAM_INFO
	.align		4
.L_1187:
        /*0008*/ 	.byte	0x04, 0x17
        /*000a*/ 	.short	(.L_1189 - .L_1188)
.L_1188:
        /*000c*/ 	.word	0x00000000
        /*0010*/ 	.short	0x0000
        /*0012*/ 	.short	0x0000
        /*0014*/ 	.byte	0x00, 0xf0, 0x81, 0x02


	//----- nvinfo : EIATTR_SPARSE_MMA_MASK
	.align		4
.L_1189:
        /*0018*/ 	.byte	0x03, 0x50
        /*001a*/ 	.short	0x0000


	//----- nvinfo : EIATTR_MAXREG_COUNT
	.align		4
        /*001c*/ 	.byte	0x03, 0x1b
        /*001e*/ 	.short	0x0080


	//----- nvinfo : EIATTR_NUM_BARRIERS
	.align		4
        /*0020*/ 	.byte	0x02, 0x4c
        /*0022*/ 	.byte	0x01
	.zero		1


	//----- nvinfo : EIATTR_MERCURY_ISA_VERSION
	.align		4
        /*0024*/ 	.byte	0x03, 0x5f
        /*0026*/ 	.short	0x0101


	//----- nvinfo : EIATTR_INT_WARP_WIDE_INSTR_OFFSETS
	.align		4
        /*0028*/ 	.byte	0x04, 0x31
        /*002a*/ 	.short	(.L_1191 - .L_1190)


	//   ....[0]....
.L_1190:
        /*002c*/ 	.word	0x00000fd0


	//   ....[1]....
        /*0030*/ 	.word	0x00000ff0


	//   ....[2]....
        /*0034*/ 	.word	0x000010d0


	//   ....[3]....
        /*0038*/ 	.word	0x00001120


	//   ....[4]....
        /*003c*/ 	.word	0x00001200


	//   ....[5]....
        /*0040*/ 	.word	0x00001280


	//   ....[6]....
        /*0044*/ 	.word	0x00001350


	//   ....[7]....
        /*0048*/ 	.word	0x00001370


	//   ....[8]....
        /*004c*/ 	.word	0x000015b0


	//   ....[9]....
        /*0050*/ 	.word	0x000016a0


	//   ....[10]....
        /*0054*/ 	.word	0x000016c0


	//   ....[11]....
        /*0058*/ 	.word	0x000016e0


	//   ....[12]....
        /*005c*/ 	.word	0x00001900


	//   ....[13]....
        /*0060*/ 	.word	0x00001920


	//----- nvinfo : EIATTR_COOP_GROUP_MASK_REGIDS
	.align		4
.L_1191:
        /*0064*/ 	.byte	0x04, 0x29
        /*0066*/ 	.short	(.L_1193 - .L_1192)


	//   ....[0]....
.L_1192:
        /*0068*/ 	.word	0xffffffff


	//   ....[1]....
        /*006c*/ 	.word	0xffffffff


	//   ....[2]....
        /*0070*/ 	.word	0xffffffff


	//   ....[3]....
        /*0074*/ 	.word	0xffffffff


	//   ....[4]....
        /*0078*/ 	.word	0xffffffff


	//   ....[5]....
        /*007c*/ 	.word	0xffffffff


	//   ....[6]....
        /*0080*/ 	.word	0xffffffff


	//   ....[7]....
        /*0084*/ 	.word	0xffffffff


	//   ....[8]....
        /*0088*/ 	.word	0xffffffff


	//   ....[9]....
        /*008c*/ 	.word	0xffffffff


	//----- nvinfo : EIATTR_COOP_GROUP_INSTR_OFFSETS
	.align		4
.L_1193:
        /*0090*/ 	.byte	0x04, 0x28
        /*0092*/ 	.short	(.L_1195 - .L_1194)


	//   ....[0]....
.L_1194:
        /*0094*/ 	.word	0x000007b0


	//   ....[1]....
        /*0098*/ 	.word	0x000007c0


	//   ....[2]....
        /*009c*/ 	.word	0x000007f0


	//   ....[3]....
        /*00a0*/ 	.word	0x00000800


	//   ....[4]....
        /*00a4*/ 	.word	0x00000840


	//   ....[5]....
        /*00a8*/ 	.word	0x00000850


	//   ....[6]....
        /*00ac*/ 	.word	0x00000890


	//   ....[7]....
        /*00b0*/ 	.word	0x000008a0


	//   ....[8]....
        /*00b4*/ 	.word	0x00000900


	//   ....[9]....
        /*00b8*/ 	.word	0x00000910


	//----- nvinfo : EIATTR_VRC_CTA_INIT_COUNT
	.align		4
.L_1195:
        /*00bc*/ 	.byte	0x02, 0x4a
	.zero		1
	.zero		1


	//----- nvinfo : EIATTR_EXIT_INSTR_OFFSETS
	.align		4
        /*00c0*/ 	.byte	0x04, 0x1c
        /*00c2*/ 	.short	(.L_1197 - .L_1196)


	//   ....[0]....
.L_1196:
        /*00c4*/ 	.word	0x00000070


	//   ....[1]....
        /*00c8*/ 	.word	0x00002410


	//----- nvinfo : EIATTR_MAX_THREADS
	.align		4
.L_1197:
        /*00cc*/ 	.byte	0x04, 0x05
        /*00ce*/ 	.short	(.L_1199 - .L_1198)
.L_1198:
        /*00d0*/ 	.word	0x000001a0
        /*00d4*/ 	.word	0x00000001
        /*00d8*/ 	.word	0x00000001


	//----- nvinfo : EIATTR_CRS_STACK_SIZE
	.align		4
.L_1199:
        /*00dc*/ 	.byte	0x04, 0x1e
        /*00de*/ 	.short	(.L_1201 - .L_1200)
.L_1200:
        /*00e0*/ 	.word	0x00000000


	//----- nvinfo : EIATTR_CBANK_PARAM_SIZE
	.align		4
.L_1201:
        /*00e4*/ 	.byte	0x03, 0x19
        /*00e6*/ 	.short	0x00a0


	//----- nvinfo : EIATTR_PARAM_CBANK
	.align		4
        /*00e8*/ 	.byte	0x04, 0x0a
        /*00ea*/ 	.short	(.L_1203 - .L_1202)
	.align		4
.L_1202:
        /*00ec*/ 	.word	index@(.nv.constant0._Z35group_norm_nhwc_fwd_one_pass_kernelI11Bf16IOFp32WLi64ELi26ELi416EEv26Group_norm_nhwc_fwd_params)
        /*00f0*/ 	.short	0x0380
        /*00f2*/ 	.short	0x00a0


	//----- nvinfo : EIATTR_SW_WAR
	.align		4
.L_1203:
        /*00f4*/ 	.byte	0x04, 0x36
        /*00f6*/ 	.short	(.L_1205 - .L_1204)
.L_1204:
        /*00f8*/ 	.word	0x00000008
.L_1205:


//--------------------- .nv.info._Z35group_norm_nhwc_fwd_one_pass_kernelI11Bf16IOFp32WLi128ELi26ELi416EEv26Group_norm_nhwc_fwd_params --------------------------
	.section	.nv.info._Z35group_norm_nhwc_fwd_one_pass_kernelI11Bf16IOFp32WLi128ELi26ELi416EEv26Group_norm_nhwc_fwd_params,"",@"SHT_CUDA_INFO"
	.sectionflags	@""
	.align	4


	//----- nvinfo : EIATTR_CUDA_API_VERSION
	.align		4
        /*0000*/ 	.byte	0x04, 0x37
        /*0002*/ 	.short	(.L_1207 - .L_1206)
.L_1206:
        /*0004*/ 	.word	0x00000082


	//----- nvinfo : EIATTR_KPARAM_INFO
	.align		4
.L_1207:
        /*0008*/ 	.byte	0x04, 0x17
        /*000a*/ 	.short	(.L_1209 - .L_1208)
.L_1208:
        /*000c*/ 	.word	0x00000000
        /*0010*/ 	.short	0x0000
        /*0012*/ 	.short	0x0000
        /*0014*/ 	.byte	0x00, 0xf0, 0x81, 0x02


	//----- nvinfo : EIATTR_SPARSE_MMA_MASK
	.align		4
.L_1209:
        /*0018*/ 	.byte	0x03, 0x50
        /*001a*/ 	.short	0x0000


	//----- nvinfo : EIATTR_MAXREG_COUNT
	.align		4
        /*001c*/ 	.byte	0x03, 0x1b
        /*001e*/ 	.short	0x0080


	//----- nvinfo : EIATTR_NUM_BARRIERS
	.align		4
        /*0020*/ 	.byte	0x02, 0x4c
        /*0022*/ 	.byte	0x01
	.zero		1


	//----- nvinfo : EIATTR_MERCURY_ISA_VERSION
	.align		4
        /*0024*/ 	.byte	0x03, 0x5f
        /*0026*/ 	.short	0x0101


	//----- nvinfo : EIATTR_INT_WARP_WIDE_INSTR_OFFSETS
	.align		4
        /*0028*/ 	.byte	0x04, 0x31
        /*002a*/ 	.short	(.L_1211 - .L_1210)


	//   ....[0]....
.L_1210:
        /*002c*/ 	.word	0x00001380


	//   ....[1]....
        /*0030*/ 	.word	0x000013b0


	//   ....[2]....
        /*0034*/ 	.word	0x000013c0


	//   ....[3]....
        /*0038*/ 	.word	0x00001410


	//   ....[4]....
        /*003c*/ 	.word	0x000015d0


	//   ....[5]....
        /*0040*/ 	.word	0x00001630


	//   ....[6]....
        /*0044*/ 	.word	0x00001670


	//   ....[7]....
        /*0048*/ 	.word	0x00001680


	//   ....[8]....
        /*004c*/ 	.word	0x00001930


	//   ....[9]....
        /*0050*/ 	.word	0x00001a10


	//   ....[10]....
        /*0054*/ 	.word	0x00001a20


	//   ....[11]....
        /*0058*/ 	.word	0x00001af0


	//   ....[12]....
        /*005c*/ 	.word	0x00001c70


	//   ....[13]....
        /*0060*/ 	.word	0x00001c90


	//----- nvinfo : EIATTR_COOP_GROUP_MASK_REGIDS
	.align		4
.L_1211:
        /*0064*/ 	.byte	0x04, 0x29
        /*0066*/ 	.short	(.L_1213 - .L_1212)


	//   ....[0]....
.L_1212:
        /*0068*/ 	.word	0xffffffff


	//   ....[1]....
        /*006c*/ 	.word	0xffffffff


	//   ....[2]....
        /*0070*/ 	.word	0xffffffff


	//   ....[3]....
        /*0074*/ 	.word	0xffffffff


	//   ....[4]....
        /*0078*/ 	.word	0xffffffff


	//   ....[5]....
        /*007c*/ 	.word	0xffffffff


	//   ....[6]....
        /*0080*/ 	.word	0xffffffff


	//   ....[7]....
        /*0084*/ 	.word	0xffffffff


	//   ....[8]....
        /*0088*/ 	.word	0xffffffff


	//   ....[9]....
        /*008c*/ 	.word	0xffffffff


	//----- nvinfo : EIATTR_COOP_GROUP_INSTR_OFFSETS
	.align		4
.L_1213:
        /*0090*/ 	.byte	0x04, 0x28
        /*0092*/ 	.short	(.L_1215 - .L_1214)


	//   ....[0]....
.L_1214:
        /*0094*/ 	.word	0x00000b10


	//   ....[1]....
        /*0098*/ 	.word	0x00000b20


	//   ....[2]....
        /*009c*/ 	.word	0x00000b50


	//   ....[3]....
        /*00a0*/ 	.word	0x00000b70


	//   ....[4]....
        /*00a4*/ 	.word	0x00000ba0


	//   ....[5]....
        /*00a8*/ 	.word	0x00000bc0


	//   ....[6]....
        /*00ac*/ 	.word	0x00000bf0


	//   ....[7]....
        /*00b0*/ 	.word	0x00000c10


	//   ....[8]....
        /*00b4*/ 	.word	0x00000c60


	//   ....[9]....
        /*00b8*/ 	.word	0x00000c70


	//----- nvinfo : EIATTR_VRC_CTA_INIT_COUNT
	.align		4
.L_1215:
        /*00bc*/ 	.byte	0x02, 0x4a
	.zero		1
	.zero		1


	//----- nvinfo : EIATTR_EXIT_INSTR_OFFSETS
	.align		4
        /*00c0*/ 	.byte	0x04, 0x1c
        /*00c2*/ 	.short	(.L_1217 - .L_1216)


	//   ....[0]....
.L_1216:
        /*00c4*/ 	.word	0x00000070


	//   ....[1]....
        /*00c8*/ 	.word	0x00002ef0


	//----- nvinfo : EIATTR_MAX_THREADS
	.align		4
.L_1217:
        /*00cc*/ 	.byte	0x04, 0x05
        /*00ce*/ 	.short	(.L_1219 - .L_1218)
.L_1218:
        /*00d0*/ 	.word	0x000001a0
        /*00d4*/ 	.word	0x00000001
        /*00d8*/ 	.word	0x00000001


	//----- nvinfo : EIATTR_CRS_STACK_SIZE
	.align		4
.L_1219:
        /*00dc*/ 	.byte	0x04, 0x1e
        /*00de*/ 	.short	(.L_1221 - .L_1220)
.L_1220:
        /*00e0*/ 	.word	0x00000000


	//----- nvinfo : EIATTR_CBANK_PARAM_SIZE
	.align		4
.L_1221:
        /*00e4*/ 	.byte	0x03, 0x19
        /*00e6*/ 	.short	0x00a0


	//----- nvinfo : EIATTR_PARAM_CBANK
	.align		4
        /*00e8*/ 	.byte	0x04, 0x0a
        /*00ea*/ 	.short	(.L_1223 - .L_1222)
	.align		4
.L_1222:
        /*00ec*/ 	.word	index@(.nv.constant0._Z35group_norm_nhwc_fwd_one_pass_kernelI11Bf16IOFp32WLi128ELi26ELi416EEv26Group_norm_nhwc_fwd_params)
        /*00f0*/ 	.short	0x0380
        /*00f2*/ 	.short	0x00a0


	//----- nvinfo : EIATTR_SW_WAR
	.align		4
.L_1223:
        /*00f4*/ 	.byte	0x04, 0x36
        /*00f6*/ 	.short	(.L_1225 - .L_1224)
.L_1224:
        /*00f8*/ 	.word	0x00000008
.L_1225:


//--------------------- .nv.info._Z35group_norm_nhwc_fwd_one_pass_kernelI11Bf16IOFp32WLi256ELi26ELi416EEv26Group_norm_nhwc_fwd_params --------------------------
	.section	.nv.info._Z35group_norm_nhwc_fwd_one_pass_kernelI11Bf16IOFp32WLi256ELi26ELi416EEv26Group_norm_nhwc_fwd_params,"",@"SHT_CUDA_INFO"
	.sectionflags	@""
	.align	4


	//----- nvinfo : EIATTR_CUDA_API_VERSION
	.align		4
        /*0000*/ 	.byte	0x04, 0x37
        /*0002*/ 	.short	(.L_1227 - .L_1226)
.L_1226:
        /*0004*/ 	.word	0x00000082


	//----- nvinfo : EIATTR_KPARAM_INFO
	.align		4
.L_1227:
        /*0008*/ 	.byte	0x04, 0x17
        /*000a*/ 	.short	(.L_1229 - .L_1228)
.L_1228:
        /*000c*/ 	.word	0x00000000
        /*0010*/ 	.short	0x0000
        /*0012*/ 	.short	0x0000
        /*0014*/ 	.byte	0x00, 0xf0, 0x81, 0x02


	//----- nvinfo : EIATTR_SPARSE_MMA_MASK
	.align		4
.L_1229:
        /*0018*/ 	.byte	0x03, 0x50
        /*001a*/ 	.short	0x0000


	//----- nvinfo : EIATTR_MAXREG_COUNT
	.align		4
        /*001c*/ 	.byte	0x03, 0x1b
        /*001e*/ 	.short	0x0080


	//----- nvinfo : EIATTR_NUM_BARRIERS
	.align		4
        /*0020*/ 	.byte	0x02, 0x4c
        /*0022*/ 	.byte	0x01
	.zero		1


	//----- nvinfo : EIATTR_MERCURY_ISA_VERSION
	.align		4
        /*0024*/ 	.byte	0x03, 0x5f
        /*0026*/ 	.short	0x0101


	//----- nvinfo : EIATTR_COOP_GROUP_MASK_REGIDS
	.align		4
        /*0028*/ 	.byte	0x04, 0x29
        /*002a*/ 	.short	(.L_1231 - .L_1230)


	//   ....[0]....
.L_1230:
        /*002c*/ 	.word	0xffffffff


	//   ....[1]....
        /*0030*/ 	.word	0xffffffff


	//   ....[2]....
        /*0034*/ 	.word	0xffffffff


	//   ....[3]....
        /*0038*/ 	.word	0xffffffff


	//   ....[4]....
        /*003c*/ 	.word	0xffffffff


	//   ....[5]....
        /*0040*/ 	.word	0xffffffff


	//   ....[6]....
        /*0044*/ 	.word	0xffffffff


	//   ....[7]....
        /*0048*/ 	.word	0xffffffff


	//   ....[8]....
        /*004c*/ 	.word	0xffffffff


	//   ....[9]....
        /*0050*/ 	.word	0xffffffff


	//----- nvinfo : EIATTR_COOP_GROUP_INSTR_OFFSETS
	.align		4
.L_1231:
        /*0054*/ 	.byte	0x04, 0x28
        /*0056*/ 	.short	(.L_1233 - .L_1232)


	//   ....[0]....
.L_1232:
        /*0058*/ 	.word	0x00001050


	//   ....[1]....
        /*005c*/ 	.word	0x00001060


	//   ....[2]....
        /*0060*/ 	.word	0x00001090


	//   ....[3]....
        /*0064*/ 	.word	0x000010a0


	//   ....[4]....
        /*0068*/ 	.word	0x000010e0


	//   ....[5]....
        /*006c*/ 	.word	0x000010f0


	//   ....[6]....
        /*0070*/ 	.word	0x00001130


	//   ....[7]....
        /*0074*/ 	.word	0x00001140


	//   ....[8]....
        /*0078*/ 	.word	0x000011b0


	//   ....[9]....
        /*007c*/ 	.word	0x000011c0


	//----- nvinfo : EIATTR_VRC_CTA_INIT_COUNT
	.align		4
.L_1233:
        /*0080*/ 	.byte	0x02, 0x4a
	.zero		1
	.zero		1


	//----- nvinfo : EIATTR_EXIT_INSTR_OFFSETS
	.align		4
        /*0084*/ 	.byte	0x04, 0x1c
        /*0086*/ 	.short	(.L_1235 - .L_1234)


	//   ....[0]....
.L_1234:
        /*0088*/ 	.word	0x00000060


	//   ....[1]....
        /*008c*/ 	.word	0x00003e40


	//----- nvinfo : EIATTR_MAX_THREADS
	.align		4
.L_1235:
        /*0090*/ 	.byte	0x04, 0x05
        /*0092*/ 	.short	(.L_1237 - .L_1236)
.L_1236:
        /*0094*/ 	.word	0x000001a0
        /*0098*/ 	.word	0x00000001
        /*009c*/ 	.word	0x00000001


	//----- nvinfo : EIATTR_CRS_STACK_SIZE
	.align		4
.L_1237:
        /*00a0*/ 	.byte	0x04, 0x1e
        /*00a2*/ 	.short	(.L_1239 - .L_1238)
.L_1238:
        /*00a4*/ 	.word	0x00000000


	//----- nvinfo : EIATTR_CBANK_PARAM_SIZE
	.align		4
.L_1239:
        /*00a8*/ 	.byte	0x03, 0x19
        /*00aa*/ 	.short	0x00a0


	//----- nvinfo : EIATTR_PARAM_CBANK
	.align		4
        /*00ac*/ 	.byte	0x04, 0x0a
        /*00ae*/ 	.short	(.L_1241 - .L_1240)
	.align		4
.L_1240:
        /*00b0*/ 	.word	index@(.nv.constant0._Z35group_norm_nhwc_fwd_one_pass_kernelI11Bf16IOFp32WLi256ELi26ELi416EEv26Group_norm_nhwc_fwd_params)
        /*00b4*/ 	.short	0x0380
        /*00b6*/ 	.short	0x00a0


	//----- nvinfo : EIATTR_SW_WAR
	.align		4
.L_1241:
        /*00b8*/ 	.byte	0x04, 0x36
        /*00ba*/ 	.short	(.L_1243 - .L_1242)
.L_1242:
        /*00bc*/ 	.word	0x00000008
.L_1243:


//--------------------- .nv.info._Z35group_norm_nhwc_fwd_one_pass_kernelI11Bf16IOFp32WLi512ELi26ELi416EEv26Group_norm_nhwc_fwd_params --------------------------
	.section	.nv.info._Z35group_norm_nhwc_fwd_one_pass_kernelI11Bf16IOFp32WLi512ELi26ELi416EEv26Group_norm_nhwc_fwd_params,"",@"SHT_CUDA_INFO"
	.sectionflags	@""
	.align	4


	//----- nvinfo : EIATTR_CUDA_API_VERSION
	.align		4
        /*0000*/ 	.byte	0x04, 0x37
        /*0002*/ 	.short	(.L_1245 - .L_1244)
.L_1244:
        /*0004*/ 	.word	0x00000082


	//----- nvinfo : EIATTR_KPARAM_INFO
	.align		4
.L_1245:
        /*0008*/ 	.byte	0x04, 0x17
        /*000a*/ 	.short	(.L_1247 - .L_1246)
.L_1246:
        /*000c*/ 	.word	0x00000000
        /*0010*/ 	.short	0x0000
        /*0012*/ 	.short	0x0000
        /*0014*/ 	.byte	0x00, 0xf0, 0x81, 0x02


	//----- nvinfo : EIATTR_SPARSE_MMA_MASK
	.align		4
.L_1247:
        /*0018*/ 	.byte	0x03, 0x50
        /*001a*/ 	.short	0x0000


	//----- nvinfo : EIATTR_MAXREG_COUNT
	.align		4
        /*001c*/ 	.byte	0x03, 0x1b
        /*001e*/ 	.short	0x0080


	//----- nvinfo : EIATTR_NUM_BARRIERS
	.align		4
        /*0020*/ 	.byte	0x02, 0x4c
        /*0022*/ 	.byte	0x01
	.zero		1


	//----- nvinfo : EIATTR_MERCURY_ISA_VERSION
	.align		4
        /*0024*/ 	.byte	0x03, 0x5f
        /*0026*/ 	.short	0x0101


	//----- nvinfo : EIATTR_COOP_GROUP_MASK_REGIDS
	.align		4
        /*0028*/ 	.byte	0x04, 0x29
        /*002a*/ 	.short	(.L_1249 - .L_1248)


	//   ....[0]....
.L_1248:
        /*002c*/ 	.word	0xffffffff


	//   ....[1]....
        /*0030*/ 	.word	0xffffffff


	//   ....[2]....
        /*0034*/ 	.word	0xffffffff


	//   ....[3]....
        /*0038*/ 	.word	0xffffffff


	//   ....[4]....
        /*003c*/ 	.word	0xffffffff


	//   ....[5]....
        /*0040*/ 	.word	0xffffffff


	//   ....[6]....
        /*0044*/ 	.word	0xffffffff


	//   ....[7]....
        /*0048*/ 	.word	0xffffffff


	//   ....[8]....
        /*004c*/ 	.word	0xffffffff


	//   ....[9]....
        /*0050*/ 	.word	0xffffffff


	//----- nvinfo : EIATTR_COOP_GROUP_INSTR_OFFSETS
	.align		4
.L_1249:
        /*0054*/ 	.byte	0x04, 0x28
        /*0056*/ 	.short	(.L_1251 - .L_1250)


	//   ....[0]....
.L_1250:
        /*0058*/ 	.word	0x00001c20


	//   ....[1]....
        /*005c*/ 	.word	0x00001c30


	//   ....[2]....
        /*0060*/ 	.word	0x00001c70


	//   ....[3]....
        /*0064*/ 	.word	0x00001c80


	//   ....[4]....
        /*0068*/ 	.word	0x00001cc0


	//   ....[5]....
        /*006c*/ 	.word	0x00001cd0


	//   ....[6]....
        /*0070*/ 	.word	0x00001d10


	//   ....[7]....
        /*0074*/ 	.word	0x00001d20


	//   ....[8]....
        /*0078*/ 	.word	0x00001da0


	//   ....[9]....
        /*007c*/ 	.word	0x00001db0


	//----- nvinfo : EIATTR_VRC_CTA_INIT_COUNT
	.align		4
.L_1251:
        /*0080*/ 	.byte	0x02, 0x4a
	.zero		1
	.zero		1


	//----- nvinfo : EIATTR_EXIT_INSTR_OFFSETS
	.align		4
        /*0084*/ 	.byte	0x04, 0x1c
        /*0086*/ 	.short	(.L_1253 - .L_1252)


	//   ....[0]....
.L_1252:
        /*0088*/ 	.word	0x00000060


	//   ....[1]....
        /*008c*/ 	.word	0x00006580


	//----- nvinfo : EIATTR_MAX_THREADS
	.align		4
.L_1253:
        /*0090*/ 	.byte	0x04, 0x05
        /*0092*/ 	.short	(.L_1255 - .L_1254)
.L_1254:
        /*0094*/ 	.word	0x000001a0
        /*0098*/ 	.word	0x00000001
        /*009c*/ 	.word	0x00000001


	//----- nvinfo : EIATTR_CRS_STACK_SIZE
	.align		4
.L_1255:
        /*00a0*/ 	.byte	0x04, 0x1e
        /*00a2*/ 	.short	(.L_1257 - .L_1256)
.L_1256:
        /*00a4*/ 	.word	0x00000000


	//----- nvinfo : EIATTR_CBANK_PARAM_SIZE
	.align		4
.L_1257:
        /*00a8*/ 	.byte	0x03, 0x19
        /*00aa*/ 	.short	0x00a0


	//----- nvinfo : EIATTR_PARAM_CBANK
	.align		4
        /*00ac*/ 	.byte	0x04, 0x0a
        /*00ae*/ 	.short	(.L_1259 - .L_1258)
	.align		4
.L_1258:
        /*00b0*/ 	.word	index@(.nv.constant0._Z35group_norm_nhwc_fwd_one_pass_kernelI11Bf16IOFp32WLi512ELi26ELi416EEv26Group_norm_nhwc_fwd_params)
        /*00b4*/ 	.short	0x0380
        /*00b6*/ 	.short	0x00a0


	//----- nvinfo : EIATTR_SW_WAR
	.align		4
.L_1259:
        /*00b8*/ 	.byte	0x04, 0x36
        /*00ba*/ 	.short	(.L_1261 - .L_1260)
.L_1260:
        /*00bc*/ 	.word	0x00000008
.L_1261:


//--------------------- .nv.info._Z35group_norm_nhwc_fwd_one_pass_kernelI11Bf16IOBf16WLi64ELi26ELi416EEv26Group_norm_nhwc_fwd_params --------------------------
	.section	.nv.info._Z35group_norm_nhwc_fwd_one_pass_kernelI11Bf16IOBf16WLi64ELi26ELi416EEv26Group_norm_nhwc_fwd_params,"",@"SHT_CUDA_INFO"
	.sectionflags	@""
	.align	4


	//----- nvinfo : EIATTR_CUDA_API_VERSION
	.align		4
        /*0000*/ 	.byte	0x04, 0x37
        /*0002*/ 	.short	(.L_1263 - .L_1262)
.L_1262:
        /*0004*/ 	.word	0x00000082


	//----- nvinfo : EIATTR_KPARAM_INFO
	.align		4
.L_1263:
        /*0008*/ 	.byte	0x04, 0x17
        /*000a*/ 	.short	(.L_1265 - .L_1264)
.L_1264:
        /*000c*/ 	.word	0x00000000
        /*0010*/ 	.short	0x0000
        /*0012*/ 	.short	0x0000
        /*0014*/ 	.byte	0x00, 0xf0, 0x81, 0x02


	//----- nvinfo : EIATTR_SPARSE_MMA_MASK
	.align		4
.L_1265:
        /*0018*/ 	.byte	0x03, 0x50
        /*001a*/ 	.short	0x0000


	//----- nvinfo : EIATTR_MAXREG_COUNT
	.align		4
        /*001c*/ 	.byte	0x03, 0x1b
        /*001e*/ 	.short	0x0080


	//----- nvinfo : EIATTR_NUM_BARRIERS
	.align		4
        /*0020*/ 	.byte	0x02, 0x4c
        /*0022*/ 	.byte	0x01
	.zero		1


	//----- nvinfo : EIATTR_MERCURY_ISA_VERSION
	.align		4
        /*0024*/ 	.byte	0x03, 0x5f
        /*0026*/ 	.short	0x0101


	//----- nvinfo : EIATTR_INT_WARP_WIDE_INSTR_OFFSETS
	.align		4
        /*0028*/ 	.byte	0x04, 0x31
        /*002a*/ 	.short	(.L_1267 - .L_1266)


	//   ....[0]....
.L_1266:
        /*002c*/ 	.word	0x00000fd0


	//   ....[1]....
        /*0030*/ 	.word	0x00000ff0


	//   ....[2]....
        /*0034*/ 	.word	0x000010d0


	//   ....[3]....
        /*0038*/ 	.word	0x00001120


	//   ....[4]....
        /*003c*/ 	.word	0x00001200


	//   ....[5]....
        /*0040*/ 	.word	0x00001280


	//   ....[6]....
        /*0044*/ 	.word	0x00001350


	//   ....[7]....
        /*0048*/ 	.word	0x00001370


	//   ....[8]....
        /*004c*/ 	.word	0x000015b0


	//   ....[9]....
        /*0050*/ 	.word	0x000016a0


	//   ....[10]....
        /*0054*/ 	.word	0x000016c0


	//   ....[11]....
        /*0058*/ 	.word	0x000016e0


	//   ....[12]....
        /*005c*/ 	.word	0x00001900


	//   ....[13]....
        /*0060*/ 	.word	0x00001920


	//----- nvinfo : EIATTR_COOP_GROUP_MASK_REGIDS
	.align		4
.L_1267:
        /*0064*/ 	.byte	0x04, 0x29
        /*0066*/ 	.short	(.L_1269 - .L_1268)


	//   ....[0]....
.L_1268:
        /*0068*/ 	.word	0xffffffff


	//   ....[1]....
        /*006c*/ 	.word	0xffffffff


	//   ....[2]....
        /*0070*/ 	.word	0xffffffff


	//   ....[3]....
        /*0074*/ 	.word	0xffffffff


	//   ....[4]....
        /*0078*/ 	.word	0xffffffff


	//   ....[5]....
        /*007c*/ 	.word	0xffffffff


	//   ....[6]....
        /*0080*/ 	.word	0xffffffff


	//   ....[7]....
        /*0084*/ 	.word	0xffffffff


	//   ....[8]....
        /*0088*/ 	.word	0xffffffff


	//   ....[9]....
        /*008c*/ 	.word	0xffffffff


	//----- nvinfo : EIATTR_COOP_GROUP_INSTR_OFFSETS
	.align		4
.L_1269:
        /*0090*/ 	.byte	0x04, 0x28
        /*0092*/ 	.short	(.L_1271 - .L_1270)


	//   ....[0]....
.L_1270:
        /*0094*/ 	.word	0x000007b0


	//   ....[1]....
        /*0098*/ 	.word	0x000007c0


	//   ....[2]....
        /*009c*/ 	.word	0x000007f0


	//   ....[3]....
        /*00a0*/ 	.word	0x00000800


	//   ....[4]....
        /*00a4*/ 	.word	0x00000840


	//   ....[5]....
        /*00a8*/ 	.word	0x00000850


	//   ....[6]....
        /*00ac*/ 	.word	0x00000890


	//   ....[7]....
        /*00b0*/ 	.word	0x000008a0


	//   ....[8]....
        /*00b4*/ 	.word	0x00000900


	//   ....[9]....
        /*00b8*/ 	.word	0x00000910


	//----- nvinfo : EIATTR_VRC_CTA_INIT_COUNT
	.align		4
.L_1271:
        /*00bc*/ 	.byte	0x02, 0x4a
	.zero		1
	.zero		1


	//----- nvinfo : EIATTR_EXIT_INSTR_OFFSETS
	.align		4
        /*00c0*/ 	.byte	0x04, 0x1c
        /*00c2*/ 	.short	(.L_1273 - .L_1272)


	//   ....[0]....
.L_1272:
        /*00c4*/ 	.word	0x00000070


	//   ....[1]....
        /*00c8*/ 	.word	0x00002470


	//----- nvinfo : EIATTR_MAX_THREADS
	.align		4
.L_1273:
        /*00cc*/ 	.byte	0x04, 0x05
        /*00ce*/ 	.short	(.L_1275 - .L_1274)
.L_1274:
        /*00d0*/ 	.word	0x000001a0
        /*00d4*/ 	.word	0x00000001
        /*00d8*/ 	.word	0x00000001


	//----- nvinfo : EIATTR_CRS_STACK_SIZE
	.align		4
.L_1275:
        /*00dc*/ 	.byte	0x04, 0x1e
        /*00de*/ 	.short	(.L_1277 - .L_1276)
.L_1276:
        /*00e0*/ 	.word	0x00000000


	//----- nvinfo : EIATTR_CBANK_PARAM_SIZE
	.align		4
.L_1277:
        /*00e4*/ 	.byte	0x03, 0x19
        /*00e6*/ 	.short	0x00a0


	//----- nvinfo : EIATTR_PARAM_CBANK
	.align		4
        /*00e8*/ 	.byte	0x04, 0x0a
        /*00ea*/ 	.short	(.L_1279 - .L_1278)
	.align		4
.L_1278:
        /*00ec*/ 	.word	index@(.nv.constant0._Z35group_norm_nhwc_fwd_one_pass_kernelI11Bf16IOBf16WLi64ELi26ELi416EEv26Group_norm_nhwc_fwd_params)
        /*00f0*/ 	.short	0x0380
        /*00f2*/ 	.short	0x00a0


	//----- nvinfo : EIATTR_SW_WAR
	.align		4
.L_1279:
        /*00f4*/ 	.byte	0x04, 0x36
        /*00f6*/ 	.short	(.L_1281 - .L_1280)
.L_1280:
        /*00f8*/ 	.word	0x00000008
.L_1281:


//--------------------- .nv.info._Z35group_norm_nhwc_fwd_one_pass_kernelI11Bf16IOBf16WLi128ELi26ELi416EEv26Group_norm_nhwc_fwd_params --------------------------
	.section	.nv.info._Z35group_norm_nhwc_fwd_one_pass_kernelI11Bf16IOBf16WLi128ELi26ELi416EEv26Group_norm_nhwc_fwd_params,"",@"SHT_CUDA_INFO"
	.sectionflags	@""
	.align	4


	//----- nvinfo : EIATTR_CUDA_API_VERSION
	.align		4
        /*0000*/ 	.byte	0x04, 0x37
        /*0002*/ 	.short	(.L_1283 - .L_1282)
.L_1282:
        /*0004*/ 	.word	0x00000082


	//----- nvinfo : EIATTR_KPARAM_INFO
	.align		4
.L_1283:
        /*0008*/ 	.byte	0x04, 0x17
        /*000a*/ 	.short	(.L_1285 - .L_1284)
.L_1284:
        /*000c*/ 	.word	0x00000000
        /*0010*/ 	.short	0x0000
        /*0012*/ 	.short	0x0000
        /*0014*/ 	.byte	0x00, 0xf0, 0x81, 0x02


	//----- nvinfo : EIATTR_SPARSE_MMA_MASK
	.align		4
.L_1285:
        /*0018*/ 	.byte	0x03, 0x50
        /*001a*/ 	.short	0x0000


	//----- nvinfo : EIATTR_MAXREG_COUNT
	.align		4
        /*001c*/ 	.byte	0x03, 0x1b
        /*001e*/ 	.short	0x0080


	//----- nvinfo : EIATTR_NUM_BARRIERS
	.align		4
        /*0020*/ 	.byte	0x02, 0x4c
        /*0022*/ 	.byte	0x01
	.zero		1


	//----- nvinfo : EIATTR_MERCURY_ISA_VERSION
	.align		4
        /*0024*/ 	.byte	0x03, 0x5f
        /*0026*/ 	.short	0x0101


	//----- nvinfo : EIATTR_INT_WARP_WIDE_INSTR_OFFSETS
	.align		4
        /*0028*/ 	.byte	0x04, 0x31
        /*002a*/ 	.short	(.L_1287 - .L_1286)


	//   ....[0]....
.L_1286:
        /*002c*/ 	.word	0x00001380


	//   ....[1]....
        /*0030*/ 	.word	0x000013b0


	//   ....[2]....
        /*0034*/ 	.word	0x000013c0


	//   ....[3]....
        /*0038*/ 	.word	0x00001410


	//   ....[4]....
        /*003c*/ 	.word	0x000015d0


	//   ....[5]....
        /*0040*/ 	.word	0x00001630


	//   ....[6]....
        /*0044*/ 	.word	0x00001660


	//   ....[7]....
        /*0048*/ 	.word	0x00001680


	//   ....[8]....
        /*004c*/ 	.word	0x00001930


	//   ....[9]....
        /*0050*/ 	.word	0x00001a10


	//   ....[10]....
        /*0054*/ 	.word	0x00001a20


	//   ....[11]....
        /*0058*/ 	.word	0x00001af0


	//   ....[12]....
        /*005c*/ 	.word	0x00001c70


	//   ....[13]....
        /*0060*/ 	.word	0x00001c90


	//----- nvinfo : EIATTR_COOP_GROUP_MASK_REGIDS
	.align		4
.L_1287:
        /*0064*/ 	.byte	0x04, 0x29
        /*0066*/ 	.short	(.L_1289 - .L_1288)


	//   ....[0]....
.L_1288:
        /*0068*/ 	.word	0xffffffff


	//   ....[1]....
        /*006c*/ 	.word	0xffffffff


	//   ....[2]....
        /*0070*/ 	.word	0xffffffff


	//   ....[3]....
        /*0074*/ 	.word	0xffffffff


	//   ....[4]....
        /*0078*/ 	.word	0xffffffff


	//   ....[5]....
        /*007c*/ 	.word	0xffffffff


	//   ....[6]....
        /*0080*/ 	.word	0xffffffff


	//   ....[7]....
        /*0084*/ 	.word	0xffffffff


	//   ....[8]....
        /*0088*/ 	.word	0xffffffff


	//   ....[9]....
        /*008c*/ 	.word	0xffffffff


	//----- nvinfo : EIATTR_COOP_GROUP_INSTR_OFFSETS
	.align		4
.L_1289:
        /*0090*/ 	.byte	0x04, 0x28
        /*0092*/ 	.short	(.L_1291 - .L_1290)


	//   ....[0]....
.L_1290:
        /*0094*/ 	.word	0x00000b10


	//   ....[1]....
        /*0098*/ 	.word	0x00000b20


	//   ....[2]....
        /*009c*/ 	.word	0x00000b50


	//   ....[3]....
        /*00a0*/ 	.word	0x00000b70


	//   ....[4]....
        /*00a4*/ 	.word	0x00000ba0


	//   ....[5]....
        /*00a8*/ 	.word	0x00000bc0


	//   ....[6]....
        /*00ac*/ 	.word	0x00000bf0


	//   ....[7]....
        /*00b0*/ 	.word	0x00000c10


	//   ....[8]....
        /*00b4*/ 	.word	0x00000c60


	//   ....[9]....
        /*00b8*/ 	.word	0x00000c70


	//----- nvinfo : EIATTR_VRC_CTA_INIT_COUNT
	.align		4
.L_1291:
        /*00bc*/ 	.byte	0x02, 0x4a
	.zero		1
	.zero		1


	//----- nvinfo : EIATTR_EXIT_INSTR_OFFSETS
	.align		4
        /*00c0*/ 	.byte	0x04, 0x1c
        /*00c2*/ 	.short	(.L_1293 - .L_1292)


	//   ....[0]....
.L_1292:
        /*00c4*/ 	.word	0x00000070


	//   ....[1]....
        /*00c8*/ 	.word	0x00002f50


	//----- nvinfo : EIATTR_MAX_THREADS
	.align		4
.L_1293:
        /*00cc*/ 	.byte	0x04, 0x05
        /*00ce*/ 	.short	(.L_1295 - .L_1294)
.L_1294:
        /*00d0*/ 	.word	0x000001a0
        /*00d4*/ 	.word	0x00000001
        /*00d8*/ 	.word	0x00000001


	//----- nvinfo : EIATTR_CRS_STACK_SIZE
	.align		4
.L_1295:
        /*00dc*/ 	.byte	0x04, 0x1e
        /*00de*/ 	.short	(.L_1297 - .L_1296)
.L_1296:
        /*00e0*/ 	.word	0x00000000


	//----- nvinfo : EIATTR_CBANK_PARAM_SIZE
	.align		4
.L_1297:
        /*00e4*/ 	.byte	0x03, 0x19
        /*00e6*/ 	.short	0x00a0


	//----- nvinfo : EIATTR_PARAM_CBANK
	.align		4
        /*00e8*/ 	.byte	0x04, 0x0a
        /*00ea*/ 	.short	(.L_1299 - .L_1298)
	.align		4
.L_1298:
        /*00ec*/ 	.word	index@(.nv.constant0._Z35group_norm_nhwc_fwd_one_pass_kernelI11Bf16IOBf16WLi128ELi26ELi416EEv26Group_norm_nhwc_fwd_params)
        /*00f0*/ 	.short	0x0380
        /*00f2*/ 	.short	0x00a0


	//----- nvinfo : EIATTR_SW_WAR
	.align		4
.L_1299:
        /*00f4*/ 	.byte	0x04, 0x36
        /*00f6*/ 	.short	(.L_1301 - .L_1300)
.L_1300:
        /*00f8*/ 	.word	0x00000008
.L_1301:


//--------------------- .nv.info._Z35group_norm_nhwc_fwd_one_pass_kernelI11Bf16IOBf16WLi256ELi26ELi416EEv26Group_norm_nhwc_fwd_params --------------------------
	.section	.nv.info._Z35group_norm_nhwc_fwd_one_pass_kernelI11Bf16IOBf16WLi256ELi26ELi416EEv26Group_norm_nhwc_fwd_params,"",@"SHT_CUDA_INFO"
	.sectionflags	@""
	.align	4


	//----- nvinfo : EIATTR_CUDA_API_VERSION
	.align		4
        /*0000*/ 	.byte	0x04, 0x37
        /*0002*/ 	.short	(.L_1303 - .L_1302)
.L_1302:
        /*0004*/ 	.word	0x00000082


	//----- nvinfo : EIATTR_KPARAM_INFO
	.align		4
.L_1303:
        /*0008*/ 	.byte	0x04, 0x17
        /*000a*/ 	.short	(.L_1305 - .L_1304)
.L_1304:
        /*000c*/ 	.word	0x00000000
        /*0010*/ 	.short	0x0000
        /*0012*/ 	.short	0x0000
        /*0014*/ 	.byte	0x00, 0xf0, 0x81, 0x02


	//----- nvinfo : EIATTR_SPARSE_MMA_MASK
	.align		4
.L_1305:
        /*0018*/ 	.byte	0x03, 0x50
        /*001a*/ 	.short	0x0000


	//----- nvinfo : EIATTR_MAXREG_COUNT
	.align		4
        /*001c*/ 	.byte	0x03, 0x1b
        /*001e*/ 	.short	0x0080


	//----- nvinfo : EIATTR_NUM_BARRIERS
	.align		4
        /*0020*/ 	.byte	0x02, 0x4c
        /*0022*/ 	.byte	0x01
	.zero		1


	//----- nvinfo : EIATTR_MERCURY_ISA_VERSION
	.align		4
        /*0024*/ 	.byte	0x03, 0x5f
        /*0026*/ 	.short	0x0101


	//----- nvinfo : EIATTR_COOP_GROUP_MASK_REGIDS
	.align		4
        /*0028*/ 	.byte	0x04, 0x29
        /*002a*/ 	.short	(.L_1307 - .L_1306)


	//   ....[0]....
.L_1306:
        /*002c*/ 	.word	0xffffffff


	//   ....[1]....
        /*0030*/ 	.word	0xffffffff


	//   ....[2]....
        /*0034*/ 	.word	0xffffffff


	//   ....[3]....
        /*0038*/ 	.word	0xffffffff


	//   ....[4]....
        /*003c*/ 	.word	0xffffffff


	//   ....[5]....
        /*0040*/ 	.word	0xffffffff


	//   ....[6]....
        /*0044*/ 	.word	0xffffffff


	//   ....[7]....
        /*0048*/ 	.word	0xffffffff


	//   ....[8]....
        /*004c*/ 	.word	0xffffffff


	//   ....[9]....
        /*0050*/ 	.word	0xffffffff


	//----- nvinfo : EIATTR_COOP_GROUP_INSTR_OFFSETS
	.align		4
.L_1307:
        /*0054*/ 	.byte	0x04, 0x28
        /*0056*/ 	.short	(.L_1309 - .L_1308)


	//   ....[0]....
.L_1308:
        /*0058*/ 	.word	0x00001040


	//   ....[1]....
        /*005c*/ 	.word	0x00001050


	//   ....[2]....
        /*0060*/ 	.word	0x00001080


	//   ....[3]....
        /*0064*/ 	.word	0x00001090


	//   ....[4]....
        /*0068*/ 	.word	0x000010d0


	//   ....[5]....
        /*006c*/ 	.word	0x000010e0


	//   ....[6]....
        /*0070*/ 	.word	0x00001120


	//   ....[7]....
        /*0074*/ 	.word	0x00001130


	//   ....[8]....
        /*0078*/ 	.word	0x000011c0


	//   ....[9]....
        /*007c*/ 	.word	0x000011d0


	//----- nvinfo : EIATTR_VRC_CTA_INIT_COUNT
	.align		4
.L_1309:
        /*0080*/ 	.byte	0x02, 0x4a
	.zero		1
	.zero		1


	//----- nvinfo : EIATTR_EXIT_INSTR_OFFSETS
	.align		4
        /*0084*/ 	.byte	0x04, 0x1c
        /*0086*/ 	.short	(.L_1311 - .L_1310)


	//   ....[0]....
.L_1310:
        /*0088*/ 	.word	0x00000060


	//   ....[1]....
        /*008c*/ 	.word	0x00003eb0


	//----- nvinfo : EIATTR_MAX_THREADS
	.align		4
.L_1311:
        /*0090*/ 	.byte	0x04, 0x05
        /*0092*/ 	.short	(.L_1313 - .L_1312)
.L_1312:
        /*0094*/ 	.word	0x000001a0
        /*0098*/ 	.word	0x00000001
        /*009c*/ 	.word	0x00000001


	//----- nvinfo : EIATTR_CRS_STACK_SIZE
	.align		4
.L_1313:
        /*00a0*/ 	.byte	0x04, 0x1e
        /*00a2*/ 	.short	(.L_1315 - .L_1314)
.L_1314:
        /*00a4*/ 	.word	0x00000000


	//----- nvinfo : EIATTR_CBANK_PARAM_SIZE
	.align		4
.L_1315:
        /*00a8*/ 	.byte	0x03, 0x19
        /*00aa*/ 	.short	0x00a0


	//----- nvinfo : EIATTR_PARAM_CBANK
	.align		4
        /*00ac*/ 	.byte	0x04, 0x0a
        /*00ae*/ 	.short	(.L_1317 - .L_1316)
	.align		4
.L_1316:
        /*00b0*/ 	.word	index@(.nv.constant0._Z35group_norm_nhwc_fwd_one_pass_kernelI11Bf16IOBf16WLi256ELi26ELi416EEv26Group_norm_nhwc_fwd_params)
        /*00b4*/ 	.short	0x0380
        /*00b6*/ 	.short	0x00a0


	//----- nvinfo : EIATTR_SW_WAR
	.align		4
.L_1317:
        /*00b8*/ 	.byte	0x04, 0x36
        /*00ba*/ 	.short	(.L_1319 - .L_1318)
.L_1318:
        /*00bc*/ 	.word	0x00000008
.L_1319:


//--------------------- .nv.info._Z35group_norm_nhwc_fwd_one_pass_kernelI11Bf16IOBf16WLi512ELi26ELi416EEv26Group_norm_nhwc_fwd_params --------------------------
	.section	.nv.info._Z35group_norm_nhwc_fwd_one_pass_kernelI11Bf16IOBf16WLi512ELi26ELi416EEv26Group_norm_nhwc_fwd_params,"",@"SHT_CUDA_INFO"
	.sectionflags	@""
	.align	4


	//----- nvinfo : EIATTR_CUDA_API_VERSION
	.align		4
        /*0000*/ 	.byte	0x04, 0x37
        /*0002*/ 	.short	(.L_1321 - .L_1320)
.L_1320:
        /*0004*/ 	.word	0x00000082


	//----- nvinfo : EIATTR_KPARAM_INFO
	.align		4
.L_1321:
        /*0008*/ 	.byte	0x04, 0x17
        /*000a*/ 	.short	(.L_1323 - .L_1322)
.L_1322:
        /*000c*/ 	.word	0x00000000
        /*0010*/ 	.short	0x0000
        /*0012*/ 	.short	0x0000
        /*0014*/ 	.byte	0x00, 0xf0, 0x81, 0x02


	//----- nvinfo : EIATTR_SPARSE_MMA_MASK
	.align		4
.L_1323:
        /*0018*/ 	.byte	0x03, 0x50
        /*001a*/ 	.short	0x0000


	//----- nvinfo : EIATTR_MAXREG_COUNT
	.align		4
        /*001c*/ 	.byte	0x03, 0x1b
        /*001e*/ 	.short	0x0080


	//----- nvinfo : EIATTR_NUM_BARRIERS
	.align		4
        /*0020*/ 	.byte	0x02, 0x4c
        /*0022*/ 	.byte	0x01
	.zero		1


	//----- nvinfo : EIATTR_MERCURY_ISA_VERSION
	.align		4
        /*0024*/ 	.byte	0x03, 0x5f
        /*0026*/ 	.short	0x0101


	//----- nvinfo : EIATTR_COOP_GROUP_MASK_REGIDS
	.align		4
        /*0028*/ 	.byte	0x04, 0x29
        /*002a*/ 	.short	(.L_1325 - .L_1324)


	//   ....[0]....
.L_1324:
        /*002c*/ 	.word	0xffffffff


	//   ....[1]....
        /*0030*/ 	.word	0xffffffff


	//   ....[2]....
        /*0034*/ 	.word	0xffffffff


	//   ....[3]....
        /*0038*/ 	.word	0xffffffff


	//   ....[4]....
        /*003c*/ 	.word	0xffffffff


	//   ....[5]....
        /*0040*/ 	.word	0xffffffff


	//   ....[6]....
        /*0044*/ 	.word	0xffffffff


	//   ....[7]....
        /*0048*/ 	.word	0xffffffff


	//   ....[8]....
        /*004c*/ 	.word	0xffffffff


	//   ....[9]....
        /*0050*/ 	.word	0xffffffff


	//----- nvinfo : EIATTR_COOP_GROUP_INSTR_OFFSETS
	.align		4
.L_1325:
        /*0054*/ 	.byte	0x04, 0x28
        /*0056*/ 	.short	(.L_1327 - .L_1326)


	//   ....[0]....
.L_1326:
        /*0058*/ 	.word	0x00001c20


	//   ....[1]....
        /*005c*/ 	.word	0x00001c30


	//   ....[2]....
        /*0060*/ 	.word	0x00001c70


	//   ....[3]....
        /*0064*/ 	.word	0x00001c80


	//   ....[4]....
        /*0068*/ 	.word	0x00001cc0


	//   ....[5]....
        /*006c*/ 	.word	0x00001cd0


	//   ....[6]....
        /*0070*/ 	.word	0x00001d10


	//   ....[7]....
        /*0074*/ 	.word	0x00001d20


	//   ....[8]....
        /*0078*/ 	.word	0x00001da0


	//   ....[9]....
        /*007c*/ 	.word	0x00001db0


	//----- nvinfo : EIATTR_VRC_CTA_INIT_COUNT
	.align		4
.L_1327:
        /*0080*/ 	.byte	0x02, 0x4a
	.zero		1
	.zero		1


	//----- nvinfo : EIATTR_EXIT_INSTR_OFFSETS
	.align		4
        /*0084*/ 	.byte	0x04, 0x1c
        /*0086*/ 	.short	(.L_1329 - .L_1328)


	//   ....[0]....
.L_1328:
        /*0088*/ 	.word	0x00000060


	//   ....[1]....
        /*008c*/ 	.word	0x000065e0


	//----- nvinfo : EIATTR_MAX_THREADS
	.align		4
.L_1329:
        /*0090*/ 	.byte	0x04, 0x05
        /*0092*/ 	.short	(.L_1331 - .L_1330)
.L_1330:
        /*0094*/ 	.word	0x000001a0
        /*0098*/ 	.word	0x00000001
        /*009c*/ 	.word	0x00000001


	//----- nvinfo : EIATTR_CRS_STACK_SIZE
	.align		4
.L_1331:
        /*00a0*/ 	.byte	0x04, 0x1e
        /*00a2*/ 	.short	(.L_1333 - .L_1332)
.L_1332:
        /*00a4*/ 	.word	0x00000000


	//----- nvinfo : EIATTR_CBANK_PARAM_SIZE
	.align		4
.L_1333:
        /*00a8*/ 	.byte	0x03, 0x19
        /*00aa*/ 	.short	0x00a0


	//----- nvinfo : EIATTR_PARAM_CBANK
	.align		4
        /*00ac*/ 	.byte	0x04, 0x0a
        /*00ae*/ 	.short	(.L_1335 - .L_1334)
	.align		4
.L_1334:
        /*00b0*/ 	.word	index@(.nv.constant0._Z35group_norm_nhwc_fwd_one_pass_kernelI11Bf16IOBf16WLi512ELi26ELi416EEv26Group_norm_nhwc_fwd_params)
        /*00b4*/ 	.short	0x0380
        /*00b6*/ 	.short	0x00a0


	//----- nvinfo : EIATTR_SW_WAR
	.align		4
.L_1335:
        /*00b8*/ 	.byte	0x04, 0x36
        /*00ba*/ 	.short	(.L_1337 - .L_1336)
.L_1336:
        /*00bc*/ 	.word	0x00000008
.L_1337:


//--------------------- .nv.info._Z35group_norm_nhwc_fwd_one_pass_kernelI11Bf16IOFp16WLi64ELi26ELi416EEv26Group_norm_nhwc_fwd_params --------------------------
	.section	.nv.info._Z35group_norm_nhwc_fwd_one_pass_kernelI11Bf16IOFp16WLi64ELi26ELi416EEv26Group_norm_nhwc_fwd_params,"",@"SHT_CUDA_INFO"
	.sectionflags	@""
	.align	4


	//----- nvinfo : EIATTR_CUDA_API_VERSION
	.align		4
        /*0000*/ 	.byte	0x04, 0x37
        /*0002*/ 	.short	(.L_1339 - .L_1338)
.L_1338:
        /*0004*/ 	.word	0x00000082


	//----- nvinfo : EIATTR_KPARAM_INFO
	.align		4
.L_1339:
        /*0008*/ 	.byte	0x04, 0x17
        /*000a*/ 	.short	(.L_1341 - .L_1340)
.L_1340:
        /*000c*/ 	.word	0x00000000
        /*0010*/ 	.short	0x0000
        /*0012*/ 	.short	0x0000
        /*0014*/ 	.byte	0x00, 0xf0, 0x81, 0x02


	//----- nvinfo : EIATTR_SPARSE_MMA_MASK
	.align		4
.L_1341:
        /*0018*/ 	.byte	0x03, 0x50
        /*001a*/ 	.short	0x0000


	//----- nvinfo : EIATTR_MAXREG_COUNT
	.align		4
        /*001c*/ 	.byte	0x03, 0x1b
        /*001e*/ 	.short	0x0080


	//----- nvinfo : EIATTR_NUM_BARRIERS
	.align		4
        /*0020*/ 	.byte	0x02, 0x4c
        /*0022*/ 	.byte	0x01
	.zero		1


	//----- nvinfo : EIATTR_MERCURY_ISA_VERSION
	.align		4
        /*0024*/ 	.byte	0x03, 0x5f
        /*0026*/ 	.short	0x0101


	//----- nvinfo : EIATTR_INT_WARP_WIDE_INSTR_OFFSETS
	.align		4
        /*0028*/ 	.byte	0x04, 0x31
        /*002a*/ 	.short	(.L_1343 - .L_1342)


	//   ....[0]....
.L_1342:
        /*002c*/ 	.word	0x00000fd0


	//   ....[1]....
        /*0030*/ 	.word	0x00000ff0


	//   ....[2]....
        /*0034*/ 	.word	0x000010d0


	//   ....[3]....
        /*0038*/ 	.word	0x00001120


	//   ....[4]....
        /*003c*/ 	.word	0x00001200


	//   ....[5]....
        /*0040*/ 	.word	0x00001280


	//   ....[6]....
        /*0044*/ 	.word	0x00001350


	//   ....[7]....
        /*0048*/ 	.word	0x00001370


	//   ....[8]....
        /*004c*/ 	.word	0x000015b0


	//   ....[9]....
        /*0050*/ 	.word	0x000016a0


	//   ....[10]....
        /*0054*/ 	.word	0x000016c0


	//   ....[11]....
        /*0058*/ 	.word	0x000016e0


	//   ....[12]....
        /*005c*/ 	.word	0x00001900


	//   ....[13]....
        /*0060*/ 	.word	0x00001920


	//----- nvinfo : EIATTR_COOP_GROUP_MASK_REGIDS
	.align		4
.L_1343:
        /*0064*/ 	.byte	0x04, 0x29
        /*0066*/ 	.short	(.L_1345 - .L_1344)


	//   ....[0]....
.L_1344:
        /*0068*/ 	.word	0xffffffff


	//   ....[1]....
        /*006c*/ 	.word	0xffffffff


	//   ....[2]....
        /*0070*/ 	.word	0xffffffff


	//   ....[3]....
        /*0074*/ 	.word	0xffffffff


	//   ....[4]....
        /*0078*/ 	.word	0xffffffff


	//   ....[5]....
        /*007c*/ 	.word	0xffffffff


	//   ....[6]....
        /*0080*/ 	.word	0xffffffff


	//   ....[7]....
        /*0084*/ 	.word	0xffffffff


	//   ....[8]....
        /*0088*/ 	.word	0xffffffff


	//   ....[9]....
        /*008c*/ 	.word	0xffffffff


	//----- nvinfo : EIATTR_COOP_GROUP_INSTR_OFFSETS
	.align		4
.L_1345:
        /*0090*/ 	.byte	0x04, 0x28
        /*0092*/ 	.short	(.L_1347 - .L_1346)


	//   ....[0]....
.L_1346:
        /*0094*/ 	.word	0x000007b0


	//   ....[1]....
        /*0098*/ 	.word	0x000007c0


	//   ....[2]....
        /*009c*/ 	.word	0x000007f0


	//   ....[3]....
        /*00a0*/ 	.word	0x00000800


	//   ....[4]....
        /*00a4*/ 	.word	0x00000840


	//   ....[5]....
        /*00a8*/ 	.word	0x00000850


	//   ....[6]....
        /*00ac*/ 	.word	0x00000890


	//   ....[7]....
        /*00b0*/ 	.word	0x000008a0


	//   ....[8]....
        /*00b4*/ 	.word	0x00000900


	//   ....[9]....
        /*00b8*/ 	.word	0x00000910


	//----- nvinfo : EIATTR_VRC_CTA_INIT_COUNT
	.align		4
.L_1347:
        /*00bc*/ 	.byte	0x02, 0x4a
	.zero		1
	.zero		1


	//----- nvinfo : EIATTR_EXIT_INSTR_OFFSETS
	.align		4
        /*00c0*/ 	.byte	0x04, 0x1c
        /*00c2*/ 	.short	(.L_1349 - .L_1348)


	//   ....[0]....
.L_1348:
        /*00c4*/ 	.word	0x00000070


	//   ....[1]....
        /*00c8*/ 	.word	0x00002470


	//----- nvinfo : EIATTR_MAX_THREADS
	.align		4
.L_1349:
        /*00cc*/ 	.byte	0x04, 0x05
        /*00ce*/ 	.short	(.L_1351 - .L_1350)
.L_1350:
        /*00d0*/ 	.word	0x000001a0
        /*00d4*/ 	.word	0x00000001
        /*00d8*/ 	.word	0x00000001


	//----- nvinfo : EIATTR_CRS_STACK_SIZE
	.align		4
.L_1351:
        /*00dc*/ 	.byte	0x04, 0x1e
        /*00de*/ 	.short	(.L_1353 - .L_1352)
.L_1352:
        /*00e0*/ 	.word	0x00000000


	//----- nvinfo : EIATTR_CBANK_PARAM_SIZE
	.align		4
.L_1353:
        /*00e4*/ 	.byte	0x03, 0x19
        /*00e6*/ 	.short	0x00a0


	//----- nvinfo : EIATTR_PARAM_CBANK
	.align		4
        /*00e8*/ 	.byte	0x04, 0x0a
        /*00ea*/ 	.short	(.L_1355 - .L_1354)
	.align		4
.L_1354:
        /*00ec*/ 	.word	index@(.nv.constant0._Z35group_norm_nhwc_fwd_one_pass_kernelI11Bf16IOFp16WLi64ELi26ELi416EEv26Group_norm_nhwc_fwd_params)
        /*00f0*/ 	.short	0x0380
        /*00f2*/ 	.short	0x00a0


	//----- nvinfo : EIATTR_SW_WAR
	.align		4
.L_1355:
        /*00f4*/ 	.byte	0x04, 0x36
        /*00f6*/ 	.short	(.L_1357 - .L_1356)
.L_1356:
        /*00f8*/ 	.word	0x00000008
.L_1357:


//--------------------- .nv.info._Z35group_norm_nhwc_fwd_one_pass_kernelI11Bf16IOFp16WLi128ELi26ELi416EEv26Group_norm_nhwc_fwd_params --------------------------
	.section	.nv.info._Z35group_norm_nhwc_fwd_one_pass_kernelI11Bf16IOFp16WLi128ELi26ELi416EEv26Group_norm_nhwc_fwd_params,"",@"SHT_CUDA_INFO"
	.sectionflags	@""
	.align	4


	//----- nvinfo : EIATTR_CUDA_API_VERSION
	.align		4
        /*0000*/ 	.byte	0x04, 0x37
        /*0002*/ 	.short	(.L_1359 - .L_1358)
.L_1358:
        /*0004*/ 	.word	0x00000082


	//----- nvinfo : EIATTR_KPARAM_INFO
	.align		4
.L_1359:
        /*0008*/ 	.byte	0x04, 0x17
        /*000a*/ 	.short	(.L_1361 - .L_1360)
.L_1360:
        /*000c*/ 	.word	0x00000000
        /*0010*/ 	.short	0x0000
        /*0012*/ 	.short	0x0000
        /*0014*/ 	.byte	0x00, 0xf0, 0x81, 0x02


	//----- nvinfo : EIATTR_SPARSE_MMA_MASK
	.align		4
.L_1361:
        /*0018*/ 	.byte	0x03, 0x50
        /*001a*/ 	.short	0x0000


	//----- nvinfo : EIATTR_MAXREG_COUNT
	.align		4
        /*001c*/ 	.byte	0x03, 0x1b
        /*001e*/ 	.short	0x0080


	//----- nvinfo : EIATTR_NUM_BARRIERS
	.align		4
        /*0020*/ 	.byte	0x02, 0x4c
        /*0022*/ 	.byte	0x01
	.zero		1


	//----- nvinfo : EIATTR_MERCURY_ISA_VERSION
	.align		4
        /*0024*/ 	.byte	0x03, 0x5f
        /*0026*/ 	.short	0x0101


	//----- nvinfo : EIATTR_INT_WARP_WIDE_INSTR_OFFSETS
	.align		4
        /*0028*/ 	.byte	0x04, 0x31
        /*002a*/ 	.short	(.L_1363 - .L_1362)


	//   ....[0]....
.L_1362:
        /*002c*/ 	.word	0x00001370


	//   ....[1]....
        /*0030*/ 	.word	0x000013b0


	//   ....[2]....
        /*0034*/ 	.word	0x000013d0


	//   ....[3]....
        /*0038*/ 	.word	0x00001400


	//   ....[4]....
        /*003c*/ 	.word	0x000015d0


	//   ....[5]....
        /*0040*/ 	.word	0x00001630


	//   ....[6]....
        /*0044*/ 	.word	0x00001660


	//   ....[7]....
        /*0048*/ 	.word	0x00001680


	//   ....[8]....
        /*004c*/ 	.word	0x00001930


	//   ....[9]....
        /*0050*/ 	.word	0x00001a10


	//   ....[10]....
        /*0054*/ 	.word	0x00001a20


	//   ....[11]....
        /*0058*/ 	.word	0x00001b00


	//   ....[12]....
        /*005c*/ 	.word	0x00001c70


	//   ....[13]....
        /*0060*/ 	.word	0x00001c90


	//----- nvinfo : EIATTR_COOP_GROUP_MASK_REGIDS
	.align		4
.L_1363:
        /*0064*/ 	.byte	0x04, 0x29
        /*0066*/ 	.short	(.L_1365 - .L_1364)


	//   ....[0]....
.L_1364:
        /*0068*/ 	.word	0xffffffff


	//   ....[1]....
        /*006c*/ 	.word	0xffffffff


	//   ....[2]....
        /*0070*/ 	.word	0xffffffff


	//   ....[3]....
        /*0074*/ 	.word	0xffffffff


	//   ....[4]....
        /*0078*/ 	.word	0xffffffff


	//   ....[5]....
        /*007c*/ 	.word	0xffffffff


	//   ....[6]....
        /*0080*/ 	.word	0xffffffff


	//   ....[7]....
        /*0084*/ 	.word	0xffffffff


	//   ....[8]....
        /*0088*/ 	.word	0xffffffff


	//   ....[9]....
        /*008c*/ 	.word	0xffffffff


	//----- nvinfo : EIATTR_COOP_GROUP_INSTR_OFFSETS
	.align		4
.L_1365:
        /*0090*/ 	.byte	0x04, 0x28
        /*0092*/ 	.short	(.L_1367 - .L_1366)


	//   ....[0]....
.L_1366:
        /*0094*/ 	.word	0x00000b10


	//   ....[1]....
        /*0098*/ 	.word	0x00000b20


	//   ....[2]....
        /*009c*/ 	.word	0x00000b50


	//   ....[3]....
        /*00a0*/ 	.word	0x00000b70


	//   ....[4]....
        /*00a4*/ 	.word	0x00000ba0


	//   ....[5]....
        /*00a8*/ 	.word	0x00000bc0


	//   ....[6]....
        /*00ac*/ 	.word	0x00000bf0


	//   ....[7]....
        /*00b0*/ 	.word	0x00000c10


	//   ....[8]....
        /*00b4*/ 	.word	0x00000c60


	//   ....[9]....
        /*00b8*/ 	.word	0x00000c70


	//----- nvinfo : EIATTR_VRC_CTA_INIT_COUNT
	.align		4
.L_1367:
        /*00bc*/ 	.byte	0x02, 0x4a
	.zero		1
	.zero		1


	//----- nvinfo : EIATTR_EXIT_INSTR_OFFSETS
	.align		4
        /*00c0*/ 	.byte	0x04, 0x1c
        /*00c2*/ 	.short	(.L_1369 - .L_1368)


	//   ....[0]....
.L_1368:
        /*00c4*/ 	.word	0x00000070


	//   ....[1]....
        /*00c8*/ 	.word	0x00002f50


	//----- nvinfo : EIATTR_MAX_THREADS
	.align		4
.L_1369:
        /*00cc*/ 	.byte	0x04, 0x05
        /*00ce*/ 	.short	(.L_1371 - .L_1370)
.L_1370:
        /*00d0*/ 	.word	0x000001a0
        /*00d4*/ 	.word	0x00000001
        /*00d8*/ 	.word	0x00000001


	//----- nvinfo : EIATTR_CRS_STACK_SIZE
	.align		4
.L_1371:
        /*00dc*/ 	.byte	0x04, 0x1e
        /*00de*/ 	.short	(.L_1373 - .L_1372)
.L_1372:
        /*00e0*/ 	.word	0x00000000


	//----- nvinfo : EIATTR_CBANK_PARAM_SIZE
	.align		4
.L_1373:
        /*00e4*/ 	.byte	0x03, 0x19
        /*00e6*/ 	.short	0x00a0


	//----- nvinfo : EIATTR_PARAM_CBANK
	.align		4
        /*00e8*/ 	.byte	0x04, 0x0a
        /*00ea*/ 	.short	(.L_1375 - .L_1374)
	.align		4
.L_1374:
        /*00ec*/ 	.word	index@(.nv.constant0._Z35group_norm_nhwc_fwd_one_pass_kernelI11Bf16IOFp16WLi128ELi26ELi416EEv26Group_norm_nhwc_fwd_params)
        /*00f0*/ 	.short	0x0380
        /*00f2*/ 	.short	0x00a0


	//----- nvinfo : EIATTR_SW_WAR
	.align		4
.L_1375:
        /*00f4*/ 	.byte	0x04, 0x36
        /*00f6*/ 	.short	(.L_1377 - .L_1376)
.L_1376:
        /*00f8*/ 	.word	0x00000008
.L_1377:


//--------------------- .nv.info._Z35group_norm_nhwc_fwd_one_pass_kernelI11Bf16IOFp16WLi256ELi26ELi416EEv26Group_norm_nhwc_fwd_params --------------------------
	.section	.nv.info._Z35group_norm_nhwc_fwd_one_pass_kernelI11Bf16IOFp16WLi256ELi26ELi416EEv26Group_norm_nhwc_fwd_params,"",@"SHT_CUDA_INFO"
	.sectionflags	@""
	.align	4


	//----- nvinfo : EIATTR_CUDA_API_VERSION
	.align		4
        /*0000*/ 	.byte	0x04, 0x37
        /*0002*/ 	.short	(.L_1379 - .L_1378)
.L_1378:
        /*0004*/ 	.word	0x00000082


	//----- nvinfo : EIATTR_KPARAM_INFO
	.align		4
.L_1379:
        /*0008*/ 	.byte	0x04, 0x17
        /*000a*/ 	.short	(.L_1381 - .L_1380)
.L_1380:
        /*000c*/ 	.word	0x00000000
        /*0010*/ 	.short	0x0000
        /*0012*/ 	.short	0x0000
        /*0014*/ 	.byte	0x00, 0xf0, 0x81, 0x02


	//----- nvinfo : EIATTR_SPARSE_MMA_MASK
	.align		4
.L_1381:
        /*0018*/ 	.byte	0x03, 0x50
        /*001a*/ 	.short	0x0000


	//----- nvinfo : EIATTR_MAXREG_COUNT
	.align		4
        /*001c*/ 	.byte	0x03, 0x1b
        /*001e*/ 	.short	0x0080


	//----- nvinfo : EIATTR_NUM_BARRIERS
	.align		4
        /*0020*/ 	.byte	0x02, 0x4c
        /*0022*/ 	.byte	0x01
	.zero		1


	//----- nvinfo : EIATTR_MERCURY_ISA_VERSION
	.align		4
        /*0024*/ 	.byte	0x03, 0x5f
        /*0026*/ 	.short	0x0101


	//----- nvinfo : EIATTR_COOP_GROUP_MASK_REGIDS
	.align		4
        /*0028*/ 	.byte	0x04, 0x29
        /*002a*/ 	.short	(.L_1383 - .L_1382)


	//   ....[0]....
.L_1382:
        /*002c*/ 	.word	0xffffffff


	//   ....[1]....
        /*0030*/ 	.word	0xffffffff


	//   ....[2]....
        /*0034*/ 	.word	0xffffffff


	//   ....[3]....
        /*0038*/ 	.word	0xffffffff


	//   ....[4]....
        /*003c*/ 	.word	0xffffffff


	//   ....[5]....
        /*0040*/ 	.word	0xffffffff


	//   ....[6]....
        /*0044*/ 	.word	0xffffffff


	//   ....[7]....
        /*0048*/ 	.word	0xffffffff


	//   ....[8]....
        /*004c*/ 	.word	0xffffffff


	//   ....[9]....
        /*0050*/ 	.word	0xffffffff


	//----- nvinfo : EIATTR_COOP_GROUP_INSTR_OFFSETS
	.align		4
.L_1383:
        /*0054*/ 	.byte	0x04, 0x28
        /*0056*/ 	.short	(.L_1385 - .L_1384)


	//   ....[0]....
.L_1384:
        /*0058*/ 	.word	0x00001040


	//   ....[1]....
        /*005c*/ 	.word	0x00001050


	//   ....[2]....
        /*0060*/ 	.word	0x00001080


	//   ....[3]....
        /*0064*/ 	.word	0x00001090


	//   ....[4]....
        /*0068*/ 	.word	0x000010d0


	//   ....[5]....
        /*006c*/ 	.word	0x000010e0


	//   ....[6]....
        /*0070*/ 	.word	0x00001120


	//   ....[7]....
        /*0074*/ 	.word	0x00001130


	//   ....[8]....
        /*0078*/ 	.word	0x000011c0


	//   ....[9]....
        /*007c*/ 	.word	0x000011d0


	//----- nvinfo : EIATTR_VRC_CTA_INIT_COUNT
	.align		4
.L_1385:
        /*0080*/ 	.byte	0x02, 0x4a
	.zero		1
	.zero		1


	//----- nvinfo : EIATTR_EXIT_INSTR_OFFSETS
	.align		4
        /*0084*/ 	.byte	0x04, 0x1c
        /*0086*/ 	.short	(.L_1387 - .L_1386)


	//   ....[0]....
.L_1386:
        /*0088*/ 	.word	0x00000060


	//   ....[1]....
        /*008c*/ 	.word	0x00003eb0


	//----- nvinfo : EIATTR_MAX_THREADS
	.align		4
.L_1387:
        /*0090*/ 	.byte	0x04, 0x05
        /*0092*/ 	.short	(.L_1389 - .L_1388)
.L_1388:
        /*0094*/ 	.word	0x000001a0
        /*0098*/ 	.word	0x00000001
        /*009c*/ 	.word	0x00000001


	//----- nvinfo : EIATTR_CRS_STACK_SIZE
	.align		4
.L_1389:
        /*00a0*/ 	.byte	0x04, 0x1e
        /*00a2*/ 	.short	(.L_1391 - .L_1390)
.L_1390:
        /*00a4*/ 	.word	0x00000000


	//----- nvinfo : EIATTR_CBANK_PARAM_SIZE
	.align		4
.L_1391:
        /*00a8*/ 	.byte	0x03, 0x19
        /*00aa*/ 	.short	0x00a0


	//----- nvinfo : EIATTR_PARAM_CBANK
	.align		4
        /*00ac*/ 	.byte	0x04, 0x0a
        /*00ae*/ 	.short	(.L_1393 - .L_1392)
	.align		4
.L_1392:
        /*00b0*/ 	.word	index@(.nv.constant0._Z35group_norm_nhwc_fwd_one_pass_kernelI11Bf16IOFp16WLi256ELi26ELi416EEv26Group_norm_nhwc_fwd_params)
        /*00b4*/ 	.short	0x0380
        /*00b6*/ 	.short	0x00a0


	//----- nvinfo : EIATTR_SW_WAR
	.align		4
.L_1393:
        /*00b8*/ 	.byte	0x04, 0x36
        /*00ba*/ 	.short	(.L_1395 - .L_1394)
.L_1394:
        /*00bc*/ 	.word	0x00000008
.L_1395:


//--------------------- .nv.info._Z35group_norm_nhwc_fwd_one_pass_kernelI11Bf16IOFp16WLi512ELi26ELi416EEv26Group_norm_nhwc_fwd_params --------------------------
	.section	.nv.info._Z35group_norm_nhwc_fwd_one_pass_kernelI11Bf16IOFp16WLi512ELi26ELi416EEv26Group_norm_nhwc_fwd_params,"",@"SHT_CUDA_INFO"
	.sectionflags	@""
	.align	4


	//----- nvinfo : EIATTR_CUDA_API_VERSION
	.align		4
        /*0000*/ 	.byte	0x04, 0x37
        /*0002*/ 	.short	(.L_1397 - .L_1396)
.L_1396:
        /*0004*/ 	.word	0x00000082


	//----- nvinfo : EIATTR_KPARAM_INFO
	.align		4
.L_1397:
        /*0008*/ 	.byte	0x04, 0x17
        /*000a*/ 	.short	(.L_1399 - .L_1398)
.L_1398:
        /*000c*/ 	.word	0x00000000
        /*0010*/ 	.short	0x0000
        /*0012*/ 	.short	0x0000
        /*0014*/ 	.byte	0x00, 0xf0, 0x81, 0x02


	//----- nvinfo : EIATTR_SPARSE_MMA_MASK
	.align		4
.L_1399:
        /*0018*/ 	.byte	0x03, 0x50
        /*001a*/ 	.short	0x0000


	//----- nvinfo : EIATTR_MAXREG_COUNT
	.align		4
        /*001c*/ 	.byte	0x03, 0x1b
        /*001e*/ 	.short	0x0080


	//----- nvinfo : EIATTR_NUM_BARRIERS
	.align		4
        /*0020*/ 	.byte	0x02, 0x4c
        /*0022*/ 	.byte	0x01
	.zero		1


	//----- nvinfo : EIATTR_MERCURY_ISA_VERSION
	.align		4
        /*0024*/ 	.byte	0x03, 0x5f
        /*0026*/ 	.short	0x0101


	//----- nvinfo : EIATTR_COOP_GROUP_MASK_REGIDS
	.align		4
        /*0028*/ 	.byte	0x04, 0x29
        /*002a*/ 	.short	(.L_1401 - .L_1400)


	//   ....[0]....
.L_1400:
        /*002c*/ 	.word	0xffffffff


	//   ....[1]....
        /*0030*/ 	.word	0xffffffff


	//   ....[2]....
        /*0034*/ 	.word	0xffffffff


	//   ....[3]....
        /*0038*/ 	.word	0xffffffff


	//   ....[4]....
        /*003c*/ 	.word	0xffffffff


	//   ....[5]....
        /*0040*/ 	.word	0xffffffff


	//   ....[6]....
        /*0044*/ 	.word	0xffffffff


	//   ....[7]....
        /*0048*/ 	.word	0xffffffff


	//   ....[8]....
        /*004c*/ 	.word	0xffffffff


	//   ....[9]....
        /*0050*/ 	.word	0xffffffff


	//----- nvinfo : EIATTR_COOP_GROUP_INSTR_OFFSETS
	.align		4
.L_1401:
        /*0054*/ 	.byte	0x04, 0x28
        /*0056*/ 	.short	(.L_1403 - .L_1402)


	//   ....[0]....
.L_1402:
        /*0058*/ 	.word	0x00001c20


	//   ....[1]....
        /*005c*/ 	.word	0x00001c30


	//   ....[2]....
        /*0060*/ 	.word	0x00001c70


	//   ....[3]....
        /*0064*/ 	.word	0x00001c80


	//   ....[4]....
        /*0068*/ 	.word	0x00001cc0


	//   ....[5]....
        /*006c*/ 	.word	0x00001cd0


	//   ....[6]....
        /*0070*/ 	.word	0x00001d10


	//   ....[7]....
        /*0074*/ 	.word	0x00001d20


	//   ....[8]....
        /*0078*/ 	.word	0x00001da0


	//   ....[9]....
        /*007c*/ 	.word	0x00001db0


	//----- nvinfo : EIATTR_VRC_CTA_INIT_COUNT
	.align		4
.L_1403:
        /*0080*/ 	.byte	0x02, 0x4a
	.zero		1
	.zero		1


	//----- nvinfo : EIATTR_EXIT_INSTR_OFFSETS
	.align		4
        /*0084*/ 	.byte	0x04, 0x1c
        /*0086*/ 	.short	(.L_1405 - .L_1404)


	//   ....[0]....
.L_1404:
        /*0088*/ 	.word	0x00000060


	//   ....[1]....
        /*008c*/ 	.word	0x000065e0


	//----- nvinfo : EIATTR_MAX_THREADS
	.align		4
.L_1405:
        /*0090*/ 	.byte	0x04, 0x05
        /*0092*/ 	.short	(.L_1407 - .L_1406)
.L_1406:
        /*0094*/ 	.word	0x000001a0
        /*0098*/ 	.word	0x00000001
        /*009c*/ 	.word	0x00000001


	//----- nvinfo : EIATTR_CRS_STACK_SIZE
	.align		4
.L_1407:
        /*00a0*/ 	.byte	0x04, 0x1e
        /*00a2*/ 	.short	(.L_1409 - .L_1408)
.L_1408:
        /*00a4*/ 	.word	0x00000000


	//----- nvinfo : EIATTR_CBANK_PARAM_SIZE
	.align		4
.L_1409:
        /*00a8*/ 	.byte	0x03, 0x19
        /*00aa*/ 	.short	0x00a0


	//----- nvinfo : EIATTR_PARAM_CBANK
	.align		4
        /*00ac*/ 	.byte	0x04, 0x0a
        /*00ae*/ 	.short	(.L_1411 - .L_1410)
	.align		4
.L_1410:
        /*00b0*/ 	.word	index@(.nv.constant0._Z35group_norm_nhwc_fwd_one_pass_kernelI11Bf16IOFp16WLi512ELi26ELi416EEv26Group_norm_nhwc_fwd_params)
        /*00b4*/ 	.short	0x0380
        /*00b6*/ 	.short	0x00a0


	//----- nvinfo : EIATTR_SW_WAR
	.align		4
.L_1411:
        /*00b8*/ 	.byte	0x04, 0x36
        /*00ba*/ 	.short	(.L_1413 - .L_1412)
.L_1412:
        /*00bc*/ 	.word	0x00000008
.L_1413:


//--------------------- .nv.info._Z35group_norm_nhwc_fwd_one_pass_kernelI11Fp16IOFp32WLi64ELi26ELi416EEv26Group_norm_nhwc_fwd_params --------------------------
	.section	.nv.info._Z35group_norm_nhwc_fwd_one_pass_kernelI11Fp16IOFp32WLi64ELi26ELi416EEv26Group_norm_nhwc_fwd_params,"",@"SHT_CUDA_INFO"
	.sectionflags	@""
	.align	4


	//----- nvinfo : EIATTR_CUDA_API_VERSION
	.align		4
        /*0000*/ 	.byte	0x04, 0x37
        /*0002*/ 	.short	(.L_1415 - .L_1414)
.L_1414:
        /*0004*/ 	.word	0x00000082


	//----- nvinfo : EIATTR_KPARAM_INFO
	.align		4
.L_1415:
        /*0008*/ 	.byte	0x04, 0x17
        /*000a*/ 	.short	(.L_1417 - .L_1416)
.L_1416:
        /*000c*/ 	.word	0x00000000
        /*0010*/ 	.short	0x0000
        /*0012*/ 	.short	0x0000
        /*0014*/ 	.byte	0x00, 0xf0, 0x81, 0x02


	//----- nvinfo : EIATTR_SPARSE_MMA_MASK
	.align		4
.L_1417:
        /*0018*/ 	.byte	0x03, 0x50
        /*001a*/ 	.short	0x0000


	//----- nvinfo : EIATTR_MAXREG_COUNT
	.align		4
        /*001c*/ 	.byte	0x03, 0x1b
        /*001e*/ 	.short	0x0080


	//----- nvinfo : EIATTR_NUM_BARRIERS
	.align		4
        /*0020*/ 	.byte	0x02, 0x4c
        /*0022*/ 	.byte	0x01
	.zero		1


	//----- nvinfo : EIATTR_MERCURY_ISA_VERSION
	.align		4
        /*0024*/ 	.byte	0x03, 0x5f
        /*0026*/ 	.short	0x0101


	//----- nvinfo : EIATTR_INT_WARP_WIDE_INSTR_OFFSETS
	.align		4
        /*0028*/ 	.byte	0x04, 0x31
        /*002a*/ 	.short	(.L_1419 - .L_1418)


	//   ....[0]....
.L_1418:
        /*002c*/ 	.word	0x00000fb0


	//   ....[1]....
        /*0030*/ 	.word	0x00000fd0


	//   ....[2]....
        /*0034*/ 	.word	0x000010b0


	//   ....[3]....
        /*0038*/ 	.word	0x00001100


	//   ....[4]....
        /*003c*/ 	.word	0x000011e0


	//   ....[5]....
        /*0040*/ 	.word	0x00001260


	//   ....[6]....
        /*0044*/ 	.word	0x00001330


	//   ....[7]....
        /*0048*/ 	.word	0x00001350


	//   ....[8]....
        /*004c*/ 	.word	0x00001590


	//   ....[9]....
        /*0050*/ 	.word	0x00001680


	//   ....[10]....
        /*0054*/ 	.word	0x000016a0


	//   ....[11]....
        /*0058*/ 	.word	0x000016c0


	//   ....[12]....
        /*005c*/ 	.word	0x000018e0


	//   ....[13]....
        /*0060*/ 	.word	0x00001900


	//----- nvinfo : EIATTR_COOP_GROUP_MASK_REGIDS
	.align		4
.L_1419:
        /*0064*/ 	.byte	0x04, 0x29
        /*0066*/ 	.short	(.L_1421 - .L_1420)


	//   ....[0]....
.L_1420:
        /*0068*/ 	.word	0xffffffff


	//   ....[1]....
        /*006c*/ 	.word	0xffffffff


	//   ....[2]....
        /*0070*/ 	.word	0xffffffff


	//   ....[3]....
        /*0074*/ 	.word	0xffffffff


	//   ....[4]....
        /*0078*/ 	.word	0xffffffff


	//   ....[5]....
        /*007c*/ 	.word	0xffffffff


	//   ....[6]....
        /*0080*/ 	.word	0xffffffff


	//   ....[7]....
        /*0084*/ 	.word	0xffffffff


	//   ....[8]....
        /*0088*/ 	.word	0xffffffff


	//   ....[9]....
        /*008c*/ 	.word	0xffffffff


	//----- nvinfo : EIATTR_COOP_GROUP_INSTR_OFFSETS
	.align		4
.L_1421:
        /*0090*/ 	.byte	0x04, 0x28
        /*0092*/ 	.short	(.L_1423 - .L_1422)


	//   ....[0]....
.L_1422:
        /*0094*/ 	.word	0x00000790


	//   ....[1]....
        /*0098*/ 	.word	0x000007a0


	//   ....[2]....
        /*009c*/ 	.word	0x000007d0


	//   ....[3]....
        /*00a0*/ 	.word	0x000007e0


	//   ....[4]....
        /*00a4*/ 	.word	0x00000820


	//   ....[5]....
        /*00a8*/ 	.word	0x00000830


	//   ....[6]....
        /*00ac*/ 	.word	0x00000870


	//   ....[7]....
        /*00b0*/ 	.word	0x00000880


	//   ....[8]....
        /*00b4*/ 	.word	0x000008e0


	//   ....[9]....
        /*00b8*/ 	.word	0x000008f0


	//----- nvinfo : EIATTR_VRC_CTA_INIT_COUNT
	.align		4
.L_1423:
        /*00bc*/ 	.byte	0x02, 0x4a
	.zero		1
	.zero		1


	//----- nvinfo : EIATTR_EXIT_INSTR_OFFSETS
	.align		4
        /*00c0*/ 	.byte	0x04, 0x1c
        /*00c2*/ 	.short	(.L_1425 - .L_1424)


	//   ....[0]....
.L_1424:
        /*00c4*/ 	.word	0x00000070


	//   ....[1]....
        /*00c8*/ 	.word	0x000023f0


	//----- nvinfo : EIATTR_MAX_THREADS
	.align		4
.L_1425:
        /*00cc*/ 	.byte	0x04, 0x05
        /*00ce*/ 	.short	(.L_1427 - .L_1426)
.L_1426:
        /*00d0*/ 	.word	0x000001a0
        /*00d4*/ 	.word	0x00000001
        /*00d8*/ 	.word	0x00000001


	//----- nvinfo : EIATTR_CRS_STACK_SIZE
	.align		4
.L_1427:
        /*00dc*/ 	.byte	0x04, 0x1e
        /*00de*/ 	.short	(.L_1429 - .L_1428)
.L_1428:
        /*00e0*/ 	.word	0x00000000


	//----- nvinfo : EIATTR_CBANK_PARAM_SIZE
	.align		4
.L_1429:
        /*00e4*/ 	.byte	0x03, 0x19
        /*00e6*/ 	.short	0x00a0


	//----- nvinfo : EIATTR_PARAM_CBANK
	.align		4
        /*00e8*/ 	.byte	0x04, 0x0a
        /*00ea*/ 	.short	(.L_1431 - .L_1430)
	.align		4
.L_1430:
        /*00ec*/ 	.word	index@(.nv.constant0._Z35group_norm_nhwc_fwd_one_pass_kernelI11Fp16IOFp32WLi64ELi26ELi416EEv26Group_norm_nhwc_fwd_params)
        /*00f0*/ 	.short	0x0380
        /*00f2*/ 	.short	0x00a0


	//----- nvinfo : EIATTR_SW_WAR
	.align		4
.L_1431:
        /*00f4*/ 	.byte	0x04, 0x36
        /*00f6*/ 	.short	(.L_1433 - .L_1432)
.L_1432:
        /*00f8*/ 	.word	0x00000008
.L_1433:


//--------------------- .nv.info._Z35group_norm_nhwc_fwd_one_pass_kernelI11Fp16IOFp32WLi128ELi26ELi416EEv26Group_norm_nhwc_fwd_params --------------------------
	.section	.nv.info._Z35group_norm_nhwc_fwd_one_pass_kernelI11Fp16IOFp32WLi128ELi26ELi416EEv26Group_norm_nhwc_fwd_params,"",@"SHT_CUDA_INFO"
	.sectionflags	@""
	.align	4


	//----- nvinfo : EIATTR_CUDA_API_VERSION
	.align		4
        /*0000*/ 	.byte	0x04, 0x37
        /*0002*/ 	.short	(.L_1435 - .L_1434)
.L_1434:
        /*0004*/ 	.word	0x00000082


	//----- nvinfo : EIATTR_KPARAM_INFO
	.align		4
.L_1435:
        /*0008*/ 	.byte	0x04, 0x17
        /*000a*/ 	.short	(.L_1437 - .L_1436)
.L_1436:
        /*000c*/ 	.word	0x00000000
        /*0010*/ 	.short	0x0000
        /*0012*/ 	.short	0x0000
        /*0014*/ 	.byte	0x00, 0xf0, 0x81, 0x02


	//----- nvinfo : EIATTR_SPARSE_MMA_MASK
	.align		4
.L_1437:
        /*0018*/ 	.byte	0x03, 0x50
        /*001a*/ 	.short	0x0000


	//----- nvinfo : EIATTR_MAXREG_COUNT
	.align		4
        /*001c*/ 	.byte	0x03, 0x1b
        /*001e*/ 	.short	0x0080


	//----- nvinfo : EIATTR_NUM_BARRIERS
	.align		4
        /*0020*/ 	.byte	0x02, 0x4c
        /*0022*/ 	.byte	0x01
	.zero		1


	//----- nvinfo : EIATTR_MERCURY_ISA_VERSION
	.align		4
        /*0024*/ 	.byte	0x03, 0x5f
        /*0026*/ 	.short	0x0101


	//----- nvinfo : EIATTR_INT_WARP_WIDE_INSTR_OFFSETS
	.align		4
        /*0028*/ 	.byte	0x04, 0x31
        /*002a*/ 	.short	(.L_1439 - .L_1438)


	//   ....[0]....
.L_1438:
        /*002c*/ 	.word	0x00001340


	//   ....[1]....
        /*0030*/ 	.word	0x00001370


	//   ....[2]....
        /*0034*/ 	.word	0x00001380


	//   ....[3]....
        /*0038*/ 	.word	0x000013c0


	//   ....[4]....
        /*003c*/ 	.word	0x00001590


	//   ....[5]....
        /*0040*/ 	.word	0x000015f0


	//   ....[6]....
        /*0044*/ 	.word	0x00001630


	//   ....[7]....
        /*0048*/ 	.word	0x00001640


	//   ....[8]....
        /*004c*/ 	.word	0x000018f0


	//   ....[9]....
        /*0050*/ 	.word	0x000019d0


	//   ....[10]....
        /*0054*/ 	.word	0x000019e0


	//   ....[11]....
        /*0058*/ 	.word	0x00001ab0


	//   ....[12]....
        /*005c*/ 	.word	0x00001c30


	//   ....[13]....
        /*0060*/ 	.word	0x00001c50


	//----- nvinfo : EIATTR_COOP_GROUP_MASK_REGIDS
	.align		4
.L_1439:
        /*0064*/ 	.byte	0x04, 0x29
        /*0066*/ 	.short	(.L_1441 - .L_1440)


	//   ....[0]....
.L_1440:
        /*0068*/ 	.word	0xffffffff


	//   ....[1]....
        /*006c*/ 	.word	0xffffffff


	//   ....[2]....
        /*0070*/ 	.word	0xffffffff


	//   ....[3]....
        /*0074*/ 	.word	0xffffffff


	//   ....[4]....
        /*0078*/ 	.word	0xffffffff


	//   ....[5]....
        /*007c*/ 	.word	0xffffffff


	//   ....[6]....
        /*0080*/ 	.word	0xffffffff


	//   ....[7]....
        /*0084*/ 	.word	0xffffffff


	//   ....[8]....
        /*0088*/ 	.word	0xffffffff


	//   ....[9]....
        /*008c*/ 	.word	0xffffffff


	//----- nvinfo : EIATTR_COOP_GROUP_INSTR_OFFSETS
	.align		4
.L_1441:
        /*0090*/ 	.byte	0x04, 0x28
        /*0092*/ 	.short	(.L_1443 - .L_1442)


	//   ....[0]....
.L_1442:
        /*0094*/ 	.word	0x00000ad0


	//   ....[1]....
        /*0098*/ 	.word	0x00000ae0


	//   ....[2]....
        /*009c*/ 	.word	0x00000b10


	//   ....[3]....
        /*00a0*/ 	.word	0x00000b20


	//   ....[4]....
        /*00a4*/ 	.word	0x00000b60


	//   ....[5]....
        /*00a8*/ 	.word	0x00000b70


	//   ....[6]....
        /*00ac*/ 	.word	0x00000bb0


	//   ....[7]....
        /*00b0*/ 	.word	0x00000bc0


	//   ....[8]....
        /*00b4*/ 	.word	0x00000c20


	//   ....[9]....
        /*00b8*/ 	.word	0x00000c30


	//----- nvinfo : EIATTR_VRC_CTA_INIT_COUNT
	.align		4
.L_1443:
        /*00bc*/ 	.byte	0x02, 0x4a
	.zero		1
	.zero		1


	//----- nvinfo : EIATTR_EXIT_INSTR_OFFSETS
	.align		4
        /*00c0*/ 	.byte	0x04, 0x1c
        /*00c2*/ 	.short	(.L_1445 - .L_1444)


	//   ....[0]....
.L_1444:
        /*00c4*/ 	.word	0x00000070


	//   ....[1]....
        /*00c8*/ 	.word	0x00002eb0


	//----- nvinfo : EIATTR_MAX_THREADS
	.align		4
.L_1445:
        /*00cc*/ 	.byte	0x04, 0x05
        /*00ce*/ 	.short	(.L_1447 - .L_1446)
.L_1446:
        /*00d0*/ 	.word	0x000001a0
        /*00d4*/ 	.word	0x00000001
        /*00d8*/ 	.word	0x00000001


	//----- nvinfo : EIATTR_CRS_STACK_SIZE
	.align		4
.L_1447:
        /*00dc*/ 	.byte	0x04, 0x1e
        /*00de*/ 	.short	(.L_1449 - .L_1448)
.L_1448:
        /*00e0*/ 	.word	0x00000000


	//----- nvinfo : EIATTR_CBANK_PARAM_SIZE
	.align		4
.L_1449:
        /*00e4*/ 	.byte	0x03, 0x19
        /*00e6*/ 	.short	0x00a0


	//----- nvinfo : EIATTR_PARAM_CBANK
	.align		4
        /*00e8*/ 	.byte	0x04, 0x0a
        /*00ea*/ 	.short	(.L_1451 - .L_1450)
	.align		4
.L_1450:
        /*00ec*/ 	.word	index@(.nv.constant0._Z35group_norm_nhwc_fwd_one_pass_kernelI11Fp16IOFp32WLi128ELi26ELi416EEv26Group_norm_nhwc_fwd_params)
        /*00f0*/ 	.short	0x0380
        /*00f2*/ 	.short	0x00a0


	//----- nvinfo : EIATTR_SW_WAR
	.align		4
.L_1451:
        /*00f4*/ 	.byte	0x04, 0x36
        /*00f6*/ 	.short	(.L_1453 - .L_1452)
.L_1452:
        /*00f8*/ 	.word	0x00000008
.L_1453:


//--------------------- .nv.info._Z35group_norm_nhwc_fwd_one_pass_kernelI11Fp16IOFp32WLi256ELi26ELi416EEv26Group_norm_nhwc_fwd_params --------------------------
	.section	.nv.info._Z35group_norm_nhwc_fwd_one_pass_kernelI11Fp16IOFp32WLi256ELi26ELi416EEv26Group_norm_nhwc_fwd_params,"",@"SHT_CUDA_INFO"
	.sectionflags	@""
	.align	4


	//----- nvinfo : EIATTR_CUDA_API_VERSION
	.align		4
        /*0000*/ 	.byte	0x04, 0x37
        /*0002*/ 	.short	(.L_1455 - .L_1454)
.L_1454:
        /*0004*/ 	.word	0x00000082


	//----- nvinfo : EIATTR_KPARAM_INFO
	.align		4
.L_1455:
        /*0008*/ 	.byte	0x04, 0x17
        /*000a*/ 	.short	(.L_1457 - .L_1456)
.L_1456:
        /*000c*/ 	.word	0x00000000
        /*0010*/ 	.short	0x0000
        /*0012*/ 	.short	0x0000
        /*0014*/ 	.byte	0x00, 0xf0, 0x81, 0x02


	//----- nvinfo : EIATTR_SPARSE_MMA_MASK
	.align		4
.L_1457:
        /*0018*/ 	.byte	0x03, 0x50
        /*001a*/ 	.short	0x0000


	//----- nvinfo : EIATTR_MAXREG_COUNT
	.align		4
        /*001c*/ 	.byte	0x03, 0x1b
        /*001e*/ 	.short	0x0080


	//----- nvinfo : EIATTR_NUM_BARRIERS
	.align		4
        /*0020*/ 	.byte	0x02, 0x4c
        /*0022*/ 	.byte	0x01
	.zero		1


	//----- nvinfo : EIATTR_MERCURY_ISA_VERSION
	.align		4
        /*0024*/ 	.byte	0x03, 0x5f
        /*0026*/ 	.short	0x0101


	//----- nvinfo : EIATTR_COOP_GROUP_MASK_REGIDS
	.align		4
        /*0028*/ 	.byte	0x04, 0x29
        /*002a*/ 	.short	(.L_1459 - .L_1458)


	//   ....[0]....
.L_1458:
        /*002c*/ 	.word	0xffffffff


	//   ....[1]....
        /*0030*/ 	.word	0xffffffff


	//   ....[2]....
        /*0034*/ 	.word	0xffffffff


	//   ....[3]....
        /*0038*/ 	.word	0xffffffff


	//   ....[4]....
        /*003c*/ 	.word	0xffffffff


	//   ....[5]....
        /*0040*/ 	.word	0xffffffff


	//   ....[6]....
        /*0044*/ 	.word	0xffffffff


	//   ....[7]....
        /*0048*/ 	.word	0xffffffff


	//   ....[8]....
        /*004c*/ 	.word	0xffffffff


	//   ....[9]....
        /*0050*/ 	.word	0xffffffff


	//----- nvinfo : EIATTR_COOP_GROUP_INSTR_OFFSETS
	.align		4
.L_1459:
        /*0054*/ 	.byte	0x04, 0x28
        /*0056*/ 	.short	(.L_1461 - .L_1460)


	//   ....[0]....
.L_1460:
        /*0058*/ 	.word	0x00000fc0


	//   ....[1]....
        /*005c*/ 	.word	0x00000fd0


	//   ....[2]....
        /*0060*/ 	.word	0x00001000


	//   ....[3]....
        /*0064*/ 	.word	0x00001010


	//   ....[4]....
        /*0068*/ 	.word	0x00001050


	//   ....[5]....
        /*006c*/ 	.word	0x00001060


	//   ....[6]....
        /*0070*/ 	.word	0x000010a0


	//   ....[7]....
        /*0074*/ 	.word	0x000010b0


	//   ....[8]....
        /*0078*/ 	.word	0x00001140


	//   ....[9]....
        /*007c*/ 	.word	0x00001150


	//----- nvinfo : EIATTR_VRC_CTA_INIT_COUNT
	.align		4
.L_1461:
        /*0080*/ 	.byte	0x02, 0x4a
	.zero		1
	.zero		1


	//----- nvinfo : EIATTR_EXIT_INSTR_OFFSETS
	.align		4
        /*0084*/ 	.byte	0x04, 0x1c
        /*0086*/ 	.short	(.L_1463 - .L_1462)


	//   ....[0]....
.L_1462:
        /*0088*/ 	.word	0x00000060


	//   ....[1]....
        /*008c*/ 	.word	0x00003dd0


	//----- nvinfo : EIATTR_MAX_THREADS
	.align		4
.L_1463:
        /*0090*/ 	.byte	0x04, 0x05
        /*0092*/ 	.short	(.L_1465 - .L_1464)
.L_1464:
        /*0094*/ 	.word	0x000001a0
        /*0098*/ 	.word	0x00000001
        /*009c*/ 	.word	0x00000001


	//----- nvinfo : EIATTR_CRS_STACK_SIZE
	.align		4
.L_1465:
        /*00a0*/ 	.byte	0x04, 0x1e
        /*00a2*/ 	.short	(.L_1467 - .L_1466)
.L_1466:
        /*00a4*/ 	.word	0x00000000


	//----- nvinfo : EIATTR_CBANK_PARAM_SIZE
	.align		4
.L_1467:
        /*00a8*/ 	.byte	0x03, 0x19
        /*00aa*/ 	.short	0x00a0


	//----- nvinfo : EIATTR_PARAM_CBANK
	.align		4
        /*00ac*/ 	.byte	0x04, 0x0a
        /*00ae*/ 	.short	(.L_1469 - .L_1468)
	.align		4
.L_1468:
        /*00b0*/ 	.word	index@(.nv.constant0._Z35group_norm_nhwc_fwd_one_pass_kernelI11Fp16IOFp32WLi256ELi26ELi416EEv26Group_norm_nhwc_fwd_params)
        /*00b4*/ 	.short	0x0380
        /*00b6*/ 	.short	0x00a0


	//----- nvinfo : EIATTR_SW_WAR
	.align		4
.L_1469:
        /*00b8*/ 	.byte	0x04, 0x36
        /*00ba*/ 	.short	(.L_1471 - .L_1470)
.L_1470:
        /*00bc*/ 	.word	0x00000008
.L_1471:


//--------------------- .nv.info._Z35group_norm_nhwc_fwd_one_pass_kernelI11Fp16IOFp32WLi512ELi26ELi416EEv26Group_norm_nhwc_fwd_params --------------------------
	.section	.nv.info._Z35group_norm_nhwc_fwd_one_pass_kernelI11Fp16IOFp32WLi512ELi26ELi416EEv26Group_norm_nhwc_fwd_params,"",@"SHT_CUDA_INFO"
	.sectionflags	@""
	.align	4


	//----- nvinfo : EIATTR_CUDA_API_VERSION
	.align		4
        /*0000*/ 	.byte	0x04, 0x37
        /*0002*/ 	.short	(.L_1473 - .L_1472)
.L_1472:
        /*0004*/ 	.word	0x00000082


	//----- nvinfo : EIATTR_KPARAM_INFO
	.align		4
.L_1473:
        /*0008*/ 	.byte	0x04, 0x17
        /*000a*/ 	.short	(.L_1475 - .L_1474)
.L_1474:
        /*000c*/ 	.word	0x00000000
        /*0010*/ 	.short	0x0000
        /*0012*/ 	.short	0x0000
        /*0014*/ 	.byte	0x00, 0xf0, 0x81, 0x02


	//----- nvinfo : EIATTR_SPARSE_MMA_MASK
	.align		4
.L_1475:
        /*0018*/ 	.byte	0x03, 0x50
        /*001a*/ 	.short	0x0000


	//----- nvinfo : EIATTR_MAXREG_COUNT
	.align		4
        /*001c*/ 	.byte	0x03, 0x1b
        /*001e*/ 	.short	0x0080


	//----- nvinfo : EIATTR_NUM_BARRIERS
	.align		4
        /*0020*/ 	.byte	0x02, 0x4c
        /*0022*/ 	.byte	0x01
	.zero		1


	//----- nvinfo : EIATTR_MERCURY_ISA_VERSION
	.align		4
        /*0024*/ 	.byte	0x03, 0x5f
        /*0026*/ 	.short	0x0101


	//----- nvinfo : EIATTR_COOP_GROUP_MASK_REGIDS
	.align		4
        /*0028*/ 	.byte	0x04, 0x29
        /*002a*/ 	.short	(.L_1477 - .L_1476)


	//   ....[0]....
.L_1476:
        /*002c*/ 	.word	0xffffffff


	//   ....[1]....
        /*0030*/ 	.word	0xffffffff


	//   ....[2]....
        /*0034*/ 	.word	0xffffffff


	//   ....[3]....
        /*0038*/ 	.word	0xffffffff


	//   ....[4]....
        /*003c*/ 	.word	0xffffffff


	//   ....[5]....
        /*0040*/ 	.word	0xffffffff


	//   ....[6]....
        /*0044*/ 	.word	0xffffffff


	//   ....[7]....
        /*0048*/ 	.word	0xffffffff


	//   ....[8]....
        /*004c*/ 	.word	0xffffffff


	//   ....[9]....
        /*0050*/ 	.word	0xffffffff


	//----- nvinfo : EIATTR_COOP_GROUP_INSTR_OFFSETS
	.align		4
.L_1477:
        /*0054*/ 	.byte	0x04, 0x28
        /*0056*/ 	.short	(.L_1479 - .L_1478)


	//   ....[0]....
.L_1478:
        /*0058*/ 	.word	0x00001b30


	//   ....[1]....
        /*005c*/ 	.word	0x00001b40


	//   ....[2]....
        /*0060*/ 	.word	0x00001b70


	//   ....[3]....
        /*0064*/ 	.word	0x00001b80


	//   ....[4]....
        /*0068*/ 	.word	0x00001bc0


	//   ....[5]....
        /*006c*/ 	.word	0x00001bd0


	//   ....[6]....
        /*0070*/ 	.word	0x00001c10


	//   ....[7]....
        /*0074*/ 	.word	0x00001c20


	//   ....[8]....
        /*0078*/ 	.word	0x00001ca0


	//   ....[9]....
        /*007c*/ 	.word	0x00001cb0


	//----- nvinfo : EIATTR_VRC_CTA_INIT_COUNT
	.align		4
.L_1479:
        /*0080*/ 	.byte	0x02, 0x4a
	.zero		1
	.zero		1


	//----- nvinfo : EIATTR_EXIT_INSTR_OFFSETS
	.align		4
        /*0084*/ 	.byte	0x04, 0x1c
        /*0086*/ 	.short	(.L_1481 - .L_1480)


	//   ....[0]....
.L_1480:
        /*0088*/ 	.word	0x00000060


	//   ....[1]....
        /*008c*/ 	.word	0x00006480


	//----- nvinfo : EIATTR_MAX_THREADS
	.align		4
.L_1481:
        /*0090*/ 	.byte	0x04, 0x05
        /*0092*/ 	.short	(.L_1483 - .L_1482)
.L_1482:
        /*0094*/ 	.word	0x000001a0
        /*0098*/ 	.word	0x00000001
        /*009c*/ 	.word	0x00000001


	//----- nvinfo : EIATTR_CRS_STACK_SIZE
	.align		4
.L_1483:
        /*00a0*/ 	.byte	0x04, 0x1e
        /*00a2*/ 	.short	(.L_1485 - .L_1484)
.L_1484:
        /*00a4*/ 	.word	0x00000000


	//----- nvinfo : EIATTR_CBANK_PARAM_SIZE
	.align		4
.L_1485:
        /*00a8*/ 	.byte	0x03, 0x19
        /*00aa*/ 	.short	0x00a0


	//----- nvinfo : EIATTR_PARAM_CBANK
	.align		4
        /*00ac*/ 	.byte	0x04, 0x0a
        /*00ae*/ 	.short	(.L_1487 - .L_1486)
	.align		4
.L_1486:
        /*00b0*/ 	.word	index@(.nv.constant0._Z35group_norm_nhwc_fwd_one_pass_kernelI11Fp16IOFp32WLi512ELi26ELi416EEv26Group_norm_nhwc_fwd_params)
        /*00b4*/ 	.short	0x0380
        /*00b6*/ 	.short	0x00a0


	//----- nvinfo : EIATTR_SW_WAR
	.align		4
.L_1487:
        /*00b8*/ 	.byte	0x04, 0x36
        /*00ba*/ 	.short	(.L_1489 - .L_1488)
.L_1488:
        /*00bc*/ 	.word	0x00000008
.L_1489:


//--------------------- .nv.info._Z35group_norm_nhwc_fwd_one_pass_kernelI11Fp16IOBf16WLi64ELi26ELi416EEv26Group_norm_nhwc_fwd_params --------------------------
	.section	.nv.info._Z35group_norm_nhwc_fwd_one_pass_kernelI11Fp16IOBf16WLi64ELi26ELi416EEv26Group_norm_nhwc_fwd_params,"",@"SHT_CUDA_INFO"
	.sectionflags	@""
	.align	4


	//----- nvinfo : EIATTR_CUDA_API_VERSION
	.align		4
        /*0000*/ 	.byte	0x04, 0x37
        /*0002*/ 	.short	(.L_1491 - .L_1490)
.L_1490:
        /*0004*/ 	.word	0x00000082


	//----- nvinfo : EIATTR_KPARAM_INFO
	.align		4
.L_1491:
        /*0008*/ 	.byte	0x04, 0x17
        /*000a*/ 	.short	(.L_1493 - .L_1492)
.L_1492:
        /*000c*/ 	.word	0x00000000
        /*0010*/ 	.short	0x0000
        /*0012*/ 	.short	0x0000
        /*0014*/ 	.byte	0x00, 0xf0, 0x81, 0x02


	//----- nvinfo : EIATTR_SPARSE_MMA_MASK
	.align		4
.L_1493:
        /*0018*/ 	.byte	0x03, 0x50
        /*001a*/ 	.short	0x0000


	//----- nvinfo : EIATTR_MAXREG_COUNT
	.align		4
        /*001c*/ 	.byte	0x03, 0x1b
        /*001e*/ 	.short	0x0080


	//----- nvinfo : EIATTR_NUM_BARRIERS
	.align		4
        /*0020*/ 	.byte	0x02, 0x4c
        /*0022*/ 	.byte	0x01
	.zero		1


	//----- nvinfo : EIATTR_MERCURY_ISA_VERSION
	.align		4
        /*0024*/ 	.byte	0x03, 0x5f
        /*0026*/ 	.short	0x0101


	//----- nvinfo : EIATTR_INT_WARP_WIDE_INSTR_OFFSETS
	.align		4
        /*0028*/ 	.byte	0x04, 0x31
        /*002a*/ 	.short	(.L_1495 - .L_1494)


	//   ....[0]....
.L_1494:
        /*002c*/ 	.word	0x00000fb0


	//   ....[1]....
        /*0030*/ 	.word	0x00000fd0


	//   ....[2]....
        /*0034*/ 	.word	0x000010b0


	//   ....[3]....
        /*0038*/ 	.word	0x00001100


	//   ....[4]....
        /*003c*/ 	.word	0x000011e0


	//   ....[5]....
        /*0040*/ 	.word	0x00001260


	//   ....[6]....
        /*0044*/ 	.word	0x00001330


	//   ....[7]....
        /*0048*/ 	.word	0x00001350


	//   ....[8]....
        /*004c*/ 	.word	0x00001590


	//   ....[9]....
        /*0050*/ 	.word	0x00001680


	//   ....[10]....
        /*0054*/ 	.word	0x000016a0


	//   ....[11]....
        /*0058*/ 	.word	0x000016c0


	//   ....[12]....
        /*005c*/ 	.word	0x000018e0


	//   ....[13]....
        /*0060*/ 	.word	0x00001900


	//----- nvinfo : EIATTR_COOP_GROUP_MASK_REGIDS
	.align		4
.L_1495:
        /*0064*/ 	.byte	0x04, 0x29
        /*0066*/ 	.short	(.L_1497 - .L_1496)


	//   ....[0]....
.L_1496:
        /*0068*/ 	.word	0xffffffff


	//   ....[1]....
        /*006c*/ 	.word	0xffffffff


	//   ....[2]....
        /*0070*/ 	.word	0xffffffff


	//   ....[3]....
        /*0074*/ 	.word	0xffffffff


	//   ....[4]....
        /*0078*/ 	.word	0xffffffff


	//   ....[5]....
        /*007c*/ 	.word	0xffffffff


	//   ....[6]....
        /*0080*/ 	.word	0xffffffff


	//   ....[7]....
        /*0084*/ 	.word	0xffffffff


	//   ....[8]....
        /*0088*/ 	.word	0xffffffff


	//   ....[9]....
        /*008c*/ 	.word	0xffffffff


	//----- nvinfo : EIATTR_COOP_GROUP_INSTR_OFFSETS
	.align		4
.L_1497:
        /*0090*/ 	.byte	0x04, 0x28
        /*0092*/ 	.short	(.L_1499 - .L_1498)


	//   ....[0]....
.L_1498:
        /*0094*/ 	.word	0x00000790


	//   ....[1]....
        /*0098*/ 	.word	0x000007a0


	//   ....[2]....
        /*009c*/ 	.word	0x000007d0


	//   ....[3]....
        /*00a0*/ 	.word	0x000007e0


	//   ....[4]....
        /*00a4*/ 	.word	0x00000820


	//   ....[5]....
        /*00a8*/ 	.word	0x00000830


	//   ....[6]....
        /*00ac*/ 	.word	0x00000870


	//   ....[7]....
        /*00b0*/ 	.word	0x00000880


	//   ....[8]....
        /*00b4*/ 	.word	0x000008e0


	//   ....[9]....
        /*00b8*/ 	.word	0x000008f0


	//----- nvinfo : EIATTR_VRC_CTA_INIT_COUNT
	.align		4
.L_1499:
        /*00bc*/ 	.byte	0x02, 0x4a
	.zero		1
	.zero		1


	//----- nvinfo : EIATTR_EXIT_INSTR_OFFSETS
	.align		4
        /*00c0*/ 	.byte	0x04, 0x1c
        /*00c2*/ 	.short	(.L_1501 - .L_1500)


	//   ....[0]....
.L_1500:
        /*00c4*/ 	.word	0x00000070


	//   ....[1]....
        /*00c8*/ 	.word	0x00002450


	//----- nvinfo : EIATTR_MAX_THREADS
	.align		4
.L_1501:
        /*00cc*/ 	.byte	0x04, 0x05
        /*00ce*/ 	.short	(.L_1503 - .L_1502)
.L_1502:
        /*00d0*/ 	.word	0x000001a0
        /*00d4*/ 	.word	0x00000001
        /*00d8*/ 	.word	0x00000001


	//----- nvinfo : EIATTR_CRS_STACK_SIZE
	.align		4
.L_1503:
        /*00dc*/ 	.byte	0x04, 0x1e
        /*00de*/ 	.short	(.L_1505 - .L_1504)
.L_1504:
        /*00e0*/ 	.word	0x00000000


	//----- nvinfo : EIATTR_CBANK_PARAM_SIZE
	.align		4
.L_1505:
        /*00e4*/ 	.byte	0x03, 0x19
        /*00e6*/ 	.short	0x00a0


	//----- nvinfo : EIATTR_PARAM_CBANK
	.align		4
        /*00e8*/ 	.byte	0x04, 0x0a
        /*00ea*/ 	.short	(.L_1507 - .L_1506)
	.align		4
.L_1506:
        /*00ec*/ 	.word	index@(.nv.constant0._Z35group_norm_nhwc_fwd_one_pass_kernelI11Fp16IOBf16WLi64ELi26ELi416EEv26Group_norm_nhwc_fwd_params)
        /*00f0*/ 	.short	0x0380
        /*00f2*/ 	.short	0x00a0


	//----- nvinfo : EIATTR_SW_WAR
	.align		4
.L_1507:
        /*00f4*/ 	.byte	0x04, 0x36
        /*00f6*/ 	.short	(.L_1509 - .L_1508)
.L_1508:
        /*00f8*/ 	.word	0x00000008
.L_1509:


//--------------------- .nv.info._Z35group_norm_nhwc_fwd_one_pass_kernelI11Fp16IOBf16WLi128ELi26ELi416EEv26Group_norm_nhwc_fwd_params --------------------------
	.section	.nv.info._Z35group_norm_nhwc_fwd_one_pass_kernelI11Fp16IOBf16WLi128ELi26ELi416EEv26Group_norm_nhwc_fwd_params,"",@"SHT_CUDA_INFO"
	.sectionflags	@""
	.align	4


	//----- nvinfo : EIATTR_CUDA_API_VERSION
	.align		4
        /*0000*/ 	.byte	0x04, 0x37
        /*0002*/ 	.short	(.L_1511 - .L_1510)
.L_1510:
        /*0004*/ 	.word	0x00000082


	//----- nvinfo : EIATTR_KPARAM_INFO
	.align		4
.L_1511:
        /*0008*/ 	.byte	0x04, 0x17
        /*000a*/ 	.short	(.L_1513 - .L_1512)
.L_1512:
        /*000c*/ 	.word	0x00000000
        /*0010*/ 	.short	0x0000
        /*0012*/ 	.short	0x0000
        /*0014*/ 	.byte	0x00, 0xf0, 0x81, 0x02


	//----- nvinfo : EIATTR_SPARSE_MMA_MASK
	.align		4
.L_1513:
        /*0018*/ 	.byte	0x03, 0x50
        /*001a*/ 	.short	0x0000


	//----- nvinfo : EIATTR_MAXREG_COUNT
	.align		4
        /*001c*/ 	.byte	0x03, 0x1b
        /*001e*/ 	.short	0x0080


	//----- nvinfo : EIATTR_NUM_BARRIERS
	.align		4
        /*0020*/ 	.byte	0x02, 0x4c
        /*0022*/ 	.byte	0x01
	.zero		1


	//----- nvinfo : EIATTR_MERCURY_ISA_VERSION
	.align		4
        /*0024*/ 	.byte	0x03, 0x5f
        /*0026*/ 	.short	0x0101


	//----- nvinfo : EIATTR_INT_WARP_WIDE_INSTR_OFFSETS
	.align		4
        /*0028*/ 	.byte	0x04, 0x31
        /*002a*/ 	.short	(.L_1515 - .L_1514)


	//   ....[0]....
.L_1514:
        /*002c*/ 	.word	0x00001340


	//   ....[1]....
        /*0030*/ 	.word	0x00001370


	//   ....[2]....
        /*0034*/ 	.word	0x00001390


	//   ....[3]....
        /*0038*/ 	.word	0x000013c0


	//   ....[4]....
        /*003c*/ 	.word	0x00001590


	//   ....[5]....
        /*0040*/ 	.word	0x000015f0


	//   ....[6]....
        /*0044*/ 	.word	0x00001630


	//   ....[7]....
        /*0048*/ 	.word	0x00001640


	//   ....[8]....
        /*004c*/ 	.word	0x000018f0


	//   ....[9]....
        /*0050*/ 	.word	0x000019d0


	//   ....[10]....
        /*0054*/ 	.word	0x000019e0


	//   ....[11]....
        /*0058*/ 	.word	0x00001ab0


	//   ....[12]....
        /*005c*/ 	.word	0x00001c30


	//   ....[13]....
        /*0060*/ 	.word	0x00001c50


	//----- nvinfo : EIATTR_COOP_GROUP_MASK_REGIDS
	.align		4
.L_1515:
        /*0064*/ 	.byte	0x04, 0x29
        /*0066*/ 	.short	(.L_1517 - .L_1516)


	//   ....[0]....
.L_1516:
        /*0068*/ 	.word	0xffffffff


	//   ....[1]....
        /*006c*/ 	.word	0xffffffff


	//   ....[2]....
        /*0070*/ 	.word	0xffffffff


	//   ....[3]....
        /*0074*/ 	.word	0xffffffff


	//   ....[4]....
        /*0078*/ 	.word	0xffffffff


	//   ....[5]....
        /*007c*/ 	.word	0xffffffff


	//   ....[6]....
        /*0080*/ 	.word	0xffffffff


	//   ....[7]....
        /*0084*/ 	.word	0xffffffff


	//   ....[8]....
        /*0088*/ 	.word	0xffffffff


	//   ....[9]....
        /*008c*/ 	.word	0xffffffff


	//----- nvinfo : EIATTR_COOP_GROUP_INSTR_OFFSETS
	.align		4
.L_1517:
        /*0090*/ 	.byte	0x04, 0x28
        /*0092*/ 	.short	(.L_1519 - .L_1518)


	//   ....[0]....
.L_1518:
        /*0094*/ 	.word	0x00000ad0


	//   ....[1]....
        /*0098*/ 	.word	0x00000ae0


	//   ....[2]....
        /*009c*/ 	.word	0x00000b10


	//   ....[3]....
        /*00a0*/ 	.word	0x00000b20


	//   ....[4]....
        /*00a4*/ 	.word	0x00000b60


	//   ....[5]....
        /*00a8*/ 	.word	0x00000b70


	//   ....[6]....
        /*00ac*/ 	.word	0x00000bb0


	//   ....[7]....
        /*00b0*/ 	.word	0x00000bc0


	//   ....[8]....
        /*00b4*/ 	.word	0x00000c20


	//   ....[9]....
        /*00b8*/ 	.word	0x00000c30


	//----- nvinfo : EIATTR_VRC_CTA_INIT_COUNT
	.align		4
.L_1519:
        /*00bc*/ 	.byte	0x02, 0x4a
	.zero		1
	.zero		1


	//----- nvinfo : EIATTR_EXIT_INSTR_OFFSETS
	.align		4
        /*00c0*/ 	.byte	0x04, 0x1c
        /*00c2*/ 	.short	(.L_1521 - .L_1520)


	//   ....[0]....
.L_1520:
        /*00c4*/ 	.word	0x00000070


	//   ....[1]....
        /*00c8*/ 	.word	0x00002f10


	//----- nvinfo : EIATTR_MAX_THREADS
	.align		4
.L_1521:
        /*00cc*/ 	.byte	0x04, 0x05
        /*00ce*/ 	.short	(.L_1523 - .L_1522)
.L_1522:
        /*00d0*/ 	.word	0x000001a0
        /*00d4*/ 	.word	0x00000001
        /*00d8*/ 	.word	0x00000001


	//----- nvinfo : EIATTR_CRS_STACK_SIZE
	.align		4
.L_1523:
        /*00dc*/ 	.byte	0x04, 0x1e
        /*00de*/ 	.short	(.L_1525 - .L_1524)
.L_1524:
        /*00e0*/ 	.word	0x00000000


	//----- nvinfo : EIATTR_CBANK_PARAM_SIZE
	.align		4
.L_1525:
        /*00e4*/ 	.byte	0x03, 0x19
        /*00e6*/ 	.short	0x00a0


	//----- nvinfo : EIATTR_PARAM_CBANK
	.align		4
        /*00e8*/ 	.byte	0x04, 0x0a
        /*00ea*/ 	.short	(.L_1527 - .L_1526)
	.align		4
.L_1526:
        /*00ec*/ 	.word	index@(.nv.constant0._Z35group_norm_nhwc_fwd_one_pass_kernelI11Fp16IOBf16WLi128ELi26ELi416EEv26Group_norm_nhwc_fwd_params)
        /*00f0*/ 	.short	0x0380
        /*00f2*/ 	.short	0x00a0


	//----- nvinfo : EIATTR_SW_WAR
	.align		4
.L_1527:
        /*00f4*/ 	.byte	0x04, 0x36
        /*00f6*/ 	.short	(.L_1529 - .L_1528)
.L_1528:
        /*00f8*/ 	.word	0x00000008
.L_1529:


//--------------------- .nv.info._Z35group_norm_nhwc_fwd_one_pass_kernelI11Fp16IOBf16WLi256ELi26ELi416EEv26Group_norm_nhwc_fwd_params --------------------------
	.section	.nv.info._Z35group_norm_nhwc_fwd_one_pass_kernelI11Fp16IOBf16WLi256ELi26ELi416EEv26Group_norm_nhwc_fwd_params,"",@"SHT_CUDA_INFO"
	.sectionflags	@""
	.align	4


	//----- nvinfo : EIATTR_CUDA_API_VERSION
	.align		4
        /*0000*/ 	.byte	0x04, 0x37
        /*0002*/ 	.short	(.L_1531 - .L_1530)
.L_1530:
        /*0004*/ 	.word	0x00000082


	//----- nvinfo : EIATTR_KPARAM_INFO
	.align		4
.L_1531:
        /*0008*/ 	.byte	0x04, 0x17
        /*000a*/ 	.short	(.L_1533 - .L_1532)
.L_1532:
        /*000c*/ 	.word	0x00000000
        /*0010*/ 	.short	0x0000
        /*0012*/ 	.short	0x0000
        /*0014*/ 	.byte	0x00, 0xf0, 0x81, 0x02


	//----- nvinfo : EIATTR_SPARSE_MMA_MASK
	.align		4
.L_1533:
        /*0018*/ 	.byte	0x03, 0x50
        /*001a*/ 	.short	0x0000


	//----- nvinfo : EIATTR_MAXREG_COUNT
	.align		4
        /*001c*/ 	.byte	0x03, 0x1b
        /*001e*/ 	.short	0x0080


	//----- nvinfo : EIATTR_NUM_BARRIERS
	.align		4
        /*0020*/ 	.byte	0x02, 0x4c
        /*0022*/ 	.byte	0x01
	.zero		1


	//----- nvinfo : EIATTR_MERCURY_ISA_VERSION
	.align		4
        /*0024*/ 	.byte	0x03, 0x5f
        /*0026*/ 	.short	0x0101


	//----- nvinfo : EIATTR_COOP_GROUP_MASK_REGIDS
	.align		4
        /*0028*/ 	.byte	0x04, 0x29
        /*002a*/ 	.short	(.L_1535 - .L_1534)


	//   ....[0]....
.L_1534:
        /*002c*/ 	.word	0xffffffff


	//   ....[1]....
        /*0030*/ 	.word	0xffffffff


	//   ....[2]....
        /*0034*/ 	.word	0xffffffff


	//   ....[3]....
        /*0038*/ 	.word	0xffffffff


	//   ....[4]....
        /*003c*/ 	.word	0xffffffff


	//   ....[5]....
        /*0040*/ 	.word	0xffffffff


	//   ....[6]....
        /*0044*/ 	.word	0xffffffff


	//   ....[7]....
        /*0048*/ 	.word	0xffffffff


	//   ....[8]....
        /*004c*/ 	.word	0xffffffff


	//   ....[9]....
        /*0050*/ 	.word	0xffffffff


	//----- nvinfo : EIATTR_COOP_GROUP_INSTR_OFFSETS
	.align		4
.L_1535:
        /*0054*/ 	.byte	0x04, 0x28
        /*0056*/ 	.short	(.L_1537 - .L_1536)


	//   ....[0]....
.L_1536:
        /*0058*/ 	.word	0x00000fe0


	//   ....[1]....
        /*005c*/ 	.word	0x00000ff0


	//   ....[2]....
        /*0060*/ 	.word	0x00001020


	//   ....[3]....
        /*0064*/ 	.word	0x00001030


	//   ....[4]....
        /*0068*/ 	.word	0x00001070


	//   ....[5]....
        /*006c*/ 	.word	0x00001080


	//   ....[6]....
        /*0070*/ 	.word	0x000010c0


	//   ....[7]....
        /*0074*/ 	.word	0x000010d0


	//   ....[8]....
        /*0078*/ 	.word	0x00001130


	//   ....[9]....
        /*007c*/ 	.word	0x00001140


	//----- nvinfo : EIATTR_VRC_CTA_INIT_COUNT
	.align		4
.L_1537:
        /*0080*/ 	.byte	0x02, 0x4a
	.zero		1
	.zero		1


	//----- nvinfo : EIATTR_EXIT_INSTR_OFFSETS
	.align		4
        /*0084*/ 	.byte	0x04, 0x1c
        /*0086*/ 	.short	(.L_1539 - .L_1538)


	//   ....[0]....
.L_1538:
        /*0088*/ 	.word	0x00000060


	//   ....[1]....
        /*008c*/ 	.word	0x00003e20


	//----- nvinfo : EIATTR_MAX_THREADS
	.align		4
.L_1539:
        /*0090*/ 	.byte	0x04, 0x05
        /*0092*/ 	.short	(.L_1541 - .L_1540)
.L_1540:
        /*0094*/ 	.word	0x000001a0
        /*0098*/ 	.word	0x00000001
        /*009c*/ 	.word	0x00000001


	//----- nvinfo : EIATTR_CRS_STACK_SIZE
	.align		4
.L_1541:
        /*00a0*/ 	.byte	0x04, 0x1e
        /*00a2*/ 	.short	(.L_1543 - .L_1542)
.L_1542:
        /*00a4*/ 	.word	0x00000000


	//----- nvinfo : EIATTR_CBANK_PARAM_SIZE
	.align		4
.L_1543:
        /*00a8*/ 	.byte	0x03, 0x19
        /*00aa*/ 	.short	0x00a0


	//----- nvinfo : EIATTR_PARAM_CBANK
	.align		4
        /*00ac*/ 	.byte	0x04, 0x0a
        /*00ae*/ 	.short	(.L_1545 - .L_1544)
	.align		4
.L_1544:
        /*00b0*/ 	.word	index@(.nv.constant0._Z35group_norm_nhwc_fwd_one_pass_kernelI11Fp16IOBf16WLi256ELi26ELi416EEv26Group_norm_nhwc_fwd_params)
        /*00b4*/ 	.short	0x0380
        /*00b6*/ 	.short	0x00a0


	//----- nvinfo : EIATTR_SW_WAR
	.align		4
.L_1545:
        /*00b8*/ 	.byte	0x04, 0x36
        /*00ba*/ 	.short	(.L_1547 - .L_1546)
.L_1546:
        /*00bc*/ 	.word	0x00000008
.L_1547:


//--------------------- .nv.info._Z35group_norm_nhwc_fwd_one_pass_kernelI11Fp16IOBf16WLi512ELi26ELi416EEv26Group_norm_nhwc_fwd_params --------------------------
	.section	.nv.info._Z35group_norm_nhwc_fwd_one_pass_kernelI11Fp16IOBf16WLi512ELi26ELi416EEv26Group_norm_nhwc_fwd_params,"",@"SHT_CUDA_INFO"
	.sectionflags	@""
	.align	4


	//----- nvinfo : EIATTR_CUDA_API_VERSION
	.align		4
        /*0000*/ 	.byte	0x04, 0x37
        /*0002*/ 	.short	(.L_1549 - .L_1548)
.L_1548:
        /*0004*/ 	.word	0x00000082


	//----- nvinfo : EIATTR_KPARAM_INFO
	.align		4
.L_1549:
        /*0008*/ 	.byte	0x04, 0x17
        /*000a*/ 	.short	(.L_1551 - .L_1550)
.L_1550:
        /*000c*/ 	.word	0x00000000
        /*0010*/ 	.short	0x0000
        /*0012*/ 	.short	0x0000
        /*0014*/ 	.byte	0x00, 0xf0, 0x81, 0x02


	//----- nvinfo : EIATTR_SPARSE_MMA_MASK
	.align		4
.L_1551:
        /*0018*/ 	.byte	0x03, 0x50
        /*001a*/ 	.short	0x0000


	//----- nvinfo : EIATTR_MAXREG_COUNT
	.align		4
        /*001c*/ 	.byte	0x03, 0x1b
        /*001e*/ 	.short	0x0080


	//----- nvinfo : EIATTR_NUM_BARRIERS
	.align		4
        /*0020*/ 	.byte	0x02, 0x4c
        /*0022*/ 	.byte	0x01
	.zero		1


	//----- nvinfo : EIATTR_MERCURY_ISA_VERSION
	.align		4
        /*0024*/ 	.byte	0x03, 0x5f
        /*0026*/ 	.short	0x0101


	//----- nvinfo : EIATTR_COOP_GROUP_MASK_REGIDS
	.align		4
        /*0028*/ 	.byte	0x04, 0x29
        /*002a*/ 	.short	(.L_1553 - .L_1552)


	//   ....[0]....
.L_1552:
        /*002c*/ 	.word	0xffffffff


	//   ....[1]....
        /*0030*/ 	.word	0xffffffff


	//   ....[2]....
        /*0034*/ 	.word	0xffffffff


	//   ....[3]....
        /*0038*/ 	.word	0xffffffff


	//   ....[4]....
        /*003c*/ 	.word	0xffffffff


	//   ....[5]....
        /*0040*/ 	.word	0xffffffff


	//   ....[6]....
        /*0044*/ 	.word	0xffffffff


	//   ....[7]....
        /*0048*/ 	.word	0xffffffff


	//   ....[8]....
        /*004c*/ 	.word	0xffffffff


	//   ....[9]....
        /*0050*/ 	.word	0xffffffff


	//----- nvinfo : EIATTR_COOP_GROUP_INSTR_OFFSETS
	.align		4
.L_1553:
        /*0054*/ 	.byte	0x04, 0x28
        /*0056*/ 	.short	(.L_1555 - .L_1554)


	//   ....[0]....
.L_1554:
        /*0058*/ 	.word	0x00001b30


	//   ....[1]....
        /*005c*/ 	.word	0x00001b40


	//   ....[2]....
        /*0060*/ 	.word	0x00001b70


	//   ....[3]....
        /*0064*/ 	.word	0x00001b80


	//   ....[4]....
        /*0068*/ 	.word	0x00001bc0


	//   ....[5]....
        /*006c*/ 	.word	0x00001bd0


	//   ....[6]....
        /*0070*/ 	.word	0x00001c10


	//   ....[7]....
        /*0074*/ 	.word	0x00001c20


	//   ....[8]....
        /*0078*/ 	.word	0x00001ca0


	//   ....[9]....
        /*007c*/ 	.word	0x00001cb0


	//----- nvinfo : EIATTR_VRC_CTA_INIT_COUNT
	.align		4
.L_1555:
        /*0080*/ 	.byte	0x02, 0x4a
	.zero		1
	.zero		1


	//----- nvinfo : EIATTR_EXIT_INSTR_OFFSETS
	.align		4
        /*0084*/ 	.byte	0x04, 0x1c
        /*0086*/ 	.short	(.L_1557 - .L_1556)


	//   ....[0]....
.L_1556:
        /*0088*/ 	.word	0x00000060


	//   ....[1]....
        /*008c*/ 	.word	0x000064e0


	//----- nvinfo : EIATTR_MAX_THREADS
	.align		4
.L_1557:
        /*0090*/ 	.byte	0x04, 0x05
        /*0092*/ 	.short	(.L_1559 - .L_1558)
.L_1558:
        /*0094*/ 	.word	0x000001a0
        /*0098*/ 	.word	0x00000001
        /*009c*/ 	.word	0x00000001


	//----- nvinfo : EIATTR_CRS_STACK_SIZE
	.align		4
.L_1559:
        /*00a0*/ 	.byte	0x04, 0x1e
        /*00a2*/ 	.short	(.L_1561 - .L_1560)
.L_1560:
        /*00a4*/ 	.word	0x00000000


	//----- nvinfo : EIATTR_CBANK_PARAM_SIZE
	.align		4
.L_1561:
        /*00a8*/ 	.byte	0x03, 0x19
        /*00aa*/ 	.short	0x00a0


	//----- nvinfo : EIATTR_PARAM_CBANK
	.align		4
        /*00ac*/ 	.byte	0x04, 0x0a
        /*00ae*/ 	.short	(.L_1563 - .L_1562)
	.align		4
.L_1562:
        /*00b0*/ 	.word	index@(.nv.constant0._Z35group_norm_nhwc_fwd_one_pass_kernelI11Fp16IOBf16WLi512ELi26ELi416EEv26Group_norm_nhwc_fwd_params)
        /*00b4*/ 	.short	0x0380
        /*00b6*/ 	.short	0x00a0


	//----- nvinfo : EIATTR_SW_WAR
	.align		4
.L_1563:
        /*00b8*/ 	.byte	0x04, 0x36
        /*00ba*/ 	.short	(.L_1565 - .L_1564)
.L_1564:
        /*00bc*/ 	.word	0x00000008
.L_1565:


//--------------------- .nv.info._Z35group_norm_nhwc_fwd_one_pass_kernelI11Fp16IOFp16WLi64ELi26ELi416EEv26Group_norm_nhwc_fwd_params --------------------------
	.section	.nv.info._Z35group_norm_nhwc_fwd_one_pass_kernelI11Fp16IOFp16WLi64ELi26ELi416EEv26Group_norm_nhwc_fwd_params,"",@"SHT_CUDA_INFO"
	.sectionflags	@""
	.align	4


	//----- nvinfo : EIATTR_CUDA_API_VERSION
	.align		4
        /*0000*/ 	.byte	0x04, 0x37
        /*0002*/ 	.short	(.L_1567 - .L_1566)
.L_1566:
        /*0004*/ 	.word	0x00000082


	//----- nvinfo : EIATTR_KPARAM_INFO
	.align		4
.L_1567:
        /*0008*/ 	.byte	0x04, 0x17
        /*000a*/ 	.short	(.L_1569 - .L_1568)
.L_1568:
        /*000c*/ 	.word	0x00000000
        /*0010*/ 	.short	0x0000
        /*0012*/ 	.short	0x0000
        /*0014*/ 	.byte	0x00, 0xf0, 0x81, 0x02


	//----- nvinfo : EIATTR_SPARSE_MMA_MASK
	.align		4
.L_1569:
        /*0018*/ 	.byte	0x03, 0x50
        /*001a*/ 	.short	0x0000


	//----- nvinfo : EIATTR_MAXREG_COUNT
	.align		4
        /*001c*/ 	.byte	0x03, 0x1b
        /*001e*/ 	.short	0x0080


	//----- nvinfo : EIATTR_NUM_BARRIERS
	.align		4
        /*0020*/ 	.byte	0x02, 0x4c
        /*0022*/ 	.byte	0x01
	.zero		1


	//----- nvinfo : EIATTR_MERCURY_ISA_VERSION
	.align		4
        /*0024*/ 	.byte	0x03, 0x5f
        /*0026*/ 	.short	0x0101


	//----- nvinfo : EIATTR_INT_WARP_WIDE_INSTR_OFFSETS
	.align		4
        /*0028*/ 	.byte	0x04, 0x31
        /*002a*/ 	.short	(.L_1571 - .L_1570)


	//   ....[0]....
.L_1570:
        /*002c*/ 	.word	0x00000fb0


	//   ....[1]....
        /*0030*/ 	.word	0x00000fd0


	//   ....[2]....
        /*0034*/ 	.word	0x000010b0


	//   ....[3]....
        /*0038*/ 	.word	0x00001100


	//   ....[4]....
        /*003c*/ 	.word	0x000011e0


	//   ....[5]....
        /*0040*/ 	.word	0x00001260


	//   ....[6]....
        /*0044*/ 	.word	0x00001330


	//   ....[7]....
        /*0048*/ 	.word	0x00001350


	//   ....[8]....
        /*004c*/ 	.word	0x00001590


	//   ....[9]....
        /*0050*/ 	.word	0x00001680


	//   ....[10]....
        /*0054*/ 	.word	0x000016a0


	//   ....[11]....
        /*0058*/ 	.word	0x000016c0


	//   ....[12]....
        /*005c*/ 	.word	0x000018e0


	//   ....[13]....
        /*0060*/ 	.word	0x00001900


	//----- nvinfo : EIATTR_COOP_GROUP_MASK_REGIDS
	.align		4
.L_1571:
        /*0064*/ 	.byte	0x04, 0x29
        /*0066*/ 	.short	(.L_1573 - .L_1572)


	//   ....[0]....
.L_1572:
        /*0068*/ 	.word	0xffffffff


	//   ....[1]....
        /*006c*/ 	.word	0xffffffff


	//   ....[2]....
        /*0070*/ 	.word	0xffffffff


	//   ....[3]....
        /*0074*/ 	.word	0xffffffff


	//   ....[4]....
        /*0078*/ 	.word	0xffffffff


	//   ....[5]....
        /*007c*/ 	.word	0xffffffff


	//   ....[6]....
        /*0080*/ 	.word	0xffffffff


	//   ....[7]....
        /*0084*/ 	.word	0xffffffff


	//   ....[8]....
        /*0088*/ 	.word	0xffffffff


	//   ....[9]....
        /*008c*/ 	.word	0xffffffff


	//----- nvinfo : EIATTR_COOP_GROUP_INSTR_OFFSETS
	.align		4
.L_1573:
        /*0090*/ 	.byte	0x04, 0x28
        /*0092*/ 	.short	(.L_1575 - .L_1574)


	//   ....[0]....
.L_1574:
        /*0094*/ 	.word	0x00000790


	//   ....[1]....
        /*0098*/ 	.word	0x000007a0


	//   ....[2]....
        /*009c*/ 	.word	0x000007d0


	//   ....[3]....
        /*00a0*/ 	.word	0x000007f0


	//   ....[4]....
        /*00a4*/ 	.word	0x00000820


	//   ....[5]....
        /*00a8*/ 	.word	0x00000840


	//   ....[6]....
        /*00ac*/ 	.word	0x00000870


	//   ....[7]....
        /*00b0*/ 	.word	0x00000890


	//   ....[8]....
        /*00b4*/ 	.word	0x000008e0


	//   ....[9]....
        /*00b8*/ 	.word	0x000008f0


	//----- nvinfo : EIATTR_VRC_CTA_INIT_COUNT
	.align		4
.L_1575:
        /*00bc*/ 	.byte	0x02, 0x4a
	.zero		1
	.zero		1


	//----- nvinfo : EIATTR_EXIT_INSTR_OFFSETS
	.align		4
        /*00c0*/ 	.byte	0x04, 0x1c
        /*00c2*/ 	.short	(.L_1577 - .L_1576)


	//   ....[0]....
.L_1576:
        /*00c4*/ 	.word	0x00000070


	//   ....[1]....
        /*00c8*/ 	.word	0x00002450


	//----- nvinfo : EIATTR_MAX_THREADS
	.align		4
.L_1577:
        /*00cc*/ 	.byte	0x04, 0x05
        /*00ce*/ 	.short	(.L_1579 - .L_1578)
.L_1578:
        /*00d0*/ 	.word	0x000001a0
        /*00d4*/ 	.word	0x00000001
        /*00d8*/ 	.word	0x00000001


	//----- nvinfo : EIATTR_CRS_STACK_SIZE
	.align		4
.L_1579:
        /*00dc*/ 	.byte	0x04, 0x1e
        /*00de*/ 	.short	(.L_1581 - .L_1580)
.L_1580:
        /*00e0*/ 	.word	0x00000000


	//----- nvinfo : EIATTR_CBANK_PARAM_SIZE
	.align		4
.L_1581:
        /*00e4*/ 	.byte	0x03, 0x19
        /*00e6*/ 	.short	0x00a0


	//----- nvinfo : EIATTR_PARAM_CBANK
	.align		4
        /*00e8*/ 	.byte	0x04, 0x0a
        /*00ea*/ 	.short	(.L_1583 - .L_1582)
	.align		4
.L_1582:
        /*00ec*/ 	.word	index@(.nv.constant0._Z35group_norm_nhwc_fwd_one_pass_kernelI11Fp16IOFp16WLi64ELi26ELi416EEv26Group_norm_nhwc_fwd_params)
        /*00f0*/ 	.short	0x0380
        /*00f2*/ 	.short	0x00a0


	//----- nvinfo : EIATTR_SW_WAR
	.align		4
.L_1583:
        /*00f4*/ 	.byte	0x04, 0x36
        /*00f6*/ 	.short	(.L_1585 - .L_1584)
.L_1584:
        /*00f8*/ 	.word	0x00000008
.L_1585:


//--------------------- .nv.info._Z35group_norm_nhwc_fwd_one_pass_kernelI11Fp16IOFp16WLi128ELi26ELi416EEv26Group_norm_nhwc_fwd_params --------------------------
	.section	.nv.info._Z35group_norm_nhwc_fwd_one_pass_kernelI11Fp16IOFp16WLi128ELi26ELi416EEv26Group_norm_nhwc_fwd_params,"",@"SHT_CUDA_INFO"
	.sectionflags	@""
	.align	4


	//----- nvinfo : EIATTR_CUDA_API_VERSION
	.align		4
        /*0000*/ 	.byte	0x04, 0x37
        /*0002*/ 	.short	(.L_1587 - .L_1586)
.L_1586:
        /*0004*/ 	.word	0x00000082


	//----- nvinfo : EIATTR_KPARAM_INFO
	.align		4
.L_1587:
        /*0008*/ 	.byte	0x04, 0x17
        /*000a*/ 	.short	(.L_1589 - .L_1588)
.L_1588:
        /*000c*/ 	.word	0x00000000
        /*0010*/ 	.short	0x0000
        /*0012*/ 	.short	0x0000
        /*0014*/ 	.byte	0x00, 0xf0, 0x81, 0x02


	//----- nvinfo : EIATTR_SPARSE_MMA_MASK
	.align		4
.L_1589:
        /*0018*/ 	.byte	0x03, 0x50
        /*001a*/ 	.short	0x0000


	//----- nvinfo : EIATTR_MAXREG_COUNT
	.align		4
        /*001c*/ 	.byte	0x03, 0x1b
        /*001e*/ 	.short	0x0080


	//----- nvinfo : EIATTR_NUM_BARRIERS
	.align		4
        /*0020*/ 	.byte	0x02, 0x4c
        /*0022*/ 	.byte	0x01
	.zero		1


	//----- nvinfo : EIATTR_MERCURY_ISA_VERSION
	.align		4
        /*0024*/ 	.byte	0x03, 0x5f
        /*0026*/ 	.short	0x0101


	//----- nvinfo : EIATTR_INT_WARP_WIDE_INSTR_OFFSETS
	.align		4
        /*0028*/ 	.byte	0x04, 0x31
        /*002a*/ 	.short	(.L_1591 - .L_1590)


	//   ....[0]....
.L_1590:
        /*002c*/ 	.word	0x00001340


	//   ....[1]....
        /*0030*/ 	.word	0x00001370


	//   ....[2]....
        /*0034*/ 	.word	0x00001380


	//   ....[3]....
        /*0038*/ 	.word	0x000013c0


	//   ....[4]....
        /*003c*/ 	.word	0x00001590


	//   ....[5]....
        /*0040*/ 	.word	0x000015f0


	//   ....[6]....
        /*0044*/ 	.word	0x00001630


	//   ....[7]....
        /*0048*/ 	.word	0x00001640


	//   ....[8]....
        /*004c*/ 	.word	0x000018f0


	//   ....[9]....
        /*0050*/ 	.word	0x000019d0


	//   ....[10]....
        /*0054*/ 	.word	0x000019e0


	//   ....[11]....
        /*0058*/ 	.word	0x00001ab0


	//   ....[12]....
        /*005c*/ 	.word	0x00001c30


	//   ....[13]....
        /*0060*/ 	.word	0x00001c50


	//----- nvinfo : EIATTR_COOP_GROUP_MASK_REGIDS
	.align		4
.L_1591:
        /*0064*/ 	.byte	0x04, 0x29
        /*0066*/ 	.short	(.L_1593 - .L_1592)


	//   ....[0]....
.L_1592:
        /*0068*/ 	.word	0xffffffff


	//   ....[1]....
        /*006c*/ 	.word	0xffffffff


	//   ....[2]....
        /*0070*/ 	.word	0xffffffff


	//   ....[3]....
        /*0074*/ 	.word	0xffffffff


	//   ....[4]....
        /*0078*/ 	.word	0xffffffff


	//   ....[5]....
        /*007c*/ 	.word	0xffffffff


	//   ....[6]....
        /*0080*/ 	.word	0xffffffff


	//   ....[7]....
        /*0084*/ 	.word	0xffffffff


	//   ....[8]....
        /*0088*/ 	.word	0xffffffff


	//   ....[9]....
        /*008c*/ 	.word	0xffffffff


	//----- nvinfo : EIATTR_COOP_GROUP_INSTR_OFFSETS
	.align		4
.L_1593:
        /*0090*/ 	.byte	0x04, 0x28
        /*0092*/ 	.short	(.L_1595 - .L_1594)


	//   ....[0]....
.L_1594:
        /*0094*/ 	.word	0x00000ad0


	//   ....[1]....
        /*0098*/ 	.word	0x00000ae0


	//   ....[2]....
        /*009c*/ 	.word	0x00000b10


	//   ....[3]....
        /*00a0*/ 	.word	0x00000b20


	//   ....[4]....
        /*00a4*/ 	.word	0x00000b60


	//   ....[5]....
        /*00a8*/ 	.word	0x00000b70


	//   ....[6]....
        /*00ac*/ 	.word	0x00000bb0


	//   ....[7]....
        /*00b0*/ 	.word	0x00000bc0


	//   ....[8]....
        /*00b4*/ 	.word	0x00000c20


	//   ....[9]....
        /*00b8*/ 	.word	0x00000c30


	//----- nvinfo : EIATTR_VRC_CTA_INIT_COUNT
	.align		4
.L_1595:
        /*00bc*/ 	.byte	0x02, 0x4a
	.zero		1
	.zero		1


	//----- nvinfo : EIATTR_EXIT_INSTR_OFFSETS
	.align		4
        /*00c0*/ 	.byte	0x04, 0x1c
        /*00c2*/ 	.short	(.L_1597 - .L_1596)


	//   ....[0]....
.L_1596:
        /*00c4*/ 	.word	0x00000070


	//   ....[1]....
        /*00c8*/ 	.word	0x00002f10


	//----- nvinfo : EIATTR_MAX_THREADS
	.align		4
.L_1597:
        /*00cc*/ 	.byte	0x04, 0x05
        /*00ce*/ 	.short	(.L_1599 - .L_1598)
.L_1598:
        /*00d0*/ 	.word	0x000001a0
        /*00d4*/ 	.word	0x00000001
        /*00d8*/ 	.word	0x00000001


	//----- nvinfo : EIATTR_CRS_STACK_SIZE
	.align		4
.L_1599:
        /*00dc*/ 	.byte	0x04, 0x1e
        /*00de*/ 	.short	(.L_1601 - .L_1600)
.L_1600:
        /*00e0*/ 	.word	0x00000000


	//----- nvinfo : EIATTR_CBANK_PARAM_SIZE
	.align		4
.L_1601:
        /*00e4*/ 	.byte	0x03, 0x19
        /*00e6*/ 	.short	0x00a0


	//----- nvinfo : EIATTR_PARAM_CBANK
	.align		4
        /*00e8*/ 	.byte	0x04, 0x0a
        /*00ea*/ 	.short	(.L_1603 - .L_1602)
	.align		4
.L_1602:
        /*00ec*/ 	.word	index@(.nv.constant0._Z35group_norm_nhwc_fwd_one_pass_kernelI11Fp16IOFp16WLi128ELi26ELi416EEv26Group_norm_nhwc_fwd_params)
        /*00f0*/ 	.short	0x0380
        /*00f2*/ 	.short	0x00a0


	//----- nvinfo : EIATTR_SW_WAR
	.align		4
.L_1603:
        /*00f4*/ 	.byte	0x04, 0x36
        /*00f6*/ 	.short	(.L_1605 - .L_1604)
.L_1604:
        /*00f8*/ 	.word	0x00000008
.L_1605:


//--------------------- .nv.info._Z35group_norm_nhwc_fwd_one_pass_kernelI11Fp16IOFp16WLi256ELi26ELi416EEv26Group_norm_nhwc_fwd_params --------------------------
	.section	.nv.info._Z35group_norm_nhwc_fwd_one_pass_kernelI11Fp16IOFp16WLi256ELi26ELi416EEv26Group_norm_nhwc_fwd_params,"",@"SHT_CUDA_INFO"
	.sectionflags	@""
	.align	4


	//----- nvinfo : EIATTR_CUDA_API_VERSION
	.align		4
        /*0000*/ 	.byte	0x04, 0x37
        /*0002*/ 	.short	(.L_1607 - .L_1606)
.L_1606:
        /*0004*/ 	.word	0x00000082


	//----- nvinfo : EIATTR_KPARAM_INFO
	.align		4
.L_1607:
        /*0008*/ 	.byte	0x04, 0x17
        /*000a*/ 	.short	(.L_1609 - .L_1608)
.L_1608:
        /*000c*/ 	.word	0x00000000
        /*0010*/ 	.short	0x0000
        /*0012*/ 	.short	0x0000
        /*0014*/ 	.byte	0x00, 0xf0, 0x81, 0x02


	//----- nvinfo : EIATTR_SPARSE_MMA_MASK
	.align		4
.L_1609:
        /*0018*/ 	.byte	0x03, 0x50
        /*001a*/ 	.short	0x0000


	//----- nvinfo : EIATTR_MAXREG_COUNT
	.align		4
        /*001c*/ 	.byte	0x03, 0x1b
        /*001e*/ 	.short	0x0080


	//----- nvinfo : EIATTR_NUM_BARRIERS
	.align		4
        /*0020*/ 	.byte	0x02, 0x4c
        /*0022*/ 	.byte	0x01
	.zero		1


	//----- nvinfo : EIATTR_MERCURY_ISA_VERSION
	.align		4
        /*0024*/ 	.byte	0x03, 0x5f
        /*0026*/ 	.short	0x0101


	//----- nvinfo : EIATTR_COOP_GROUP_MASK_REGIDS
	.align		4
        /*0028*/ 	.byte	0x04, 0x29
        /*002a*/ 	.short	(.L_1611 - .L_1610)


	//   ....[0]....
.L_1610:
        /*002c*/ 	.word	0xffffffff


	//   ....[1]....
        /*0030*/ 	.word	0xffffffff


	//   ....[2]....
        /*0034*/ 	.word	0xffffffff


	//   ....[3]....
        /*0038*/ 	.word	0xffffffff


	//   ....[4]....
        /*003c*/ 	.word	0xffffffff


	//   ....[5]....
        /*0040*/ 	.word	0xffffffff


	//   ....[6]....
        /*0044*/ 	.word	0xffffffff


	//   ....[7]....
        /*0048*/ 	.word	0xffffffff


	//   ....[8]....
        /*004c*/ 	.word	0xffffffff


	//   ....[9]....
        /*0050*/ 	.word	0xffffffff


	//----- nvinfo : EIATTR_COOP_GROUP_INSTR_OFFSETS
	.align		4
.L_1611:
        /*0054*/ 	.byte	0x04, 0x28
        /*0056*/ 	.short	(.L_1613 - .L_1612)


	//   ....[0]....
.L_1612:
        /*0058*/ 	.word	0x00000fe0


	//   ....[1]....
        /*005c*/ 	.word	0x00000ff0


	//   ....[2]....
        /*0060*/ 	.word	0x00001020


	//   ....[3]....
        /*0064*/ 	.word	0x00001030


	//   ....[4]....
        /*0068*/ 	.word	0x00001070


	//   ....[5]....
        /*006c*/ 	.word	0x00001080


	//   ....[6]....
        /*0070*/ 	.word	0x000010c0


	//   ....[7]....
        /*0074*/ 	.word	0x000010d0


	//   ....[8]....
        /*0078*/ 	.word	0x00001130


	//   ....[9]....
        /*007c*/ 	.word	0x00001140


	//----- nvinfo : EIATTR_VRC_CTA_INIT_COUNT
	.align		4
.L_1613:
        /*0080*/ 	.byte	0x02, 0x4a
	.zero		1
	.zero		1


	//----- nvinfo : EIATTR_EXIT_INSTR_OFFSETS
	.align		4
        /*0084*/ 	.byte	0x04, 0x1c
        /*0086*/ 	.short	(.L_1615 - .L_1614)


	//   ....[0]....
.L_1614:
        /*0088*/ 	.word	0x00000060


	//   ....[1]....
        /*008c*/ 	.word	0x00003e20


	//----- nvinfo : EIATTR_MAX_THREADS
	.align		4
.L_1615:
        /*0090*/ 	.byte	0x04, 0x05
        /*0092*/ 	.short	(.L_1617 - .L_1616)
.L_1616:
        /*0094*/ 	.word	0x000001a0
        /*0098*/ 	.word	0x00000001
        /*009c*/ 	.word	0x00000001


	//----- nvinfo : EIATTR_CRS_STACK_SIZE
	.align		4
.L_1617:
        /*00a0*/ 	.byte	0x04, 0x1e
        /*00a2*/ 	.short	(.L_1619 - .L_1618)
.L_1618:
        /*00a4*/ 	.word	0x00000000


	//----- nvinfo : EIATTR_CBANK_PARAM_SIZE
	.align		4
.L_1619:
        /*00a8*/ 	.byte	0x03, 0x19
        /*00aa*/ 	.short	0x00a0


	//----- nvinfo : EIATTR_PARAM_CBANK
	.align		4
        /*00ac*/ 	.byte	0x04, 0x0a
        /*00ae*/ 	.short	(.L_1621 - .L_1620)
	.align		4
.L_1620:
        /*00b0*/ 	.word	index@(.nv.constant0._Z35group_norm_nhwc_fwd_one_pass_kernelI11Fp16IOFp16WLi256ELi26ELi416EEv26Group_norm_nhwc_fwd_params)
        /*00b4*/ 	.short	0x0380
        /*00b6*/ 	.short	0x00a0


	//----- nvinfo : EIATTR_SW_WAR
	.align		4
.L_1621:
        /*00b8*/ 	.byte	0x04, 0x36
        /*00ba*/ 	.short	(.L_1623 - .L_1622)
.L_1622:
        /*00bc*/ 	.word	0x00000008
.L_1623:


//--------------------- .nv.info._Z35group_norm_nhwc_fwd_one_pass_kernelI11Fp16IOFp16WLi512ELi26ELi416EEv26Group_norm_nhwc_fwd_params --------------------------
	.section	.nv.info._Z35group_norm_nhwc_fwd_one_pass_kernelI11Fp16IOFp16WLi512ELi26ELi416EEv26Group_norm_nhwc_fwd_params,"",@"SHT_CUDA_INFO"
	.sectionflags	@""
	.align	4


	//----- nvinfo : EIATTR_CUDA_API_VERSION
	.align		4
        /*0000*/ 	.byte	0x04, 0x37
        /*0002*/ 	.short	(.L_1625 - .L_1624)
.L_1624:
        /*0004*/ 	.word	0x00000082


	//----- nvinfo : EIATTR_KPARAM_INFO
	.align		4
.L_1625:
        /*0008*/ 	.byte	0x04, 0x17
        /*000a*/ 	.short	(.L_1627 - .L_1626)
.L_1626:
        /*000c*/ 	.word	0x00000000
        /*0010*/ 	.short	0x0000
        /*0012*/ 	.short	0x0000
        /*0014*/ 	.byte	0x00, 0xf0, 0x81, 0x02


	//----- nvinfo : EIATTR_SPARSE_MMA_MASK
	.align		4
.L_1627:
        /*0018*/ 	.byte	0x03, 0x50
        /*001a*/ 	.short	0x0000


	//----- nvinfo : EIATTR_MAXREG_COUNT
	.align		4
        /*001c*/ 	.byte	0x03, 0x1b
        /*001e*/ 	.short	0x0080


	//----- nvinfo : EIATTR_NUM_BARRIERS
	.align		4
        /*0020*/ 	.byte	0x02, 0x4c
        /*0022*/ 	.byte	0x01
	.zero		1


	//----- nvinfo : EIATTR_MERCURY_ISA_VERSION
	.align		4
        /*0024*/ 	.byte	0x03, 0x5f
        /*0026*/ 	.short	0x0101


	//----- nvinfo : EIATTR_COOP_GROUP_MASK_REGIDS
	.align		4
        /*0028*/ 	.byte	0x04, 0x29
        /*002a*/ 	.short	(.L_1629 - .L_1628)


	//   ....[0]....
.L_1628:
        /*002c*/ 	.word	0xffffffff


	//   ....[1]....
        /*0030*/ 	.word	0xffffffff


	//   ....[2]....
        /*0034*/ 	.word	0xffffffff


	//   ....[3]....
        /*0038*/ 	.word	0xffffffff


	//   ....[4]....
        /*003c*/ 	.word	0xffffffff


	//   ....[5]....
        /*0040*/ 	.word	0xffffffff


	//   ....[6]....
        /*0044*/ 	.word	0xffffffff


	//   ....[7]....
        /*0048*/ 	.word	0xffffffff


	//   ....[8]....
        /*004c*/ 	.word	0xffffffff


	//   ....[9]....
        /*0050*/ 	.word	0xffffffff


	//----- nvinfo : EIATTR_COOP_GROUP_INSTR_OFFSETS
	.align		4
.L_1629:
        /*0054*/ 	.byte	0x04, 0x28
        /*0056*/ 	.short	(.L_1631 - .L_1630)


	//   ....[0]....
.L_1630:
        /*0058*/ 	.word	0x00001b30


	//   ....[1]....
        /*005c*/ 	.word	0x00001b40


	//   ....[2]....
        /*0060*/ 	.word	0x00001b70


	//   ....[3]....
        /*0064*/ 	.word	0x00001b80


	//   ....[4]....
        /*0068*/ 	.word	0x00001bc0


	//   ....[5]....
        /*006c*/ 	.word	0x00001bd0


	//   ....[6]....
        /*0070*/ 	.word	0x00001c10


	//   ....[7]....
        /*0074*/ 	.word	0x00001c20


	//   ....[8]....
        /*0078*/ 	.word	0x00001ca0


	//   ....[9]....
        /*007c*/ 	.word	0x00001cb0


	//----- nvinfo : EIATTR_VRC_CTA_INIT_COUNT
	.align		4
.L_1631:
        /*0080*/ 	.byte	0x02, 0x4a
	.zero		1
	.zero		1


	//----- nvinfo : EIATTR_EXIT_INSTR_OFFSETS
	.align		4
        /*0084*/ 	.byte	0x04, 0x1c
        /*0086*/ 	.short	(.L_1633 - .L_1632)


	//   ....[0]....
.L_1632:
        /*0088*/ 	.word	0x00000060


	//   ....[1]....
        /*008c*/ 	.word	0x000064e0


	//----- nvinfo : EIATTR_MAX_THREADS
	.align		4
.L_1633:
        /*0090*/ 	.byte	0x04, 0x05
        /*0092*/ 	.short	(.L_1635 - .L_1634)
.L_1634:
        /*0094*/ 	.word	0x000001a0
        /*0098*/ 	.word	0x00000001
        /*009c*/ 	.word	0x00000001


	//----- nvinfo : EIATTR_CRS_STACK_SIZE
	.align		4
.L_1635:
        /*00a0*/ 	.byte	0x04, 0x1e
        /*00a2*/ 	.short	(.L_1637 - .L_1636)
.L_1636:
        /*00a4*/ 	.word	0x00000000


	//----- nvinfo : EIATTR_CBANK_PARAM_SIZE
	.align		4
.L_1637:
        /*00a8*/ 	.byte	0x03, 0x19
        /*00aa*/ 	.short	0x00a0


	//----- nvinfo : EIATTR_PARAM_CBANK
	.align		4
        /*00ac*/ 	.byte	0x04, 0x0a
        /*00ae*/ 	.short	(.L_1639 - .L_1638)
	.align		4
.L_1638:
        /*00b0*/ 	.word	index@(.nv.constant0._Z35group_norm_nhwc_fwd_one_pass_kernelI11Fp16IOFp16WLi512ELi26ELi416EEv26Group_norm_nhwc_fwd_params)
        /*00b4*/ 	.short	0x0380
        /*00b6*/ 	.short	0x00a0


	//----- nvinfo : EIATTR_SW_WAR
	.align		4
.L_1639:
        /*00b8*/ 	.byte	0x04, 0x36
        /*00ba*/ 	.short	(.L_1641 - .L_1640)
.L_1640:
        /*00bc*/ 	.word	0x00000008
.L_1641:


//--------------------- .nv.info._Z35group_norm_nhwc_fwd_one_pass_kernelI11Fp32IOFp32WLi64ELi26ELi416EEv26Group_norm_nhwc_fwd_params --------------------------
	.section	.nv.info._Z35group_norm_nhwc_fwd_one_pass_kernelI11Fp32IOFp32WLi64ELi26ELi416EEv26Group_norm_nhwc_fwd_params,"",@"SHT_CUDA_INFO"
	.sectionflags	@""
	.align	4


	//----- nvinfo : EIATTR_CUDA_API_VERSION
	.align		4
        /*0000*/ 	.byte	0x04, 0x37
        /*0002*/ 	.short	(.L_1643 - .L_1642)
.L_1642:
        /*0004*/ 	.word	0x00000082


	//----- nvinfo : EIATTR_KPARAM_INFO
	.align		4
.L_1643:
        /*0008*/ 	.byte	0x04, 0x17
        /*000a*/ 	.short	(.L_1645 - .L_1644)
.L_1644:
        /*000c*/ 	.word	0x00000000
        /*0010*/ 	.short	0x0000
        /*0012*/ 	.short	0x0000
        /*0014*/ 	.byte	0x00, 0xf0, 0x81, 0x02


	//----- nvinfo : EIATTR_SPARSE_MMA_MASK
	.align		4
.L_1645:
        /*0018*/ 	.byte	0x03, 0x50
        /*001a*/ 	.short	0x0000


	//----- nvinfo : EIATTR_MAXREG_COUNT
	.align		4
        /*001c*/ 	.byte	0x03, 0x1b
        /*001e*/ 	.short	0x0080


	//----- nvinfo : EIATTR_NUM_BARRIERS
	.align		4
        /*0020*/ 	.byte	0x02, 0x4c
        /*0022*/ 	.byte	0x01
	.zero		1


	//----- nvinfo : EIATTR_MERCURY_ISA_VERSION
	.align		4
        /*0024*/ 	.byte	0x03, 0x5f
        /*0026*/ 	.short	0x0101


	//----- nvinfo : EIATTR_INT_WARP_WIDE_INSTR_OFFSETS
	.align		4
        /*0028*/ 	.byte	0x04, 0x31
        /*002a*/ 	.short	(.L_1647 - .L_1646)


	//   ....[0]....
.L_1646:
        /*002c*/ 	.word	0x00000f80


	//   ....[1]....
        /*0030*/ 	.word	0x00000fa0


	//   ....[2]....
        /*0034*/ 	.word	0x00001080


	//   ....[3]....
        /*0038*/ 	.word	0x000010d0


	//   ....[4]....
        /*003c*/ 	.word	0x000011b0


	//   ....[5]....
        /*0040*/ 	.word	0x00001230


	//   ....[6]....
        /*0044*/ 	.word	0x00001300


	//   ....[7]....
        /*0048*/ 	.word	0x00001320


	//   ....[8]....
        /*004c*/ 	.word	0x00001560


	//   ....[9]....
        /*0050*/ 	.word	0x00001650


	//   ....[10]....
        /*0054*/ 	.word	0x00001670


	//   ....[11]....
        /*0058*/ 	.word	0x00001690


	//   ....[12]....
        /*005c*/ 	.word	0x000018b0


	//   ....[13]....
        /*0060*/ 	.word	0x000018d0


	//----- nvinfo : EIATTR_COOP_GROUP_MASK_REGIDS
	.align		4
.L_1647:
        /*0064*/ 	.byte	0x04, 0x29
        /*0066*/ 	.short	(.L_1649 - .L_1648)


	//   ....[0]....
.L_1648:
        /*0068*/ 	.word	0xffffffff


	//   ....[1]....
        /*006c*/ 	.word	0xffffffff


	//   ....[2]....
        /*0070*/ 	.word	0xffffffff


	//   ....[3]....
        /*0074*/ 	.word	0xffffffff


	//   ....[4]....
        /*0078*/ 	.word	0xffffffff


	//   ....[5]....
        /*007c*/ 	.word	0xffffffff


	//   ....[6]....
        /*0080*/ 	.word	0xffffffff


	//   ....[7]....
        /*0084*/ 	.word	0xffffffff


	//   ....[8]....
        /*0088*/ 	.word	0xffffffff


	//   ....[9]....
        /*008c*/ 	.word	0xffffffff


	//----- nvinfo : EIATTR_COOP_GROUP_INSTR_OFFSETS
	.align		4
.L_1649:
        /*0090*/ 	.byte	0x04, 0x28
        /*0092*/ 	.short	(.L_1651 - .L_1650)


	//   ....[0]....
.L_1650:
        /*0094*/ 	.word	0x00000760


	//   ....[1]....
        /*0098*/ 	.word	0x00000770


	//   ....[2]....
        /*009c*/ 	.word	0x000007a0


	//   ....[3]....
        /*00a0*/ 	.word	0x000007c0


	//   ....[4]....
        /*00a4*/ 	.word	0x000007f0


	//   ....[5]....
        /*00a8*/ 	.word	0x00000810


	//   ....[6]....
        /*00ac*/ 	.word	0x00000840


	//   ....[7]....
        /*00b0*/ 	.word	0x00000860


	//   ....[8]....
        /*00b4*/ 	.word	0x000008b0


	//   ....[9]....
        /*00b8*/ 	.word	0x000008c0


	//----- nvinfo : EIATTR_VRC_CTA_INIT_COUNT
	.align		4
.L_1651:
        /*00bc*/ 	.byte	0x02, 0x4a
	.zero		1
	.zero		1


	//----- nvinfo : EIATTR_EXIT_INSTR_OFFSETS
	.align		4
        /*00c0*/ 	.byte	0x04, 0x1c
        /*00c2*/ 	.short	(.L_1653 - .L_1652)


	//   ....[0]....
.L_1652:
        /*00c4*/ 	.word	0x00000070


	//   ....[1]....
        /*00c8*/ 	.word	0x00002390


	//----- nvinfo : EIATTR_MAX_THREADS
	.align		4
.L_1653:
        /*00cc*/ 	.byte	0x04, 0x05
        /*00ce*/ 	.short	(.L_1655 - .L_1654)
.L_1654:
        /*00d0*/ 	.word	0x000001a0
        /*00d4*/ 	.word	0x00000001
        /*00d8*/ 	.word	0x00000001


	//----- nvinfo : EIATTR_CRS_STACK_SIZE
	.align		4
.L_1655:
        /*00dc*/ 	.byte	0x04, 0x1e
        /*00de*/ 	.short	(.L_1657 - .L_1656)
.L_1656:
        /*00e0*/ 	.word	0x00000000


	//----- nvinfo : EIATTR_CBANK_PARAM_SIZE
	.align		4
.L_1657:
        /*00e4*/ 	.byte	0x03, 0x19
        /*00e6*/ 	.short	0x00a0


	//----- nvinfo : EIATTR_PARAM_CBANK
	.align		4
        /*00e8*/ 	.byte	0x04, 0x0a
        /*00ea*/ 	.short	(.L_1659 - .L_1658)
	.align		4
.L_1658:
        /*00ec*/ 	.word	index@(.nv.constant0._Z35group_norm_nhwc_fwd_one_pass_kernelI11Fp32IOFp32WLi64ELi26ELi416EEv26Group_norm_nhwc_fwd_params)
        /*00f0*/ 	.short	0x0380
        /*00f2*/ 	.short	0x00a0


	//----- nvinfo : EIATTR_SW_WAR
	.align		4
.L_1659:
        /*00f4*/ 	.byte	0x04, 0x36
        /*00f6*/ 	.short	(.L_1661 - .L_1660)
.L_1660:
        /*00f8*/ 	.word	0x00000008
.L_1661:


//--------------------- .nv.info._Z35group_norm_nhwc_fwd_one_pass_kernelI11Fp32IOFp32WLi128ELi26ELi416EEv26Group_norm_nhwc_fwd_params --------------------------
	.section	.nv.info._Z35group_norm_nhwc_fwd_one_pass_kernelI11Fp32IOFp32WLi128ELi26ELi416EEv26Group_norm_nhwc_fwd_params,"",@"SHT_CUDA_INFO"
	.sectionflags	@""
	.align	4


	//----- nvinfo : EIATTR_CUDA_API_VERSION
	.align		4
        /*0000*/ 	.byte	0x04, 0x37
        /*0002*/ 	.short	(.L_1663 - .L_1662)
.L_1662:
        /*0004*/ 	.word	0x00000082


	//----- nvinfo : EIATTR_KPARAM_INFO
	.align		4
.L_1663:
        /*0008*/ 	.byte	0x04, 0x17
        /*000a*/ 	.short	(.L_1665 - .L_1664)
.L_1664:
        /*000c*/ 	.word	0x00000000
        /*0010*/ 	.short	0x0000
        /*0012*/ 	.short	0x0000
        /*0014*/ 	.byte	0x00, 0xf0, 0x81, 0x02


	//----- nvinfo : EIATTR_SPARSE_MMA_MASK
	.align		4
.L_1665:
        /*0018*/ 	.byte	0x03, 0x50
        /*001a*/ 	.short	0x0000


	//----- nvinfo : EIATTR_MAXREG_COUNT
	.align		4
        /*001c*/ 	.byte	0x03, 0x1b
        /*001e*/ 	.short	0x0080


	//----- nvinfo : EIATTR_NUM_BARRIERS
	.align		4
        /*0020*/ 	.byte	0x02, 0x4c
        /*0022*/ 	.byte	0x01
	.zero		1


	//----- nvinfo : EIATTR_MERCURY_ISA_VERSION
	.align		4
        /*0024*/ 	.byte	0x03, 0x5f
        /*0026*/ 	.short	0x0101


	//----- nvinfo : EIATTR_INT_WARP_WIDE_INSTR_OFFSETS
	.align		4
        /*0028*/ 	.byte	0x04, 0x31
        /*002a*/ 	.short	(.L_1667 - .L_1666)


	//   ....[0]....
.L_1666:
        /*002c*/ 	.word	0x000012b0


	//   ....[1]....
        /*0030*/ 	.word	0x000012f0


	//   ....[2]....
        /*0034*/ 	.word	0x00001310


	//   ....[3]....
        /*0038*/ 	.word	0x00001340


	//   ....[4]....
        /*003c*/ 	.word	0x00001510


	//   ....[5]....
        /*0040*/ 	.word	0x00001570


	//   ....[6]....
        /*0044*/ 	.word	0x000015b0


	//   ....[7]....
        /*0048*/ 	.word	0x000015c0


	//   ....[8]....
        /*004c*/ 	.word	0x00001870


	//   ....[9]....
        /*0050*/ 	.word	0x00001950


	//   ....[10]....
        /*0054*/ 	.word	0x00001960


	//   ....[11]....
        /*0058*/ 	.word	0x00001a30


	//   ....[12]....
        /*005c*/ 	.word	0x00001bb0


	//   ....[13]....
        /*0060*/ 	.word	0x00001bd0


	//----- nvinfo : EIATTR_COOP_GROUP_MASK_REGIDS
	.align		4
.L_1667:
        /*0064*/ 	.byte	0x04, 0x29
        /*0066*/ 	.short	(.L_1669 - .L_1668)


	//   ....[0]....
.L_1668:
        /*0068*/ 	.word	0xffffffff


	//   ....[1]....
        /*006c*/ 	.word	0xffffffff


	//   ....[2]....
        /*0070*/ 	.word	0xffffffff


	//   ....[3]....
        /*0074*/ 	.word	0xffffffff


	//   ....[4]....
        /*0078*/ 	.word	0xffffffff


	//   ....[5]....
        /*007c*/ 	.word	0xffffffff


	//   ....[6]....
        /*0080*/ 	.word	0xffffffff


	//   ....[7]....
        /*0084*/ 	.word	0xffffffff


	//   ....[8]....
        /*0088*/ 	.word	0xffffffff


	//   ....[9]....
        /*008c*/ 	.word	0xffffffff


	//----- nvinfo : EIATTR_COOP_GROUP_INSTR_OFFSETS
	.align		4
.L_1669:
        /*0090*/ 	.byte	0x04, 0x28
        /*0092*/ 	.short	(.L_1671 - .L_1670)


	//   ....[0]....
.L_1670:
        /*0094*/ 	.word	0x00000a50


	//   ....[1]....
        /*0098*/ 	.word	0x00000a60


	//   ....[2]....
        /*009c*/ 	.word	0x00000a90


	//   ....[3]....
        /*00a0*/ 	.word	0x00000aa0


	//   ....[4]....
        /*00a4*/ 	.word	0x00000ae0


	//   ....[5]....
        /*00a8*/ 	.word	0x00000af0


	//   ....[6]....
        /*00ac*/ 	.word	0x00000b30


	//   ....[7]....
        /*00b0*/ 	.word	0x00000b40


	//   ....[8]....
        /*00b4*/ 	.word	0x00000ba0


	//   ....[9]....
        /*00b8*/ 	.word	0x00000bb0


	//----- nvinfo : EIATTR_VRC_CTA_INIT_COUNT
	.align		4
.L_1671:
        /*00bc*/ 	.byte	0x02, 0x4a
	.zero		1
	.zero		1


	//----- nvinfo : EIATTR_EXIT_INSTR_OFFSETS
	.align		4
        /*00c0*/ 	.byte	0x04, 0x1c
        /*00c2*/ 	.short	(.L_1673 - .L_1672)


	//   ....[0]....
.L_1672:
        /*00c4*/ 	.word	0x00000070


	//   ....[1]....
        /*00c8*/ 	.word	0x00002db0


	//----- nvinfo : EIATTR_MAX_THREADS
	.align		4
.L_1673:
        /*00cc*/ 	.byte	0x04, 0x05
        /*00ce*/ 	.short	(.L_1675 - .L_1674)
.L_1674:
        /*00d0*/ 	.word	0x000001a0
        /*00d4*/ 	.word	0x00000001
        /*00d8*/ 	.word	0x00000001


	//----- nvinfo : EIATTR_CRS_STACK_SIZE
	.align		4
.L_1675:
        /*00dc*/ 	.byte	0x04, 0x1e
        /*00de*/ 	.short	(.L_1677 - .L_1676)
.L_1676:
        /*00e0*/ 	.word	0x00000000


	//----- nvinfo : EIATTR_CBANK_PARAM_SIZE
	.align		4
.L_1677:
        /*00e4*/ 	.byte	0x03, 0x19
        /*00e6*/ 	.short	0x00a0


	//----- nvinfo : EIATTR_PARAM_CBANK
	.align		4
        /*00e8*/ 	.byte	0x04, 0x0a
        /*00ea*/ 	.short	(.L_1679 - .L_1678)
	.align		4
.L_1678:
        /*00ec*/ 	.word	index@(.nv.constant0._Z35group_norm_nhwc_fwd_one_pass_kernelI11Fp32IOFp32WLi128ELi26ELi416EEv26Group_norm_nhwc_fwd_params)
        /*00f0*/ 	.short	0x0380
        /*00f2*/ 	.short	0x00a0


	//----- nvinfo : EIATTR_SW_WAR
	.align		4
.L_1679:
        /*00f4*/ 	.byte	0x04, 0x36
        /*00f6*/ 	.short	(.L_1681 - .L_1680)
.L_1680:
        /*00f8*/ 	.word	0x00000008
.L_1681:


//--------------------- .nv.info._Z35group_norm_nhwc_fwd_one_pass_kernelI11Fp32IOFp32WLi256ELi26ELi416EEv26Group_norm_nhwc_fwd_params --------------------------
	.section	.nv.info._Z35group_norm_nhwc_fwd_one_pass_kernelI11Fp32IOFp32WLi256ELi26ELi416EEv26Group_norm_nhwc_fwd_params,"",@"SHT_CUDA_INFO"
	.sectionflags	@""
	.align	4


	//----- nvinfo : EIATTR_CUDA_API_VERSION
	.align		4
        /*0000*/ 	.byte	0x04, 0x37
        /*0002*/ 	.short	(.L_1683 - .L_1682)
.L_1682:
        /*0004*/ 	.word	0x00000082


	//----- nvinfo : EIATTR_KPARAM_INFO
	.align		4
.L_1683:
        /*0008*/ 	.byte	0x04, 0x17
        /*000a*/ 	.short	(.L_1685 - .L_1684)
.L_1684:
        /*000c*/ 	.word	0x00000000
        /*0010*/ 	.short	0x0000
        /*0012*/ 	.short	0x0000
        /*0014*/ 	.byte	0x00, 0xf0, 0x81, 0x02


	//----- nvinfo : EIATTR_SPARSE_MMA_MASK
	.align		4
.L_1685:
        /*0018*/ 	.byte	0x03, 0x50
        /*001a*/ 	.short	0x0000


	//----- nvinfo : EIATTR_MAXREG_COUNT
	.align		4
        /*001c*/ 	.byte	0x03, 0x1b
        /*001e*/ 	.short	0x0080


	//----- nvinfo : EIATTR_NUM_BARRIERS
	.align		4
        /*0020*/ 	.byte	0x02, 0x4c
        /*0022*/ 	.byte	0x01
	.zero		1


	//----- nvinfo : EIATTR_MERCURY_ISA_VERSION
	.align		4
        /*0024*/ 	.byte	0x03, 0x5f
        /*0026*/ 	.short	0x0101


	//----- nvinfo : EIATTR_COOP_GROUP_MASK_REGIDS
	.align		4
        /*0028*/ 	.byte	0x04, 0x29
        /*002a*/ 	.short	(.L_1687 - .L_1686)


	//   ....[0]....
.L_1686:
        /*002c*/ 	.word	0xffffffff


	//   ....[1]....
        /*0030*/ 	.word	0xffffffff


	//   ....[2]....
        /*0034*/ 	.word	0xffffffff


	//   ....[3]....
        /*0038*/ 	.word	0xffffffff


	//   ....[4]....
        /*003c*/ 	.word	0xffffffff


	//   ....[5]....
        /*0040*/ 	.word	0xffffffff


	//   ....[6]....
        /*0044*/ 	.word	0xffffffff


	//   ....[7]....
        /*0048*/ 	.word	0xffffffff


	//   ....[8]....
        /*004c*/ 	.word	0xffffffff


	//   ....[9]....
        /*0050*/ 	.word	0xffffffff


	//----- nvinfo : EIATTR_COOP_GROUP_INSTR_OFFSETS
	.align		4
.L_1687:
        /*0054*/ 	.byte	0x04, 0x28
        /*0056*/ 	.short	(.L_1689 - .L_1688)


	//   ....[0]....
.L_1688:
        /*0058*/ 	.word	0x00000ed0


	//   ....[1]....
        /*005c*/ 	.word	0x00000ee0


	//   ....[2]....
        /*0060*/ 	.word	0x00000f10


	//   ....[3]....
        /*0064*/ 	.word	0x00000f20


	//   ....[4]....
        /*0068*/ 	.word	0x00000f60


	//   ....[5]....
        /*006c*/ 	.word	0x00000f70


	//   ....[6]....
        /*0070*/ 	.word	0x00000fb0


	//   ....[7]....
        /*0074*/ 	.word	0x00000fc0


	//   ....[8]....
        /*0078*/ 	.word	0x00001040


	//   ....[9]....
        /*007c*/ 	.word	0x00001050


	//----- nvinfo : EIATTR_VRC_CTA_INIT_COUNT
	.align		4
.L_1689:
        /*0080*/ 	.byte	0x02, 0x4a
	.zero		1
	.zero		1


	//----- nvinfo : EIATTR_EXIT_INSTR_OFFSETS
	.align		4
        /*0084*/ 	.byte	0x04, 0x1c
        /*0086*/ 	.short	(.L_1691 - .L_1690)


	//   ....[0]....
.L_1690:
        /*0088*/ 	.word	0x00000060


	//   ....[1]....
        /*008c*/ 	.word	0x00003be0


	//----- nvinfo : EIATTR_MAX_THREADS
	.align		4
.L_1691:
        /*0090*/ 	.byte	0x04, 0x05
        /*0092*/ 	.short	(.L_1693 - .L_1692)
.L_1692:
        /*0094*/ 	.word	0x000001a0
        /*0098*/ 	.word	0x00000001
        /*009c*/ 	.word	0x00000001


	//----- nvinfo : EIATTR_CRS_STACK_SIZE
	.align		4
.L_1693:
        /*00a0*/ 	.byte	0x04, 0x1e
        /*00a2*/ 	.short	(.L_1695 - .L_1694)
.L_1694:
        /*00a4*/ 	.word	0x00000000


	//----- nvinfo : EIATTR_CBANK_PARAM_SIZE
	.align		4
.L_1695:
        /*00a8*/ 	.byte	0x03, 0x19
        /*00aa*/ 	.short	0x00a0


	//----- nvinfo : EIATTR_PARAM_CBANK
	.align		4
        /*00ac*/ 	.byte	0x04, 0x0a
        /*00ae*/ 	.short	(.L_1697 - .L_1696)
	.align		4
.L_1696:
        /*00b0*/ 	.word	index@(.nv.constant0._Z35group_norm_nhwc_fwd_one_pass_kernelI11Fp32IOFp32WLi256ELi26ELi416EEv26Group_norm_nhwc_fwd_params)
        /*00b4*/ 	.short	0x0380
        /*00b6*/ 	.short	0x00a0


	//----- nvinfo : EIATTR_SW_WAR
	.align		4
.L_1697:
        /*00b8*/ 	.byte	0x04, 0x36
        /*00ba*/ 	.short	(.L_1699 - .L_1698)
.L_1698:
        /*00bc*/ 	.word	0x00000008
.L_1699:


//--------------------- .nv.info._Z35group_norm_nhwc_fwd_one_pass_kernelI11Fp32IOFp32WLi512ELi26ELi416EEv26Group_norm_nhwc_fwd_params --------------------------
	.section	.nv.info._Z35group_norm_nhwc_fwd_one_pass_kernelI11Fp32IOFp32WLi512ELi26ELi416EEv26Group_norm_nhwc_fwd_params,"",@"SHT_CUDA_INFO"
	.sectionflags	@""
	.align	4


	//----- nvinfo : EIATTR_CUDA_API_VERSION
	.align		4
        /*0000*/ 	.byte	0x04, 0x37
        /*0002*/ 	.short	(.L_1701 - .L_1700)
.L_1700:
        /*0004*/ 	.word	0x00000082


	//----- nvinfo : EIATTR_KPARAM_INFO
	.align		4
.L_1701:
        /*0008*/ 	.byte	0x04, 0x17
        /*000a*/ 	.short	(.L_1703 - .L_1702)
.L_1702:
        /*000c*/ 	.word	0x00000000
        /*0010*/ 	.short	0x0000
        /*0012*/ 	.short	0x0000
        /*0014*/ 	.byte	0x00, 0xf0, 0x81, 0x02


	//----- nvinfo : EIATTR_SPARSE_MMA_MASK
	.align		4
.L_1703:
        /*0018*/ 	.byte	0x03, 0x50
        /*001a*/ 	.short	0x0000


	//----- nvinfo : EIATTR_MAXREG_COUNT
	.align		4
        /*001c*/ 	.byte	0x03, 0x1b
        /*001e*/ 	.short	0x0080


	//----- nvinfo : EIATTR_NUM_BARRIERS
	.align		4
        /*0020*/ 	.byte	0x02, 0x4c
        /*0022*/ 	.byte	0x01
	.zero		1


	//----- nvinfo : EIATTR_MERCURY_ISA_VERSION
	.align		4
        /*0024*/ 	.byte	0x03, 0x5f
        /*0026*/ 	.short	0x0101


	//----- nvinfo : EIATTR_COOP_GROUP_MASK_REGIDS
	.align		4
        /*0028*/ 	.byte	0x04, 0x29
        /*002a*/ 	.short	(.L_1705 - .L_1704)


	//   ....[0]....
.L_1704:
        /*002c*/ 	.word	0xffffffff


	//   ....[1]....
        /*0030*/ 	.word	0xffffffff


	//   ....[2]....
        /*0034*/ 	.word	0xffffffff


	//   ....[3]....
        /*0038*/ 	.word	0xffffffff


	//   ....[4]....
        /*003c*/ 	.word	0xffffffff


	//   ....[5]....
        /*0040*/ 	.word	0xffffffff


	//   ....[6]....
        /*0044*/ 	.word	0xffffffff


	//   ....[7]....
        /*0048*/ 	.word	0xffffffff


	//   ....[8]....
        /*004c*/ 	.word	0xffffffff


	//   ....[9]....
        /*0050*/ 	.word	0xffffffff


	//----- nvinfo : EIATTR_COOP_GROUP_INSTR_OFFSETS
	.align		4
.L_1705:
        /*0054*/ 	.byte	0x04, 0x28
        /*0056*/ 	.short	(.L_1707 - .L_1706)


	//   ....[0]....
.L_1706:
        /*0058*/ 	.word	0x00001930


	//   ....[1]....
        /*005c*/ 	.word	0x00001940


	//   ....[2]....
        /*0060*/ 	.word	0x00001970


	//   ....[3]....
        /*0064*/ 	.word	0x00001980


	//   ....[4]....
        /*0068*/ 	.word	0x000019c0


	//   ....[5]....
        /*006c*/ 	.word	0x000019d0


	//   ....[6]....
        /*0070*/ 	.word	0x00001a10


	//   ....[7]....
        /*0074*/ 	.word	0x00001a20


	//   ....[8]....
        /*0078*/ 	.word	0x00001aa0


	//   ....[9]....
        /*007c*/ 	.word	0x00001ab0


	//----- nvinfo : EIATTR_VRC_CTA_INIT_COUNT
	.align		4
.L_1707:
        /*0080*/ 	.byte	0x02, 0x4a
	.zero		1
	.zero		1


	//----- nvinfo : EIATTR_EXIT_INSTR_OFFSETS
	.align		4
        /*0084*/ 	.byte	0x04, 0x1c
        /*0086*/ 	.short	(.L_1709 - .L_1708)


	//   ....[0]....
.L_1708:
        /*0088*/ 	.word	0x00000060


	//   ....[1]....
        /*008c*/ 	.word	0x00006080


	//----- nvinfo : EIATTR_MAX_THREADS
	.align		4
.L_1709:
        /*0090*/ 	.byte	0x04, 0x05
        /*0092*/ 	.short	(.L_1711 - .L_1710)
.L_1710:
        /*0094*/ 	.word	0x000001a0
        /*0098*/ 	.word	0x00000001
        /*009c*/ 	.word	0x00000001


	//----- nvinfo : EIATTR_CRS_STACK_SIZE
	.align		4
.L_1711:
        /*00a0*/ 	.byte	0x04, 0x1e
        /*00a2*/ 	.short	(.L_1713 - .L_1712)
.L_1712:
        /*00a4*/ 	.word	0x00000000


	//----- nvinfo : EIATTR_CBANK_PARAM_SIZE
	.align		4
.L_1713:
        /*00a8*/ 	.byte	0x03, 0x19
        /*00aa*/ 	.short	0x00a0


	//----- nvinfo : EIATTR_PARAM_CBANK
	.align		4
        /*00ac*/ 	.byte	0x04, 0x0a
        /*00ae*/ 	.short	(.L_1715 - .L_1714)
	.align		4
.L_1714:
        /*00b0*/ 	.word	index@(.nv.constant0._Z35group_norm_nhwc_fwd_one_pass_kernelI11Fp32IOFp32WLi512ELi26ELi416EEv26Group_norm_nhwc_fwd_params)
        /*00b4*/ 	.short	0x0380
        /*00b6*/ 	.short	0x00a0


	//----- nvinfo : EIATTR_SW_WAR
	.align		4
.L_1715:
        /*00b8*/ 	.byte	0x04, 0x36
        /*00ba*/ 	.short	(.L_1717 - .L_1716)
.L_1716:
        /*00bc*/ 	.word	0x00000008
.L_1717:


//--------------------- .nv.info._Z35group_norm_nhwc_fwd_one_pass_kernelI11Fp32IOBf16WLi64ELi26ELi416EEv26Group_norm_nhwc_fwd_params --------------------------
	.section	.nv.info._Z35group_norm_nhwc_fwd_one_pass_kernelI11Fp32IOBf16WLi64ELi26ELi416EEv26Group_norm_nhwc_fwd_params,"",@"SHT_CUDA_INFO"
	.sectionflags	@""
	.align	4


	//----- nvinfo : EIATTR_CUDA_API_VERSION
	.align		4
        /*0000*/ 	.byte	0x04, 0x37
        /*0002*/ 	.short	(.L_1719 - .L_1718)
.L_1718:
        /*0004*/ 	.word	0x00000082


	//----- nvinfo : EIATTR_KPARAM_INFO
	.align		4
.L_1719:
        /*0008*/ 	.byte	0x04, 0x17
        /*000a*/ 	.short	(.L_1721 - .L_1720)
.L_1720:
        /*000c*/ 	.word	0x00000000
        /*0010*/ 	.short	0x0000
        /*0012*/ 	.short	0x0000
        /*0014*/ 	.byte	0x00, 0xf0, 0x81, 0x02


	//----- nvinfo : EIATTR_SPARSE_MMA_MASK
	.align		4
.L_1721:
        /*0018*/ 	.byte	0x03, 0x50
        /*001a*/ 	.short	0x0000


	//----- nvinfo : EIATTR_MAXREG_COUNT
	.align		4
        /*001c*/ 	.byte	0x03, 0x1b
        /*001e*/ 	.short	0x0080


	//----- nvinfo : EIATTR_NUM_BARRIERS
	.align		4
        /*0020*/ 	.byte	0x02, 0x4c
        /*0022*/ 	.byte	0x01
	.zero		1


	//----- nvinfo : EIATTR_MERCURY_ISA_VERSION
	.align		4
        /*0024*/ 	.byte	0x03, 0x5f
        /*0026*/ 	.short	0x0101


	//----- nvinfo : EIATTR_INT_WARP_WIDE_INSTR_OFFSETS
	.align		4
        /*0028*/ 	.byte	0x04, 0x31
        /*002a*/ 	.short	(.L_1723 - .L_1722)


	//   ....[0]....
.L_1722:
        /*002c*/ 	.word	0x00000f80


	//   ....[1]....
        /*0030*/ 	.word	0x00000fa0


	//   ....[2]....
        /*0034*/ 	.word	0x00001080


	//   ....[3]....
        /*0038*/ 	.word	0x000010d0


	//   ....[4]....
        /*003c*/ 	.word	0x000011b0


	//   ....[5]....
        /*0040*/ 	.word	0x00001230


	//   ....[6]....
        /*0044*/ 	.word	0x00001300


	//   ....[7]....
        /*0048*/ 	.word	0x00001320


	//   ....[8]....
        /*004c*/ 	.word	0x00001560


	//   ....[9]....
        /*0050*/ 	.word	0x00001650


	//   ....[10]....
        /*0054*/ 	.word	0x00001670


	//   ....[11]....
        /*0058*/ 	.word	0x00001690


	//   ....[12]....
        /*005c*/ 	.word	0x000018b0


	//   ....[13]....
        /*0060*/ 	.word	0x000018d0


	//----- nvinfo : EIATTR_COOP_GROUP_MASK_REGIDS
	.align		4
.L_1723:
        /*0064*/ 	.byte	0x04, 0x29
        /*0066*/ 	.short	(.L_1725 - .L_1724)


	//   ....[0]....
.L_1724:
        /*0068*/ 	.word	0xffffffff


	//   ....[1]....
        /*006c*/ 	.word	0xffffffff


	//   ....[2]....
        /*0070*/ 	.word	0xffffffff


	//   ....[3]....
        /*0074*/ 	.word	0xffffffff


	//   ....[4]....
        /*0078*/ 	.word	0xffffffff


	//   ....[5]....
        /*007c*/ 	.word	0xffffffff


	//   ....[6]....
        /*0080*/ 	.word	0xffffffff


	//   ....[7]....
        /*0084*/ 	.word	0xffffffff


	//   ....[8]....
        /*0088*/ 	.word	0xffffffff


	//   ....[9]....
        /*008c*/ 	.word	0xffffffff


	//----- nvinfo : EIATTR_COOP_GROUP_INSTR_OFFSETS
	.align		4
.L_1725:
        /*0090*/ 	.byte	0x04, 0x28
        /*0092*/ 	.short	(.L_1727 - .L_1726)


	//   ....[0]....
.L_1726:
        /*0094*/ 	.word	0x00000760


	//   ....[1]....
        /*0098*/ 	.word	0x00000770


	//   ....[2]....
        /*009c*/ 	.word	0x000007a0


	//   ....[3]....
        /*00a0*/ 	.word	0x000007c0


	//   ....[4]....
        /*00a4*/ 	.word	0x000007f0


	//   ....[5]....
        /*00a8*/ 	.word	0x00000810


	//   ....[6]....
        /*00ac*/ 	.word	0x00000840


	//   ....[7]....
        /*00b0*/ 	.word	0x00000860


	//   ....[8]....
        /*00b4*/ 	.word	0x000008b0


	//   ....[9]....
        /*00b8*/ 	.word	0x000008c0


	//----- nvinfo : EIATTR_VRC_CTA_INIT_COUNT
	.align		4
.L_1727:
        /*00bc*/ 	.byte	0x02, 0x4a
	.zero		1
	.zero		1


	//----- nvinfo : EIATTR_EXIT_INSTR_OFFSETS
	.align		4
        /*00c0*/ 	.byte	0x04, 0x1c
        /*00c2*/ 	.short	(.L_1729 - .L_1728)


	//   ....[0]....
.L_1728:
        /*00c4*/ 	.word	0x00000070


	//   ....[1]....
        /*00c8*/ 	.word	0x000023f0


	//----- nvinfo : EIATTR_MAX_THREADS
	.align		4
.L_1729:
        /*00cc*/ 	.byte	0x04, 0x05
        /*00ce*/ 	.short	(.L_1731 - .L_1730)
.L_1730:
        /*00d0*/ 	.word	0x000001a0
        /*00d4*/ 	.word	0x00000001
        /*00d8*/ 	.word	0x00000001


	//----- nvinfo : EIATTR_CRS_STACK_SIZE
	.align		4
.L_1731:
        /*00dc*/ 	.byte	0x04, 0x1e
        /*00de*/ 	.short	(.L_1733 - .L_1732)
.L_1732:
        /*00e0*/ 	.word	0x00000000


	//----- nvinfo : EIATTR_CBANK_PARAM_SIZE
	.align		4
.L_1733:
        /*00e4*/ 	.byte	0x03, 0x19
        /*00e6*/ 	.short	0x00a0


	//----- nvinfo : EIATTR_PARAM_CBANK
	.align		4
        /*00e8*/ 	.byte	0x04, 0x0a
        /*00ea*/ 	.short	(.L_1735 - .L_1734)
	.align		4
.L_1734:
        /*00ec*/ 	.word	index@(.nv.constant0._Z35group_norm_nhwc_fwd_one_pass_kernelI11Fp32IOBf16WLi64ELi26ELi416EEv26Group_norm_nhwc_fwd_params)
        /*00f0*/ 	.short	0x0380
        /*00f2*/ 	.short	0x00a0


	//----- nvinfo : EIATTR_SW_WAR
	.align		4
.L_1735:
        /*00f4*/ 	.byte	0x04, 0x36
        /*00f6*/ 	.short	(.L_1737 - .L_1736)
.L_1736:
        /*00f8*/ 	.word	0x00000008
.L_1737:


//--------------------- .nv.info._Z35group_norm_nhwc_fwd_one_pass_kernelI11Fp32IOBf16WLi128ELi26ELi416EEv26Group_norm_nhwc_fwd_params --------------------------
	.section	.nv.info._Z35group_norm_nhwc_fwd_one_pass_kernelI11Fp32IOBf16WLi128ELi26ELi416EEv26Group_norm_nhwc_fwd_params,"",@"SHT_CUDA_INFO"
	.sectionflags	@""
	.align	4


	//----- nvinfo : EIATTR_CUDA_API_VERSION
	.align		4
        /*0000*/ 	.byte	0x04, 0x37
        /*0002*/ 	.short	(.L_1739 - .L_1738)
.L_1738:
        /*0004*/ 	.word	0x00000082


	//----- nvinfo : EIATTR_KPARAM_INFO
	.align		4
.L_1739:
        /*0008*/ 	.byte	0x04, 0x17
        /*000a*/ 	.short	(.L_1741 - .L_1740)
.L_1740:
        /*000c*/ 	.word	0x00000000
        /*0010*/ 	.short	0x0000
        /*0012*/ 	.short	0x0000
        /*0014*/ 	.byte	0x00, 0xf0, 0x81, 0x02


	//----- nvinfo : EIATTR_SPARSE_MMA_MASK
	.align		4
.L_1741:
        /*0018*/ 	.byte	0x03, 0x50
        /*001a*/ 	.short	0x0000


	//----- nvinfo : EIATTR_MAXREG_COUNT
	.align		4
        /*001c*/ 	.byte	0x03, 0x1b
        /*001e*/ 	.short	0x0080


	//----- nvinfo : EIATTR_NUM_BARRIERS
	.align		4
        /*0020*/ 	.byte	0x02, 0x4c
        /*0022*/ 	.byte	0x01
	.zero		1


	//----- nvinfo : EIATTR_MERCURY_ISA_VERSION
	.align		4
        /*0024*/ 	.byte	0x03, 0x5f
        /*0026*/ 	.short	0x0101


	//----- nvinfo : EIATTR_INT_WARP_WIDE_INSTR_OFFSETS
	.align		4
        /*0028*/ 	.byte	0x04, 0x31
        /*002a*/ 	.short	(.L_1743 - .L_1742)


	//   ....[0]....
.L_1742:
        /*002c*/ 	.word	0x000012c0


	//   ....[1]....
        /*0030*/ 	.word	0x000012f0


	//   ....[2]....
        /*0034*/ 	.word	0x00001300


	//   ....[3]....
        /*0038*/ 	.word	0x00001340


	//   ....[4]....
        /*003c*/ 	.word	0x00001510


	//   ....[5]....
        /*0040*/ 	.word	0x00001570


	//   ....[6]....
        /*0044*/ 	.word	0x000015a0


	//   ....[7]....
        /*0048*/ 	.word	0x000015c0


	//   ....[8]....
        /*004c*/ 	.word	0x00001870


	//   ....[9]....
        /*0050*/ 	.word	0x00001950


	//   ....[10]....
        /*0054*/ 	.word	0x00001960


	//   ....[11]....
        /*0058*/ 	.word	0x00001a30


	//   ....[12]....
        /*005c*/ 	.word	0x00001bb0


	//   ....[13]....
        /*0060*/ 	.word	0x00001bd0


	//----- nvinfo : EIATTR_COOP_GROUP_MASK_REGIDS
	.align		4
.L_1743:
        /*0064*/ 	.byte	0x04, 0x29
        /*0066*/ 	.short	(.L_1745 - .L_1744)


	//   ....[0]....
.L_1744:
        /*0068*/ 	.word	0xffffffff


	//   ....[1]....
        /*006c*/ 	.word	0xffffffff


	//   ....[2]....
        /*0070*/ 	.word	0xffffffff


	//   ....[3]....
        /*0074*/ 	.word	0xffffffff


	//   ....[4]....
        /*0078*/ 	.word	0xffffffff


	//   ....[5]....
        /*007c*/ 	.word	0xffffffff


	//   ....[6]....
        /*0080*/ 	.word	0xffffffff


	//   ....[7]....
        /*0084*/ 	.word	0xffffffff


	//   ....[8]....
        /*0088*/ 	.word	0xffffffff


	//   ....[9]....
        /*008c*/ 	.word	0xffffffff


	//----- nvinfo : EIATTR_COOP_GROUP_INSTR_OFFSETS
	.align		4
.L_1745:
        /*0090*/ 	.byte	0x04, 0x28
        /*0092*/ 	.short	(.L_1747 - .L_1746)


	//   ....[0]....
.L_1746:
        /*0094*/ 	.word	0x00000a50


	//   ....[1]....
        /*0098*/ 	.word	0x00000a60


	//   ....[2]....
        /*009c*/ 	.word	0x00000a90


	//   ....[3]....
        /*00a0*/ 	.word	0x00000aa0


	//   ....[4]....
        /*00a4*/ 	.word	0x00000ae0


	//   ....[5]....
        /*00a8*/ 	.word	0x00000af0


	//   ....[6]....
        /*00ac*/ 	.word	0x00000b30


	//   ....[7]....
        /*00b0*/ 	.word	0x00000b40


	//   ....[8]....
        /*00b4*/ 	.word	0x00000ba0


	//   ....[9]....
        /*00b8*/ 	.word	0x00000bb0


	//----- nvinfo : EIATTR_VRC_CTA_INIT_COUNT
	.align		4
.L_1747:
        /*00bc*/ 	.byte	0x02, 0x4a
	.zero		1
	.zero		1


	//----- nvinfo : EIATTR_EXIT_INSTR_OFFSETS
	.align		4
        /*00c0*/ 	.byte	0x04, 0x1c
        /*00c2*/ 	.short	(.L_1749 - .L_1748)


	//   ....[0]....
.L_1748:
        /*00c4*/ 	.word	0x00000070


	//   ....[1]....
        /*00c8*/ 	.word	0x00002e10


	//----- nvinfo : EIATTR_MAX_THREADS
	.align		4
.L_1749:
        /*00cc*/ 	.byte	0x04, 0x05
        /*00ce*/ 	.short	(.L_1751 - .L_1750)
.L_1750:
        /*00d0*/ 	.word	0x000001a0
        /*00d4*/ 	.word	0x00000001
        /*00d8*/ 	.word	0x00000001


	//----- nvinfo : EIATTR_CRS_STACK_SIZE
	.align		4
.L_1751:
        /*00dc*/ 	.byte	0x04, 0x1e
        /*00de*/ 	.short	(.L_1753 - .L_1752)
.L_1752:
        /*00e0*/ 	.word	0x00000000


	//----- nvinfo : EIATTR_CBANK_PARAM_SIZE
	.align		4
.L_1753:
        /*00e4*/ 	.byte	0x03, 0x19
        /*00e6*/ 	.short	0x00a0


	//----- nvinfo : EIATTR_PARAM_CBANK
	.align		4
        /*00e8*/ 	.byte	0x04, 0x0a
        /*00ea*/ 	.short	(.L_1755 - .L_1754)
	.align		4
.L_1754:
        /*00ec*/ 	.word	index@(.nv.constant0._Z35group_norm_nhwc_fwd_one_pass_kernelI11Fp32IOBf16WLi128ELi26ELi416EEv26Group_norm_nhwc_fwd_params)
        /*00f0*/ 	.short	0x0380
        /*00f2*/ 	.short	0x00a0


	//----- nvinfo : EIATTR_SW_WAR
	.align		4
.L_1755:
        /*00f4*/ 	.byte	0x04, 0x36
        /*00f6*/ 	.short	(.L_1757 - .L_1756)
.L_1756:
        /*00f8*/ 	.word	0x00000008
.L_1757:


//--------------------- .nv.info._Z35group_norm_nhwc_fwd_one_pass_kernelI11Fp32IOBf16WLi256ELi26ELi416EEv26Group_norm_nhwc_fwd_params --------------------------
	.section	.nv.info._Z35group_norm_nhwc_fwd_one_pass_kernelI11Fp32IOBf16WLi256ELi26ELi416EEv26Group_norm_nhwc_fwd_params,"",@"SHT_CUDA_INFO"
	.sectionflags	@""
	.align	4


	//----- nvinfo : EIATTR_CUDA_API_VERSION
	.align		4
        /*0000*/ 	.byte	0x04, 0x37
        /*0002*/ 	.short	(.L_1759 - .L_1758)
.L_1758:
        /*0004*/ 	.word	0x00000082


	//----- nvinfo : EIATTR_KPARAM_INFO
	.align		4
.L_1759:
        /*0008*/ 	.byte	0x04, 0x17
        /*000a*/ 	.short	(.L_1761 - .L_1760)
.L_1760:
        /*000c*/ 	.word	0x00000000
        /*0010*/ 	.short	0x0000
        /*0012*/ 	.short	0x0000
        /*0014*/ 	.byte	0x00, 0xf0, 0x81, 0x02


	//----- nvinfo : EIATTR_SPARSE_MMA_MASK
	.align		4
.L_1761:
        /*0018*/ 	.byte	0x03, 0x50
        /*001a*/ 	.short	0x0000


	//----- nvinfo : EIATTR_MAXREG_COUNT
	.align		4
        /*001c*/ 	.byte	0x03, 0x1b
        /*001e*/ 	.short	0x0080


	//----- nvinfo : EIATTR_NUM_BARRIERS
	.align		4
        /*0020*/ 	.byte	0x02, 0x4c
        /*0022*/ 	.byte	0x01
	.zero		1


	//----- nvinfo : EIATTR_MERCURY_ISA_VERSION
	.align		4
        /*0024*/ 	.byte	0x03, 0x5f
        /*0026*/ 	.short	0x0101


	//----- nvinfo : EIATTR_COOP_GROUP_MASK_REGIDS
	.align		4
        /*0028*/ 	.byte	0x04, 0x29
        /*002a*/ 	.short	(.L_1763 - .L_1762)


	//   ....[0]....
.L_1762:
        /*002c*/ 	.word	0xffffffff


	//   ....[1]....
        /*0030*/ 	.word	0xffffffff


	//   ....[2]....
        /*0034*/ 	.word	0xffffffff


	//   ....[3]....
        /*0038*/ 	.word	0xffffffff


	//   ....[4]....
        /*003c*/ 	.word	0xffffffff


	//   ....[5]....
        /*0040*/ 	.word	0xffffffff


	//   ....[6]....
        /*0044*/ 	.word	0xffffffff


	//   ....[7]....
        /*0048*/ 	.word	0xffffffff


	//   ....[8]....
        /*004c*/ 	.word	0xffffffff


	//   ....[9]....
        /*0050*/ 	.word	0xffffffff


	//----- nvinfo : EIATTR_COOP_GROUP_INSTR_OFFSETS
	.align		4
.L_1763:
        /*0054*/ 	.byte	0x04, 0x28
        /*0056*/ 	.short	(.L_1765 - .L_1764)


	//   ....[0]....
.L_1764:
        /*0058*/ 	.word	0x00000ed0


	//   ....[1]....
        /*005c*/ 	.word	0x00000ee0


	//   ....[2]....
        /*0060*/ 	.word	0x00000f10


	//   ....[3]....
        /*0064*/ 	.word	0x00000f20


	//   ....[4]....
        /*0068*/ 	.word	0x00000f60


	//   ....[5]....
        /*006c*/ 	.word	0x00000f70


	//   ....[6]....
        /*0070*/ 	.word	0x00000fb0


	//   ....[7]....
        /*0074*/ 	.word	0x00000fc0


	//   ....[8]....
        /*0078*/ 	.word	0x00001040


	//   ....[9]....
        /*007c*/ 	.word	0x00001050


	//----- nvinfo : EIATTR_VRC_CTA_INIT_COUNT
	.align		4
.L_1765:
        /*0080*/ 	.byte	0x02, 0x4a
	.zero		1
	.zero		1


	//----- nvinfo : EIATTR_EXIT_INSTR_OFFSETS
	.align		4
        /*0084*/ 	.byte	0x04, 0x1c
        /*0086*/ 	.short	(.L_1767 - .L_1766)


	//   ....[0]....
.L_1766:
        /*0088*/ 	.word	0x00000060


	//   ....[1]....
        /*008c*/ 	.word	0x00003c40


	//----- nvinfo : EIATTR_MAX_THREADS
	.align		4
.L_1767:
        /*0090*/ 	.byte	0x04, 0x05
        /*0092*/ 	.short	(.L_1769 - .L_1768)
.L_1768:
        /*0094*/ 	.word	0x000001a0
        /*0098*/ 	.word	0x00000001
        /*009c*/ 	.word	0x00000001


	//----- nvinfo : EIATTR_CRS_STACK_SIZE
	.align		4
.L_1769:
        /*00a0*/ 	.byte	0x04, 0x1e
        /*00a2*/ 	.short	(.L_1771 - .L_1770)
.L_1770:
        /*00a4*/ 	.word	0x00000000


	//----- nvinfo : EIATTR_CBANK_PARAM_SIZE
	.align		4
.L_1771:
        /*00a8*/ 	.byte	0x03, 0x19
        /*00aa*/ 	.short	0x00a0


	//----- nvinfo : EIATTR_PARAM_CBANK
	.align		4
        /*00ac*/ 	.byte	0x04, 0x0a
        /*00ae*/ 	.short	(.L_1773 - .L_1772)
	.align		4
.L_1772:
        /*00b0*/ 	.word	index@(.nv.constant0._Z35group_norm_nhwc_fwd_one_pass_kernelI11Fp32IOBf16WLi256ELi26ELi416EEv26Group_norm_nhwc_fwd_params)
        /*00b4*/ 	.short	0x0380
        /*00b6*/ 	.short	0x00a0


	//----- nvinfo : EIATTR_SW_WAR
	.align		4
.L_1773:
        /*00b8*/ 	.byte	0x04, 0x36
        /*00ba*/ 	.short	(.L_1775 - .L_1774)
.L_1774:
        /*00bc*/ 	.word	0x00000008
.L_1775:


//--------------------- .nv.info._Z35group_norm_nhwc_fwd_one_pass_kernelI11Fp32IOBf16WLi512ELi26ELi416EEv26Group_norm_nhwc_fwd_params --------------------------
	.section	.nv.info._Z35group_norm_nhwc_fwd_one_pass_kernelI11Fp32IOBf16WLi512ELi26ELi416EEv26Group_norm_nhwc_fwd_params,"",@"SHT_CUDA_INFO"
	.sectionflags	@""
	.align	4


	//----- nvinfo : EIATTR_CUDA_API_VERSION
	.align		4
        /*0000*/ 	.byte	0x04, 0x37
        /*0002*/ 	.short	(.L_1777 - .L_1776)
.L_1776:
        /*0004*/ 	.word	0x00000082


	//----- nvinfo : EIATTR_KPARAM_INFO
	.align		4
.L_1777:
        /*0008*/ 	.byte	0x04, 0x17
        /*000a*/ 	.short	(.L_1779 - .L_1778)
.L_1778:
        /*000c*/ 	.word	0x00000000
        /*0010*/ 	.short	0x0000
        /*0012*/ 	.short	0x0000
        /*0014*/ 	.byte	0x00, 0xf0, 0x81, 0x02


	//----- nvinfo : EIATTR_SPARSE_MMA_MASK
	.align		4
.L_1779:
        /*0018*/ 	.byte	0x03, 0x50
        /*001a*/ 	.short	0x0000


	//----- nvinfo : EIATTR_MAXREG_COUNT
	.align		4
        /*001c*/ 	.byte	0x03, 0x1b
        /*001e*/ 	.short	0x0080


	//----- nvinfo : EIATTR_NUM_BARRIERS
	.align		4
        /*0020*/ 	.byte	0x02, 0x4c
        /*0022*/ 	.byte	0x01
	.zero		1


	//----- nvinfo : EIATTR_MERCURY_ISA_VERSION
	.align		4
        /*0024*/ 	.byte	0x03, 0x5f
        /*0026*/ 	.short	0x0101


	//----- nvinfo : EIATTR_COOP_GROUP_MASK_REGIDS
	.align		4
        /*0028*/ 	.byte	0x04, 0x29
        /*002a*/ 	.short	(.L_1781 - .L_1780)


	//   ....[0]....
.L_1780:
        /*002c*/ 	.word	0xffffffff


	//   ....[1]....
        /*0030*/ 	.word	0xffffffff


	//   ....[2]....
        /*0034*/ 	.word	0xffffffff


	//   ....[3]....
        /*0038*/ 	.word	0xffffffff


	//   ....[4]....
        /*003c*/ 	.word	0xffffffff


	//   ....[5]....
        /*0040*/ 	.word	0xffffffff


	//   ....[6]....
        /*0044*/ 	.word	0xffffffff


	//   ....[7]....
        /*0048*/ 	.word	0xffffffff


	//   ....[8]....
        /*004c*/ 	.word	0xffffffff


	//   ....[9]....
        /*0050*/ 	.word	0xffffffff


	//----- nvinfo : EIATTR_COOP_GROUP_INSTR_OFFSETS
	.align		4
.L_1781:
        /*0054*/ 	.byte	0x04, 0x28
        /*0056*/ 	.short	(.L_1783 - .L_1782)


	//   ....[0]....
.L_1782:
        /*0058*/ 	.word	0x00001930


	//   ....[1]....
        /*005c*/ 	.word	0x00001940


	//   ....[2]....
        /*0060*/ 	.word	0x00001970


	//   ....[3]....
        /*0064*/ 	.word	0x00001980


	//   ....[4]....
        /*0068*/ 	.word	0x000019c0


	//   ....[5]....
        /*006c*/ 	.word	0x000019d0


	//   ....[6]....
        /*0070*/ 	.word	0x00001a10


	//   ....[7]....
        /*0074*/ 	.word	0x00001a20


	//   ....[8]....
        /*0078*/ 	.word	0x00001aa0


	//   ....[9]....
        /*007c*/ 	.word	0x00001ab0


	//----- nvinfo : EIATTR_VRC_CTA_INIT_COUNT
	.align		4
.L_1783:
        /*0080*/ 	.byte	0x02, 0x4a
	.zero		1
	.zero		1


	//----- nvinfo : EIATTR_EXIT_INSTR_OFFSETS
	.align		4
        /*0084*/ 	.byte	0x04, 0x1c
        /*0086*/ 	.short	(.L_1785 - .L_1784)


	//   ....[0]....
.L_1784:
        /*0088*/ 	.word	0x00000060


	//   ....[1]....
        /*008c*/ 	.word	0x000060e0


	//----- nvinfo : EIATTR_MAX_THREADS
	.align		4
.L_1785:
        /*0090*/ 	.byte	0x04, 0x05
        /*0092*/ 	.short	(.L_1787 - .L_1786)
.L_1786:
        /*0094*/ 	.word	0x000001a0
        /*0098*/ 	.word	0x00000001
        /*009c*/ 	.word	0x00000001


	//----- nvinfo : EIATTR_CRS_STACK_SIZE
	.align		4
.L_1787:
        /*00a0*/ 	.byte	0x04, 0x1e
        /*00a2*/ 	.short	(.L_1789 - .L_1788)
.L_1788:
        /*00a4*/ 	.word	0x00000000


	//----- nvinfo : EIATTR_CBANK_PARAM_SIZE
	.align		4
.L_1789:
        /*00a8*/ 	.byte	0x03, 0x19
        /*00aa*/ 	.short	0x00a0


	//----- nvinfo : EIATTR_PARAM_CBANK
	.align		4
        /*00ac*/ 	.byte	0x04, 0x0a
        /*00ae*/ 	.short	(.L_1791 - .L_1790)
	.align		4
.L_1790:
        /*00b0*/ 	.word	index@(.nv.constant0._Z35group_norm_nhwc_fwd_one_pass_kernelI11Fp32IOBf16WLi512ELi26ELi416EEv26Group_norm_nhwc_fwd_params)
        /*00b4*/ 	.short	0x0380
        /*00b6*/ 	.short	0x00a0


	//----- nvinfo : EIATTR_SW_WAR
	.align		4
.L_1791:
        /*00b8*/ 	.byte	0x04, 0x36
        /*00ba*/ 	.short	(.L_1793 - .L_1792)
.L_1792:
        /*00bc*/ 	.word	0x00000008
.L_1793:


//--------------------- .nv.info._Z35group_norm_nhwc_fwd_one_pass_kernelI11Fp32IOFp16WLi64ELi26ELi416EEv26Group_norm_nhwc_fwd_params --------------------------
	.section	.nv.info._Z35group_norm_nhwc_fwd_one_pass_kernelI11Fp32IOFp16WLi64ELi26ELi416EEv26Group_norm_nhwc_fwd_params,"",@"SHT_CUDA_INFO"
	.sectionflags	@""
	.align	4


	//----- nvinfo : EIATTR_CUDA_API_VERSION
	.align		4
        /*0000*/ 	.byte	0x04, 0x37
        /*0002*/ 	.short	(.L_1795 - .L_1794)
.L_1794:
        /*0004*/ 	.word	0x00000082


	//----- nvinfo : EIATTR_KPARAM_INFO
	.align		4
.L_1795:
        /*0008*/ 	.byte	0x04, 0x17
        /*000a*/ 	.short	(.L_1797 - .L_1796)
.L_1796:
        /*000c*/ 	.word	0x00000000
        /*0010*/ 	.short	0x0000
        /*0012*/ 	.short	0x0000
        /*0014*/ 	.byte	0x00, 0xf0, 0x81, 0x02


	//----- nvinfo : EIATTR_SPARSE_MMA_MASK
	.align		4
.L_1797:
        /*0018*/ 	.byte	0x03, 0x50
        /*001a*/ 	.short	0x0000


	//----- nvinfo : EIATTR_MAXREG_COUNT
	.align		4
        /*001c*/ 	.byte	0x03, 0x1b
        /*001e*/ 	.short	0x0080


	//----- nvinfo : EIATTR_NUM_BARRIERS
	.align		4
        /*0020*/ 	.byte	0x02, 0x4c
        /*0022*/ 	.byte	0x01
	.zero		1


	//----- nvinfo : EIATTR_MERCURY_ISA_VERSION
	.align		4
        /*0024*/ 	.byte	0x03, 0x5f
        /*0026*/ 	.short	0x0101


	//----- nvinfo : EIATTR_INT_WARP_WIDE_INSTR_OFFSETS
	.align		4
        /*0028*/ 	.byte	0x04, 0x31
        /*002a*/ 	.short	(.L_1799 - .L_1798)


	//   ....[0]....
.L_1798:
        /*002c*/ 	.word	0x00000f80


	//   ....[1]....
        /*0030*/ 	.word	0x00000fa0


	//   ....[2]....
        /*0034*/ 	.word	0x00001080


	//   ....[3]....
        /*0038*/ 	.word	0x000010d0


	//   ....[4]....
        /*003c*/ 	.word	0x000011b0


	//   ....[5]....
        /*0040*/ 	.word	0x00001230


	//   ....[6]....
        /*0044*/ 	.word	0x00001300


	//   ....[7]....
        /*0048*/ 	.word	0x00001320


	//   ....[8]....
        /*004c*/ 	.word	0x00001560


	//   ....[9]....
        /*0050*/ 	.word	0x00001650


	//   ....[10]....
        /*0054*/ 	.word	0x00001670


	//   ....[11]....
        /*0058*/ 	.word	0x00001690


	//   ....[12]....
        /*005c*/ 	.word	0x000018b0


	//   ....[13]....
        /*0060*/ 	.word	0x000018d0


	//----- nvinfo : EIATTR_COOP_GROUP_MASK_REGIDS
	.align		4
.L_1799:
        /*0064*/ 	.byte	0x04, 0x29
        /*0066*/ 	.short	(.L_1801 - .L_1800)


	//   ....[0]....
.L_1800:
        /*0068*/ 	.word	0xffffffff


	//   ....[1]....
        /*006c*/ 	.word	0xffffffff


	//   ....[2]....
        /*0070*/ 	.word	0xffffffff


	//   ....[3]....
        /*0074*/ 	.word	0xffffffff


	//   ....[4]....
        /*0078*/ 	.word	0xffffffff


	//   ....[5]....
        /*007c*/ 	.word	0xffffffff


	//   ....[6]....
        /*0080*/ 	.word	0xffffffff


	//   ....[7]....
        /*0084*/ 	.word	0xffffffff


	//   ....[8]....
        /*0088*/ 	.word	0xffffffff


	//   ....[9]....
        /*008c*/ 	.word	0xffffffff


	//----- nvinfo : EIATTR_COOP_GROUP_INSTR_OFFSETS
	.align		4
.L_1801:
        /*0090*/ 	.byte	0x04, 0x28
        /*0092*/ 	.short	(.L_1803 - .L_1802)


	//   ....[0]....
.L_1802:
        /*0094*/ 	.word	0x00000760


	//   ....[1]....
        /*0098*/ 	.word	0x00000770


	//   ....[2]....
        /*009c*/ 	.word	0x000007a0


	//   ....[3]....
        /*00a0*/ 	.word	0x000007c0


	//   ....[4]....
        /*00a4*/ 	.word	0x000007f0


	//   ....[5]....
        /*00a8*/ 	.word	0x00000810


	//   ....[6]....
        /*00ac*/ 	.word	0x00000840


	//   ....[7]....
        /*00b0*/ 	.word	0x00000860


	//   ....[8]....
        /*00b4*/ 	.word	0x000008b0


	//   ....[9]....
        /*00b8*/ 	.word	0x000008c0


	//----- nvinfo : EIATTR_VRC_CTA_INIT_COUNT
	.align		4
.L_1803:
        /*00bc*/ 	.byte	0x02, 0x4a
	.zero		1
	.zero		1


	//----- nvinfo : EIATTR_EXIT_INSTR_OFFSETS
	.align		4
        /*00c0*/ 	.byte	0x04, 0x1c
        /*00c2*/ 	.short	(.L_1805 - .L_1804)


	//   ....[0]....
.L_1804:
        /*00c4*/ 	.word	0x00000070


	//   ....[1]....
        /*00c8*/ 	.word	0x000023f0


	//----- nvinfo : EIATTR_MAX_THREADS
	.align		4
.L_1805:
        /*00cc*/ 	.byte	0x04, 0x05
        /*00ce*/ 	.short	(.L_1807 - .L_1806)
.L_1806:
        /*00d0*/ 	.word	0x000001a0
        /*00d4*/ 	.word	0x00000001
        /*00d8*/ 	.word	0x00000001


	//----- nvinfo : EIATTR_CRS_STACK_SIZE
	.align		4
.L_1807:
        /*00dc*/ 	.byte	0x04, 0x1e
        /*00de*/ 	.short	(.L_1809 - .L_1808)
.L_1808:
        /*00e0*/ 	.word	0x00000000


	//----- nvinfo : EIATTR_CBANK_PARAM_SIZE
	.align		4
.L_1809:
        /*00e4*/ 	.byte	0x03, 0x19
        /*00e6*/ 	.short	0x00a0


	//----- nvinfo : EIATTR_PARAM_CBANK
	.align		4
        /*00e8*/ 	.byte	0x04, 0x0a
        /*00ea*/ 	.short	(.L_1811 - .L_1810)
	.align		4
.L_1810:
        /*00ec*/ 	.word	index@(.nv.constant0._Z35group_norm_nhwc_fwd_one_pass_kernelI11Fp32IOFp16WLi64ELi26ELi416EEv26Group_norm_nhwc_fwd_params)
        /*00f0*/ 	.short	0x0380
        /*00f2*/ 	.short	0x00a0


	//----- nvinfo : EIATTR_SW_WAR
	.align		4
.L_1811:
        /*00f4*/ 	.byte	0x04, 0x36
        /*00f6*/ 	.short	(.L_1813 - .L_1812)
.L_1812:
        /*00f8*/ 	.word	0x00000008
.L_1813:


//--------------------- .nv.info._Z35group_norm_nhwc_fwd_one_pass_kernelI11Fp32IOFp16WLi128ELi26ELi416EEv26Group_norm_nhwc_fwd_params --------------------------
	.section	.nv.info._Z35group_norm_nhwc_fwd_one_pass_kernelI11Fp32IOFp16WLi128ELi26ELi416EEv26Group_norm_nhwc_fwd_params,"",@"SHT_CUDA_INFO"
	.sectionflags	@""
	.align	4


	//----- nvinfo : EIATTR_CUDA_API_VERSION
	.align		4
        /*0000*/ 	.byte	0x04, 0x37
        /*0002*/ 	.short	(.L_1815 - .L_1814)
.L_1814:
        /*0004*/ 	.word	0x00000082


	//----- nvinfo : EIATTR_KPARAM_INFO
	.align		4
.L_1815:
        /*0008*/ 	.byte	0x04, 0x17
        /*000a*/ 	.short	(.L_1817 - .L_1816)
.L_1816:
        /*000c*/ 	.word	0x00000000
        /*0010*/ 	.short	0x0000
        /*0012*/ 	.short	0x0000
        /*0014*/ 	.byte	0x00, 0xf0, 0x81, 0x02


	//----- nvinfo : EIATTR_SPARSE_MMA_MASK
	.align		4
.L_1817:
        /*0018*/ 	.byte	0x03, 0x50
        /*001a*/ 	.short	0x0000


	//----- nvinfo : EIATTR_MAXREG_COUNT
	.align		4
        /*001c*/ 	.byte	0x03, 0x1b
        /*001e*/ 	.short	0x0080


	//----- nvinfo : EIATTR_NUM_BARRIERS
	.align		4
        /*0020*/ 	.byte	0x02, 0x4c
        /*0022*/ 	.byte	0x01
	.zero		1


	//----- nvinfo : EIATTR_MERCURY_ISA_VERSION
	.align		4
        /*0024*/ 	.byte	0x03, 0x5f
        /*0026*/ 	.short	0x0101


	//----- nvinfo : EIATTR_INT_WARP_WIDE_INSTR_OFFSETS
	.align		4
        /*0028*/ 	.byte	0x04, 0x31
        /*002a*/ 	.short	(.L_1819 - .L_1818)


	//   ....[0]....
.L_1818:
        /*002c*/ 	.word	0x000012c0


	//   ....[1]....
        /*0030*/ 	.word	0x000012f0


	//   ....[2]....
        /*0034*/ 	.word	0x00001300


	//   ....[3]....
        /*0038*/ 	.word	0x00001340


	//   ....[4]....
        /*003c*/ 	.word	0x00001510


	//   ....[5]....
        /*0040*/ 	.word	0x00001570


	//   ....[6]....
        /*0044*/ 	.word	0x000015b0


	//   ....[7]....
        /*0048*/ 	.word	0x000015c0


	//   ....[8]....
        /*004c*/ 	.word	0x00001870


	//   ....[9]....
        /*0050*/ 	.word	0x00001950


	//   ....[10]....
        /*0054*/ 	.word	0x00001960


	//   ....[11]....
        /*0058*/ 	.word	0x00001a40


	//   ....[12]....
        /*005c*/ 	.word	0x00001bb0


	//   ....[13]....
        /*0060*/ 	.word	0x00001bd0


	//----- nvinfo : EIATTR_COOP_GROUP_MASK_REGIDS
	.align		4
.L_1819:
        /*0064*/ 	.byte	0x04, 0x29
        /*0066*/ 	.short	(.L_1821 - .L_1820)


	//   ....[0]....
.L_1820:
        /*0068*/ 	.word	0xffffffff


	//   ....[1]....
        /*006c*/ 	.word	0xffffffff


	//   ....[2]....
        /*0070*/ 	.word	0xffffffff


	//   ....[3]....
        /*0074*/ 	.word	0xffffffff


	//   ....[4]....
        /*0078*/ 	.word	0xffffffff


	//   ....[5]....
        /*007c*/ 	.word	0xffffffff


	//   ....[6]....
        /*0080*/ 	.word	0xffffffff


	//   ....[7]....
        /*0084*/ 	.word	0xffffffff


	//   ....[8]....
        /*0088*/ 	.word	0xffffffff


	//   ....[9]....
        /*008c*/ 	.word	0xffffffff


	//----- nvinfo : EIATTR_COOP_GROUP_INSTR_OFFSETS
	.align		4
.L_1821:
        /*0090*/ 	.byte	0x04, 0x28
        /*0092*/ 	.short	(.L_1823 - .L_1822)


	//   ....[0]....
.L_1822:
        /*0094*/ 	.word	0x00000a50


	//   ....[1]....
        /*0098*/ 	.word	0x00000a60


	//   ....[2]....
        /*009c*/ 	.word	0x00000a90


	//   ....[3]....
        /*00a0*/ 	.word	0x00000aa0


	//   ....[4]....
        /*00a4*/ 	.word	0x00000ae0


	//   ....[5]....
        /*00a8*/ 	.word	0x00000af0


	//   ....[6]....
        /*00ac*/ 	.word	0x00000b30


	//   ....[7]....
        /*00b0*/ 	.word	0x00000b40


	//   ....[8]....
        /*00b4*/ 	.word	0x00000ba0


	//   ....[9]....
        /*00b8*/ 	.word	0x00000bb0


	//----- nvinfo : EIATTR_VRC_CTA_INIT_COUNT
	.align		4
.L_1823:
        /*00bc*/ 	.byte	0x02, 0x4a
	.zero		1
	.zero		1


	//----- nvinfo : EIATTR_EXIT_INSTR_OFFSETS
	.align		4
        /*00c0*/ 	.byte	0x04, 0x1c
        /*00c2*/ 	.short	(.L_1825 - .L_1824)


	//   ....[0]....
.L_1824:
        /*00c4*/ 	.word	0x00000070


	//   ....[1]....
        /*00c8*/ 	.word	0x00002e10


	//----- nvinfo : EIATTR_MAX_THREADS
	.align		4
.L_1825:
        /*00cc*/ 	.byte	0x04, 0x05
        /*00ce*/ 	.short	(.L_1827 - .L_1826)
.L_1826:
        /*00d0*/ 	.word	0x000001a0
        /*00d4*/ 	.word	0x00000001
        /*00d8*/ 	.word	0x00000001


	//----- nvinfo : EIATTR_CRS_STACK_SIZE
	.align		4
.L_1827:
        /*00dc*/ 	.byte	0x04, 0x1e
        /*00de*/ 	.short	(.L_1829 - .L_1828)
.L_1828:
        /*00e0*/ 	.word	0x00000000


	//----- nvinfo : EIATTR_CBANK_PARAM_SIZE
	.align		4
.L_1829:
        /*00e4*/ 	.byte	0x03, 0x19
        /*00e6*/ 	.short	0x00a0


	//----- nvinfo : EIATTR_PARAM_CBANK
	.align		4
        /*00e8*/ 	.byte	0x04, 0x0a
        /*00ea*/ 	.short	(.L_1831 - .L_1830)
	.align		4
.L_1830:
        /*00ec*/ 	.word	index@(.nv.constant0._Z35group_norm_nhwc_fwd_one_pass_kernelI11Fp32IOFp16WLi128ELi26ELi416EEv26Group_norm_nhwc_fwd_params)
        /*00f0*/ 	.short	0x0380
        /*00f2*/ 	.short	0x00a0


	//----- nvinfo : EIATTR_SW_WAR
	.align		4
.L_1831:
        /*00f4*/ 	.byte	0x04, 0x36
        /*00f6*/ 	.short	(.L_1833 - .L_1832)
.L_1832:
        /*00f8*/ 	.word	0x00000008
.L_1833:


//--------------------- .nv.info._Z35group_norm_nhwc_fwd_one_pass_kernelI11Fp32IOFp16WLi256ELi26ELi416EEv26Group_norm_nhwc_fwd_params --------------------------
	.section	.nv.info._Z35group_norm_nhwc_fwd_one_pass_kernelI11Fp32IOFp16WLi256ELi26ELi416EEv26Group_norm_nhwc_fwd_params,"",@"SHT_CUDA_INFO"
	.sectionflags	@""
	.align	4


	//----- nvinfo : EIATTR_CUDA_API_VERSION
	.align		4
        /*0000*/ 	.byte	0x04, 0x37
        /*0002*/ 	.short	(.L_1835 - .L_1834)
.L_1834:
        /*0004*/ 	.word	0x00000082


	//----- nvinfo : EIATTR_KPARAM_INFO
	.align		4
.L_1835:
        /*0008*/ 	.byte	0x04, 0x17
        /*000a*/ 	.short	(.L_1837 - .L_1836)
.L_1836:
        /*000c*/ 	.word	0x00000000
        /*0010*/ 	.short	0x0000
        /*0012*/ 	.short	0x0000
        /*0014*/ 	.byte	0x00, 0xf0, 0x81, 0x02


	//----- nvinfo : EIATTR_SPARSE_MMA_MASK
	.align		4
.L_1837:
        /*0018*/ 	.byte	0x03, 0x50
        /*001a*/ 	.short	0x0000


	//----- nvinfo : EIATTR_MAXREG_COUNT
	.align		4
        /*001c*/ 	.byte	0x03, 0x1b
        /*001e*/ 	.short	0x0080


	//----- nvinfo : EIATTR_NUM_BARRIERS
	.align		4
        /*0020*/ 	.byte	0x02, 0x4c
        /*0022*/ 	.byte	0x01
	.zero		1


	//----- nvinfo : EIATTR_MERCURY_ISA_VERSION
	.align		4
        /*0024*/ 	.byte	0x03, 0x5f
        /*0026*/ 	.short	0x0101


	//----- nvinfo : EIATTR_COOP_GROUP_MASK_REGIDS
	.align		4
        /*0028*/ 	.byte	0x04, 0x29
        /*002a*/ 	.short	(.L_1839 - .L_1838)


	//   ....[0]....
.L_1838:
        /*002c*/ 	.word	0xffffffff


	//   ....[1]....
        /*0030*/ 	.word	0xffffffff


	//   ....[2]....
        /*0034*/ 	.word	0xffffffff


	//   ....[3]....
        /*0038*/ 	.word	0xffffffff


	//   ....[4]....
        /*003c*/ 	.word	0xffffffff


	//   ....[5]....
        /*0040*/ 	.word	0xffffffff


	//   ....[6]....
        /*0044*/ 	.word	0xffffffff


	//   ....[7]....
        /*0048*/ 	.word	0xffffffff


	//   ....[8]....
        /*004c*/ 	.word	0xffffffff


	//   ....[9]....
        /*0050*/ 	.word	0xffffffff


	//----- nvinfo : EIATTR_COOP_GROUP_INSTR_OFFSETS
	.align		4
.L_1839:
        /*0054*/ 	.byte	0x04, 0x28
        /*0056*/ 	.short	(.L_1841 - .L_1840)


	//   ....[0]....
.L_1840:
        /*0058*/ 	.word	0x00000ed0


	//   ....[1]....
        /*005c*/ 	.word	0x00000ee0


	//   ....[2]....
        /*0060*/ 	.word	0x00000f10


	//   ....[3]....
        /*0064*/ 	.word	0x00000f20


	//   ....[4]....
        /*0068*/ 	.word	0x00000f60


	//   ....[5]....
        /*006c*/ 	.word	0x00000f70


	//   ....[6]....
        /*0070*/ 	.word	0x00000fb0


	//   ....[7]....
        /*0074*/ 	.word	0x00000fc0


	//   ....[8]....
        /*0078*/ 	.word	0x00001040


	//   ....[9]....
        /*007c*/ 	.word	0x00001050


	//----- nvinfo : EIATTR_VRC_CTA_INIT_COUNT
	.align		4
.L_1841:
        /*0080*/ 	.byte	0x02, 0x4a
	.zero		1
	.zero		1


	//----- nvinfo : EIATTR_EXIT_INSTR_OFFSETS
	.align		4
        /*0084*/ 	.byte	0x04, 0x1c
        /*0086*/ 	.short	(.L_1843 - .L_1842)


	//   ....[0]....
.L_1842:
        /*0088*/ 	.word	0x00000060


	//   ....[1]....
        /*008c*/ 	.word	0x00003c40


	//----- nvinfo : EIATTR_MAX_THREADS
	.align		4
.L_1843:
        /*0090*/ 	.byte	0x04, 0x05
        /*0092*/ 	.short	(.L_1845 - .L_1844)
.L_1844:
        /*0094*/ 	.word	0x000001a0
        /*0098*/ 	.word	0x00000001
        /*009c*/ 	.word	0x00000001


	//----- nvinfo : EIATTR_CRS_STACK_SIZE
	.align		4
.L_1845:
        /*00a0*/ 	.byte	0x04, 0x1e
        /*00a2*/ 	.short	(.L_1847 - .L_1846)
.L_1846:
        /*00a4*/ 	.word	0x00000000


	//----- nvinfo : EIATTR_CBANK_PARAM_SIZE
	.align		4
.L_1847:
        /*00a8*/ 	.byte	0x03, 0x19
        /*00aa*/ 	.short	0x00a0


	//----- nvinfo : EIATTR_PARAM_CBANK
	.align		4
        /*00ac*/ 	.byte	0x04, 0x0a
        /*00ae*/ 	.short	(.L_1849 - .L_1848)
	.align		4
.L_1848:
        /*00b0*/ 	.word	index@(.nv.constant0._Z35group_norm_nhwc_fwd_one_pass_kernelI11Fp32IOFp16WLi256ELi26ELi416EEv26Group_norm_nhwc_fwd_params)
        /*00b4*/ 	.short	0x0380
        /*00b6*/ 	.short	0x00a0


	//----- nvinfo : EIATTR_SW_WAR
	.align		4
.L_1849:
        /*00b8*/ 	.byte	0x04, 0x36
        /*00ba*/ 	.short	(.L_1851 - .L_1850)
.L_1850:
        /*00bc*/ 	.word	0x00000008
.L_1851:


//--------------------- .nv.info._Z35group_norm_nhwc_fwd_one_pass_kernelI11Fp32IOFp16WLi512ELi26ELi416EEv26Group_norm_nhwc_fwd_params --------------------------
	.section	.nv.info._Z35group_norm_nhwc_fwd_one_pass_kernelI11Fp32IOFp16WLi512ELi26ELi416EEv26Group_norm_nhwc_fwd_params,"",@"SHT_CUDA_INFO"
	.sectionflags	@""
	.align	4


	//----- nvinfo : EIATTR_CUDA_API_VERSION
	.align		4
        /*0000*/ 	.byte	0x04, 0x37
        /*0002*/ 	.short	(.L_1853 - .L_1852)
.L_1852:
        /*0004*/ 	.word	0x00000082


	//----- nvinfo : EIATTR_KPARAM_INFO
	.align		4
.L_1853:
        /*0008*/ 	.byte	0x04, 0x17
        /*000a*/ 	.short	(.L_1855 - .L_1854)
.L_1854:
        /*000c*/ 	.word	0x00000000
        /*0010*/ 	.short	0x0000
        /*0012*/ 	.short	0x0000
        /*0014*/ 	.byte	0x00, 0xf0, 0x81, 0x02


	//----- nvinfo : EIATTR_SPARSE_MMA_MASK
	.align		4
.L_1855:
        /*0018*/ 	.byte	0x03, 0x50
        /*001a*/ 	.short	0x0000


	//----- nvinfo : EIATTR_MAXREG_COUNT
	.align		4
        /*001c*/ 	.byte	0x03, 0x1b
        /*001e*/ 	.short	0x0080


	//----- nvinfo : EIATTR_NUM_BARRIERS
	.align		4
        /*0020*/ 	.byte	0x02, 0x4c
        /*0022*/ 	.byte	0x01
	.zero		1


	//----- nvinfo : EIATTR_MERCURY_ISA_VERSION
	.align		4
        /*0024*/ 	.byte	0x03, 0x5f
        /*0026*/ 	.short	0x0101


	//----- nvinfo : EIATTR_COOP_GROUP_MASK_REGIDS
	.align		4
        /*0028*/ 	.byte	0x04, 0x29
        /*002a*/ 	.short	(.L_1857 - .L_1856)


	//   ....[0]....
.L_1856:
        /*002c*/ 	.word	0xffffffff


	//   ....[1]....
        /*0030*/ 	.word	0xffffffff


	//   ....[2]....
        /*0034*/ 	.word	0xffffffff


	//   ....[3]....
        /*0038*/ 	.word	0xffffffff


	//   ....[4]....
        /*003c*/ 	.word	0xffffffff


	//   ....[5]....
        /*0040*/ 	.word	0xffffffff


	//   ....[6]....
        /*0044*/ 	.word	0xffffffff


	//   ....[7]....
        /*0048*/ 	.word	0xffffffff


	//   ....[8]....
        /*004c*/ 	.word	0xffffffff


	//   ....[9]....
        /*0050*/ 	.word	0xffffffff


	//----- nvinfo : EIATTR_COOP_GROUP_INSTR_OFFSETS
	.align		4
.L_1857:
        /*0054*/ 	.byte	0x04, 0x28
        /*0056*/ 	.short	(.L_1859 - .L_1858)


	//   ....[0]....
.L_1858:
        /*0058*/ 	.word	0x00001930


	//   ....[1]....
        /*005c*/ 	.word	0x00001940


	//   ....[2]....
        /*0060*/ 	.word	0x00001970


	//   ....[3]....
        /*0064*/ 	.word	0x00001980


	//   ....[4]....
        /*0068*/ 	.word	0x000019c0


	//   ....[5]....
        /*006c*/ 	.word	0x000019d0


	//   ....[6]....
        /*0070*/ 	.word	0x00001a10


	//   ....[7]....
        /*0074*/ 	.word	0x00001a20


	//   ....[8]....
        /*0078*/ 	.word	0x00001aa0


	//   ....[9]....
        /*007c*/ 	.word	0x00001ab0


	//----- nvinfo : EIATTR_VRC_CTA_INIT_COUNT
	.align		4
.L_1859:
        /*0080*/ 	.byte	0x02, 0x4a
	.zero		1
	.zero		1


	//----- nvinfo : EIATTR_EXIT_INSTR_OFFSETS
	.align		4
        /*0084*/ 	.byte	0x04, 0x1c
        /*0086*/ 	.short	(.L_1861 - .L_1860)


	//   ....[0]....
.L_1860:
        /*0088*/ 	.word	0x00000060


	//   ....[1]....
        /*008c*/ 	.word	0x000060e0


	//----- nvinfo : EIATTR_MAX_THREADS
	.align		4
.L_1861:
        /*0090*/ 	.byte	0x04, 0x05
        /*0092*/ 	.short	(.L_1863 - .L_1862)
.L_1862:
        /*0094*/ 	.word	0x000001a0
        /*0098*/ 	.word	0x00000001
        /*009c*/ 	.word	0x00000001


	//----- nvinfo : EIATTR_CRS_STACK_SIZE
	.align		4
.L_1863:
        /*00a0*/ 	.byte	0x04, 0x1e
        /*00a2*/ 	.short	(.L_1865 - .L_1864)
.L_1864:
        /*00a4*/ 	.word	0x00000000


	//----- nvinfo : EIATTR_CBANK_PARAM_SIZE
	.align		4
.L_1865:
        /*00a8*/ 	.byte	0x03, 0x19
        /*00aa*/ 	.short	0x00a0


	//----- nvinfo : EIATTR_PARAM_CBANK
	.align		4
        /*00ac*/ 	.byte	0x04, 0x0a
        /*00ae*/ 	.short	(.L_1867 - .L_1866)
	.align		4
.L_1866:
        /*00b0*/ 	.word	index@(.nv.constant0._Z35group_norm_nhwc_fwd_one_pass_kernelI11Fp32IOFp16WLi512ELi26ELi416EEv26Group_norm_nhwc_fwd_params)
        /*00b4*/ 	.short	0x0380
        /*00b6*/ 	.short	0x00a0


	//----- nvinfo : EIATTR_SW_WAR
	.align		4
.L_1867:
        /*00b8*/ 	.byte	0x04, 0x36
        /*00ba*/ 	.short	(.L_1869 - .L_1868)
.L_1868:
        /*00bc*/ 	.word	0x00000008
.L_1869:


//--------------------- .nv.callgraph             --------------------------
	.section	.nv.callgraph,"",@"SHT_CUDA_CALLGRAPH"
	.align	4
	.sectionentsize	8
	.align		4
        /*0000*/ 	.word	0x00000000
	.align		4
        /*0004*/ 	.word	0xffffffff
	.align		4
        /*0008*/ 	.word	0x00000000
	.align		4
        /*000c*/ 	.word	0xfffffffe
	.align		4
        /*0010*/ 	.word	0x00000000
	.align		4
        /*0014*/ 	.word	0xfffffffd
	.align		4
        /*0018*/ 	.word	0x00000000
	.align		4
        /*001c*/ 	.word	0xfffffffc


//--------------------- .nv.constant4             --------------------------
	.section	.nv.constant4,"a",@progbits
	.align	8
	.align		8
.nv.constant4:
        /*0000*/ 	.dword	_ZN61_INTERNAL_a3f90e78_30_group_norm_nhwc_one_pass_26_cu_cc4e9e514cuda3std3__45__cpo5beginE
	.align		8
        /*0008*/ 	.dword	_ZN61_INTERNAL_a3f90e78_30_group_norm_nhwc_one_pass_26_cu_cc4e9e514cuda3std3__45__cpo3endE
	.align		8
        /*0010*/ 	.dword	_ZN61_INTERNAL_a3f90e78_30_group_norm_nhwc_one_pass_26_cu_cc4e9e514cuda3std3__45__cpo6cbeginE
	.align		8
        /*0018*/ 	.dword	_ZN61_INTERNAL_a3f90e78_30_group_norm_nhwc_one_pass_26_cu_cc4e9e514cuda3std3__45__cpo4cendE
	.align		8
        /*0020*/ 	.dword	_ZN61_INTERNAL_a3f90e78_30_group_norm_nhwc_one_pass_26_cu_cc4e9e514cuda3std3__45__cpo6rbeginE
	.align		8
        /*0028*/ 	.dword	_ZN61_INTERNAL_a3f90e78_30_group_norm_nhwc_one_pass_26_cu_cc4e9e514cuda3std3__45__cpo4rendE
	.align		8
        /*0030*/ 	.dword	_ZN61_INTERNAL_a3f90e78_30_group_norm_nhwc_one_pass_26_cu_cc4e9e514cuda3std3__45__cpo7crbeginE
	.align		8
        /*0038*/ 	.dword	_ZN61_INTERNAL_a3f90e78_30_group_norm_nhwc_one_pass_26_cu_cc4e9e514cuda3std3__45__cpo5crendE
	.align		8
        /*0040*/ 	.dword	_ZN61_INTERNAL_a3f90e78_30_group_norm_nhwc_one_pass_26_cu_cc4e9e514cuda3std3__463_GLOBAL__N__a3f90e78_30_group_norm_nhwc_one_pass_26_cu_cc4e9e516ignoreE
	.align		8
        /*0048*/ 	.dword	_ZN61_INTERNAL_a3f90e78_30_group_norm_nhwc_one_pass_26_cu_cc4e9e514cuda3std3__419piecewise_constructE
	.align		8
        /*0050*/ 	.dword	_ZN61_INTERNAL_a3f90e78_30_group_norm_nhwc_one_pass_26_cu_cc4e9e514cuda3std3__48in_placeE
	.align		8
        /*0058*/ 	.dword	_ZN61_INTERNAL_a3f90e78_30_group_norm_nhwc_one_pass_26_cu_cc4e9e514cuda3std3__420unreachable_sentinelE
	.align		8
        /*0060*/ 	.dword	_ZN61_INTERNAL_a3f90e78_30_group_norm_nhwc_one_pass_26_cu_cc4e9e514cuda3std3__47nulloptE
	.align		8
        /*0068*/ 	.dword	_ZN61_INTERNAL_a3f90e78_30_group_norm_nhwc_one_pass_26_cu_cc4e9e514cuda3std3__48unexpectE
	.align		8
        /*0070*/ 	.dword	_ZN61_INTERNAL_a3f90e78_30_group_norm_nhwc_one_pass_26_cu_cc4e9e514cuda3std6ranges3__45__cpo4swapE
	.align		8
        /*0078*/ 	.dword	_ZN61_INTERNAL_a3f90e78_30_group_norm_nhwc_one_pass_26_cu_cc4e9e514cuda3std6ranges3__45__cpo9iter_moveE
	.align		8
        /*0080*/ 	.dword	_ZN61_INTERNAL_a3f90e78_30_group_norm_nhwc_one_pass_26_cu_cc4e9e514cuda3std6ranges3__45__cpo5beginE
	.align		8
        /*0088*/ 	.dword	_ZN61_INTERNAL_a3f90e78_30_group_norm_nhwc_one_pass_26_cu_cc4e9e514cuda3std6ranges3__45__cpo3endE
	.align		8
        /*0090*/ 	.dword	_ZN61_INTERNAL_a3f90e78_30_group_norm_nhwc_one_pass_26_cu_cc4e9e514cuda3std6ranges3__45__cpo6cbeginE
	.align		8
        /*0098*/ 	.dword	_ZN61_INTERNAL_a3f90e78_30_group_norm_nhwc_one_pass_26_cu_cc4e9e514cuda3std6ranges3__45__cpo4cendE
	.align		8
        /*00a0*/ 	.dword	_ZN61_INTERNAL_a3f90e78_30_group_norm_nhwc_one_pass_26_cu_cc4e9e514cuda3std6ranges3__45__cpo7advanceE
	.align		8
        /*00a8*/ 	.dword	_ZN61_INTERNAL_a3f90e78_30_group_norm_nhwc_one_pass_26_cu_cc4e9e514cuda3std6ranges3__45__cpo9iter_swapE
	.align		8
        /*00b0*/ 	.dword	_ZN61_INTERNAL_a3f90e78_30_group_norm_nhwc_one_pass_26_cu_cc4e9e514cuda3std6ranges3__45__cpo4nextE
	.align		8
        /*00b8*/ 	.dword	_ZN61_INTERNAL_a3f90e78_30_group_norm_nhwc_one_pass_26_cu_cc4e9e514cuda3std6ranges3__45__cpo4prevE
	.align		8
        /*00c0*/ 	.dword	_ZN61_INTERNAL_a3f90e78_30_group_norm_nhwc_one_pass_26_cu_cc4e9e514cuda3std6ranges3__45__cpo4dataE
	.align		8
        /*00c8*/ 	.dword	_ZN61_INTERNAL_a3f90e78_30_group_norm_nhwc_one_pass_26_cu_cc4e9e514cuda3std6ranges3__45__cpo5cdataE
	.align		8
        /*00d0*/ 	.dword	_ZN61_INTERNAL_a3f90e78_30_group_norm_nhwc_one_pass_26_cu_cc4e9e514cuda3std6ranges3__45__cpo4sizeE
	.align		8
        /*00d8*/ 	.dword	_ZN61_INTERNAL_a3f90e78_30_group_norm_nhwc_one_pass_26_cu_cc4e9e514cuda3std6ranges3__45__cpo5ssizeE
	.align		8
        /*00e0*/ 	.dword	_ZN61_INTERNAL_a3f90e78_30_group_norm_nhwc_one_pass_26_cu_cc4e9e514cuda3std6ranges3__45__cpo8distanceE
	.align		8
        /*00e8*/ 	.dword	_ZN61_INTERNAL_a3f90e78_30_group_norm_nhwc_one_pass_26_cu_cc4e9e516thrust24THRUST_300001_SM_1030_NS6system6detail10sequential3seqE
	.align		8
        /*00f0*/ 	.dword	_ZN61_INTERNAL_a3f90e78_30_group_norm_nhwc_one_pass_26_cu_cc4e9e516thrust24THRUST_300001_SM_1030_NS12placeholders2_1E
	.align		8
        /*00f8*/ 	.dword	_ZN61_INTERNAL_a3f90e78_30_group_norm_nhwc_one_pass_26_cu_cc4e9e516thrust24THRUST_300001_SM_1030_NS12placeholders2_2E
	.align		8
        /*0100*/ 	.dword	_ZN61_INTERNAL_a3f90e78_30_group_norm_nhwc_one_pass_26_cu_cc4e9e516thrust24THRUST_300001_SM_1030_NS12placeholders2_3E
	.align		8
        /*0108*/ 	.dword	_ZN61_INTERNAL_a3f90e78_30_group_norm_nhwc_one_pass_26_cu_cc4e9e516thrust24THRUST_300001_SM_1030_NS12placeholders2_4E
	.align		8
        /*0110*/ 	.dword	_ZN61_INTERNAL_a3f90e78_30_group_norm_nhwc_one_pass_26_cu_cc4e9e516thrust24THRUST_300001_SM_1030_NS12placeholders2_5E
	.align		8
        /*0118*/ 	.dword	_ZN61_INTERNAL_a3f90e78_30_group_norm_nhwc_one_pass_26_cu_cc4e9e516thrust24THRUST_300001_SM_1030_NS12placeholders2_6E
	.align		8
        /*0120*/ 	.dword	_ZN61_INTERNAL_a3f90e78_30_group_norm_nhwc_one_pass_26_cu_cc4e9e516thrust24THRUST_300001_SM_1030_NS12placeholders2_7E
	.align		8
        /*0128*/ 	.dword	_ZN61_INTERNAL_a3f90e78_30_group_norm_nhwc_one_pass_26_cu_cc4e9e516thrust24THRUST_300001_SM_1030_NS12placeholders2_8E
	.align		8
        /*0130*/ 	.dword	_ZN61_INTERNAL_a3f90e78_30_group_norm_nhwc_one_pass_26_cu_cc4e9e516thrust24THRUST_300001_SM_1030_NS12placeholders2_9E
	.align		8
        /*0138*/ 	.dword	_ZN61_INTERNAL_a3f90e78_30_group_norm_nhwc_one_pass_26_cu_cc4e9e516thrust24THRUST_300001_SM_1030_NS12placeholders3_10E


//--------------------- .text._ZN3cub18CUB_300001_SM_10306detail11EmptyKernelIvEEvv --------------------------
	.section	.text._ZN3cub18CUB_300001_SM_10306detail11EmptyKernelIvEEvv,"ax",@progbits
	.align	128
        .global         _ZN3cub18CUB_300001_SM_10306detail11EmptyKernelIvEEvv
        .type           _ZN3cub18CUB_300001_SM_10306detail11EmptyKernelIvEEvv,@function
        .size           _ZN3cub18CUB_300001_SM_10306detail11EmptyKernelIvEEvv,(.L_x_3406 - _ZN3cub18CUB_300001_SM_10306detail11EmptyKernelIvEEvv)
        .other          _ZN3cub18CUB_300001_SM_10306detail11EmptyKernelIvEEvv,@"STO_CUDA_ENTRY STV_DEFAULT"
_ZN3cub18CUB_300001_SM_10306detail11EmptyKernelIvEEvv:
.text._ZN3cub18CUB_300001_SM_10306detail11EmptyKernelIvEEvv:
[----:B------:R-:W-:Y:S01]  /*0000*/  LDC R1, c[0x0][0x37c] ;  /* 0x0000df00ff017b82 */ /* 0x000fe20000000800 */
[----:B------:R-:W-:Y:S05]  /*0010*/  EXIT ;  /* 0x000000000000794d */ /* 0x000fea0003800000 */
.L_x_0:
[----:B------:R-:W-:-:S00]  /*0020*/  BRA `(.L_x_0) ;  /* 0xfffffffc00fc7947 */ /* 0x000fc0000383ffff */
[----:B------:R-:W-:-:S00]  /*0030*/  NOP ;  /* 0x0000000000007918 */ /* 0x000fc00000000000 */
        /* <DEDUP_REMOVED lines=12> */
.L_x_3406:


//--------------------- .text._Z35group_norm_nhwc_bwd_one_pass_kernelI11Bf16IOFp32WLi64ELi26ELi416EEv26Group_norm_nhwc_bwd_params --------------------------
	.section	.text._Z35group_norm_nhwc_bwd_one_pass_kernelI11Bf16IOFp32WLi64ELi26ELi416EEv26Group_norm_nhwc_bwd_params,"ax",@progbits
	.align	128
        .global         _Z35group_norm_nhwc_bwd_one_pass_kernelI11Bf16IOFp32WLi64ELi26ELi416EEv26Group_norm_nhwc_bwd_params
        .type           _Z35group_norm_nhwc_bwd_one_pass_kernelI11Bf16IOFp32WLi64ELi26ELi416EEv26Group_norm_nhwc_bwd_params,@function
        .size           _Z35group_norm_nhwc_bwd_one_pass_kernelI11Bf16IOFp32WLi64ELi26ELi416EEv26Group_norm_nhwc_bwd_params,(.L_x_3407 - _Z35group_norm_nhwc_bwd_one_pass_kernelI11Bf16IOFp32WLi64ELi26ELi416EEv26Group_norm_nhwc_bwd_params)
        .other          _Z35group_norm_nhwc_bwd_one_pass_kernelI11Bf16IOFp32WLi64ELi26ELi416EEv26Group_norm_nhwc_bwd_params,@"STO_CUDA_ENTRY STV_DEFAULT"
_Z35group_norm_nhwc_bwd_one_pass_kernelI11Bf16IOFp32WLi64ELi26ELi416EEv26Group_norm_nhwc_bwd_params:
.text._Z35group_norm_nhwc_bwd_one_pass_kernelI11Bf16IOFp32WLi64ELi26ELi416EEv26Group_norm_nhwc_bwd_params:
[----:B------:R-:W-:Y:S08]  /*0000*/  LDC R1, c[0x0][0x37c] ;  /* 0x0000df00ff017b82 */ /* 0x000ff00000000800 */
[----:B------:R-:W0:Y:S01]  /*0010*/  S2UR UR5, SR_CTAID.Y ;  /* 0x00000000000579c3 */ /* 0x000e220000002600 */
[----:B------:R-:W1:Y:S01]  /*0020*/  LDCU UR8, c[0x0][0x410] ;  /* 0x00008200ff0877ac */ /* 0x000e620008000800 */
[----:B------:R-:W2:Y:S01]  /*0030*/  S2R R4, SR_TID.X ;  /* 0x0000000000047919 */ /* 0x000ea20000002100 */
[----:B------:R-:W1:Y:S05]  /*0040*/  LDCU UR4, c[0x0][0x3e0] ;  /* 0x00007c00ff0477ac */ /* 0x000e6a0008000800 */
[----:B------:R-:W3:Y:S01]  /*0050*/  S2UR UR28, SR_CTAID.X ;  /* 0x00000000001c79c3 */ /* 0x000ee20000002500 */
[----:B------:R-:W4:Y:S01]  /*0060*/  LDCU.64 UR26, c[0x0][0x358] ;  /* 0x00006b00ff1a77ac */ /* 0x000f220008000a00 */
[----:B-1----:R-:W-:-:S04]  /*0070*/  UIMAD UR8, UR8, UR4, URZ ;  /* 0x00000004080872a4 */ /* 0x002fc8000f8e02ff */
[----:B0-----:R-:W-:-:S09]  /*0080*/  UISETP.GE.AND UP0, UPT, UR5, UR8, UPT ;  /* 0x000000080500728c */ /* 0x001fd2000bf06270 */
[----:B--234-:R-:W-:Y:S05]  /*0090*/  BRA.U UP0, `(.L_x_1) ;  /* 0x0000003500287547 */ /* 0x01cfea000b800000 */
[----:B------:R-:W-:Y:S01]  /*00a0*/  LOP3.LUT R0, R4, 0xffff, RZ, 0xc0, !PT ;  /* 0x0000ffff04007812 */ /* 0x000fe200078ec0ff */
[----:B------:R-:W0:Y:S01]  /*00b0*/  LDC R6, c[0x0][0x41c] ;  /* 0x00010700ff067b82 */ /* 0x000e220000000800 */
[----:B------:R-:W1:Y:S01]  /*00c0*/  LDCU UR29, c[0x0][0x374] ;  /* 0x00006e80ff1d77ac */ /* 0x000e620008000800 */
[----:B------:R-:W-:Y:S02]  /*00d0*/  SHF.R.U32.HI R37, RZ, 0x2, R4 ;  /* 0x00000002ff257819 */ /* 0x000fe40000011604 */
[----:B------:R-:W-:Y:S01]  /*00e0*/  IMAD R0, R0, 0x13b2, RZ ;  /* 0x000013b200007824 */ /* 0x000fe200078e02ff */
[----:B------:R-:W2:Y:S01]  /*00f0*/  LDCU UR31, c[0x0][0x370] ;  /* 0x00006e00ff1f77ac */ /* 0x000ea20008000800 */
[----:B------:R-:W-:Y:S02]  /*0100*/  LOP3.LUT R37, R37, 0xf8, RZ, 0xc0, !PT ;  /* 0x000000f825257812 */ /* 0x000fe400078ec0ff */
[----:B------:R-:W3:Y:S01]  /*0110*/  S2UR UR6, SR_CgaCtaId ;  /* 0x00000000000679c3 */ /* 0x000ee20000008800 */
[----:B------:R-:W-:Y:S01]  /*0120*/  SHF.R.U32.HI R39, RZ, 0x10, R0 ;  /* 0x00000010ff277819 */ /* 0x000fe20000011600 */
[----:B------:R-:W-:Y:S01]  /*0130*/  UMOV UR9, 0x400 ;  /* 0x0000040000097882 */ /* 0x000fe20000000000 */
[----:B------:R-:W4:Y:S01]  /*0140*/  S2R R0, SR_LANEID ;  /* 0x0000000000007919 */ /* 0x000f220000000000 */
[----:B------:R-:W-:Y:S01]  /*0150*/  UIADD3 UR4, UPT, UPT, UR9, 0x90, URZ ;  /* 0x0000009009047890 */ /* 0x000fe2000fffe0ff */
[----:B------:R-:W-:Y:S01]  /*0160*/  PRMT R2, R39, 0x9910, RZ ;  /* 0x0000991027027816 */ /* 0x000fe200000000ff */
[----:B------:R-:W0:Y:S04]  /*0170*/  LDCU.U8 UR30, c[0x0][0x414] ;  /* 0x00008280ff1e77ac */ /* 0x000e280008000000 */
[----:B------:R-:W-:Y:S01]  /*0180*/  IMAD R2, R2, 0xd, RZ ;  /* 0x0000000d02027824 */ /* 0x000fe200078e02ff */
[----:B-1----:R-:W-:-:S02]  /*0190*/  UIMAD UR32, UR28, UR29, UR5 ;  /* 0x0000001d1c2072a4 */ /* 0x002fc4000f8e0205 */
[----:B------:R-:W-:Y:S02]  /*01a0*/  UIMAD UR10, UR29, 0x7, UR5 ;  /* 0x000000071d0a78a4 */ /* 0x000fe4000f8e0205 */
[----:B------:R-:W-:Y:S01]  /*01b0*/  IADD3 R2, PT, PT, RZ, -R2, RZ ;  /* 0x80000002ff027210 */ /* 0x000fe20007ffe0ff */
[----:B0-----:R-:W-:Y:S01]  /*01c0*/  IMAD R39, R6, UR28, R39 ;  /* 0x0000001c06277c24 */ /* 0x001fe2000f8e0227 */
[----:B--2---:R-:W-:Y:S02]  /*01d0*/  ULOP3.LUT UR33, UR31, 0x7, URZ, 0xc0, !UPT ;  /* 0x000000071f217892 */ /* 0x004fe4000f8ec0ff */
[----:B------:R-:W-:Y:S01]  /*01e0*/  PRMT R3, R2, 0x7710, RZ ;  /* 0x0000771002037816 */ /* 0x000fe200000000ff */
[----:B------:R-:W-:Y:S01]  /*01f0*/  UIMAD UR11, UR29, 0x6, UR5 ;  /* 0x000000061d0b78a4 */ /* 0x000fe2000f8e0205 */
[----:B------:R-:W-:Y:S01]  /*0200*/  IADD3 R36, PT, PT, R39, 0x20, RZ ;  /* 0x0000002027247810 */ /* 0x000fe20007ffe0ff */
[----:B------:R-:W-:Y:S01]  /*0210*/  UIMAD UR12, UR29, 0x5, UR5 ;  /* 0x000000051d0c78a4 */ /* 0x000fe2000f8e0205 */
[----:B------:R-:W-:Y:S01]  /*0220*/  IADD3 R2, PT, PT, R3, R4, RZ ;  /* 0x0000000403027210 */ /* 0x000fe20007ffe0ff */
[----:B---3--:R-:W-:Y:S01]  /*0230*/  ULEA UR4, UR6, UR4, 0x18 ;  /* 0x0000000406047291 */ /* 0x008fe2000f8ec0ff */
[----:B------:R-:W-:Y:S01]  /*0240*/  SHF.R.S32.HI R3, RZ, 0x1f, R39 ;  /* 0x0000001fff037819 */ /* 0x000fe20000011427 */
[----:B------:R-:W-:Y:S01]  /*0250*/  ULEA UR9, UR6, UR9, 0x18 ;  /* 0x0000000906097291 */ /* 0x000fe2000f8ec0ff */
[----:B------:R-:W-:Y:S01]  /*0260*/  SHF.L.U32 R2, R2, 0x1, RZ ;  /* 0x0000000102027819 */ /* 0x000fe200000006ff */
[----:B------:R-:W-:Y:S01]  /*0270*/  UIADD3 UR6, UPT, UPT, UR33, -0x1, URZ ;  /* 0xffffffff21067890 */ /* 0x000fe2000fffe0ff */
[----:B------:R-:W-:Y:S01]  /*0280*/  SHF.R.S32.HI R5, RZ, 0x1f, R36 ;  /* 0x0000001fff057819 */ /* 0x000fe20000011424 */
[----:B------:R-:W-:Y:S01]  /*0290*/  ULEA UR13, UR29, UR5, 0x2 ;  /* 0x000000051d0d7291 */ /* 0x000fe2000f8e10ff */
[----:B------:R-:W-:Y:S01]  /*02a0*/  LOP3.LUT R2, R2, 0xffff, RZ, 0xc0, !PT ;  /* 0x0000ffff02027812 */ /* 0x000fe200078ec0ff */
[----:B------:R-:W-:Y:S01]  /*02b0*/  UIMAD UR14, UR29, 0x3, UR5 ;  /* 0x000000031d0e78a4 */ /* 0x000fe2000f8e0205 */
[----:B------:R-:W-:Y:S01]  /*02c0*/  LEA R38, R4, UR4, 0x4 ;  /* 0x0000000404267c11 */ /* 0x000fe2000f8e20ff */
[----:B------:R-:W-:-:S02]  /*02d0*/  ULEA UR15, UR29, UR5, 0x1 ;  /* 0x000000051d0f7291 */ /* 0x000fc4000f8e08ff */
[----:B------:R-:W-:Y:S02]  /*02e0*/  UIADD3 UR16, UPT, UPT, UR5, UR29, URZ ;  /* 0x0000001d05107290 */ /* 0x000fe4000fffe0ff */
[----:B------:R-:W-:Y:S02]  /*02f0*/  ULOP3.LUT UR34, UR31, 0x3, URZ, 0xc0, !UPT ;  /* 0x000000031f227892 */ /* 0x000fe4000f8ec0ff */
[----:B------:R-:W-:Y:S02]  /*0300*/  ULOP3.LUT UR35, UR31, 0x7ffffff8, URZ, 0xc0, !UPT ;  /* 0x7ffffff81f237892 */ /* 0x000fe4000f8ec0ff */
[----:B------:R-:W-:Y:S01]  /*0310*/  UISETP.GE.U32.AND UP0, UPT, UR6, 0x3, UPT ;  /* 0x000000030600788c */ /* 0x000fe2000bf06070 */
[----:B------:R-:W-:Y:S01]  /*0320*/  UMOV UR4, URZ ;  /* 0x000000ff00047c82 */ /* 0x000fe20008000000 */
[----:B----4-:R-:W-:-:S09]  /*0330*/  UMOV UR17, UR5 ;  /* 0x0000000500117c82 */ /* 0x010fd20008000000 */
.L_x_26:
[----:B0-----:R-:W0:Y:S01]  /*0340*/  LDC R13, c[0x0][0x410] ;  /* 0x00010400ff0d7b82 */ /* 0x001e220000000800 */
[----:B------:R-:W1:Y:S01]  /*0350*/  LDCU.64 UR6, c[0x0][0x3b8] ;  /* 0x00007700ff0677ac */ /* 0x000e620008000a00 */
[----:B--2---:R-:W2:Y:S01]  /*0360*/  LDCU.128 UR20, c[0x0][0x400] ;  /* 0x00008000ff1477ac */ /* 0x004ea20008000c00 */
[----:B-1----:R-:W-:Y:S01]  /*0370*/  UIMAD.WIDE UR6, UR17, 0x8, UR6 ;  /* 0x00000008110678a5 */ /* 0x002fe2000f8e0206 */
[----:B0-----:R-:W-:-:S04]  /*0380*/  IABS R9, R13 ;  /* 0x0000000d00097213 */ /* 0x001fc80000000000 */
[----:B------:R-:W0:Y:S08]  /*0390*/  I2F.RP R8, R9 ;  /* 0x0000000900087306 */ /* 0x000e300000209400 */
[----:B0-----:R-:W0:Y:S02]  /*03a0*/  MUFU.RCP R8, R8 ;  /* 0x0000000800087308 */ /* 0x001e240000001000 */
[----:B0-----:R-:W-:-:S06]  /*03b0*/  IADD3 R6, PT, PT, R8, 0xffffffe, RZ ;  /* 0x0ffffffe08067810 */ /* 0x001fcc0007ffe0ff */
[----:B------:R0:W1:Y:S02]  /*03c0*/  F2I.FTZ.U32.TRUNC.NTZ R7, R6 ;  /* 0x0000000600077305 */ /* 0x000064000021f000 */
[----:B0-----:R-:W-:Y:S01]  /*03d0*/  HFMA2 R6, -RZ, RZ, 0, 0 ;  /* 0x00000000ff067431 */ /* 0x001fe200000001ff */
[----:B-1----:R-:W-:-:S05]  /*03e0*/  IADD3 R10, PT, PT, RZ, -R7, RZ ;  /* 0x80000007ff0a7210 */ /* 0x002fca0007ffe0ff */
[----:B------:R-:W-:Y:S01]  /*03f0*/  IMAD R11, R10, R9, RZ ;  /* 0x000000090a0b7224 */ /* 0x000fe200078e02ff */
[----:B------:R-:W-:-:S03]  /*0400*/  IABS R10, UR17 ;  /* 0x00000011000a7c13 */ /* 0x000fc60008000000 */
[----:B------:R-:W-:Y:S01]  /*0410*/  IMAD.HI.U32 R7, R7, R11, R6 ;  /* 0x0000000b07077227 */ /* 0x000fe200078e0006 */
[----:B------:R-:W-:-:S05]  /*0420*/  MOV R11, UR7 ;  /* 0x00000007000b7c02 */ /* 0x000fca0008000f00 */
[----:B------:R-:W-:-:S05]  /*0430*/  IMAD.HI.U32 R7, R7, R10, RZ ;  /* 0x0000000a07077227 */ /* 0x000fca00078e00ff */
[----:B------:R-:W-:-:S05]  /*0440*/  IADD3 R8, PT, PT, -R7, RZ, RZ ;  /* 0x000000ff07087210 */ /* 0x000fca0007ffe1ff */
[----:B------:R-:W-:Y:S01]  /*0450*/  IMAD R6, R9, R8, R10 ;  /* 0x0000000809067224 */ /* 0x000fe200078e020a */
[----:B------:R-:W-:Y:S02]  /*0460*/  MOV R10, UR6 ;  /* 0x00000006000a7c02 */ /* 0x000fe40008000f00 */
[----:B--2---:R-:W-:Y:S02]  /*0470*/  ISETP.GE.U32.AND P0, PT, R39, UR20, PT ;  /* 0x0000001427007c0c */ /* 0x004fe4000bf06070 */
[----:B------:R-:W-:Y:S02]  /*0480*/  ISETP.GT.U32.AND P4, PT, R9, R6, PT ;  /* 0x000000060900720c */ /* 0x000fe40003f84070 */
[----:B------:R-:W2:Y:S01]  /*0490*/  LDG.E.64 R10, desc[UR26][R10.64] ;  /* 0x0000001a0a0a7981 */ /* 0x000ea2000c1e1b00 */
[----:B------:R-:W-:Y:S02]  /*04a0*/  ISETP.LE.AND P1, PT, RZ, UR17, PT ;  /* 0x00000011ff007c0c */ /* 0x000fe4000bf23270 */
[----:B------:R-:W-:-:S08]  /*04b0*/  LOP3.LUT R8, R13, UR17, RZ, 0x3c, !PT ;  /* 0x000000110d087c12 */ /* 0x000fd0000f8e3cff */
[----:B------:R-:W-:-:S04]  /*04c0*/  @!P4 IADD3 R6, PT, PT, R6, -R9, RZ ;  /* 0x800000090606c210 */ /* 0x000fc80007ffe0ff */
[-C--:B------:R-:W-:Y:S02]  /*04d0*/  ISETP.GE.U32.AND P3, PT, R6, R9.reuse, PT ;  /* 0x000000090600720c */ /* 0x080fe40003f66070 */
[----:B------:R-:W-:Y:S02]  /*04e0*/  @!P4 IADD3 R7, PT, PT, R7, 0x1, RZ ;  /* 0x000000010707c810 */ /* 0x000fe40007ffe0ff */
[----:B------:R-:W-:Y:S02]  /*04f0*/  ISETP.GE.AND.EX P0, PT, R3, UR21, PT, P0 ;  /* 0x0000001503007c0c */ /* 0x000fe4000bf06300 */
[----:B------:R-:W-:Y:S02]  /*0500*/  ISETP.GT.U32.AND P4, PT, R9, R6, PT ;  /* 0x000000060900720c */ /* 0x000fe40003f84070 */
[----:B------:R-:W-:Y:S02]  /*0510*/  ISETP.GE.AND P2, PT, R8, RZ, PT ;  /* 0x000000ff0800720c */ /* 0x000fe40003f46270 */
[----:B------:R-:W-:-:S04]  /*0520*/  IADD3 R9, PT, PT, R6, -R9, RZ ;  /* 0x8000000906097210 */ /* 0x000fc80007ffe0ff */
[----:B------:R-:W-:Y:S02]  /*0530*/  SEL R6, R9, R6, !P4 ;  /* 0x0000000609067207 */ /* 0x000fe40006000000 */
[----:B------:R-:W-:Y:S01]  /*0540*/  @P3 IADD3 R7, PT, PT, R7, 0x1, RZ ;  /* 0x0000000107073810 */ /* 0x000fe20007ffe0ff */
[----:B------:R-:W0:Y:S01]  /*0550*/  @!P0 LDC.64 R8, c[0x0][0x3f8] ;  /* 0x0000fe00ff088b82 */ /* 0x000e220000000a00 */
[----:B------:R-:W-:Y:S02]  /*0560*/  ISETP.NE.AND P3, PT, R13, RZ, PT ;  /* 0x000000ff0d00720c */ /* 0x000fe40003f65270 */
[----:B------:R-:W-:Y:S02]  /*0570*/  LOP3.LUT R13, RZ, R13, RZ, 0x33, !PT ;  /* 0x0000000dff0d7212 */ /* 0x000fe400078e33ff */
[----:B------:R-:W-:Y:S02]  /*0580*/  @!P1 IADD3 R6, PT, PT, -R6, RZ, RZ ;  /* 0x000000ff06069210 */ /* 0x000fe40007ffe1ff */
[----:B------:R-:W-:Y:S01]  /*0590*/  ISETP.GE.U32.AND P1, PT, R36, UR20, PT ;  /* 0x0000001424007c0c */ /* 0x000fe2000bf26070 */
[----:B------:R-:W1:Y:S01]  /*05a0*/  @!P0 LDC.64 R18, c[0x0][0x398] ;  /* 0x0000e600ff128b82 */ /* 0x000e620000000a00 */
[----:B------:R-:W-:-:S02]  /*05b0*/  SEL R41, R13, R6, !P3 ;  /* 0x000000060d297207 */ /* 0x000fc40005800000 */
[----:B------:R-:W-:Y:S02]  /*05c0*/  @!P2 IADD3 R7, PT, PT, -R7, RZ, RZ ;  /* 0x000000ff0707a210 */ /* 0x000fe40007ffe1ff */
[----:B------:R-:W-:Y:S01]  /*05d0*/  ISETP.GE.AND.EX P1, PT, R5, UR21, PT, P1 ;  /* 0x0000001505007c0c */ /* 0x000fe2000bf26310 */
[----:B------:R-:W-:Y:S01]  /*05e0*/  IMAD R23, R41, 0x1a, RZ ;  /* 0x0000001a29177824 */ /* 0x000fe200078e02ff */
[----:B------:R-:W-:-:S04]  /*05f0*/  SEL R13, R13, R7, !P3 ;  /* 0x000000070d0d7207 */ /* 0x000fc80005800000 */
[----:B------:R-:W-:Y:S02]  /*0600*/  SHF.R.S32.HI R6, RZ, 0x1f, R13 ;  /* 0x0000001fff067819 */ /* 0x000fe4000001140d */
[----:B------:R-:W-:-:S03]  /*0610*/  IADD3 R42, P2, PT, R23, R2, RZ ;  /* 0x00000002172a7210 */ /* 0x000fc60007f5e0ff */
[----:B------:R-:W-:Y:S01]  /*0620*/  IMAD R12, R6, UR22, RZ ;  /* 0x00000016060c7c24 */ /* 0x000fe2000f8e02ff */
[----:B------:R-:W-:Y:S01]  /*0630*/  LEA.HI.X.SX32 R43, R23, RZ, 0x1, P2 ;  /* 0x000000ff172b7211 */ /* 0x000fe200010f0eff */
[----:B------:R-:W3:Y:S02]  /*0640*/  @!P0 LDC.64 R6, c[0x0][0x3a0] ;  /* 0x0000e800ff068b82 */ /* 0x000ee40000000a00 */
[C---:B------:R-:W-:Y:S02]  /*0650*/  IMAD R45, R13.reuse, UR23, R12 ;  /* 0x000000170d2d7c24 */ /* 0x040fe4000f8e020c */
[----:B------:R-:W-:-:S04]  /*0660*/  IMAD.WIDE.U32 R42, R13, UR22, R42 ;  /* 0x000000160d2a7c25 */ /* 0x000fc8000f8e002a */
[----:B------:R-:W4:Y:S01]  /*0670*/  @!P1 LDC.64 R20, c[0x0][0x3f8] ;  /* 0x0000fe00ff149b82 */ /* 0x000f220000000a00 */
[----:B0-----:R-:W-:Y:S01]  /*0680*/  @!P0 IMAD R12, R3, R8, RZ ;  /* 0x00000008030c8224 */ /* 0x001fe200078e02ff */
[----:B------:R-:W-:Y:S02]  /*0690*/  IADD3 R45, PT, PT, R43, R45, RZ ;  /* 0x0000002d2b2d7210 */ /* 0x000fe40007ffe0ff */
[----:B------:R-:W-:Y:S01]  /*06a0*/  @!P0 MOV R44, R42 ;  /* 0x0000002a002c8202 */ /* 0x000fe20000000f00 */
[----:B------:R-:W-:-:S03]  /*06b0*/  @!P0 IMAD R13, R39, R9, R12 ;  /* 0x00000009270d8224 */ /* 0x000fc600078e020c */
[----:B------:R-:W0:Y:S01]  /*06c0*/  @!P1 LDC.64 R14, c[0x0][0x3a0] ;  /* 0x0000e800ff0e9b82 */ /* 0x000e220000000a00 */
[----:B------:R-:W-:Y:S01]  /*06d0*/  @!P0 IMAD.WIDE.U32 R8, R39, R8, R44 ;  /* 0x0000000827088225 */ /* 0x000fe200078e002c */
[----:B------:R-:W-:-:S04]  /*06e0*/  ISETP.NE.AND P2, PT, RZ, UR30, PT ;  /* 0x0000001eff007c0c */ /* 0x000fc8000bf45270 */
[----:B------:R-:W-:Y:S02]  /*06f0*/  @!P0 IADD3 R13, PT, PT, R9, R13, RZ ;  /* 0x0000000d090d8210 */ /* 0x000fe40007ffe0ff */
[C---:B------:R-:W-:Y:S01]  /*0700*/  @!P0 SHF.L.U32 R9, R8.reuse, 0x1, RZ ;  /* 0x0000000108098819 */ /* 0x040fe200000006ff */
[----:B------:R-:W0:Y:S01]  /*0710*/  @!P1 LDC.64 R16, c[0x0][0x398] ;  /* 0x0000e600ff109b82 */ /* 0x000e220000000a00 */
[----:B------:R-:W-:Y:S02]  /*0720*/  @!P0 SHF.L.U64.HI R22, R8, 0x1, R13 ;  /* 0x0000000108168819 */ /* 0x000fe4000001020d */
[C---:B---3--:R-:W-:Y:S02]  /*0730*/  @!P0 IADD3 R6, P3, PT, R9.reuse, R6, RZ ;  /* 0x0000000609068210 */ /* 0x048fe40007f7e0ff */
[----:B-1----:R-:W-:Y:S01]  /*0740*/  @!P0 IADD3 R18, P4, PT, R9, R18, RZ ;  /* 0x0000001209128210 */ /* 0x002fe20007f9e0ff */
[----:B----4-:R-:W-:Y:S01]  /*0750*/  @!P1 IMAD R12, R5, R20, RZ ;  /* 0x00000014050c9224 */ /* 0x010fe200078e02ff */
[----:B------:R-:W-:-:S02]  /*0760*/  @!P1 MOV R8, R42 ;  /* 0x0000002a00089202 */ /* 0x000fc40000000f00 */
[----:B------:R-:W-:Y:S01]  /*0770*/  @!P1 MOV R9, R45 ;  /* 0x0000002d00099202 */ /* 0x000fe20000000f00 */
[C---:B------:R-:W-:Y:S02]  /*0780*/  @!P1 IMAD R25, R36.reuse, R21, R12 ;  /* 0x0000001524199224 */ /* 0x040fe400078e020c */
[----:B------:R-:W1:Y:S01]  /*0790*/  LDC.64 R12, c[0x0][0x3a8] ;  /* 0x0000ea00ff0c7b82 */ /* 0x000e620000000a00 */
[----:B------:R-:W-:-:S07]  /*07a0*/  @!P1 IMAD.WIDE.U32 R20, R36, R20, R8 ;  /* 0x0000001424149225 */ /* 0x000fce00078e0008 */
[----:B------:R-:W3:Y:S01]  /*07b0*/  @P2 LDC.64 R8, c[0x0][0x3b0] ;  /* 0x0000ec00ff082b82 */ /* 0x000ee20000000a00 */
[----:B------:R-:W-:Y:S02]  /*07c0*/  @!P1 IADD3 R25, PT, PT, R21, R25, RZ ;  /* 0x0000001915199210 */ /* 0x000fe40007ffe0ff */
[----:B------:R-:W-:Y:S02]  /*07d0*/  @!P1 SHF.L.U32 R21, R20, 0x1, RZ ;  /* 0x0000000114159819 */ /* 0x000fe400000006ff */
[----:B------:R-:W-:Y:S02]  /*07e0*/  CS2R R34, SRZ ;  /* 0x0000000000227805 */ /* 0x000fe4000001ff00 */
[C---:B------:R-:W-:Y:S02]  /*07f0*/  @!P0 IADD3.X R7, PT, PT, R22.reuse, R7, RZ, P3, !PT ;  /* 0x0000000716078210 */ /* 0x040fe40001ffe4ff */
[----:B------:R-:W-:Y:S02]  /*0800*/  @!P0 IADD3.X R19, PT, PT, R22, R19, RZ, P4, !PT ;  /* 0x0000001316138210 */ /* 0x000fe400027fe4ff */
[----:B------:R-:W-:-:S02]  /*0810*/  @!P1 SHF.L.U64.HI R20, R20, 0x1, R25 ;  /* 0x0000000114149819 */ /* 0x000fc40000010219 */
[----:B------:R-:W-:Y:S02]  /*0820*/  CS2R R30, SRZ ;  /* 0x00000000001e7805 */ /* 0x000fe4000001ff00 */
[C---:B0-----:R-:W-:Y:S01]  /*0830*/  @!P1 IADD3 R14, P3, PT, R21.reuse, R14, RZ ;  /* 0x0000000e150e9210 */ /* 0x041fe20007f7e0ff */
[----:B------:R0:W4:Y:S01]  /*0840*/  @!P0 LDG.E R35, desc[UR26][R6.64] ;  /* 0x0000001a06238981 */ /* 0x000122000c1e1900 */
[----:B------:R-:W-:Y:S02]  /*0850*/  @!P1 IADD3 R16, P4, PT, R21, R16, RZ ;  /* 0x0000001015109210 */ /* 0x000fe40007f9e0ff */
[----:B------:R-:W-:Y:S01]  /*0860*/  IADD3 R23, PT, PT, R23, R2, RZ ;  /* 0x0000000217177210 */ /* 0x000fe20007ffe0ff */
[----:B------:R-:W4:Y:S01]  /*0870*/  @!P0 LDG.E R34, desc[UR26][R18.64] ;  /* 0x0000001a12228981 */ /* 0x000f22000c1e1900 */
[C---:B------:R-:W-:Y:S02]  /*0880*/  @!P1 IADD3.X R15, PT, PT, R20.reuse, R15, RZ, P3, !PT ;  /* 0x0000000f140f9210 */ /* 0x040fe40001ffe4ff */
[----:B------:R-:W-:-:S02]  /*0890*/  @!P1 IADD3.X R17, PT, PT, R20, R17, RZ, P4, !PT ;  /* 0x0000001114119210 */ /* 0x000fc400027fe4ff */
[----:B0-----:R-:W-:Y:S01]  /*08a0*/  CS2R R6, SRZ ;  /* 0x0000000000067805 */ /* 0x001fe2000001ff00 */
[----:B------:R-:W4:Y:S01]  /*08b0*/  @!P1 LDG.E R31, desc[UR26][R14.64] ;  /* 0x0000001a0e1f9981 */ /* 0x000f22000c1e1900 */
[----:B---3--:R-:W-:-:S03]  /*08c0*/  @P2 IMAD.WIDE R20, R23, 0x4, R8 ;  /* 0x0000000417142825 */ /* 0x008fc600078e0208 */
[----:B------:R-:W3:Y:S01]  /*08d0*/  @!P1 LDG.E R30, desc[UR26][R16.64] ;  /* 0x0000001a101e9981 */ /* 0x000ee2000c1e1900 */
[----:B-1----:R-:W-:-:S03]  /*08e0*/  IMAD.WIDE R8, R23, 0x4, R12 ;  /* 0x0000000417087825 */ /* 0x002fc600078e020c */
[----:B------:R0:W5:Y:S04]  /*08f0*/  @P2 LDG.E.64 R6, desc[UR26][R20.64] ;  /* 0x0000001a14062981 */ /* 0x000168000c1e1b00 */
[----:B------:R-:W5:Y:S01]  /*0900*/  LDG.E.64 R8, desc[UR26][R8.64] ;  /* 0x0000001a08087981 */ /* 0x000f62000c1e1b00 */
[----:B------:R-:W-:Y:S01]  /*0910*/  UISETP.NE.AND UP2, UPT, UR30, URZ, UPT ;  /* 0x000000ff1e00728c */ /* 0x000fe2000bf45270 */
[----:B------:R-:W-:Y:S01]  /*0920*/  UMOV UR36, 0x3f800000 ;  /* 0x3f80000000247882 */ /* 0x000fe20000000000 */
[----:B--2---:R-:W-:-:S13]  /*0930*/  R2UR UR42, R10 ;  /* 0x000000000a2a72ca */ /* 0x004fda00000e0000 */
[----:B------:R-:W-:-:S05]  /*0940*/  MOV R10, UR42 ;  /* 0x0000002a000a7c02 */ /* 0x000fca0008000f00 */
[----:B------:R-:W-:-:S05]  /*0950*/  FFMA.FTZ R11, -R10, UR42, R11 ;  /* 0x0000002a0a0b7c23 */ /* 0x000fca000801010b */
[----:B------:R-:W-:-:S13]  /*0960*/  FSETP.GTU.FTZ.AND P1, PT, R11, RZ, PT ;  /* 0x000000ff0b00720b */ /* 0x000fda0003f3c000 */
[----:B------:R-:W-:-:S05]  /*0970*/  VOTEU.ANY UP1, P1 ;  /* 0x0000000000ff7886 */ /* 0x000fca0000820100 */
[----:B------:R-:W1:Y:S01]  /*0980*/  @UP1 LDCU UR6, c[0x0][0x3c0] ;  /* 0x00007800ff0617ac */ /* 0x000e620008000800 */
[----:B------:R-:W-:-:S13]  /*0990*/  PLOP3.LUT P1, PT, PT, PT, UP1, 0x80, 0x8 ;  /* 0x000000000008781c */ /* 0x000fda0003f2f018 */
[----:B-1----:R-:W-:-:S06]  /*09a0*/  @P1 FADD.FTZ R10, R11, UR6 ;  /* 0x000000060b0a1e21 */ /* 0x002fcc0008010000 */
[----:B------:R-:W1:Y:S02]  /*09b0*/  @P1 MUFU.RSQ R10, R10 ;  /* 0x0000000a000a1308 */ /* 0x000e640000001400 */
[----:B-1----:R-:W-:-:S13]  /*09c0*/  @P1 R2UR UR6, R10 ;  /* 0x000000000a0612ca */ /* 0x002fda00000e0000 */
[----:B------:R-:W-:Y:S01]  /*09d0*/  @UP1 UMOV UR36, UR6 ;  /* 0x0000000600241c82 */ /* 0x000fe20008000000 */
[----:B----4-:R-:W-:Y:S02]  /*09e0*/  PRMT R32, R35, 0x7632, R32 ;  /* 0x0000763223207816 */ /* 0x010fe40000000020 */
[----:B------:R-:W-:Y:S02]  /*09f0*/  PRMT R33, R34, 0x7632, R33 ;  /* 0x0000763222217816 */ /* 0x000fe40000000021 */
[----:B------:R-:W-:Y:S02]  /*0a00*/  PRMT R28, R31, 0x7632, R28 ;  /* 0x000076321f1c7816 */ /* 0x000fe4000000001c */
[----:B---3--:R-:W-:Y:S01]  /*0a10*/  PRMT R29, R30, 0x7632, R29 ;  /* 0x000076321e1d7816 */ /* 0x008fe2000000001d */
[----:B0-----:R-:W-:Y:S06]  /*0a20*/  BRA.U UP2, `(.L_x_2) ;  /* 0x0000000102947547 */ /* 0x001fec000b800000 */
[----:B------:R-:W-:Y:S02]  /*0a30*/  SHF.L.U32 R12, R35, 0x10, RZ ;  /* 0x00000010230c7819 */ /* 0x000fe400000006ff */
[----:B------:R-:W-:Y:S02]  /*0a40*/  SHF.L.U32 R13, R32, 0x10, RZ ;  /* 0x00000010200d7819 */ /* 0x000fe400000006ff */
[----:B------:R-:W-:Y:S01]  /*0a50*/  SHF.L.U32 R11, R34, 0x10, RZ ;  /* 0x00000010220b7819 */ /* 0x000fe200000006ff */
[----:B------:R-:W-:Y:S01]  /*0a60*/  FADD.FTZ R12, R12, -UR42 ;  /* 0x8000002a0c0c7e21 */ /* 0x000fe20008010000 */
[----:B------:R-:W-:Y:S01]  /*0a70*/  SHF.L.U32 R10, R33, 0x10, RZ ;  /* 0x00000010210a7819 */ /* 0x000fe200000006ff */
[----:B------:R-:W-:Y:S01]  /*0a80*/  FADD.FTZ R13, R13, -UR42 ;  /* 0x8000002a0d0d7e21 */ /* 0x000fe20008010000 */
[----:B------:R-:W-:Y:S01]  /*0a90*/  SHF.L.U32 R18, R31, 0x10, RZ ;  /* 0x000000101f127819 */ /* 0x000fe200000006ff */
[----:B-----5:R-:W-:Y:S01]  /*0aa0*/  FMUL.FTZ R17, R8, R11 ;  /* 0x0000000b08117220 */ /* 0x020fe20000410000 */
[----:B------:R-:W-:Y:S01]  /*0ab0*/  FMUL.FTZ R12, R12, UR36 ;  /* 0x000000240c0c7c20 */ /* 0x000fe20008410000 */
[----:B------:R-:W-:Y:S01]  /*0ac0*/  FMUL.FTZ R14, R9, R10 ;  /* 0x0000000a090e7220 */ /* 0x000fe20000410000 */
[----:B------:R-:W-:Y:S01]  /*0ad0*/  FMUL.FTZ R15, R13, UR36 ;  /* 0x000000240d0f7c20 */ /* 0x000fe20008410000 */
[----:B------:R-:W-:Y:S01]  /*0ae0*/  FADD.FTZ R19, RZ, R17 ;  /* 0x00000011ff137221 */ /* 0x000fe20000010000 */
[----:B------:R-:W-:Y:S01]  /*0af0*/  FFMA.FTZ R16, R12, R17, RZ ;  /* 0x000000110c107223 */ /* 0x000fe200000100ff */
[----:B------:R-:W-:Y:S01]  /*0b00*/  SHF.L.U32 R13, R30, 0x10, RZ ;  /* 0x000000101e0d7819 */ /* 0x000fe200000006ff */
[----:B------:R-:W-:Y:S01]  /*0b10*/  FADD.FTZ R18, R18, -UR42 ;  /* 0x8000002a12127e21 */ /* 0x000fe20008010000 */
[----:B------:R-:W-:Y:S01]  /*0b20*/  FADD.FTZ R19, R14, R19 ;  /* 0x000000130e137221 */ /* 0x000fe20000010000 */
[----:B------:R-:W-:Y:S01]  /*0b30*/  FFMA.FTZ R17, R15, R14, R16 ;  /* 0x0000000e0f117223 */ /* 0x000fe20000010010 */
[----:B------:R-:W-:Y:S01]  /*0b40*/  SHF.L.U32 R14, R28, 0x10, RZ ;  /* 0x000000101c0e7819 */ /* 0x000fe200000006ff */
[----:B------:R-:W-:Y:S01]  /*0b50*/  FMUL.FTZ R20, R8, R13 ;  /* 0x0000000d08147220 */ /* 0x000fe20000410000 */
[----:B------:R-:W-:Y:S01]  /*0b60*/  FMUL.FTZ R18, R18, UR36 ;  /* 0x0000002412127c20 */ /* 0x000fe20008410000 */
[----:B------:R-:W-:Y:S01]  /*0b70*/  SHF.L.U32 R16, R29, 0x10, RZ ;  /* 0x000000101d107819 */ /* 0x000fe200000006ff */
[----:B------:R-:W-:Y:S01]  /*0b80*/  FFMA.FTZ R12, R11, R12, RZ ;  /* 0x0000000c0b0c7223 */ /* 0x000fe200000100ff */
[----:B------:R-:W-:Y:S01]  /*0b90*/  FADD.FTZ R14, R14, -UR42 ;  /* 0x8000002a0e0e7e21 */ /* 0x000fe20008010000 */
[----:B------:R-:W-:Y:S01]  /*0ba0*/  FADD.FTZ R23, R19, R20 ;  /* 0x0000001413177221 */ /* 0x000fe20000010000 */
[----:B------:R-:W-:Y:S01]  /*0bb0*/  FFMA.FTZ R24, R18, R20, R17 ;  /* 0x0000001412187223 */ /* 0x000fe20000010011 */
[----:B------:R-:W-:Y:S01]  /*0bc0*/  FADD.FTZ R20, RZ, R11 ;  /* 0x0000000bff147221 */ /* 0x000fe20000010000 */
[----:B------:R-:W-:Y:S01]  /*0bd0*/  FFMA.FTZ R21, R10, R15, RZ ;  /* 0x0000000f0a157223 */ /* 0x000fe200000100ff */
[----:B------:R-:W-:Y:S01]  /*0be0*/  FMUL.FTZ R22, R9, R16 ;  /* 0x0000001009167220 */ /* 0x000fe20000410000 */
[----:B------:R-:W-:Y:S01]  /*0bf0*/  FMUL.FTZ R19, R14, UR36 ;  /* 0x000000240e137c20 */ /* 0x000fe20008410000 */
[----:B------:R-:W-:Y:S01]  /*0c00*/  FADD.FTZ R15, RZ, R10 ;  /* 0x0000000aff0f7221 */ /* 0x000fe20000010000 */
[C---:B------:R-:W-:Y:S01]  /*0c10*/  FADD.FTZ R14, R13.reuse, R20 ;  /* 0x000000140d0e7221 */ /* 0x040fe20000010000 */
[----:B------:R-:W-:Y:S01]  /*0c20*/  FFMA.FTZ R12, R13, R18, R12 ;  /* 0x000000120d0c7223 */ /* 0x000fe2000001000c */
[----:B------:R-:W-:Y:S01]  /*0c30*/  FADD.FTZ R17, R22, R23 ;  /* 0x0000001716117221 */ /* 0x000fe20000010000 */
[----:B------:R-:W-:Y:S01]  /*0c40*/  FFMA.FTZ R11, R19, R22, R24 ;  /* 0x00000016130b7223 */ /* 0x000fe20000010018 */
[C---:B------:R-:W-:Y:S01]  /*0c50*/  FADD.FTZ R15, R16.reuse, R15 ;  /* 0x0000000f100f7221 */ /* 0x040fe20000010000 */
[----:B------:R-:W-:Y:S01]  /*0c60*/  FFMA.FTZ R13, R16, R19, R21 ;  /* 0x00000013100d7223 */ /* 0x000fe20000010015 */
[----:B------:R-:W-:Y:S06]  /*0c70*/  BRA `(.L_x_3) ;  /* 0x0000000400207947 */ /* 0x000fec0003800000 */
.L_x_2:
[----:B------:R-:W-:Y:S02]  /*0c80*/  SHF.L.U32 R10, R35, 0x10, RZ ;  /* 0x00000010230a7819 */ /* 0x000fe400000006ff */
[----:B------:R-:W-:Y:S02]  /*0c90*/  SHF.L.U32 R12, R32, 0x10, RZ ;  /* 0x00000010200c7819 */ /* 0x000fe400000006ff */
[----:B------:R-:W-:Y:S01]  /*0ca0*/  SHF.L.U32 R13, R31, 0x10, RZ ;  /* 0x000000101f0d7819 */ /* 0x000fe200000006ff */
[----:B------:R-:W-:Y:S01]  /*0cb0*/  FADD.FTZ R10, R10, -UR42 ;  /* 0x8000002a0a0a7e21 */ /* 0x000fe20008010000 */
[----:B------:R-:W-:-:S03]  /*0cc0*/  SHF.L.U32 R26, R34, 0x10, RZ ;  /* 0x00000010221a7819 */ /* 0x000fc600000006ff */
[----:B------:R-:W-:Y:S01]  /*0cd0*/  FMUL.FTZ R11, R10, UR36 ;  /* 0x000000240a0b7c20 */ /* 0x000fe20008410000 */
[----:B------:R-:W-:Y:S01]  /*0ce0*/  FADD.FTZ R10, R12, -UR42 ;  /* 0x8000002a0c0a7e21 */ /* 0x000fe20008010000 */
[----:B------:R-:W-:Y:S01]  /*0cf0*/  SHF.L.U32 R12, R28, 0x10, RZ ;  /* 0x000000101c0c7819 */ /* 0x000fe200000006ff */
[----:B------:R-:W-:Y:S01]  /*0d00*/  FADD.FTZ R13, R13, -UR42 ;  /* 0x8000002a0d0d7e21 */ /* 0x000fe20008010000 */
[----:B-----5:R-:W-:Y:S01]  /*0d10*/  FFMA.FTZ R18, R8, R11, R6 ;  /* 0x0000000b08127223 */ /* 0x020fe20000010006 */
[----:B------:R-:W-:Y:S02]  /*0d20*/  FMUL.FTZ R10, R10, UR36 ;  /* 0x000000240a0a7c20 */ /* 0x000fe40008410000 */
[----:B------:R-:W-:Y:S01]  /*0d30*/  FADD.FTZ R12, R12, -UR42 ;  /* 0x8000002a0c0c7e21 */ /* 0x000fe20008010000 */
[----:B------:R-:W-:Y:S01]  /*0d40*/  FMUL.FTZ R17, R18, -1.4426950216293334961 ;  /* 0xbfb8aa3b12117820 */ /* 0x000fe20000410000 */
[----:B------:R-:W-:Y:S01]  /*0d50*/  FMUL.FTZ R13, R13, UR36 ;  /* 0x000000240d0d7c20 */ /* 0x000fe20008410000 */
[----:B------:R-:W-:Y:S01]  /*0d60*/  FFMA.FTZ R15, R9, R10, R7 ;  /* 0x0000000a090f7223 */ /* 0x000fe20000010007 */
[----:B------:R-:W-:-:S02]  /*0d70*/  FMUL.FTZ R16, R12, UR36 ;  /* 0x000000240c107c20 */ /* 0x000fc40008410000 */
[----:B------:R-:W-:Y:S01]  /*0d80*/  FFMA.FTZ R14, R8, R13, R6 ;  /* 0x0000000d080e7223 */ /* 0x000fe20000010006 */
[----:B------:R-:W0:Y:S01]  /*0d90*/  MUFU.EX2 R17, R17 ;  /* 0x0000001100117308 */ /* 0x000e220000000800 */
[----:B------:R-:W-:Y:S01]  /*0da0*/  FMUL.FTZ R23, R15, -1.4426950216293334961 ;  /* 0xbfb8aa3b0f177820 */ /* 0x000fe20000410000 */
[----:B------:R-:W-:Y:S01]  /*0db0*/  FFMA.FTZ R12, R9, R16, R7 ;  /* 0x00000010090c7223 */ /* 0x000fe20000010007 */
[----:B------:R-:W-:-:S03]  /*0dc0*/  FMUL.FTZ R24, R14, -1.4426950216293334961 ;  /* 0xbfb8aa3b0e187820 */ /* 0x000fc60000410000 */
[----:B------:R-:W-:Y:S01]  /*0dd0*/  FMUL.FTZ R25, R12, -1.4426950216293334961 ;  /* 0xbfb8aa3b0c197820 */ /* 0x000fe20000410000 */
[----:B------:R-:W1:Y:S04]  /*0de0*/  MUFU.EX2 R23, R23 ;  /* 0x0000001700177308 */ /* 0x000e680000000800 */
[----:B------:R-:W2:Y:S01]  /*0df0*/  MUFU.EX2 R24, R24 ;  /* 0x0000001800187308 */ /* 0x000ea20000000800 */
[----:B0-----:R-:W-:-:S03]  /*0e00*/  FADD.FTZ R22, R17, 1 ;  /* 0x3f80000011167421 */ /* 0x001fc60000010000 */
[----:B------:R-:W0:Y:S04]  /*0e10*/  MUFU.EX2 R25, R25 ;  /* 0x0000001900197308 */ /* 0x000e280000000800 */
[----:B------:R-:W3:Y:S01]  /*0e20*/  MUFU.RCP R21, R22 ;  /* 0x0000001600157308 */ /* 0x000ee20000001000 */
[----:B-1----:R-:W-:Y:S01]  /*0e30*/  FADD.FTZ R19, R23, 1 ;  /* 0x3f80000017137421 */ /* 0x002fe20000010000 */
[----:B--2---:R-:W-:-:S06]  /*0e40*/  FADD.FTZ R20, R24, 1 ;  /* 0x3f80000018147421 */ /* 0x004fcc0000010000 */
[----:B------:R-:W1:Y:S01]  /*0e50*/  MUFU.RCP R19, R19 ;  /* 0x0000001300137308 */ /* 0x000e620000001000 */
[----:B0-----:R-:W-:Y:S01]  /*0e60*/  FADD.FTZ R17, R25, 1 ;  /* 0x3f80000019117421 */ /* 0x001fe20000010000 */
[----:B------:R-:W-:-:S06]  /*0e70*/  SHF.L.U32 R25, R30, 0x10, RZ ;  /* 0x000000101e197819 */ /* 0x000fcc00000006ff */
[----:B------:R-:W0:Y:S01]  /*0e80*/  MUFU.RCP R20, R20 ;  /* 0x0000001400147308 */ /* 0x000e220000001000 */
[----:B---3--:R-:W-:Y:S01]  /*0e90*/  FADD.FTZ R23, -R21, 1 ;  /* 0x3f80000015177421 */ /* 0x008fe20000010100 */
[----:B------:R-:W-:Y:S01]  /*0ea0*/  FMUL.FTZ R21, R26, R21 ;  /* 0x000000151a157220 */ /* 0x000fe20000410000 */
[----:B------:R-:W-:Y:S02]  /*0eb0*/  SHF.L.U32 R26, R29, 0x10, RZ ;  /* 0x000000101d1a7819 */ /* 0x000fe400000006ff */
[----:B------:R-:W-:Y:S01]  /*0ec0*/  FFMA.FTZ R24, R18, R23, 1 ;  /* 0x3f80000012187423 */ /* 0x000fe20000010017 */
[----:B------:R-:W-:Y:S02]  /*0ed0*/  SHF.L.U32 R18, R33, 0x10, RZ ;  /* 0x0000001021127819 */ /* 0x000fe400000006ff */
[----:B------:R-:W2:Y:S01]  /*0ee0*/  MUFU.RCP R17, R17 ;  /* 0x0000001100117308 */ /* 0x000ea20000001000 */
[----:B-1----:R-:W-:Y:S02]  /*0ef0*/  FADD.FTZ R22, -R19, 1 ;  /* 0x3f80000013167421 */ /* 0x002fe40000010100 */
[----:B------:R-:W-:-:S02]  /*0f00*/  FMUL.FTZ R23, R18, R19 ;  /* 0x0000001312177220 */ /* 0x000fc40000410000 */
[----:B------:R-:W-:Y:S01]  /*0f10*/  FFMA.FTZ R22, R15, R22, 1 ;  /* 0x3f8000000f167423 */ /* 0x000fe20000010016 */
[----:B------:R-:W-:Y:S01]  /*0f20*/  FMUL.FTZ R15, R21, R24 ;  /* 0x00000018150f7220 */ /* 0x000fe20000410000 */
[----:B0-----:R-:W-:Y:S01]  /*0f30*/  FMUL.FTZ R18, R25, R20 ;  /* 0x0000001419127220 */ /* 0x001fe20000410000 */
[----:B------:R-:W-:Y:S02]  /*0f40*/  FADD.FTZ R25, -R20, 1 ;  /* 0x3f80000014197421 */ /* 0x000fe40000010100 */
[----:B------:R-:W-:Y:S02]  /*0f50*/  FMUL.FTZ R20, R8, R15 ;  /* 0x0000000f08147220 */ /* 0x000fe40000410000 */
[----:B------:R-:W-:Y:S01]  /*0f60*/  FFMA.FTZ R25, R14, R25, 1 ;  /* 0x3f8000000e197423 */ /* 0x000fe20000010019 */
[----:B------:R-:W-:Y:S01]  /*0f70*/  FMUL.FTZ R14, R23, R22 ;  /* 0x00000016170e7220 */ /* 0x000fe20000410000 */
[----:B------:R-:W-:Y:S01]  /*0f80*/  FFMA.FTZ R21, R11, R20, RZ ;  /* 0x000000140b157223 */ /* 0x000fe200000100ff */
[----:B--2---:R-:W-:Y:S01]  /*0f90*/  FMUL.FTZ R19, R26, R17 ;  /* 0x000000111a137220 */ /* 0x004fe20000410000 */
[----:B------:R-:W-:Y:S01]  /*0fa0*/  FADD.FTZ R17, -R17, 1 ;  /* 0x3f80000011117421 */ /* 0x000fe20000010100 */
[----:B------:R-:W-:Y:S01]  /*0fb0*/  FMUL.FTZ R18, R18, R25 ;  /* 0x0000001912127220 */ /* 0x000fe20000410000 */
[----:B------:R-:W-:-:S02]  /*0fc0*/  FADD.FTZ R20, RZ, R20 ;  /* 0x00000014ff147221 */ /* 0x000fc40000010000 */
[----:B------:R-:W-:Y:S01]  /*0fd0*/  FFMA.FTZ R12, R12, R17, 1 ;  /* 0x3f8000000c0c7423 */ /* 0x000fe20000010011 */
[----:B------:R-:W-:Y:S01]  /*0fe0*/  FMUL.FTZ R17, R9, R14 ;  /* 0x0000000e09117220 */ /* 0x000fe20000410000 */
[----:B------:R-:W-:Y:S02]  /*0ff0*/  FMUL.FTZ R23, R8, R18 ;  /* 0x0000001208177220 */ /* 0x000fe40000410000 */
[----:B------:R-:W-:Y:S01]  /*1000*/  FMUL.FTZ R19, R19, R12 ;  /* 0x0000000c13137220 */ /* 0x000fe20000410000 */
[----:B------:R-:W-:Y:S01]  /*1010*/  FFMA.FTZ R12, R10, R17, R21 ;  /* 0x000000110a0c7223 */ /* 0x000fe20000010015 */
[----:B------:R-:W-:Y:S02]  /*1020*/  FADD.FTZ R20, R17, R20 ;  /* 0x0000001411147221 */ /* 0x000fe40000010000 */
[----:B------:R-:W-:Y:S01]  /*1030*/  FMUL.FTZ R17, R9, R19 ;  /* 0x0000001309117220 */ /* 0x000fe20000410000 */
[----:B------:R-:W-:Y:S01]  /*1040*/  FFMA.FTZ R21, R13, R23, R12 ;  /* 0x000000170d157223 */ /* 0x000fe2000001000c */
[----:B------:R-:W-:Y:S01]  /*1050*/  FFMA.FTZ R12, R11, R15, RZ ;  /* 0x0000000f0b0c7223 */ /* 0x000fe200000100ff */
[----:B------:R-:W-:Y:S01]  /*1060*/  FADD.FTZ R15, RZ, R15 ;  /* 0x0000000fff0f7221 */ /* 0x000fe20000010000 */
[----:B------:R-:W-:Y:S01]  /*1070*/  FADD.FTZ R20, R20, R23 ;  /* 0x0000001714147221 */ /* 0x000fe20000010000 */
[----:B------:R-:W-:Y:S01]  /*1080*/  FFMA.FTZ R11, R16, R17, R21 ;  /* 0x00000011100b7223 */ /* 0x000fe20000010015 */
[----:B------:R-:W-:Y:S01]  /*1090*/  FFMA.FTZ R21, R10, R14, RZ ;  /* 0x0000000e0a157223 */ /* 0x000fe200000100ff */
[----:B------:R-:W-:Y:S01]  /*10a0*/  FADD.FTZ R10, RZ, R14 ;  /* 0x0000000eff0a7221 */ /* 0x000fe20000010000 */
[----:B------:R-:W-:Y:S01]  /*10b0*/  FFMA.FTZ R12, R13, R18, R12 ;  /* 0x000000120d0c7223 */ /* 0x000fe2000001000c */
[----:B------:R-:W-:Y:S01]  /*10c0*/  FADD.FTZ R14, R15, R18 ;  /* 0x000000120f0e7221 */ /* 0x000fe20000010000 */
[----:B------:R-:W-:Y:S01]  /*10d0*/  FADD.FTZ R17, R17, R20 ;  /* 0x0000001411117221 */ /* 0x000fe20000010000 */
[----:B------:R-:W-:Y:S01]  /*10e0*/  FFMA.FTZ R13, R16, R19, R21 ;  /* 0x00000013100d7223 */ /* 0x000fe20000010015 */
[----:B------:R-:W-:-:S07]  /*10f0*/  FADD.FTZ R15, R10, R19 ;  /* 0x000000130a0f7221 */ /* 0x000fce0000010000 */
.L_x_3:
[----:B------:R-:W-:Y:S01]  /*1100*/  MOV R19, R11 ;  /* 0x0000000b00137202 */ /* 0x000fe20000000f00 */
[----:B------:R-:W-:Y:S01]  /*1110*/  STS.128 [R38], R12 ;  /* 0x0000000c26007388 */ /* 0x000fe20000000c00 */
[C---:B------:R-:W-:Y:S01]  /*1120*/  ISETP.GT.AND P1, PT, R0.reuse, 0x1e, PT ;  /* 0x0000001e0000780c */ /* 0x040fe20003f24270 */
[----:B------:R-:W-:Y:S01]  /*1130*/  BSSY.RECONVERGENT B0, `(.L_x_4) ;  /* 0x0000020000007945 */ /* 0x000fe20003800200 */
[----:B------:R-:W-:Y:S01]  /*1140*/  ISETP.GT.AND P4, PT, R0, 0xf, PT ;  /* 0x0000000f0000780c */ /* 0x000fe20003f84270 */
[----:B------:R-:W0:Y:S01]  /*1150*/  SHFL.DOWN PT, R10, R19, 0x1, 0x1f ;  /* 0x08201f00130a7f89 */ /* 0x000e2200000e0000 */
[C---:B------:R-:W-:Y:S02]  /*1160*/  ISETP.NE.AND P3, PT, R4.reuse, RZ, PT ;  /* 0x000000ff0400720c */ /* 0x040fe40003f65270 */
[----:B------:R-:W-:Y:S01]  /*1170*/  ISETP.GT.U32.AND P5, PT, R4, 0xc, PT ;  /* 0x0000000c0400780c */ /* 0x000fe20003fa4070 */
[----:B------:R-:W1:Y:S06]  /*1180*/  SHFL.DOWN PT, R11, R17, 0x1, 0x1f ;  /* 0x08201f00110b7f89 */ /* 0x000e6c00000e0000 */
[----:B0-----:R-:W-:Y:S01]  /*1190*/  @!P1 FADD.FTZ R19, R10, R19 ;  /* 0x000000130a139221 */ /* 0x001fe20000010000 */
[----:B-1----:R-:W-:-:S04]  /*11a0*/  @!P1 FADD.FTZ R17, R11, R17 ;  /* 0x000000110b119221 */ /* 0x002fc80000010000 */
[----:B------:R-:W0:Y:S01]  /*11b0*/  SHFL.DOWN PT, R10, R19, 0x2, 0x1f ;  /* 0x08401f00130a7f89 */ /* 0x000e2200000e0000 */
[----:B------:R-:W-:-:S03]  /*11c0*/  ISETP.GT.AND P1, PT, R0, 0x1d, PT ;  /* 0x0000001d0000780c */ /* 0x000fc60003f24270 */
[----:B------:R-:W1:Y:S10]  /*11d0*/  SHFL.DOWN PT, R11, R17, 0x2, 0x1f ;  /* 0x08401f00110b7f89 */ /* 0x000e7400000e0000 */
        /* <DEDUP_REMOVED lines=9> */
[----:B------:R-:W1:Y:S01]  /*1270*/  SHFL.DOWN PT, R11, R17, 0x8, 0x1f ;  /* 0x09001f00110b7f89 */ /* 0x000e6200000e0000 */
[----:B0-----:R-:W-:Y:S01]  /*1280*/  FADD.FTZ R16, R19, R10 ;  /* 0x0000000a13107221 */ /* 0x001fe20000010000 */
[----:B-1----:R-:W-:-:S04]  /*1290*/  FADD.FTZ R18, R17, R11 ;  /* 0x0000000b11127221 */ /* 0x002fc80000010000 */
[----:B------:R-:W-:Y:S02]  /*12a0*/  FSEL R10, R19, R16, P1 ;  /* 0x00000010130a7208 */ /* 0x000fe40000800000 */
[----:B------:R-:W-:-:S03]  /*12b0*/  FSEL R11, R17, R18, P1 ;  /* 0x00000012110b7208 */ /* 0x000fc60000800000 */
[----:B------:R0:W1:Y:S04]  /*12c0*/  SHFL.DOWN PT, R19, R10, 0x10, 0x1f ;  /* 0x0a001f000a137f89 */ /* 0x00006800000e0000 */
[----:B------:R0:W2:Y:S01]  /*12d0*/  SHFL.DOWN PT, R17, R11, 0x10, 0x1f ;  /* 0x0a001f000b117f89 */ /* 0x0000a200000e0000 */
[----:B------:R-:W-:Y:S05]  /*12e0*/  @P4 BRA `(.L_x_5) ;  /* 0x0000000000104947 */ /* 0x000fea0003800000 */
[----:B------:R-:W-:Y:S01]  /*12f0*/  ISETP.NE.AND P1, PT, R0, RZ, PT ;  /* 0x000000ff0000720c */ /* 0x000fe20003f25270 */
[----:B01----:R-:W-:Y:S01]  /*1300*/  FADD.FTZ R10, R16, R19 ;  /* 0x00000013100a7221 */ /* 0x003fe20000010000 */
[----:B--2---:R-:W-:-:S11]  /*1310*/  FADD.FTZ R11, R18, R17 ;  /* 0x00000011120b7221 */ /* 0x004fd60000010000 */
[----:B------:R3:W-:Y:S02]  /*1320*/  @!P1 STS.64 [R37+UR9+0x10], R10 ;  /* 0x0000100a25009988 */ /* 0x0007e40008000a09 */
.L_x_5:
[----:B------:R-:W-:Y:S05]  /*1330*/  BSYNC.RECONVERGENT B0 ;  /* 0x0000000000007941 */ /* 0x000fea0003800200 */
.L_x_4:
[----:B------:R-:W-:Y:S06]  /*1340*/  BAR.SYNC.DEFER_BLOCKING 0x0 ;  /* 0x0000000000007b1d */ /* 0x000fec0000010000 */
[----:B------:R-:W-:Y:S04]  /*1350*/  BSSY.RECONVERGENT B0, `(.L_x_6) ;  /* 0x0000024000007945 */ /* 0x000fe80003800200 */
[----:B------:R-:W-:Y:S05]  /*1360*/  @P3 BRA `(.L_x_7) ;  /* 0x0000000000883947 */ /* 0x000fea0003800000 */
[----:B------:R-:W4:Y:S01]  /*1370*/  S2UR UR7, SR_CgaCtaId ;  /* 0x00000000000779c3 */ /* 0x000f220000008800 */
[----:B------:R-:W-:Y:S02]  /*1380*/  UMOV UR6, 0x400 ;  /* 0x0000040000067882 */ /* 0x000fe40000000000 */
[----:B----4-:R-:W-:-:S09]  /*1390*/  ULEA UR6, UR7, UR6, 0x18 ;  /* 0x0000000607067291 */ /* 0x010fd2000f8ec0ff */
[----:B------:R-:W4:Y:S04]  /*13a0*/  LDS.64 R24, [UR6+0x18] ;  /* 0x00001806ff187984 */ /* 0x000f280008000a00 */
[----:B-12---:R-:W1:Y:S04]  /*13b0*/  LDS.128 R16, [UR6+0x20] ;  /* 0x00002006ff107984 */ /* 0x006e680008000c00 */
[----:B------:R-:W2:Y:S01]  /*13c0*/  LDS.128 R20, [UR6+0x30] ;  /* 0x00003006ff147984 */ /* 0x000ea20008000c00 */
[----:B----4-:R-:W-:Y:S01]  /*13d0*/  FADD.FTZ R27, R10, R24 ;  /* 0x000000180a1b7221 */ /* 0x010fe20000010000 */
[----:B0--3--:R-:W-:-:S03]  /*13e0*/  FADD.FTZ R10, R11, R25 ;  /* 0x000000190b0a7221 */ /* 0x009fc60000010000 */
[----:B-1----:R-:W-:Y:S01]  /*13f0*/  FADD.FTZ R11, R27, R16 ;  /* 0x000000101b0b7221 */ /* 0x002fe20000010000 */
[----:B------:R-:W-:Y:S01]  /*1400*/  FADD.FTZ R10, R10, R17 ;  /* 0x000000110a0a7221 */ /* 0x000fe20000010000 */
[----:B------:R-:W0:Y:S02]  /*1410*/  LDS.128 R24, [UR6+0x40] ;  /* 0x00004006ff187984 */ /* 0x000e240008000c00 */
[----:B------:R-:W-:Y:S01]  /*1420*/  FADD.FTZ R11, R11, R18 ;  /* 0x000000120b0b7221 */ /* 0x000fe20000010000 */
[----:B------:R-:W-:Y:S02]  /*1430*/  FADD.FTZ R10, R10, R19 ;  /* 0x000000130a0a7221 */ /* 0x000fe40000010000 */
[----:B------:R-:W1:Y:S01]  /*1440*/  LDS.128 R16, [UR6+0x50] ;  /* 0x00005006ff107984 */ /* 0x000e620008000c00 */
[----:B--2---:R-:W-:Y:S01]  /*1450*/  FADD.FTZ R11, R11, R20 ;  /* 0x000000140b0b7221 */ /* 0x004fe20000010000 */
[----:B------:R-:W-:-:S03]  /*1460*/  FADD.FTZ R10, R10, R21 ;  /* 0x000000150a0a7221 */ /* 0x000fc60000010000 */
[----:B------:R-:W-:Y:S01]  /*1470*/  FADD.FTZ R11, R11, R22 ;  /* 0x000000160b0b7221 */ /* 0x000fe20000010000 */
[----:B------:R-:W-:Y:S02]  /*1480*/  FADD.FTZ R10, R10, R23 ;  /* 0x000000170a0a7221 */ /* 0x000fe40000010000 */
[----:B------:R-:W2:Y:S01]  /*1490*/  LDS.128 R20, [UR6+0x60] ;  /* 0x00006006ff147984 */ /* 0x000ea20008000c00 */
[----:B0-----:R-:W-:Y:S01]  /*14a0*/  FADD.FTZ R11, R11, R24 ;  /* 0x000000180b0b7221 */ /* 0x001fe20000010000 */
[----:B------:R-:W-:-:S03]  /*14b0*/  FADD.FTZ R24, R10, R25 ;  /* 0x000000190a187221 */ /* 0x000fc60000010000 */
[----:B------:R-:W-:Y:S01]  /*14c0*/  FADD.FTZ R25, R11, R26 ;  /* 0x0000001a0b197221 */ /* 0x000fe20000010000 */
[----:B------:R-:W-:Y:S01]  /*14d0*/  FADD.FTZ R24, R24, R27 ;  /* 0x0000001b18187221 */ /* 0x000fe20000010000 */
[----:B------:R-:W0:Y:S02]  /*14e0*/  LDS.64 R10, [UR6+0x70] ;  /* 0x00007006ff0a7984 */ /* 0x000e240008000a00 */
[----:B-1----:R-:W-:Y:S01]  /*14f0*/  FADD.FTZ R25, R25, R16 ;  /* 0x0000001019197221 */ /* 0x002fe20000010000 */
[----:B------:R-:W-:-:S03]  /*1500*/  FADD.FTZ R24, R24, R17 ;  /* 0x0000001118187221 */ /* 0x000fc60000010000 */
[----:B------:R-:W-:Y:S01]  /*1510*/  FADD.FTZ R25, R25, R18 ;  /* 0x0000001219197221 */ /* 0x000fe20000010000 */
[----:B------:R-:W-:-:S03]  /*1520*/  FADD.FTZ R24, R24, R19 ;  /* 0x0000001318187221 */ /* 0x000fc60000010000 */
[----:B--2---:R-:W-:Y:S01]  /*1530*/  FADD.FTZ R25, R25, R20 ;  /* 0x0000001419197221 */ /* 0x004fe20000010000 */
[----:B------:R-:W-:-:S03]  /*1540*/  FADD.FTZ R24, R24, R21 ;  /* 0x0000001518187221 */ /* 0x000fc60000010000 */
[----:B------:R-:W-:Y:S01]  /*1550*/  FADD.FTZ R25, R25, R22 ;  /* 0x0000001619197221 */ /* 0x000fe20000010000 */
[----:B------:R-:W-:-:S03]  /*1560*/  FADD.FTZ R24, R24, R23 ;  /* 0x0000001718187221 */ /* 0x000fc60000010000 */
[----:B0-----:R-:W-:Y:S01]  /*1570*/  FADD.FTZ R10, R25, R10 ;  /* 0x0000000a190a7221 */ /* 0x001fe20000010000 */
[----:B------:R-:W-:-:S07]  /*1580*/  FADD.FTZ R11, R24, R11 ;  /* 0x0000000b180b7221 */ /* 0x000fce0000010000 */
.L_x_7:
[----:B------:R-:W-:Y:S05]  /*1590*/  BSYNC.RECONVERGENT B0 ;  /* 0x0000000000007941 */ /* 0x000fea0003800200 */
.L_x_6:
[----:B------:R-:W-:Y:S06]  /*15a0*/  BAR.SYNC.DEFER_BLOCKING 0x0 ;  /* 0x0000000000007b1d */ /* 0x000fec0000010000 */
[----:B------:R-:W-:Y:S04]  /*15b0*/  BSSY.RECONVERGENT B0, `(.L_x_8) ;  /* 0x000009d000007945 */ /* 0x000fe80003800200 */
[----:B------:R-:W-:Y:S05]  /*15c0*/  @P5 BRA `(.L_x_9) ;  /* 0x00000008006c5947 */ /* 0x000fea0003800000 */
[----:B-12---:R-:W1:Y:S04]  /*15d0*/  LDS.128 R16, [R38+0xd0] ;  /* 0x0000d00026107984 */ /* 0x006e680000000c00 */
[----:B------:R-:W2:Y:S04]  /*15e0*/  LDS.128 R20, [R38+0x1a0] ;  /* 0x0001a00026147984 */ /* 0x000ea80000000c00 */
[----:B------:R-:W4:Y:S01]  /*15f0*/  LDS.128 R24, [R38+0x270] ;  /* 0x0002700026187984 */ /* 0x000f220000000c00 */
[----:B-1----:R-:W-:Y:S01]  /*1600*/  FADD.FTZ R12, R12, R16 ;  /* 0x000000100c0c7221 */ /* 0x002fe20000010000 */
[----:B------:R-:W-:Y:S01]  /*1610*/  FADD.FTZ R16, R13, R17 ;  /* 0x000000110d107221 */ /* 0x000fe20000010000 */
[----:B------:R-:W-:Y:S01]  /*1620*/  FADD.FTZ R17, R14, R18 ;  /* 0x000000120e117221 */ /* 0x000fe20000010000 */
[----:B------:R-:W-:Y:S01]  /*1630*/  FADD.FTZ R18, R15, R19 ;  /* 0x000000130f127221 */ /* 0x000fe20000010000 */
[----:B--2---:R-:W-:Y:S01]  /*1640*/  FADD.FTZ R19, R12, R20 ;  /* 0x000000140c137221 */ /* 0x004fe20000010000 */
[----:B------:R-:W-:Y:S01]  /*1650*/  FADD.FTZ R20, R16, R21 ;  /* 0x0000001510147221 */ /* 0x000fe20000010000 */
[----:B------:R-:W1:Y:S01]  /*1660*/  LDS.128 R12, [R38+0x340] ;  /* 0x00034000260c7984 */ /* 0x000e620000000c00 */
[----:B------:R-:W-:Y:S01]  /*1670*/  FADD.FTZ R21, R17, R22 ;  /* 0x0000001611157221 */ /* 0x000fe20000010000 */
[----:B------:R-:W-:Y:S01]  /*1680*/  FADD.FTZ R22, R18, R23 ;  /* 0x0000001712167221 */ /* 0x000fe20000010000 */
[----:B----4-:R-:W-:Y:S01]  /*1690*/  FADD.FTZ R23, R19, R24 ;  /* 0x0000001813177221 */ /* 0x010fe20000010000 */
[----:B------:R-:W-:Y:S01]  /*16a0*/  FADD.FTZ R24, R20, R25 ;  /* 0x0000001914187221 */ /* 0x000fe20000010000 */
[----:B------:R-:W2:Y:S01]  /*16b0*/  LDS.128 R16, [R38+0x410] ;  /* 0x0004100026107984 */ /* 0x000ea20000000c00 */
[----:B------:R-:W-:Y:S01]  /*16c0*/  FADD.FTZ R25, R21, R26 ;  /* 0x0000001a15197221 */ /* 0x000fe20000010000 */
[----:B------:R-:W-:Y:S01]  /*16d0*/  FADD.FTZ R26, R22, R27 ;  /* 0x0000001b161a7221 */ /* 0x000fe20000010000 */
[----:B-1----:R-:W-:Y:S01]  /*16e0*/  FADD.FTZ R27, R23, R12 ;  /* 0x0000000c171b7221 */ /* 0x002fe20000010000 */
[----:B------:R-:W-:Y:S01]  /*16f0*/  FADD.FTZ R24, R24, R13 ;  /* 0x0000000d18187221 */ /* 0x000fe20000010000 */
[----:B------:R-:W1:Y:S01]  /*1700*/  LDS.128 R20, [R38+0x4e0] ;  /* 0x0004e00026147984 */ /* 0x000e620000000c00 */
[----:B------:R-:W-:Y:S01]  /*1710*/  FADD.FTZ R25, R25, R14 ;  /* 0x0000000e19197221 */ /* 0x000fe20000010000 */
[----:B------:R-:W-:Y:S01]  /*1720*/  FADD.FTZ R26, R26, R15 ;  /* 0x0000000f1a1a7221 */ /* 0x000fe20000010000 */
[----:B--2---:R-:W-:Y:S01]  /*1730*/  FADD.FTZ R27, R27, R16 ;  /* 0x000000101b1b7221 */ /* 0x004fe20000010000 */
[----:B------:R-:W2:Y:S01]  /*1740*/  LDS.128 R12, [R38+0x5b0] ;  /* 0x0005b000260c7984 */ /* 0x000ea20000000c00 */
[----:B------:R-:W-:Y:S01]  /*1750*/  FADD.FTZ R24, R24, R17 ;  /* 0x0000001118187221 */ /* 0x000fe20000010000 */
[----:B------:R-:W-:Y:S01]  /*1760*/  FADD.FTZ R25, R25, R18 ;  /* 0x0000001219197221 */ /* 0x000fe20000010000 */
[----:B------:R-:W-:-:S02]  /*1770*/  FADD.FTZ R26, R26, R19 ;  /* 0x000000131a1a7221 */ /* 0x000fc40000010000 */
[----:B------:R-:W4:Y:S01]  /*1780*/  LDS.128 R16, [R38+0x680] ;  /* 0x0006800026107984 */ /* 0x000f220000000c00 */
[----:B-1----:R-:W-:Y:S01]  /*1790*/  FADD.FTZ R27, R27, R20 ;  /* 0x000000141b1b7221 */ /* 0x002fe20000010000 */
[----:B------:R-:W-:Y:S01]  /*17a0*/  FADD.FTZ R24, R24, R21 ;  /* 0x0000001518187221 */ /* 0x000fe20000010000 */
[----:B------:R-:W-:Y:S01]  /*17b0*/  FADD.FTZ R25, R25, R22 ;  /* 0x0000001619197221 */ /* 0x000fe20000010000 */
[----:B------:R-:W-:Y:S01]  /*17c0*/  FADD.FTZ R26, R26, R23 ;  /* 0x000000171a1a7221 */ /* 0x000fe20000010000 */
[----:B--2---:R-:W-:Y:S01]  /*17d0*/  FADD.FTZ R27, R27, R12 ;  /* 0x0000000c1b1b7221 */ /* 0x004fe20000010000 */
[----:B------:R-:W1:Y:S01]  /*17e0*/  LDS.128 R20, [R38+0x750] ;  /* 0x0007500026147984 */ /* 0x000e620000000c00 */
[----:B------:R-:W-:Y:S01]  /*17f0*/  FADD.FTZ R24, R24, R13 ;  /* 0x0000000d18187221 */ /* 0x000fe20000010000 */
[----:B------:R-:W-:Y:S01]  /*1800*/  FADD.FTZ R25, R25, R14 ;  /* 0x0000000e19197221 */ /* 0x000fe20000010000 */
[----:B------:R-:W-:Y:S01]  /*1810*/  FADD.FTZ R26, R26, R15 ;  /* 0x0000000f1a1a7221 */ /* 0x000fe20000010000 */
[----:B----4-:R-:W-:Y:S01]  /*1820*/  FADD.FTZ R27, R27, R16 ;  /* 0x000000101b1b7221 */ /* 0x010fe20000010000 */
        /* <DEDUP_REMOVED lines=8> */
[----:B------:R-:W-:Y:S02]  /*18b0*/  FADD.FTZ R26, R26, R23 ;  /* 0x000000171a1a7221 */ /* 0x000fe40000010000 */
[----:B------:R-:W1:Y:S01]  /*18c0*/  LDS.128 R20, [R38+0x9c0] ;  /* 0x0009c00026147984 */ /* 0x000e620000000c00 */
[----:B--2---:R-:W-:Y:S01]  /*18d0*/  FADD.FTZ R27, R27, R12 ;  /* 0x0000000c1b1b7221 */ /* 0x004fe20000010000 */
        /* <DEDUP_REMOVED lines=17> */
[----:B------:R-:W-:-:S02]  /*19f0*/  FADD.FTZ R26, R26, R15 ;  /* 0x0000000f1a1a7221 */ /* 0x000fc40000010000 */
[----:B------:R-:W2:Y:S01]  /*1a00*/  LDS.128 R12, [R38+0xd00] ;  /* 0x000d0000260c7984 */ /* 0x000ea20000000c00 */
[----:B----4-:R-:W-:Y:S01]  /*1a10*/  FADD.FTZ R27, R27, R16 ;  /* 0x000000101b1b7221 */ /* 0x010fe20000010000 */
[----:B------:R-:W-:Y:S01]  /*1a20*/  FADD.FTZ R24, R24, R17 ;  /* 0x0000001118187221 */ /* 0x000fe20000010000 */
[----:B------:R-:W-:Y:S01]  /*1a30*/  FADD.FTZ R25, R25, R18 ;  /* 0x0000001219197221 */ /* 0x000fe20000010000 */
[----:B------:R-:W-:Y:S02]  /*1a40*/  FADD.FTZ R26, R26, R19 ;  /* 0x000000131a1a7221 */ /* 0x000fe40000010000 */
[----:B------:R-:W4:Y:S01]  /*1a50*/  LDS.128 R16, [R38+0xdd0] ;  /* 0x000dd00026107984 */ /* 0x000f220000000c00 */
[----:B-1----:R-:W-:Y:S01]  /*1a60*/  FADD.FTZ R27, R27, R20 ;  /* 0x000000141b1b7221 */ /* 0x002fe20000010000 */
[----:B------:R-:W-:Y:S01]  /*1a70*/  FADD.FTZ R24, R24, R21 ;  /* 0x0000001518187221 */ /* 0x000fe20000010000 */
[----:B------:R-:W-:Y:S01]  /*1a80*/  FADD.FTZ R25, R25, R22 ;  /* 0x0000001619197221 */ /* 0x000fe20000010000 */
[----:B------:R-:W-:-:S02]  /*1a90*/  FADD.FTZ R26, R26, R23 ;  /* 0x000000171a1a7221 */ /* 0x000fc40000010000 */
[----:B------:R-:W1:Y:S01]  /*1aa0*/  LDS.128 R20, [R38+0xea0] ;  /* 0x000ea00026147984 */ /* 0x000e620000000c00 */
[----:B--2---:R-:W-:Y:S01]  /*1ab0*/  FADD.FTZ R27, R27, R12 ;  /* 0x0000000c1b1b7221 */ /* 0x004fe20000010000 */
[----:B------:R-:W-:Y:S01]  /*1ac0*/  FADD.FTZ R24, R24, R13 ;  /* 0x0000000d18187221 */ /* 0x000fe20000010000 */
[----:B------:R-:W-:Y:S01]  /*1ad0*/  FADD.FTZ R25, R25, R14 ;  /* 0x0000000e19197221 */ /* 0x000fe20000010000 */
[----:B------:R-:W-:Y:S02]  /*1ae0*/  FADD.FTZ R26, R26, R15 ;  /* 0x0000000f1a1a7221 */ /* 0x000fe40000010000 */
[----:B------:R-:W2:Y:S01]  /*1af0*/  LDS.128 R12, [R38+0xf70] ;  /* 0x000f7000260c7984 */ /* 0x000ea20000000c00 */
[----:B----4-:R-:W-:Y:S01]  /*1b00*/  FADD.FTZ R27, R27, R16 ;  /* 0x000000101b1b7221 */ /* 0x010fe20000010000 */
        /* <DEDUP_REMOVED lines=62> */
[----:B------:R-:W-:Y:S01]  /*1ef0*/  FADD.FTZ R26, R26, R19 ;  /* 0x000000131a1a7221 */ /* 0x000fe20000010000 */
[----:B-1----:R-:W-:Y:S01]  /*1f00*/  FADD.FTZ R27, R27, R20 ;  /* 0x000000141b1b7221 */ /* 0x002fe20000010000 */
[----:B------:R-:W-:Y:S01]  /*1f10*/  FADD.FTZ R24, R24, R21 ;  /* 0x0000001518187221 */ /* 0x000fe20000010000 */
[----:B------:R-:W-:Y:S01]  /*1f20*/  FADD.FTZ R25, R25, R22 ;  /* 0x0000001619197221 */ /* 0x000fe20000010000 */
[----:B------:R-:W-:Y:S01]  /*1f30*/  FADD.FTZ R26, R26, R23 ;  /* 0x000000171a1a7221 */ /* 0x000fe20000010000 */
[----:B--2---:R-:W-:Y:S01]  /*1f40*/  FADD.FTZ R12, R27, R12 ;  /* 0x0000000c1b0c7221 */ /* 0x004fe20000010000 */
[----:B------:R-:W-:Y:S01]  /*1f50*/  FADD.FTZ R13, R24, R13 ;  /* 0x0000000d180d7221 */ /* 0x000fe20000010000 */
[----:B------:R-:W-:Y:S01]  /*1f60*/  FADD.FTZ R14, R25, R14 ;  /* 0x0000000e190e7221 */ /* 0x000fe20000010000 */
[----:B------:R-:W-:-:S07]  /*1f70*/  FADD.FTZ R15, R26, R15 ;  /* 0x0000000f1a0f7221 */ /* 0x000fce0000010000 */
.L_x_9:
[----:B------:R-:W-:Y:S05]  /*1f80*/  BSYNC.RECONVERGENT B0 ;  /* 0x0000000000007941 */ /* 0x000fea0003800200 */
.L_x_8:
[----:B------:R-:W-:Y:S04]  /*1f90*/  BSSY.RECONVERGENT B0, `(.L_x_10) ;  /* 0x000001d000007945 */ /* 0x000fe80003800200 */
[----:B------:R-:W-:Y:S05]  /*1fa0*/  @P5 BRA `(.L_x_11) ;  /* 0x00000000006c5947 */ /* 0x000fea0003800000 */
[----:B--2---:R-:W2:Y:S01]  /*1fb0*/  LDC.64 R16, c[0x0][0x3f8] ;  /* 0x0000fe00ff107b82 */ /* 0x004ea20000000a00 */
[----:B------:R-:W-:-:S07]  /*1fc0*/  IMAD R41, R41, 0xd, R4 ;  /* 0x0000000d29297824 */ /* 0x000fce00078e0204 */
[----:B-1----:R-:W1:Y:S01]  /*1fd0*/  LDC.64 R18, c[0x0][0x3d8] ;  /* 0x0000f600ff127b82 */ /* 0x002e620000000a00 */
[----:B--2---:R-:W-:Y:S01]  /*1fe0*/  IMAD.WIDE.U32 R20, R16, 0x3, RZ ;  /* 0x0000000310147825 */ /* 0x004fe200078e00ff */
[C---:B------:R-:W-:Y:S02]  /*1ff0*/  LEA R25, R17.reuse, R17, 0x1 ;  /* 0x0000001111197211 */ /* 0x040fe400078e08ff */
[----:B------:R-:W-:Y:S02]  /*2000*/  LEA.HI R23, P1, R17, R16, RZ, 0x1 ;  /* 0x0000001011177211 */ /* 0x000fe400078308ff */
[----:B------:R-:W-:Y:S02]  /*2010*/  IADD3 R21, PT, PT, R21, R25, RZ ;  /* 0x0000001915157210 */ /* 0x000fe40007ffe0ff */
[----:B------:R-:W-:Y:S01]  /*2020*/  IADD3.X R22, PT, PT, RZ, R17, RZ, P1, !PT ;  /* 0x00000011ff167210 */ /* 0x000fe20000ffe4ff */
[----:B-1----:R-:W-:Y:S01]  /*2030*/  IMAD.WIDE R18, R41, 0x4, R18 ;  /* 0x0000000429127825 */ /* 0x002fe200078e0212 */
[----:B------:R-:W-:-:S02]  /*2040*/  LEA.HI R24, P1, R21, R20, RZ, 0x1 ;  /* 0x0000001415187211 */ /* 0x000fc400078308ff */
[----:B------:R-:W-:Y:S02]  /*2050*/  SHF.L.U32 R41, R23, 0x1, RZ ;  /* 0x0000000117297819 */ /* 0x000fe400000006ff */
[----:B------:R-:W-:Y:S01]  /*2060*/  SHF.L.U32 R25, R24, 0x1, RZ ;  /* 0x0000000118197819 */ /* 0x000fe200000006ff */
[----:B------:R4:W-:Y:S01]  /*2070*/  REDG.E.ADD.F32.FTZ.RN.STRONG.GPU desc[UR26][R18.64], R12 ;  /* 0x0000000c120079a6 */ /* 0x0009e2000c12f31a */
[----:B------:R-:W-:Y:S02]  /*2080*/  LOP3.LUT R41, R41, 0xfffffffc, RZ, 0xc0, !PT ;  /* 0xfffffffc29297812 */ /* 0x000fe400078ec0ff */
[----:B------:R-:W-:Y:S02]  /*2090*/  LEA R20, P4, R16, R18, 0x2 ;  /* 0x0000001210147211 */ /* 0x000fe400078810ff */
[----:B------:R-:W-:Y:S02]  /*20a0*/  IADD3.X R27, PT, PT, RZ, R21, RZ, P1, !PT ;  /* 0x00000015ff1b7210 */ /* 0x000fe40000ffe4ff */
[----:B------:R-:W-:-:S02]  /*20b0*/  LOP3.LUT R25, R25, 0xfffffffc, RZ, 0xc0, !PT ;  /* 0xfffffffc19197812 */ /* 0x000fc400078ec0ff */
[----:B------:R-:W-:Y:S02]  /*20c0*/  SHF.L.U64.HI R23, R23, 0x1, R22 ;  /* 0x0000000117177819 */ /* 0x000fe40000010216 */
[----:B------:R-:W-:Y:S02]  /*20d0*/  IADD3 R22, P1, PT, R18, R41, RZ ;  /* 0x0000002912167210 */ /* 0x000fe40007f3e0ff */
[----:B------:R-:W-:Y:S02]  /*20e0*/  LEA.HI.X R21, R16, R19, R17, 0x2, P4 ;  /* 0x0000001310157211 */ /* 0x000fe400020f1411 */
[----:B------:R-:W-:Y:S02]  /*20f0*/  SHF.L.U64.HI R17, R24, 0x1, R27 ;  /* 0x0000000118117819 */ /* 0x000fe4000001021b */
[----:B------:R-:W-:Y:S02]  /*2100*/  IADD3 R16, P4, PT, R18, R25, RZ ;  /* 0x0000001912107210 */ /* 0x000fe40007f9e0ff */
[----:B------:R-:W-:-:S02]  /*2110*/  IADD3.X R23, PT, PT, R19, R23, RZ, P1, !PT ;  /* 0x0000001713177210 */ /* 0x000fc40000ffe4ff */
[----:B------:R-:W-:-:S03]  /*2120*/  IADD3.X R17, PT, PT, R19, R17, RZ, P4, !PT ;  /* 0x0000001113117210 */ /* 0x000fc600027fe4ff */
[----:B------:R4:W-:Y:S04]  /*2130*/  REDG.E.ADD.F32.FTZ.RN.STRONG.GPU desc[UR26][R22.64], R13 ;  /* 0x0000000d160079a6 */ /* 0x0009e8000c12f31a */
[----:B------:R4:W-:Y:S04]  /*2140*/  REDG.E.ADD.F32.FTZ.RN.STRONG.GPU desc[UR26][R20.64], R14 ;  /* 0x0000000e140079a6 */ /* 0x0009e8000c12f31a */
[----:B------:R4:W-:Y:S02]  /*2150*/  REDG.E.ADD.F32.FTZ.RN.STRONG.GPU desc[UR26][R16.64], R15 ;  /* 0x0000000f100079a6 */ /* 0x0009e4000c12f31a */
.L_x_11:
[----:B------:R-:W-:Y:S05]  /*2160*/  BSYNC.RECONVERGENT B0 ;  /* 0x0000000000007941 */ /* 0x000fea0003800200 */
.L_x_10:
[----:B------:R-:W-:-:S09]  /*2170*/  UISETP.GE.U32.AND UP1, UPT, UR31, 0x2, UPT ;  /* 0x000000021f00788c */ /* 0x000fd2000bf26070 */
[----:B------:R-:W-:Y:S05]  /*2180*/  BRA.U !UP1, `(.L_x_12) ;  /* 0x0000000d092c7547 */ /* 0x000fea000b800000 */
[----:B------:R-:W5:Y:S01]  /*2190*/  LDCU.64 UR6, c[0x0][0x3d0] ;  /* 0x00007a00ff0677ac */ /* 0x000f620008000a00 */
[----:B----4-:R-:W-:Y:S01]  /*21a0*/  MOV R12, UR31 ;  /* 0x0000001f000c7c02 */ /* 0x010fe20008000f00 */
[----:B------:R-:W-:-:S03]  /*21b0*/  ULOP3.LUT UR18, UR4, 0x1, URZ, 0xc0, !UPT ;  /* 0x0000000104127892 */ /* 0x000fc6000f8ec0ff */
[----:B------:R-:W-:Y:S01]  /*21c0*/  ISETP.GE.U32.AND P4, PT, R12, 0x8, PT ;  /* 0x000000080c00780c */ /* 0x000fe20003f86070 */
[----:B------:R-:W-:-:S04]  /*21d0*/  UIMAD UR19, UR18, UR29, URZ ;  /* 0x0000001d121372a4 */ /* 0x000fc8000f8e02ff */
[----:B------:R-:W-:-:S04]  /*21e0*/  UIMAD UR18, UR19, UR31, URZ ;  /* 0x0000001f131272a4 */ /* 0x000fc8000f8e02ff */
[----:B------:R-:W-:-:S04]  /*21f0*/  USHF.L.U32 UR18, UR18, 0x1, URZ ;  /* 0x0000000112127899 */ /* 0x000fc800080006ff */
[----:B-----5:R-:W-:Y:S01]  /*2200*/  UIMAD.WIDE UR6, UR18, 0x4, UR6 ;  /* 0x00000004120678a5 */ /* 0x020fe2000f8e0206 */
[----:B------:R-:W-:Y:S11]  /*2210*/  @P3 BRA `(.L_x_13) ;  /* 0x00000000005c3947 */ /* 0x000ff60003800000 */
[----:B------:R-:W4:Y:S01]  /*2220*/  LDC.64 R14, c[0x0][0x3c8] ;  /* 0x0000f200ff0e7b82 */ /* 0x000f220000000a00 */
[----:B------:R-:W-:Y:S01]  /*2230*/  MOV R16, UR4 ;  /* 0x0000000400107c02 */ /* 0x000fe20008000f00 */
[----:B------:R-:W-:Y:S02]  /*2240*/  UIADD3 UR18, UPT, UPT, UR19, UR5, URZ ;  /* 0x0000000513127290 */ /* 0x000fe4000fffe0ff */
[----:B------:R-:W-:Y:S01]  /*2250*/  UIMAD.WIDE.U32 UR20, UR32, 0x8, UR6 ;  /* 0x00000008201478a5 */ /* 0x000fe2000f8e0006 */
[----:B------:R-:W-:-:S03]  /*2260*/  LOP3.LUT P1, R16, R16, 0x2, RZ, 0xc0, !PT ;  /* 0x0000000210107812 */ /* 0x000fc6000782c0ff */
[----:B--2---:R-:W-:Y:S02]  /*2270*/  MOV R17, UR18 ;  /* 0x0000001200117c02 */ /* 0x004fe40008000f00 */
[----:B-1----:R-:W-:Y:S02]  /*2280*/  SEL R19, RZ, UR31, P1 ;  /* 0x0000001fff137c07 */ /* 0x002fe40008800000 */
[----:B------:R-:W-:Y:S02]  /*2290*/  MOV R12, UR20 ;  /* 0x00000014000c7c02 */ /* 0x000fe40008000f00 */
[----:B------:R-:W-:Y:S02]  /*22a0*/  ISETP.NE.AND P1, PT, R19, -0x1, PT ;  /* 0xffffffff1300780c */ /* 0x000fe40003f25270 */
[----:B------:R-:W-:-:S05]  /*22b0*/  MOV R13, UR21 ;  /* 0x00000015000d7c02 */ /* 0x000fca0008000f00 */
[----:B------:R1:W-:Y:S01]  /*22c0*/  STG.E.64 desc[UR26][R12.64], R10 ;  /* 0x0000000a0c007986 */ /* 0x0003e2000c101b1a */
[----:B----4-:R-:W-:Y:S01]  /*22d0*/  IMAD.WIDE.U32 R14, R17, 0x4, R14 ;  /* 0x00000004110e7825 */ /* 0x010fe200078e000e */
[----:B------:R-:W-:Y:S01]  /*22e0*/  IADD3 R17, PT, PT, -R16, 0x1, RZ ;  /* 0x0000000110117810 */ /* 0x000fe20007ffe1ff */
[----:B------:R-:W-:Y:S06]  /*22f0*/  MEMBAR.ALL.GPU ;  /* 0x0000000000007992 */ /* 0x000fec000000a000 */
[----:B------:R-:W-:-:S00]  /*2300*/  ERRBAR ;  /* 0x00000000000079ab */ /* 0x000fc00000000000 */
[----:B------:R-:W-:Y:S06]  /*2310*/  CGAERRBAR ;  /* 0x00000000000075ab */ /* 0x000fec0000000000 */
[----:B------:R1:W-:Y:S01]  /*2320*/  REDG.E.ADD.S32.STRONG.GPU desc[UR26][R14.64], R17 ;  /* 0x000000110e00798e */ /* 0x0003e2000c12e31a */
[----:B------:R-:W-:Y:S05]  /*2330*/  @!P1 BRA `(.L_x_13) ;  /* 0x0000000000149947 */ /* 0x000fea0003800000 */
.L_x_14:
[----:B-1----:R-:W2:Y:S04]  /*2340*/  LDG.E.STRONG.GPU R12, desc[UR26][R14.64] ;  /* 0x0000001a0e0c7981 */ /* 0x002ea8000c1ef900 */
[----:B--2---:R-:W-:Y:S01]  /*2350*/  CCTL.IVALL ;  /* 0x00000000ff00798f */ /* 0x004fe20002000000 */
[----:B------:R-:W-:Y:S05]  /*2360*/  YIELD ;  /* 0x0000000000007946 */ /* 0x000fea0003800000 */
[----:B------:R-:W-:-:S13]  /*2370*/  ISETP.NE.AND P1, PT, R12, R19, PT ;  /* 0x000000130c00720c */ /* 0x000fda0003f25270 */
[----:B------:R-:W-:Y:S05]  /*2380*/  @P1 BRA `(.L_x_14) ;  /* 0xfffffffc00ec1947 */ /* 0x000fea000383ffff */
.L_x_13:
[----:B------:R-:W-:Y:S05]  /*2390*/  WARPSYNC.ALL ;  /* 0x0000000000007948 */ /* 0x000fea0003800000 */
[----:B------:R-:W-:Y:S01]  /*23a0*/  BAR.SYNC.DEFER_BLOCKING 0x0 ;  /* 0x0000000000007b1d */ /* 0x000fe20000010000 */
[----:B------:R-:W-:-:S05]  /*23b0*/  HFMA2 R20, -RZ, RZ, 0, 0 ;  /* 0x00000000ff147431 */ /* 0x000fca00000001ff */
[----:B------:R-:W-:Y:S05]  /*23c0*/  @!P4 BRA `(.L_x_15) ;  /* 0x000000040078c947 */ /* 0x000fea0003800000 */
[----:B------:R-:W-:Y:S01]  /*23d0*/  MOV R20, RZ ;  /* 0x000000ff00147202 */ /* 0x000fe20000000f00 */
[----:B------:R-:W-:Y:S01]  /*23e0*/  UIADD3 UR37, UPT, UPT, -UR28, URZ, URZ ;  /* 0x000000ff1c257290 */ /* 0x000fe2000fffe1ff */
[----:B------:R-:W-:Y:S01]  /*23f0*/  UMOV UR18, UR5 ;  /* 0x0000000500127c82 */ /* 0x000fe20008000000 */
[----:B------:R-:W-:Y:S01]  /*2400*/  UMOV UR19, UR16 ;  /* 0x0000001000137c82 */ /* 0x000fe20008000000 */
[----:B------:R-:W-:Y:S01]  /*2410*/  UMOV UR20, UR15 ;  /* 0x0000000f00147c82 */ /* 0x000fe20008000000 */
[----:B------:R-:W-:Y:S01]  /*2420*/  UMOV UR21, UR14 ;  /* 0x0000000e00157c82 */ /* 0x000fe20008000000 */
[----:B------:R-:W-:Y:S01]  /*2430*/  UMOV UR22, UR13 ;  /* 0x0000000d00167c82 */ /* 0x000fe20008000000 */
[----:B------:R-:W-:Y:S01]  /*2440*/  UMOV UR23, UR12 ;  /* 0x0000000c00177c82 */ /* 0x000fe20008000000 */
[----:B------:R-:W-:Y:S01]  /*2450*/  UMOV UR24, UR11 ;  /* 0x0000000b00187c82 */ /* 0x000fe20008000000 */
[----:B------:R-:W-:-:S05]  /*2460*/  UMOV UR25, UR10 ;  /* 0x0000000a00197c82 */ /* 0x000fca0008000000 */
.L_x_16:
[----:B-1----:R-:W-:Y:S02]  /*2470*/  IADD3 R12, PT, PT, R20, 0x1, RZ ;  /* 0x00000001140c7810 */ /* 0x002fe40007ffe0ff */
[----:B------:R-:W-:Y:S02]  /*2480*/  ISETP.EQ.OR P1, PT, RZ, UR37, P3 ;  /* 0x00000025ff007c0c */ /* 0x000fe40009f22670 */
[----:B------:R-:W-:Y:S02]  /*2490*/  ISETP.EQ.OR P4, PT, R12, UR28, P3 ;  /* 0x0000001c0c007c0c */ /* 0x000fe40009f82670 */
[----:B------:R-:W-:-:S04]  /*24a0*/  IADD3 R12, PT, PT, R20, 0x2, RZ ;  /* 0x00000002140c7810 */ /* 0x000fc80007ffe0ff */
[----:B------:R-:W-:Y:S02]  /*24b0*/  ISETP.EQ.OR P6, PT, R12, UR28, P3 ;  /* 0x0000001c0c007c0c */ /* 0x000fe40009fc2670 */
[----:B------:R-:W-:-:S03]  /*24c0*/  IADD3 R12, PT, PT, R20, 0x3, RZ ;  /* 0x00000003140c7810 */ /* 0x000fc60007ffe0ff */
[----:B------:R-:W-:Y:S01]  /*24d0*/  VOTEU.ALL UP2, P1 ;  /* 0x0000000000ff7886 */ /* 0x000fe20000840000 */
[----:B------:R-:W-:Y:S01]  /*24e0*/  ISETP.EQ.OR P5, PT, R12, UR28, P3 ;  /* 0x0000001c0c007c0c */ /* 0x000fe20009fa2670 */
[----:B------:R-:W-:-:S03]  /*24f0*/  VOTEU.ALL UP1, P4 ;  /* 0x0000000000ff7886 */ /* 0x000fc60002020000 */
[----:B------:R-:W-:Y:S02]  /*2500*/  @!UP2 UIMAD.WIDE.U32 UR38, UR18, 0x8, UR6 ;  /* 0x000000081226a8a5 */ /* 0x000fe4000f8e0006 */
[----:B------:R-:W-:Y:S01]  /*2510*/  @!UP1 UIMAD.WIDE.U32 UR40, UR19, 0x8, UR6 ;  /* 0x00000008132898a5 */ /* 0x000fe2000f8e0006 */
[----:B------:R-:W-:-:S03]  /*2520*/  VOTEU.ALL UP2, P6 ;  /* 0x0000000000ff7886 */ /* 0x000fc60003040000 */
[----:B------:R-:W-:Y:S02]  /*2530*/  MOV R12, UR38 ;  /* 0x00000026000c7c02 */ /* 0x000fe40008000f00 */
[----:B------:R-:W-:Y:S01]  /*2540*/  MOV R13, UR39 ;  /* 0x00000027000d7c02 */ /* 0x000fe20008000f00 */
[----:B------:R-:W-:Y:S01]  /*2550*/  @!UP2 UIMAD.WIDE.U32 UR38, UR20, 0x8, UR6 ;  /* 0x000000081426a8a5 */ /* 0x000fe2000f8e0006 */
[----:B------:R-:W-:Y:S01]  /*2560*/  MOV R14, UR40 ;  /* 0x00000028000e7c02 */ /* 0x000fe20008000f00 */
[----:B------:R-:W-:Y:S01]  /*2570*/  VOTEU.ALL UP1, P5 ;  /* 0x0000000000ff7886 */ /* 0x000fe20002820000 */
[----:B------:R-:W-:Y:S02]  /*2580*/  MOV R15, UR41 ;  /* 0x00000029000f7c02 */ /* 0x000fe40008000f00 */
[----:B------:R-:W0:Y:S01]  /*2590*/  @!P1 LDG.E.64 R12, desc[UR26][R12.64] ;  /* 0x0000001a0c0c9981 */ /* 0x000e22000c1e1b00 */
[----:B------:R-:W-:Y:S02]  /*25a0*/  MOV R16, UR38 ;  /* 0x0000002600107c02 */ /* 0x000fe40008000f00 */
[----:B--2---:R-:W-:Y:S01]  /*25b0*/  MOV R17, UR39 ;  /* 0x0000002700117c02 */ /* 0x004fe20008000f00 */
[----:B------:R-:W2:Y:S01]  /*25c0*/  @!P4 LDG.E.64 R14, desc[UR26][R14.64] ;  /* 0x0000001a0e0ec981 */ /* 0x000ea2000c1e1b00 */
[----:B------:R-:W-:-:S04]  /*25d0*/  @!UP1 UIMAD.WIDE.U32 UR38, UR21, 0x8, UR6 ;  /* 0x00000008152698a5 */ /* 0x000fc8000f8e0006 */
[----:B------:R-:W4:Y:S02]  /*25e0*/  @!P6 LDG.E.64 R16, desc[UR26][R16.64] ;  /* 0x0000001a1010e981 */ /* 0x000f24000c1e1b00 */
[----:B------:R-:W-:Y:S02]  /*25f0*/  MOV R18, UR38 ;  /* 0x0000002600127c02 */ /* 0x000fe40008000f00 */
[----:B------:R-:W-:-:S06]  /*2600*/  MOV R19, UR39 ;  /* 0x0000002700137c02 */ /* 0x000fcc0008000f00 */
[----:B------:R-:W5:Y:S01]  /*2610*/  @!P5 LDG.E.64 R18, desc[UR26][R18.64] ;  /* 0x0000001a1212d981 */ /* 0x000f62000c1e1b00 */
[----:B------:R-:W-:Y:S01]  /*2620*/  IADD3 R21, PT, PT, R20, 0x4, RZ ;  /* 0x0000000414157810 */ /* 0x000fe20007ffe0ff */
[----:B0--3--:R-:W-:Y:S01]  /*2630*/  @!P1 FADD.FTZ R10, R10, R12 ;  /* 0x0000000c0a0a9221 */ /* 0x009fe20000010000 */
[----:B------:R-:W-:Y:S01]  /*2640*/  @!P1 FADD.FTZ R11, R11, R13 ;  /* 0x0000000d0b0b9221 */ /* 0x000fe20000010000 */
[----:B------:R-:W-:Y:S02]  /*2650*/  IADD3 R12, PT, PT, R20, 0x5, RZ ;  /* 0x00000005140c7810 */ /* 0x000fe40007ffe0ff */
[----:B------:R-:W-:Y:S01]  /*2660*/  ISETP.EQ.OR P1, PT, R21, UR28, P3 ;  /* 0x0000001c15007c0c */ /* 0x000fe20009f22670 */
[----:B--2---:R-:W-:Y:S01]  /*2670*/  @!P4 FADD.FTZ R10, R10, R14 ;  /* 0x0000000e0a0ac221 */ /* 0x004fe20000010000 */
[----:B------:R-:W-:Y:S01]  /*2680*/  @!P4 FADD.FTZ R11, R11, R15 ;  /* 0x0000000f0b0bc221 */ /* 0x000fe20000010000 */
[----:B------:R-:W-:Y:S02]  /*2690*/  ISETP.EQ.OR P4, PT, R12, UR28, P3 ;  /* 0x0000001c0c007c0c */ /* 0x000fe40009f82670 */
[----:B------:R-:W-:Y:S01]  /*26a0*/  IADD3 R12, PT, PT, R20, 0x6, RZ ;  /* 0x00000006140c7810 */ /* 0x000fe20007ffe0ff */
[----:B----4-:R-:W-:Y:S01]  /*26b0*/  @!P6 FADD.FTZ R10, R10, R16 ;  /* 0x000000100a0ae221 */ /* 0x010fe20000010000 */
[----:B------:R-:W-:-:S02]  /*26c0*/  @!P6 FADD.FTZ R11, R11, R17 ;  /* 0x000000110b0be221 */ /* 0x000fc40000010000 */
[----:B------:R-:W-:Y:S02]  /*26d0*/  ISETP.EQ.OR P6, PT, R12, UR28, P3 ;  /* 0x0000001c0c007c0c */ /* 0x000fe40009fc2670 */
[----:B------:R-:W-:Y:S02]  /*26e0*/  IADD3 R12, PT, PT, R20, 0x7, RZ ;  /* 0x00000007140c7810 */ /* 0x000fe40007ffe0ff */
[----:B------:R-:W-:Y:S01]  /*26f0*/  VOTEU.ALL UP2, P1 ;  /* 0x0000000000ff7886 */ /* 0x000fe20000840000 */
[----:B-----5:R-:W-:Y:S01]  /*2700*/  @!P5 FADD.FTZ R10, R10, R18 ;  /* 0x000000120a0ad221 */ /* 0x020fe20000010000 */
[----:B------:R-:W-:Y:S01]  /*2710*/  @!P5 FADD.FTZ R11, R11, R19 ;  /* 0x000000130b0bd221 */ /* 0x000fe20000010000 */
[----:B------:R-:W-:Y:S02]  /*2720*/  ISETP.EQ.OR P5, PT, R12, UR28, P3 ;  /* 0x0000001c0c007c0c */ /* 0x000fe40009fa2670 */
[----:B------:R-:W-:Y:S01]  /*2730*/  @!UP2 UIMAD.WIDE.U32 UR38, UR22, 0x8, UR6 ;  /* 0x000000081626a8a5 */ /* 0x000fe2000f8e0006 */
[----:B------:R-:W-:-:S03]  /*2740*/  VOTEU.ALL UP1, P4 ;  /* 0x0000000000ff7886 */ /* 0x000fc60002020000 */
[----:B------:R-:W-:Y:S02]  /*2750*/  VOTEU.ALL UP2, P6 ;  /* 0x0000000000ff7886 */ /* 0x000fe40003040000 */
[----:B------:R-:W-:Y:S01]  /*2760*/  MOV R12, UR38 ;  /* 0x00000026000c7c02 */ /* 0x000fe20008000f00 */
[----:B------:R-:W-:Y:S01]  /*2770*/  @!UP1 UIMAD.WIDE.U32 UR40, UR23, 0x8, UR6 ;  /* 0x00000008172898a5 */ /* 0x000fe2000f8e0006 */
[----:B------:R-:W-:Y:S01]  /*2780*/  MOV R13, UR39 ;  /* 0x00000027000d7c02 */ /* 0x000fe20008000f00 */
[----:B------:R-:W-:Y:S02]  /*2790*/  @!UP2 UIMAD.WIDE.U32 UR38, UR24, 0x8, UR6 ;  /* 0x000000081826a8a5 */ /* 0x000fe4000f8e0006 */
[----:B------:R-:W-:Y:S02]  /*27a0*/  VOTEU.ALL UP1, P5 ;  /* 0x0000000000ff7886 */ /* 0x000fe40002820000 */
[----:B------:R-:W-:Y:S01]  /*27b0*/  MOV R14, UR40 ;  /* 0x00000028000e7c02 */ /* 0x000fe20008000f00 */
[----:B------:R-:W2:Y:S01]  /*27c0*/  @!P1 LDG.E.64 R12, desc[UR26][R12.64] ;  /* 0x0000001a0c0c9981 */ /* 0x000ea2000c1e1b00 */
[----:B------:R-:W-:-:S02]  /*27d0*/  MOV R15, UR41 ;  /* 0x00000029000f7c02 */ /* 0x000fc40008000f00 */
[----:B------:R-:W-:Y:S02]  /*27e0*/  MOV R16, UR38 ;  /* 0x0000002600107c02 */ /* 0x000fe40008000f00 */
[----:B------:R-:W-:Y:S01]  /*27f0*/  MOV R17, UR39 ;  /* 0x0000002700117c02 */ /* 0x000fe20008000f00 */
[----:B------:R-:W-:Y:S01]  /*2800*/  @!UP1 UIMAD.WIDE.U32 UR38, UR25, 0x8, UR6 ;  /* 0x00000008192698a5 */ /* 0x000fe2000f8e0006 */
[----:B------:R-:W3:Y:S04]  /*2810*/  @!P4 LDG.E.64 R14, desc[UR26][R14.64] ;  /* 0x0000001a0e0ec981 */ /* 0x000ee8000c1e1b00 */
[----:B------:R-:W4:Y:S01]  /*2820*/  @!P6 LDG.E.64 R16, desc[UR26][R16.64] ;  /* 0x0000001a1010e981 */ /* 0x000f22000c1e1b00 */
[----:B------:R-:W-:Y:S02]  /*2830*/  MOV R18, UR38 ;  /* 0x0000002600127c02 */ /* 0x000fe40008000f00 */
[----:B------:R-:W-:-:S06]  /*2840*/  MOV R19, UR39 ;  /* 0x0000002700137c02 */ /* 0x000fcc0008000f00 */
[----:B------:R-:W5:Y:S01]  /*2850*/  @!P5 LDG.E.64 R18, desc[UR26][R18.64] ;  /* 0x0000001a1212d981 */ /* 0x000f62000c1e1b00 */
[----:B------:R-:W-:Y:S01]  /*2860*/  IADD3 R20, PT, PT, R20, 0x8, RZ ;  /* 0x0000000814147810 */ /* 0x000fe20007ffe0ff */
[----:B------:R-:W-:Y:S02]  /*2870*/  UIADD3 UR37, UPT, UPT, UR37, 0x8, URZ ;  /* 0x0000000825257890 */ /* 0x000fe4000fffe0ff */
[----:B------:R-:W-:Y:S02]  /*2880*/  ULEA UR18, UR29, UR18, 0x3 ;  /* 0x000000121d127291 */ /* 0x000fe4000f8e18ff */
[----:B------:R-:W-:Y:S02]  /*2890*/  ULEA UR19, UR29, UR19, 0x3 ;  /* 0x000000131d137291 */ /* 0x000fe4000f8e18ff */
[----:B------:R-:W-:Y:S02]  /*28a0*/  ULEA UR20, UR29, UR20, 0x3 ;  /* 0x000000141d147291 */ /* 0x000fe4000f8e18ff */
[----:B------:R-:W-:-:S02]  /*28b0*/  ULEA UR21, UR29, UR21, 0x3 ;  /* 0x000000151d157291 */ /* 0x000fc4000f8e18ff */
[----:B------:R-:W-:Y:S02]  /*28c0*/  ULEA UR22, UR29, UR22, 0x3 ;  /* 0x000000161d167291 */ /* 0x000fe4000f8e18ff */
[----:B------:R-:W-:Y:S02]  /*28d0*/  ULEA UR23, UR29, UR23, 0x3 ;  /* 0x000000171d177291 */ /* 0x000fe4000f8e18ff */
[----:B------:R-:W-:Y:S02]  /*28e0*/  ULEA UR24, UR29, UR24, 0x3 ;  /* 0x000000181d187291 */ /* 0x000fe4000f8e18ff */
[----:B------:R-:W-:Y:S01]  /*28f0*/  ULEA UR25, UR29, UR25, 0x3 ;  /* 0x000000191d197291 */ /* 0x000fe2000f8e18ff */
[----:B--2---:R-:W-:Y:S01]  /*2900*/  @!P1 FADD.FTZ R10, R10, R12 ;  /* 0x0000000c0a0a9221 */ /* 0x004fe20000010000 */
[----:B------:R-:W-:Y:S01]  /*2910*/  @!P1 FADD.FTZ R11, R11, R13 ;  /* 0x0000000d0b0b9221 */ /* 0x000fe20000010000 */
[----:B------:R-:W-:Y:S02]  /*2920*/  ISETP.NE.AND P1, PT, R20, UR35, PT ;  /* 0x0000002314007c0c */ /* 0x000fe4000bf25270 */
[----:B---3--:R-:W-:Y:S01]  /*2930*/  @!P4 FADD.FTZ R10, R10, R14 ;  /* 0x0000000e0a0ac221 */ /* 0x008fe20000010000 */
[----:B------:R-:W-:-:S03]  /*2940*/  @!P4 FADD.FTZ R11, R11, R15 ;  /* 0x0000000f0b0bc221 */ /* 0x000fc60000010000 */
[----:B----4-:R-:W-:Y:S01]  /*2950*/  @!P6 FADD.FTZ R10, R10, R16 ;  /* 0x000000100a0ae221 */ /* 0x010fe20000010000 */
[----:B------:R-:W-:-:S03]  /*2960*/  @!P6 FADD.FTZ R11, R11, R17 ;  /* 0x000000110b0be221 */ /* 0x000fc60000010000 */
[----:B-----5:R-:W-:Y:S01]  /*2970*/  @!P5 FADD.FTZ R10, R10, R18 ;  /* 0x000000120a0ad221 */ /* 0x020fe20000010000 */
[----:B------:R-:W-:Y:S02]  /*2980*/  @!P5 FADD.FTZ R11, R11, R19 ;  /* 0x000000130b0bd221 */ /* 0x000fe40000010000 */
[----:B------:R-:W-:Y:S05]  /*2990*/  @P1 BRA `(.L_x_16) ;  /* 0xfffffff800b41947 */ /* 0x000fea000383ffff */
[----:B------:R-:W-:-:S07]  /*29a0*/  MOV R20, UR35 ;  /* 0x0000002300147c02 */ /* 0x000fce0008000f00 */
.L_x_15:
[----:B------:R-:W-:-:S09]  /*29b0*/  UISETP.NE.AND UP1, UPT, UR33, URZ, UPT ;  /* 0x000000ff2100728c */ /* 0x000fd2000bf25270 */
[----:B------:R-:W-:Y:S05]  /*29c0*/  BRA.U !UP1, `(.L_x_12) ;  /* 0x00000005091c7547 */ /* 0x000fea000b800000 */
[----:B------:R-:W-:Y:S01]  /*29d0*/  UISETP.NE.AND UP1, UPT, UR34, URZ, UPT ;  /* 0x000000ff2200728c */ /* 0x000fe2000bf25270 */
[----:B------:R-:W-:Y:S10]  /*29e0*/  BRA.U !UP0, `(.L_x_17) ;  /* 0x00000001088c7547 */ /* 0x000ff4000b800000 */
[C---:B-1----:R-:W-:Y:S02]  /*29f0*/  IADD3 R14, PT, PT, R20.reuse, 0x1, RZ ;  /* 0x00000001140e7810 */ /* 0x042fe40007ffe0ff */
[----:B------:R-:W-:Y:S02]  /*2a00*/  ISETP.EQ.OR P1, PT, R20, UR28, P3 ;  /* 0x0000001c14007c0c */ /* 0x000fe40009f22670 */
[----:B------:R-:W-:Y:S02]  /*2a10*/  ISETP.EQ.OR P4, PT, R14, UR28, P3 ;  /* 0x0000001c0e007c0c */ /* 0x000fe40009f82670 */
[C---:B--2---:R-:W-:Y:S02]  /*2a20*/  IADD3 R17, PT, PT, R20.reuse, 0x2, RZ ;  /* 0x0000000214117810 */ /* 0x044fe40007ffe0ff */
[----:B------:R-:W-:Y:S02]  /*2a30*/  IADD3 R16, PT, PT, R20, 0x3, RZ ;  /* 0x0000000314107810 */ /* 0x000fe40007ffe0ff */
[----:B------:R-:W-:-:S02]  /*2a40*/  ISETP.EQ.OR P5, PT, R17, UR28, P3 ;  /* 0x0000001c11007c0c */ /* 0x000fc40009fa2670 */
[----:B------:R-:W-:Y:S02]  /*2a50*/  MOV R13, UR29 ;  /* 0x0000001d000d7c02 */ /* 0x000fe40008000f00 */
[----:B------:R-:W-:Y:S02]  /*2a60*/  MOV R19, UR29 ;  /* 0x0000001d00137c02 */ /* 0x000fe40008000f00 */
[----:B------:R-:W-:Y:S01]  /*2a70*/  ISETP.EQ.OR P6, PT, R16, UR28, P3 ;  /* 0x0000001c10007c0c */ /* 0x000fe20009fc2670 */
[----:B------:R-:W-:Y:S01]  /*2a80*/  @!P1 IMAD R12, R20, R13, UR5 ;  /* 0x00000005140c9e24 */ /* 0x000fe2000f8e020d */
[----:B------:R-:W-:Y:S01]  /*2a90*/  MOV R15, 0x8 ;  /* 0x00000008000f7802 */ /* 0x000fe20000000f00 */
[----:B------:R-:W-:Y:S01]  /*2aa0*/  @!P4 IMAD R14, R14, R19, UR5 ;  /* 0x000000050e0ece24 */ /* 0x000fe2000f8e0213 */
[----:B------:R-:W-:Y:S01]  /*2ab0*/  MOV R18, UR29 ;  /* 0x0000001d00127c02 */ /* 0x000fe20008000f00 */
[----:B------:R-:W-:Y:S01]  /*2ac0*/  HFMA2 R19, -RZ, RZ, 0, 4.76837158203125e-07 ;  /* 0x00000008ff137431 */ /* 0x000fe200000001ff */
[----:B------:R-:W-:Y:S01]  /*2ad0*/  MOV R21, UR29 ;  /* 0x0000001d00157c02 */ /* 0x000fe20008000f00 */
[----:B------:R-:W-:Y:S01]  /*2ae0*/  @!P1 IMAD.WIDE.U32 R12, R12, R15, UR6 ;  /* 0x000000060c0c9e25 */ /* 0x000fe2000f8e000f */
[----:B------:R-:W-:-:S03]  /*2af0*/  MOV R22, 0x8 ;  /* 0x0000000800167802 */ /* 0x000fc60000000f00 */
[----:B------:R-:W-:Y:S02]  /*2b00*/  @!P5 IMAD R17, R17, R18, UR5 ;  /* 0x000000051111de24 */ /* 0x000fe4000f8e0212 */
[----:B------:R-:W-:Y:S01]  /*2b10*/  @!P4 IMAD.WIDE.U32 R14, R14, R19, UR6 ;  /* 0x000000060e0ece25 */ /* 0x000fe2000f8e0013 */
[----:B------:R-:W0:Y:S03]  /*2b20*/  @!P1 LDG.E.64 R12, desc[UR26][R12.64] ;  /* 0x0000001a0c0c9981 */ /* 0x000e26000c1e1b00 */
[----:B------:R-:W-:Y:S02]  /*2b30*/  @!P6 IMAD R18, R16, R21, UR5 ;  /* 0x000000051012ee24 */ /* 0x000fe4000f8e0215 */
[----:B------:R-:W-:Y:S01]  /*2b40*/  @!P5 IMAD.WIDE.U32 R16, R17, R22, UR6 ;  /* 0x000000061110de25 */ /* 0x000fe2000f8e0016 */
[----:B------:R-:W2:Y:S03]  /*2b50*/  @!P4 LDG.E.64 R14, desc[UR26][R14.64] ;  /* 0x0000001a0e0ec981 */ /* 0x000ea6000c1e1b00 */
[----:B------:R-:W-:-:S02]  /*2b60*/  @!P6 IMAD.WIDE.U32 R18, R18, R19, UR6 ;  /* 0x000000061212ee25 */ /* 0x000fc4000f8e0013 */
[----:B------:R-:W4:Y:S04]  /*2b70*/  @!P5 LDG.E.64 R16, desc[UR26][R16.64] ;  /* 0x0000001a1010d981 */ /* 0x000f28000c1e1b00 */
[----:B------:R-:W5:Y:S01]  /*2b80*/  @!P6 LDG.E.64 R18, desc[UR26][R18.64] ;  /* 0x0000001a1212e981 */ /* 0x000f62000c1e1b00 */
[----:B------:R-:W-:Y:S01]  /*2b90*/  IADD3 R20, PT, PT, R20, 0x4, RZ ;  /* 0x0000000414147810 */ /* 0x000fe20007ffe0ff */
[----:B0--3--:R-:W-:Y:S01]  /*2ba0*/  @!P1 FADD.FTZ R10, R10, R12 ;  /* 0x0000000c0a0a9221 */ /* 0x009fe20000010000 */
[----:B------:R-:W-:-:S03]  /*2bb0*/  @!P1 FADD.FTZ R11, R11, R13 ;  /* 0x0000000d0b0b9221 */ /* 0x000fc60000010000 */
[----:B--2---:R-:W-:Y:S01]  /*2bc0*/  @!P4 FADD.FTZ R10, R10, R14 ;  /* 0x0000000e0a0ac221 */ /* 0x004fe20000010000 */
[----:B------:R-:W-:-:S03]  /*2bd0*/  @!P4 FADD.FTZ R11, R11, R15 ;  /* 0x0000000f0b0bc221 */ /* 0x000fc60000010000 */
[----:B----4-:R-:W-:Y:S01]  /*2be0*/  @!P5 FADD.FTZ R10, R10, R16 ;  /* 0x000000100a0ad221 */ /* 0x010fe20000010000 */
[----:B------:R-:W-:-:S03]  /*2bf0*/  @!P5 FADD.FTZ R11, R11, R17 ;  /* 0x000000110b0bd221 */ /* 0x000fc60000010000 */
[----:B-----5:R-:W-:Y:S01]  /*2c00*/  @!P6 FADD.FTZ R10, R10, R18 ;  /* 0x000000120a0ae221 */ /* 0x020fe20000010000 */
[----:B------:R-:W-:-:S07]  /*2c10*/  @!P6 FADD.FTZ R11, R11, R19 ;  /* 0x000000130b0be221 */ /* 0x000fce0000010000 */
.L_x_17:
[----:B------:R-:W-:Y:S05]  /*2c20*/  BRA.U !UP1, `(.L_x_12) ;  /* 0x0000000109847547 */ /* 0x000fea000b800000 */
[----:B------:R-:W-:Y:S02]  /*2c30*/  UISETP.NE.AND UP1, UPT, UR34, 0x1, UPT ;  /* 0x000000012200788c */ /* 0x000fe4000bf25270 */
[----:B------:R-:W-:-:S07]  /*2c40*/  ULOP3.LUT UP2, URZ, UR31, 0x1, URZ, 0xc0, !UPT ;  /* 0x000000011fff7892 */ /* 0x000fce000f84c0ff */
[----:B------:R-:W-:Y:S05]  /*2c50*/  BRA.U !UP1, `(.L_x_18) ;  /* 0x0000000109487547 */ /* 0x000fea000b800000 */
[C---:B-1----:R-:W-:Y:S01]  /*2c60*/  IADD3 R14, PT, PT, R20.reuse, 0x1, RZ ;  /* 0x00000001140e7810 */ /* 0x042fe20007ffe0ff */
[----:B------:R-:W-:Y:S01]  /*2c70*/  HFMA2 R15, -RZ, RZ, 0, 4.76837158203125e-07 ;  /* 0x00000008ff0f7431 */ /* 0x000fe200000001ff */
[----:B------:R-:W-:Y:S02]  /*2c80*/  ISETP.EQ.OR P4, PT, R20, UR28, P3 ;  /* 0x0000001c14007c0c */ /* 0x000fe40009f82670 */
[----:B------:R-:W-:Y:S02]  /*2c90*/  ISETP.EQ.OR P1, PT, R14, UR28, P3 ;  /* 0x0000001c0e007c0c */ /* 0x000fe40009f22670 */
[----:B------:R-:W-:Y:S02]  /*2ca0*/  MOV R13, UR29 ;  /* 0x0000001d000d7c02 */ /* 0x000fe40008000f00 */
[----:B--2---:R-:W-:-:S07]  /*2cb0*/  MOV R17, UR29 ;  /* 0x0000001d00117c02 */ /* 0x004fce0008000f00 */
[----:B------:R-:W-:Y:S02]  /*2cc0*/  @!P4 IMAD R12, R20, R13, UR5 ;  /* 0x00000005140cce24 */ /* 0x000fe4000f8e020d */
[----:B------:R-:W-:Y:S01]  /*2cd0*/  @!P1 IMAD R14, R14, R17, UR5 ;  /* 0x000000050e0e9e24 */ /* 0x000fe2000f8e0211 */
[----:B------:R-:W-:Y:S01]  /*2ce0*/  MOV R17, 0x8 ;  /* 0x0000000800117802 */ /* 0x000fe20000000f00 */
[----:B------:R-:W-:-:S04]  /*2cf0*/  @!P4 IMAD.WIDE.U32 R12, R12, R15, UR6 ;  /* 0x000000060c0cce25 */ /* 0x000fc8000f8e000f */
[----:B------:R-:W-:Y:S02]  /*2d00*/  @!P1 IMAD.WIDE.U32 R14, R14, R17, UR6 ;  /* 0x000000060e0e9e25 */ /* 0x000fe4000f8e0011 */
[----:B------:R-:W0:Y:S04]  /*2d10*/  @!P4 LDG.E.64 R12, desc[UR26][R12.64] ;  /* 0x0000001a0c0cc981 */ /* 0x000e28000c1e1b00 */
[----:B------:R-:W2:Y:S01]  /*2d20*/  @!P1 LDG.E.64 R14, desc[UR26][R14.64] ;  /* 0x0000001a0e0e9981 */ /* 0x000ea2000c1e1b00 */
[----:B------:R-:W-:Y:S01]  /*2d30*/  IADD3 R20, PT, PT, R20, 0x2, RZ ;  /* 0x0000000214147810 */ /* 0x000fe20007ffe0ff */
[----:B0--3--:R-:W-:Y:S01]  /*2d40*/  @!P4 FADD.FTZ R10, R10, R12 ;  /* 0x0000000c0a0ac221 */ /* 0x009fe20000010000 */
[----:B------:R-:W-:-:S03]  /*2d50*/  @!P4 FADD.FTZ R11, R11, R13 ;  /* 0x0000000d0b0bc221 */ /* 0x000fc60000010000 */
[----:B--2---:R-:W-:Y:S01]  /*2d60*/  @!P1 FADD.FTZ R10, R10, R14 ;  /* 0x0000000e0a0a9221 */ /* 0x004fe20000010000 */
[----:B------:R-:W-:-:S07]  /*2d70*/  @!P1 FADD.FTZ R11, R11, R15 ;  /* 0x0000000f0b0b9221 */ /* 0x000fce0000010000 */
.L_x_18:
[----:B------:R-:W-:Y:S01]  /*2d80*/  ISETP.EQ.OR P1, PT, R20, UR28, P3 ;  /* 0x0000001c14007c0c */ /* 0x000fe20009f22670 */
[----:B------:R-:W-:Y:S03]  /*2d90*/  BSSY.RECONVERGENT B0, `(.L_x_12) ;  /* 0x000000a000007945 */ /* 0x000fe60003800200 */
[----:B------:R-:W-:-:S13]  /*2da0*/  PLOP3.LUT P1, PT, P1, PT, UP2, 0xd5, 0x5d ;  /* 0x00000000005d781c */ /* 0x000fda0000f2fa2d */
[----:B------:R-:W-:Y:S05]  /*2db0*/  @P1 BRA `(.L_x_19) ;  /* 0x00000000001c1947 */ /* 0x000fea0003800000 */
[----:B-1----:R-:W-:Y:S01]  /*2dc0*/  MOV R13, UR29 ;  /* 0x0000001d000d7c02 */ /* 0x002fe20008000f00 */
[----:B------:R-:W-:-:S04]  /*2dd0*/  HFMA2 R15, -RZ, RZ, 0, 4.76837158203125e-07 ;  /* 0x00000008ff0f7431 */ /* 0x000fc800000001ff */
[----:B------:R-:W-:-:S04]  /*2de0*/  IMAD R12, R20, R13, UR5 ;  /* 0x00000005140c7e24 */ /* 0x000fc8000f8e020d */
[----:B------:R-:W-:-:S06]  /*2df0*/  IMAD.WIDE.U32 R12, R12, R15, UR6 ;  /* 0x000000060c0c7e25 */ /* 0x000fcc000f8e000f */
[----:B------:R-:W0:Y:S02]  /*2e00*/  LDG.E.64 R12, desc[UR26][R12.64] ;  /* 0x0000001a0c0c7981 */ /* 0x000e24000c1e1b00 */
[----:B0--3--:R-:W-:Y:S01]  /*2e10*/  FADD.FTZ R10, R10, R12 ;  /* 0x0000000c0a0a7221 */ /* 0x009fe20000010000 */
[----:B------:R-:W-:-:S07]  /*2e20*/  FADD.FTZ R11, R11, R13 ;  /* 0x0000000d0b0b7221 */ /* 0x000fce0000010000 */
.L_x_19:
[----:B------:R-:W-:Y:S05]  /*2e30*/  BSYNC.RECONVERGENT B0 ;  /* 0x0000000000007941 */ /* 0x000fea0003800200 */
.L_x_12:
[----:B------:R-:W5:Y:S01]  /*2e40*/  S2UR UR7, SR_CgaCtaId ;  /* 0x00000000000779c3 */ /* 0x000f620000008800 */
[----:B------:R-:W-:Y:S01]  /*2e50*/  UMOV UR6, 0x400 ;  /* 0x0000040000067882 */ /* 0x000fe20000000000 */
[----:B------:R-:W-:Y:S02]  /*2e60*/  SHF.L.U32 R35, R35, 0x10, RZ ;  /* 0x0000001023237819 */ /* 0x000fe400000006ff */
[----:B------:R-:W-:Y:S02]  /*2e70*/  SHF.L.U32 R32, R32, 0x10, RZ ;  /* 0x0000001020207819 */ /* 0x000fe400000006ff */
[----:B------:R-:W-:Y:S01]  /*2e80*/  SHF.L.U32 R31, R31, 0x10, RZ ;  /* 0x000000101f1f7819 */ /* 0x000fe200000006ff */
[----:B------:R-:W-:Y:S01]  /*2e90*/  FADD.FTZ R35, R35, -UR42 ;  /* 0x8000002a23237e21 */ /* 0x000fe20008010000 */
[----:B------:R-:W-:Y:S01]  /*2ea0*/  SHF.L.U32 R28, R28, 0x10, RZ ;  /* 0x000000101c1c7819 */ /* 0x000fe200000006ff */
[----:B------:R-:W-:Y:S01]  /*2eb0*/  FADD.FTZ R32, R32, -UR42 ;  /* 0x8000002a20207e21 */ /* 0x000fe20008010000 */
[----:B-1--4-:R-:W-:Y:S01]  /*2ec0*/  SHF.L.U32 R15, R34, 0x10, RZ ;  /* 0x00000010220f7819 */ /* 0x012fe200000006ff */
[----:B------:R-:W-:Y:S01]  /*2ed0*/  FMUL.FTZ R35, R35, UR36 ;  /* 0x0000002423237c20 */ /* 0x000fe20008410000 */
[----:B------:R-:W-:Y:S01]  /*2ee0*/  SHF.L.U32 R14, R33, 0x10, RZ ;  /* 0x00000010210e7819 */ /* 0x000fe200000006ff */
[----:B------:R-:W-:Y:S01]  /*2ef0*/  FMUL.FTZ R32, R32, UR36 ;  /* 0x0000002420207c20 */ /* 0x000fe20008410000 */
[----:B-----5:R-:W-:-:S09]  /*2f00*/  ULEA UR6, UR7, UR6, 0x18 ;  /* 0x0000000607067291 */ /* 0x020fd2000f8ec0ff */
[----:B------:R0:W-:Y:S01]  /*2f10*/  @!P3 STS.64 [UR6+0x80], R10 ;  /* 0x0000800aff00b988 */ /* 0x0001e20008000a06 */
[----:B------:R-:W-:Y:S01]  /*2f20*/  BAR.SYNC.DEFER_BLOCKING 0x0 ;  /* 0x0000000000007b1d */ /* 0x000fe20000010000 */
[----:B0--3--:R-:W-:Y:S01]  /*2f30*/  FADD.FTZ R10, R31, -UR42 ;  /* 0x8000002a1f0a7e21 */ /* 0x009fe20008010000 */
[----:B------:R-:W-:-:S04]  /*2f40*/  FADD.FTZ R11, R28, -UR42 ;  /* 0x8000002a1c0b7e21 */ /* 0x000fc80008010000 */
[----:B------:R-:W0:Y:S01]  /*2f50*/  LDS.64 R12, [UR6+0x80] ;  /* 0x00008006ff0c7984 */ /* 0x000e220008000a00 */
[----:B------:R-:W0:Y:S02]  /*2f60*/  LDCU UR6, c[0x0][0x42c] ;  /* 0x00008580ff0677ac */ /* 0x000e240008000800 */
[----:B0-----:R-:W-:Y:S01]  /*2f70*/  FMUL.FTZ R12, R12, UR6 ;  /* 0x000000060c0c7c20 */ /* 0x001fe20008410000 */
[----:B------:R-:W-:Y:S01]  /*2f80*/  FMUL.FTZ R13, R13, UR6 ;  /* 0x000000060d0d7c20 */ /* 0x000fe20008410000 */
[----:B------:R-:W-:Y:S06]  /*2f90*/  @!P2 BRA `(.L_x_20) ;  /* 0x000000000048a947 */ /* 0x000fec0003800000 */
[----:B------:R-:W-:Y:S01]  /*2fa0*/  FFMA.FTZ R16, R8, R35, R6 ;  /* 0x0000002308107223 */ /* 0x000fe20000010006 */
[----:B--2---:R-:W-:-:S03]  /*2fb0*/  FFMA.FTZ R17, R9, R32, R7 ;  /* 0x0000002009117223 */ /* 0x004fc60000010007 */
[----:B------:R-:W-:Y:S01]  /*2fc0*/  FMUL.FTZ R18, R16, -1.4426950216293334961 ;  /* 0xbfb8aa3b10127820 */ /* 0x000fe20000410000 */
[----:B------:R-:W-:-:S05]  /*2fd0*/  FMUL.FTZ R21, R17, -1.4426950216293334961 ;  /* 0xbfb8aa3b11157820 */ /* 0x000fca0000410000 */
[----:B------:R-:W0:Y:S04]  /*2fe0*/  MUFU.EX2 R18, R18 ;  /* 0x0000001200127308 */ /* 0x000e280000000800 */
[----:B------:R-:W1:Y:S01]  /*2ff0*/  MUFU.EX2 R21, R21 ;  /* 0x0000001500157308 */ /* 0x000e620000000800 */
[----:B0-----:R-:W-:Y:S01]  /*3000*/  FADD.FTZ R19, R18, 1 ;  /* 0x3f80000012137421 */ /* 0x001fe20000010000 */
[----:B-1----:R-:W-:-:S03]  /*3010*/  FADD.FTZ R22, R21, 1 ;  /* 0x3f80000015167421 */ /* 0x002fc60000010000 */
[----:B------:R-:W0:Y:S08]  /*3020*/  MUFU.RCP R20, R19 ;  /* 0x0000001300147308 */ /* 0x000e300000001000 */
[----:B------:R-:W1:Y:S01]  /*3030*/  MUFU.RCP R23, R22 ;  /* 0x0000001600177308 */ /* 0x000e620000001000 */
[----:B0-----:R-:W-:Y:S01]  /*3040*/  FADD.FTZ R25, -R20, 1 ;  /* 0x3f80000014197421 */ /* 0x001fe20000010100 */
[----:B------:R-:W-:-:S03]  /*3050*/  FMUL.FTZ R15, R15, R20 ;  /* 0x000000140f0f7220 */ /* 0x000fc60000410000 */
[----:B------:R-:W-:Y:S01]  /*3060*/  FFMA.FTZ R16, R16, R25, 1 ;  /* 0x3f80000010107423 */ /* 0x000fe20000010019 */
[----:B-1----:R-:W-:Y:S01]  /*3070*/  FADD.FTZ R24, -R23, 1 ;  /* 0x3f80000017187421 */ /* 0x002fe20000010100 */
[----:B------:R-:W-:Y:S02]  /*3080*/  FMUL.FTZ R14, R14, R23 ;  /* 0x000000170e0e7220 */ /* 0x000fe40000410000 */
[----:B------:R-:W-:Y:S01]  /*3090*/  FMUL.FTZ R15, R15, R16 ;  /* 0x000000100f0f7220 */ /* 0x000fe20000410000 */
[----:B------:R-:W-:-:S04]  /*30a0*/  FFMA.FTZ R17, R17, R24, 1 ;  /* 0x3f80000011117423 */ /* 0x000fc80000010018 */
[----:B------:R-:W-:-:S07]  /*30b0*/  FMUL.FTZ R14, R14, R17 ;  /* 0x000000110e0e7220 */ /* 0x000fce0000410000 */
.L_x_20:
[----:B------:R-:W-:Y:S04]  /*30c0*/  BSSY.RECONVERGENT B0, `(.L_x_21) ;  /* 0x0000014000007945 */ /* 0x000fe80003800200 */
[----:B------:R-:W-:Y:S05]  /*30d0*/  @P0 BRA `(.L_x_22) ;  /* 0x0000000000480947 */ /* 0x000fea0003800000 */
[----:B------:R-:W0:Y:S01]  /*30e0*/  LDCU.64 UR18, c[0x0][0x3f8] ;  /* 0x00007f00ff1277ac */ /* 0x000e220008000a00 */
[C-C-:B--2---:R-:W-:Y:S01]  /*30f0*/  FFMA.FTZ R17, R12.reuse, R35, R13.reuse ;  /* 0x000000230c117223 */ /* 0x144fe2000001000d */
[----:B------:R-:W-:Y:S01]  /*3100*/  FFMA.FTZ R16, R12, R32, R13 ;  /* 0x000000200c107223 */ /* 0x000fe2000001000d */
[----:B------:R-:W1:Y:S02]  /*3110*/  LDCU.64 UR6, c[0x0][0x380] ;  /* 0x00007000ff0677ac */ /* 0x000e640008000a00 */
[----:B------:R-:W-:Y:S01]  /*3120*/  FFMA.FTZ R17, R8, R15, -R17 ;  /* 0x0000000f08117223 */ /* 0x000fe20000010811 */
[----:B------:R-:W-:Y:S01]  /*3130*/  FFMA.FTZ R16, R9, R14, -R16 ;  /* 0x0000000e09107223 */ /* 0x000fe20000010810 */
[----:B------:R-:W-:Y:S02]  /*3140*/  MOV R14, R42 ;  /* 0x0000002a000e7202 */ /* 0x000fe40000000f00 */
[----:B------:R-:W-:Y:S01]  /*3150*/  MOV R15, R45 ;  /* 0x0000002d000f7202 */ /* 0x000fe20000000f00 */
[----:B------:R-:W-:Y:S01]  /*3160*/  FMUL.FTZ R19, R17, UR36 ;  /* 0x0000002411137c20 */ /* 0x000fe20008410000 */
[----:B0-----:R-:W-:-:S02]  /*3170*/  IMAD R18, R3, UR18, RZ ;  /* 0x0000001203127c24 */ /* 0x001fc4000f8e02ff */
[----:B------:R-:W-:-:S04]  /*3180*/  IMAD.WIDE.U32 R14, R39, UR18, R14 ;  /* 0x00000012270e7c25 */ /* 0x000fc8000f8e000e */
[----:B------:R-:W-:Y:S02]  /*3190*/  IMAD R21, R39, UR19, R18 ;  /* 0x0000001327157c24 */ /* 0x000fe4000f8e0212 */
[----:B------:R-:W-:Y:S01]  /*31a0*/  FMUL.FTZ R18, R16, UR36 ;  /* 0x0000002410127c20 */ /* 0x000fe20008410000 */
[----:B-1----:R-:W-:Y:S02]  /*31b0*/  LEA R16, P0, R14, UR6, 0x1 ;  /* 0x000000060e107c11 */ /* 0x002fe4000f8008ff */
[----:B------:R-:W-:Y:S02]  /*31c0*/  IADD3 R21, PT, PT, R15, R21, RZ ;  /* 0x000000150f157210 */ /* 0x000fe40007ffe0ff */
[----:B------:R-:W-:Y:S02]  /*31d0*/  F2FP.BF16.F32.PACK_AB R15, R18, R19 ;  /* 0x00000013120f723e */ /* 0x000fe400000010ff */
[----:B------:R-:W-:-:S05]  /*31e0*/  LEA.HI.X R17, R14, UR7, R21, 0x1, P0 ;  /* 0x000000070e117c11 */ /* 0x000fca00080f0c15 */
[----:B------:R0:W-:Y:S02]  /*31f0*/  STG.E desc[UR26][R16.64], R15 ;  /* 0x0000000f10007986 */ /* 0x0001e4000c10191a */
.L_x_22:
[----:B------:R-:W-:Y:S05]  /*3200*/  BSYNC.RECONVERGENT B0 ;  /* 0x0000000000007941 */ /* 0x000fea0003800200 */
.L_x_21:
[----:B------:R-:W-:Y:S01]  /*3210*/  UISETP.NE.AND UP1, UPT, UR30, URZ, UPT ;  /* 0x000000ff1e00728c */ /* 0x000fe2000bf25270 */
[----:B0-----:R-:W-:Y:S01]  /*3220*/  SHF.L.U32 R15, R30, 0x10, RZ ;  /* 0x000000101e0f7819 */ /* 0x001fe200000006ff */
[----:B------:R-:W-:Y:S01]  /*3230*/  FMUL.FTZ R23, R10, UR36 ;  /* 0x000000240a177c20 */ /* 0x000fe20008410000 */
[----:B------:R-:W-:Y:S01]  /*3240*/  SHF.L.U32 R14, R29, 0x10, RZ ;  /* 0x000000101d0e7819 */ /* 0x000fe200000006ff */
[----:B------:R-:W-:-:S05]  /*3250*/  FMUL.FTZ R22, R11, UR36 ;  /* 0x000000240b167c20 */ /* 0x000fca0008410000 */
[----:B------:R-:W-:Y:S05]  /*3260*/  BRA.U !UP1, `(.L_x_23) ;  /* 0x0000000109487547 */ /* 0x000fea000b800000 */
[----:B------:R-:W-:Y:S01]  /*3270*/  FFMA.FTZ R6, R8, R23, R6 ;  /* 0x0000001708067223 */ /* 0x000fe20000010006 */
[----:B------:R-:W-:-:S03]  /*3280*/  FFMA.FTZ R7, R9, R22, R7 ;  /* 0x0000001609077223 */ /* 0x000fc60000010007 */
[----:B------:R-:W-:Y:S01]  /*3290*/  FMUL.FTZ R10, R6, -1.4426950216293334961 ;  /* 0xbfb8aa3b060a7820 */ /* 0x000fe20000410000 */
[----:B--2---:R-:W-:-:S05]  /*32a0*/  FMUL.FTZ R17, R7, -1.4426950216293334961 ;  /* 0xbfb8aa3b07117820 */ /* 0x004fca0000410000 */
        /* <DEDUP_REMOVED lines=14> */
.L_x_23:
[----:B------:R-:W0:Y:S01]  /*3390*/  LDCU.64 UR6, c[0x0][0x400] ;  /* 0x00008000ff0677ac */ /* 0x000e220008000a00 */
[C-C-:B------:R-:W-:Y:S01]  /*33a0*/  FFMA.FTZ R7, R12.reuse, R23, R13.reuse ;  /* 0x000000170c077223 */ /* 0x140fe2000001000d */
[----:B------:R-:W-:Y:S01]  /*33b0*/  FFMA.FTZ R12, R12, R22, R13 ;  /* 0x000000160c0c7223 */ /* 0x000fe2000001000d */
[----:B------:R-:W-:Y:S02]  /*33c0*/  BSSY.RECONVERGENT B0, `(.L_x_24) ;  /* 0x0000013000007945 */ /* 0x000fe40003800200 */
[----:B------:R-:W-:Y:S01]  /*33d0*/  FFMA.FTZ R7, R8, R15, -R7 ;  /* 0x0000000f08077223 */ /* 0x000fe20000010807 */
[----:B------:R-:W-:-:S03]  /*33e0*/  FFMA.FTZ R12, R9, R14, -R12 ;  /* 0x0000000e090c7223 */ /* 0x000fc6000001080c */
[----:B------:R-:W-:Y:S01]  /*33f0*/  FMUL.FTZ R9, R7, UR36 ;  /* 0x0000002407097c20 */ /* 0x000fe20008410000 */
[----:B------:R-:W-:Y:S01]  /*3400*/  FMUL.FTZ R12, R12, UR36 ;  /* 0x000000240c0c7c20 */ /* 0x000fe20008410000 */
[----:B0-----:R-:W-:-:S04]  /*3410*/  ISETP.GE.U32.AND P0, PT, R36, UR6, PT ;  /* 0x0000000624007c0c */ /* 0x001fc8000bf06070 */
[----:B------:R-:W-:-:S13]  /*3420*/  ISETP.GE.AND.EX P0, PT, R5, UR7, PT, P0 ;  /* 0x0000000705007c0c */ /* 0x000fda000bf06300 */
[----:B------:R-:W-:Y:S05]  /*3430*/  @P0 BRA `(.L_x_25) ;  /* 0x00000000002c0947 */ /* 0x000fea0003800000 */
[----:B------:R-:W0:Y:S01]  /*3440*/  LDCU.64 UR6, c[0x0][0x3f8] ;  /* 0x00007f00ff0677ac */ /* 0x000e220008000a00 */
[----:B------:R-:W-:Y:S02]  /*3450*/  MOV R43, R45 ;  /* 0x0000002d002b7202 */ /* 0x000fe40000000f00 */
[----:B------:R-:W-:Y:S01]  /*3460*/  F2FP.BF16.F32.PACK_AB R9, R12, R9 ;  /* 0x000000090c09723e */ /* 0x000fe200000010ff */
[----:B------:R-:W1:Y:S01]  /*3470*/  LDCU.64 UR18, c[0x0][0x380] ;  /* 0x00007000ff1277ac */ /* 0x000e620008000a00 */
[----:B0-----:R-:W-:Y:S02]  /*3480*/  IMAD R7, R5, UR6, RZ ;  /* 0x0000000605077c24 */ /* 0x001fe4000f8e02ff */
[----:B------:R-:W-:-:S04]  /*3490*/  IMAD.WIDE.U32 R42, R36, UR6, R42 ;  /* 0x00000006242a7c25 */ /* 0x000fc8000f8e002a */
[----:B------:R-:W-:Y:S01]  /*34a0*/  IMAD R7, R36, UR7, R7 ;  /* 0x0000000724077c24 */ /* 0x000fe2000f8e0207 */
[----:B-1----:R-:W-:-:S04]  /*34b0*/  LEA R6, P0, R42, UR18, 0x1 ;  /* 0x000000122a067c11 */ /* 0x002fc8000f8008ff */
[----:B------:R-:W-:-:S04]  /*34c0*/  IADD3 R7, PT, PT, R43, R7, RZ ;  /* 0x000000072b077210 */ /* 0x000fc80007ffe0ff */
[----:B------:R-:W-:-:S05]  /*34d0*/  LEA.HI.X R7, R42, UR19, R7, 0x1, P0 ;  /* 0x000000132a077c11 */ /* 0x000fca00080f0c07 */
[----:B------:R0:W-:Y:S02]  /*34e0*/  STG.E desc[UR26][R6.64], R9 ;  /* 0x0000000906007986 */ /* 0x0001e4000c10191a */
.L_x_25:
[----:B------:R-:W-:Y:S05]  /*34f0*/  BSYNC.RECONVERGENT B0 ;  /* 0x0000000000007941 */ /* 0x000fea0003800200 */
.L_x_24:
[----:B------:R-:W-:Y:S02]  /*3500*/  UIADD3 UR17, UPT, UPT, UR29, UR17, URZ ;  /* 0x000000111d117290 */ /* 0x000fe4000fffe0ff */
[----:B------:R-:W-:Y:S02]  /*3510*/  UIADD3 UR4, UPT, UPT, UR4, 0x1, URZ ;  /* 0x0000000104047890 */ /* 0x000fe4000fffe0ff */
[----:B------:R-:W-:-:S09]  /*3520*/  UISETP.GE.AND UP1, UPT, UR17, UR8, UPT ;  /* 0x000000081100728c */ /* 0x000fd2000bf26270 */
[----:B------:R-:W-:Y:S05]  /*3530*/  BRA.U !UP1, `(.L_x_26) ;  /* 0xffffffcd09807547 */ /* 0x000fea000b83ffff */
.L_x_1:
[----:B0-----:R-:W0:Y:S01]  /*3540*/  LDC R6, c[0x0][0x370] ;  /* 0x0000dc00ff067b82 */ /* 0x001e220000000800 */
[----:B------:R-:W-:Y:S01]  /*3550*/  ISETP.NE.AND P2, PT, R4, RZ, PT ;  /* 0x000000ff0400720c */ /* 0x000fe20003f45270 */
[----:B------:R-:W-:Y:S06]  /*3560*/  BSSY.RECONVERGENT B0, `(.L_x_27) ;  /* 0x0000011000007945 */ /* 0x000fec0003800200 */
[----:B------:R-:W1:Y:S08]  /*3570*/  LDC R7, c[0x0][0x374] ;  /* 0x0000dd00ff077b82 */ /* 0x000e700000000800 */
[----:B------:R-:W3:Y:S01]  /*3580*/  LDC.64 R2, c[0x0][0x3c8] ;  /* 0x0000f200ff027b82 */ /* 0x000ee20000000a00 */
[----:B0-----:R-:W-:-:S02]  /*3590*/  IADD3 R5, PT, PT, R6, -0x1, RZ ;  /* 0xffffffff06057810 */ /* 0x001fc40007ffe0ff */
[----:B------:R-:W-:Y:S02]  /*35a0*/  ISETP.NE.AND P1, PT, R6, 0x1, PT ;  /* 0x000000010600780c */ /* 0x000fe40003f25270 */
[----:B-1----:R-:W-:-:S04]  /*35b0*/  IADD3 R0, PT, PT, R7, -0x1, RZ ;  /* 0xffffffff07007810 */ /* 0x002fc80007ffe0ff */
[----:B------:R-:W-:Y:S02]  /*35c0*/  ISETP.NE.AND P0, PT, R0, UR5, PT ;  /* 0x0000000500007c0c */ /* 0x000fe4000bf05270 */
[----:B------:R-:W-:Y:S02]  /*35d0*/  SHF.L.U32 R0, R7, 0x1, RZ ;  /* 0x0000000107007819 */ /* 0x000fe400000006ff */
[----:B------:R-:W-:Y:S02]  /*35e0*/  ISETP.NE.OR P0, PT, R5, UR28, P0 ;  /* 0x0000001c05007c0c */ /* 0x000fe40008705670 */
[----:B------:R-:W-:-:S05]  /*35f0*/  SEL R5, R0, RZ, P1 ;  /* 0x000000ff00057207 */ /* 0x000fca0000800000 */
[----:B---3--:R-:W-:Y:S01]  /*3600*/  IMAD.WIDE.U32 R2, R5, 0x4, R2 ;  /* 0x0000000405027825 */ /* 0x008fe200078e0002 */
[----:B------:R-:W-:Y:S06]  /*3610*/  @P2 BRA `(.L_x_28) ;  /* 0x0000000000142947 */ /* 0x000fec0003800000 */
[----:B------:R-:W-:Y:S01]  /*3620*/  HFMA2 R5, -RZ, RZ, 0, 5.9604644775390625e-08 ;  /* 0x00000001ff057431 */ /* 0x000fe200000001ff */
[----:B------:R-:W-:Y:S06]  /*3630*/  MEMBAR.ALL.GPU ;  /* 0x0000000000007992 */ /* 0x000fec000000a000 */
[----:B------:R-:W-:-:S00]  /*3640*/  ERRBAR ;  /* 0x00000000000079ab */ /* 0x000fc00000000000 */
[----:B------:R-:W-:Y:S06]  /*3650*/  CGAERRBAR ;  /* 0x00000000000075ab */ /* 0x000fec0000000000 */
[----:B------:R0:W-:Y:S02]  /*3660*/  REDG.E.ADD.S32.STRONG.GPU desc[UR26][R2.64], R5 ;  /* 0x000000050200798e */ /* 0x0001e4000c12e31a */
.L_x_28:
[----:B------:R-:W-:Y:S05]  /*3670*/  BSYNC.RECONVERGENT B0 ;  /* 0x0000000000007941 */ /* 0x000fea0003800200 */
.L_x_27:
[----:B------:R-:W-:Y:S05]  /*3680*/  @P0 EXIT ;  /* 0x000000000000094d */ /* 0x000fea0003800000 */
[----:B------:R-:W-:Y:S05]  /*3690*/  @P2 BRA `(.L_x_29) ;  /* 0x0000000000202947 */ /* 0x000fea0003800000 */
[----:B------:R-:W-:-:S05]  /*36a0*/  IMAD R0, R6, R7, RZ ;  /* 0x0000000706007224 */ /* 0x000fca00078e02ff */
[----:B------:R-:W-:-:S13]  /*36b0*/  ISETP.NE.AND P0, PT, R0, -0x1, PT ;  /* 0xffffffff0000780c */ /* 0x000fda0003f05270 */
[----:B------:R-:W-:Y:S05]  /*36c0*/  @!P0 BRA `(.L_x_29) ;  /* 0x0000000000148947 */ /* 0x000fea0003800000 */
.L_x_30:
[----:B0-----:R-:W3:Y:S04]  /*36d0*/  LDG.E.STRONG.GPU R5, desc[UR26][R2.64] ;  /* 0x0000001a02057981 */ /* 0x001ee8000c1ef900 */
[----:B---3--:R-:W-:Y:S01]  /*36e0*/  CCTL.IVALL ;  /* 0x00000000ff00798f */ /* 0x008fe20002000000 */
[----:B------:R-:W-:Y:S05]  /*36f0*/  YIELD ;  /* 0x0000000000007946 */ /* 0x000fea0003800000 */
[----:B------:R-:W-:-:S13]  /*3700*/  ISETP.NE.AND P0, PT, R5, R0, PT ;  /* 0x000000000500720c */ /* 0x000fda0003f05270 */
[----:B------:R-:W-:Y:S05]  /*3710*/  @P0 BRA `(.L_x_30) ;  /* 0xfffffffc00ec0947 */ /* 0x000fea000383ffff */
.L_x_29:
[----:B------:R-:W-:Y:S05]  /*3720*/  WARPSYNC.ALL ;  /* 0x0000000000007948 */ /* 0x000fea0003800000 */
[----:B------:R-:W0:Y:S08]  /*3730*/  LDC.64 R6, c[0x0][0x3f8] ;  /* 0x0000fe00ff067b82 */ /* 0x000e300000000a00 */
[----:B------:R-:W-:Y:S01]  /*3740*/  BAR.SYNC.DEFER_BLOCKING 0x0 ;  /* 0x0000000000007b1d */ /* 0x000fe20000010000 */
[----:B0-----:R-:W-:-:S04]  /*3750*/  LEA.HI R3, P0, R7, R6, RZ, 0x1 ;  /* 0x0000000607037211 */ /* 0x001fc800078108ff */
[----:B------:R-:W-:-:S04]  /*3760*/  IADD3.X R0, PT, PT, RZ, R7, RZ, P0, !PT ;  /* 0x00000007ff007210 */ /* 0x000fc800007fe4ff */
[--C-:B------:R-:W-:Y:S02]  /*3770*/  SHF.R.S64 R3, R3, 0x1, R0.reuse ;  /* 0x0000000103037819 */ /* 0x100fe40000001000 */
[----:B------:R-:W-:Y:S02]  /*3780*/  SHF.R.S32.HI R0, RZ, 0x1, R0 ;  /* 0x00000001ff007819 */ /* 0x000fe40000011400 */
[----:B------:R-:W-:-:S04]  /*3790*/  ISETP.GT.U32.AND P0, PT, R3, R4, PT ;  /* 0x000000040300720c */ /* 0x000fc80003f04070 */
[----:B------:R-:W-:-:S13]  /*37a0*/  ISETP.GT.AND.EX P0, PT, R0, RZ, PT, P0 ;  /* 0x000000ff0000720c */ /* 0x000fda0003f04300 */
[----:B------:R-:W-:Y:S05]  /*37b0*/  @!P0 EXIT ;  /* 0x000000000000894d */ /* 0x000fea0003800000 */
[----:B------:R-:W-:Y:S01]  /*37c0*/  IADD3 R2, P1, PT, R4, 0x1a0, RZ ;  /* 0x000001a004027810 */ /* 0x000fe20007f3e0ff */
[----:B------:R-:W-:Y:S01]  /*37d0*/  BSSY.RECONVERGENT B0, `(.L_x_31) ;  /* 0x0000058000007945 */ /* 0x000fe20003800200 */
[----:B------:R-:W-:Y:S02]  /*37e0*/  MOV R5, RZ ;  /* 0x000000ff00057202 */ /* 0x000fe40000000f00 */
[----:B------:R-:W-:Y:S02]  /*37f0*/  ISETP.GT.U32.AND P0, PT, R3, R2, PT ;  /* 0x000000020300720c */ /* 0x000fe40003f04070 */
[----:B------:R-:W-:-:S04]  /*3800*/  IADD3.X R9, PT, PT, RZ, R5, RZ, P1, !PT ;  /* 0x00000005ff097210 */ /* 0x000fc80000ffe4ff */
[----:B------:R-:W-:-:S04]  /*3810*/  ISETP.GT.AND.EX P0, PT, R0, R9, PT, P0 ;  /* 0x000000090000720c */ /* 0x000fc80003f04300 */
[----:B------:R-:W-:Y:S02]  /*3820*/  SEL R13, R3, R2, P0 ;  /* 0x00000002030d7207 */ /* 0x000fe40000000000 */
[----:B------:R-:W-:Y:S02]  /*3830*/  SEL R2, R0, R9, P0 ;  /* 0x0000000900027207 */ /* 0x000fe40000000000 */
[----:B------:R-:W-:-:S04]  /*3840*/  IADD3 R13, P0, PT, R13, -0x1a0, RZ ;  /* 0xfffffe600d0d7810 */ /* 0x000fc80007f1e0ff */
[----:B------:R-:W-:Y:S02]  /*3850*/  IADD3.X R2, PT, PT, R2, -0x1, RZ, P0, !PT ;  /* 0xffffffff02027810 */ /* 0x000fe400007fe4ff */
[----:B------:R-:W-:-:S04]  /*3860*/  ISETP.NE.U32.AND P0, PT, R13, R4, PT ;  /* 0x000000040d00720c */ /* 0x000fc80003f05070 */
[----:B------:R-:W-:-:S04]  /*3870*/  ISETP.NE.AND.EX P0, PT, R2, R5, PT, P0 ;  /* 0x000000050200720c */ /* 0x000fc80003f05300 */
[----:B--2---:R-:W-:-:S04]  /*3880*/  SEL R17, RZ, 0x1, !P0 ;  /* 0x00000001ff117807 */ /* 0x004fc80004000000 */
[----:B------:R-:W-:-:S04]  /*3890*/  IADD3 R13, P0, P1, R13, -R17, -R4 ;  /* 0x800000110d0d7210 */ /* 0x000fc8000791e804 */
[----:B------:R-:W-:-:S05]  /*38a0*/  IADD3.X R15, PT, PT, R2, -0x1, ~R5, P0, P1 ;  /* 0xffffffff020f7810 */ /* 0x000fca00007e2c05 */
[----:B------:R-:W-:-:S04]  /*38b0*/  IMAD.WIDE.U32 R8, R15, -0x3b13b13b, RZ ;  /* 0xc4ec4ec50f087825 */ /* 0x000fc800078e00ff */
[----:B------:R-:W-:-:S04]  /*38c0*/  IMAD.WIDE.U32 R10, P0, R13, 0x4ec4ec4e, R8 ;  /* 0x4ec4ec4e0d0a7825 */ /* 0x000fc80007800008 */
[----:B------:R-:W-:Y:S01]  /*38d0*/  IMAD.WIDE.U32 R8, R13, -0x3b13b13b, RZ ;  /* 0xc4ec4ec50d087825 */ /* 0x000fe200078e00ff */
[----:B------:R-:W-:Y:S02]  /*38e0*/  IADD3.X R13, PT, PT, RZ, RZ, RZ, P0, !PT ;  /* 0x000000ffff0d7210 */ /* 0x000fe400007fe4ff */
[----:B------:R-:W-:Y:S02]  /*38f0*/  MOV R12, R11 ;  /* 0x0000000b000c7202 */ /* 0x000fe40000000f00 */
[----:B------:R-:W-:Y:S01]  /*3900*/  IADD3 RZ, P0, PT, R9, R10, RZ ;  /* 0x0000000a09ff7210 */ /* 0x000fe20007f1e0ff */
[----:B------:R-:W-:-:S04]  /*3910*/  IMAD.WIDE.U32 R10, R6, 0x3, RZ ;  /* 0x00000003060a7825 */ /* 0x000fc800078e00ff */
[----:B------:R-:W-:Y:S01]  /*3920*/  IMAD.WIDE.U32.X R8, R15, 0x4ec4ec4e, R12, P0 ;  /* 0x4ec4ec4e0f087825 */ /* 0x000fe200000e040c */
[----:B------:R-:W-:-:S04]  /*3930*/  LEA R13, R7, R7, 0x1 ;  /* 0x00000007070d7211 */ /* 0x000fc800078e08ff */
[----:B------:R-:W-:Y:S02]  /*3940*/  SHF.R.U64 R2, R8, 0x7, R9 ;  /* 0x0000000708027819 */ /* 0x000fe40000001209 */
[----:B------:R-:W-:Y:S02]  /*3950*/  IADD3 R13, PT, PT, R11, R13, RZ ;  /* 0x0000000d0b0d7210 */ /* 0x000fe40007ffe0ff */
[----:B------:R-:W-:-:S04]  /*3960*/  IADD3 R17, P0, PT, R2, R17, RZ ;  /* 0x0000001102117210 */ /* 0x000fc80007f1e0ff */
[----:B------:R-:W-:Y:S02]  /*3970*/  LOP3.LUT R2, R17, 0x3, RZ, 0xc0, !PT ;  /* 0x0000000311027812 */ /* 0x000fe400078ec0ff */
[----:B------:R-:W-:Y:S02]  /*3980*/  LEA.HI.X R8, R9, RZ, RZ, 0x19, P0 ;  /* 0x000000ff09087211 */ /* 0x000fe400000fccff */
[----:B------:R-:W-:Y:S02]  /*3990*/  ISETP.NE.U32.AND P1, PT, R2, 0x3, PT ;  /* 0x000000030200780c */ /* 0x000fe40003f25070 */
[----:B------:R-:W-:Y:S02]  /*39a0*/  LEA.HI R2, P2, R13, R10, RZ, 0x1 ;  /* 0x0000000a0d027211 */ /* 0x000fe400078508ff */
[----:B------:R-:W-:Y:S02]  /*39b0*/  ISETP.NE.AND.EX P1, PT, RZ, RZ, PT, P1 ;  /* 0x000000ffff00720c */ /* 0x000fe40003f25310 */
[----:B------:R-:W-:-:S02]  /*39c0*/  ISETP.GE.U32.AND P0, PT, R17, 0x3, PT ;  /* 0x000000031100780c */ /* 0x000fc40003f06070 */
[----:B------:R-:W-:Y:S02]  /*39d0*/  IADD3.X R13, PT, PT, RZ, R13, RZ, P2, !PT ;  /* 0x0000000dff0d7210 */ /* 0x000fe400017fe4ff */
[----:B------:R-:W-:Y:S02]  /*39e0*/  ISETP.GE.U32.AND.EX P0, PT, R8, RZ, PT, P0 ;  /* 0x000000ff0800720c */ /* 0x000fe40003f06100 */
[--C-:B------:R-:W-:Y:S02]  /*39f0*/  SHF.R.S64 R2, R2, 0x1, R13.reuse ;  /* 0x0000000102027819 */ /* 0x100fe4000000100d */
[----:B------:R-:W-:-:S03]  /*3a00*/  SHF.R.S32.HI R23, RZ, 0x1, R13 ;  /* 0x00000001ff177819 */ /* 0x000fc6000001140d */
[----:B------:R-:W-:Y:S06]  /*3a10*/  @!P1 BRA `(.L_x_32) ;  /* 0x0000000000cc9947 */ /* 0x000fec0003800000 */
[----:B------:R-:W0:Y:S01]  /*3a20*/  LDCU.64 UR4, c[0x0][0x3d8] ;  /* 0x00007b00ff0477ac */ /* 0x000e220008000a00 */
[----:B------:R-:W-:Y:S02]  /*3a30*/  IADD3 R11, PT, PT, R17, 0x1, RZ ;  /* 0x00000001110b7810 */ /* 0x000fe40007ffe0ff */
[C---:B------:R-:W-:Y:S01]  /*3a40*/  SHF.L.U32 R25, R4.reuse, 0x3, RZ ;  /* 0x0000000304197819 */ /* 0x040fe200000006ff */
[----:B------:R-:W1:Y:S01]  /*3a50*/  LDCU.64 UR6, c[0x0][0x390] ;  /* 0x00007200ff0677ac */ /* 0x000e620008000a00 */
[----:B------:R-:W-:Y:S02]  /*3a60*/  LOP3.LUT R11, R11, 0x3, RZ, 0xc0, !PT ;  /* 0x000000030b0b7812 */ /* 0x000fe400078ec0ff */
[--C-:B------:R-:W-:Y:S01]  /*3a70*/  SHF.L.U64.HI R26, R4, 0x3, R5.reuse ;  /* 0x00000003041a7819 */ /* 0x100fe20000010205 */
[----:B------:R-:W2:Y:S01]  /*3a80*/  LDCU.64 UR8, c[0x0][0x388] ;  /* 0x00007100ff0877ac */ /* 0x000ea20008000a00 */
[----:B------:R-:W-:Y:S01]  /*3a90*/  SHF.L.U64.HI R34, R3, 0x2, R0 ;  /* 0x0000000203227819 */ /* 0x000fe20000010200 */
[----:B------:R-:W-:Y:S01]  /*3aa0*/  IMAD.WIDE.U32 R8, R11, 0x1a0, R4 ;  /* 0x000001a00b087825 */ /* 0x000fe200078e0004 */
[----:B------:R-:W-:-:S02]  /*3ab0*/  SHF.L.U64.HI R30, R2, 0x2, R23 ;  /* 0x00000002021e7819 */ /* 0x000fc40000010217 */
[C---:B0-----:R-:W-:Y:S01]  /*3ac0*/  LEA R20, P1, R4.reuse, UR4, 0x2 ;  /* 0x0000000404147c11 */ /* 0x041fe2000f8210ff */
[----:B------:R-:W-:Y:S01]  /*3ad0*/  UMOV UR4, URZ ;  /* 0x000000ff00047c82 */ /* 0x000fe20008000000 */
[----:B-1----:R-:W-:Y:S02]  /*3ae0*/  IADD3 R27, P2, PT, R25, UR6, RZ ;  /* 0x00000006191b7c10 */ /* 0x002fe4000ff5e0ff */
[----:B------:R-:W-:Y:S02]  /*3af0*/  LEA.HI.X R21, R4, UR5, R5, 0x2, P1 ;  /* 0x0000000504157c11 */ /* 0x000fe400088f1405 */
[----:B------:R-:W-:Y:S02]  /*3b00*/  IADD3 R5, PT, PT, R9, UR4, RZ ;  /* 0x0000000409057c10 */ /* 0x000fe4000fffe0ff */
[----:B------:R-:W-:Y:S01]  /*3b10*/  MOV R4, R8 ;  /* 0x0000000800047202 */ /* 0x000fe20000000f00 */
[----:B------:R-:W-:Y:S01]  /*3b20*/  IMAD.WIDE.U32 R8, R6, 0x4, RZ ;  /* 0x0000000406087825 */ /* 0x000fe200078e00ff */
[----:B------:R-:W-:-:S02]  /*3b30*/  IADD3.X R28, PT, PT, R26, UR7, RZ, P2, !PT ;  /* 0x000000071a1c7c10 */ /* 0x000fc400097fe4ff */
[----:B------:R-:W-:Y:S02]  /*3b40*/  IADD3 R22, P2, PT, RZ, -R11, RZ ;  /* 0x8000000bff167210 */ /* 0x000fe40007f5e0ff */
[----:B--2---:R-:W-:Y:S02]  /*3b50*/  IADD3 R25, P1, PT, R25, UR8, RZ ;  /* 0x0000000819197c10 */ /* 0x004fe4000ff3e0ff */
[----:B------:R-:W-:Y:S02]  /*3b60*/  SHF.L.U32 R11, R7, 0x2, RZ ;  /* 0x00000002070b7819 */ /* 0x000fe400000006ff */
[----:B------:R-:W-:Y:S02]  /*3b70*/  IADD3.X R26, PT, PT, R26, UR9, RZ, P1, !PT ;  /* 0x000000091a1a7c10 */ /* 0x000fe40008ffe4ff */
[----:B------:R-:W-:Y:S02]  /*3b80*/  IADD3 R32, PT, PT, R9, R11, RZ ;  /* 0x0000000b09207210 */ /* 0x000fe40007ffe0ff */
[----:B------:R-:W-:-:S07]  /*3b90*/  IADD3.X R24, PT, PT, RZ, -0x1, RZ, P2, !PT ;  /* 0xffffffffff187810 */ /* 0x000fce00017fe4ff */
.L_x_33:
[----:B0-----:R-:W-:Y:S01]  /*3ba0*/  LEA R14, P1, R3, R20, 0x2 ;  /* 0x00000014030e7211 */ /* 0x001fe200078210ff */
[----:B------:R-:W2:Y:S01]  /*3bb0*/  LDG.E R10, desc[UR26][R20.64] ;  /* 0x0000001a140a7981 */ /* 0x000ea2000c1e1900 */
[----:B------:R-:W-:Y:S02]  /*3bc0*/  IADD3 R16, P2, PT, R20, R8, RZ ;  /* 0x0000000814107210 */ /* 0x000fe40007f5e0ff */
[----:B------:R-:W-:Y:S02]  /*3bd0*/  LEA R12, P3, R2, R20, 0x2 ;  /* 0x00000014020c7211 */ /* 0x000fe400078610ff */
[C---:B------:R-:W-:Y:S02]  /*3be0*/  IADD3.X R15, PT, PT, R21.reuse, R34, RZ, P1, !PT ;  /* 0x00000022150f7210 */ /* 0x040fe40000ffe4ff */
[C---:B------:R-:W-:Y:S02]  /*3bf0*/  IADD3.X R17, PT, PT, R21.reuse, R32, RZ, P2, !PT ;  /* 0x0000002015117210 */ /* 0x040fe400017fe4ff */
[----:B------:R-:W-:Y:S01]  /*3c00*/  IADD3.X R13, PT, PT, R21, R30, RZ, P3, !PT ;  /* 0x0000001e150d7210 */ /* 0x000fe20001ffe4ff */
[----:B------:R0:W2:Y:S04]  /*3c10*/  LDG.E R11, desc[UR26][R14.64] ;  /* 0x0000001a0e0b7981 */ /* 0x0000a8000c1e1900 */
[----:B------:R-:W3:Y:S04]  /*3c20*/  LDG.E R18, desc[UR26][R16.64] ;  /* 0x0000001a10127981 */ /* 0x000ee8000c1e1900 */
[----:B------:R1:W3:Y:S01]  /*3c30*/  LDG.E R19, desc[UR26][R12.64] ;  /* 0x0000001a0c137981 */ /* 0x0002e2000c1e1900 */
[----:B------:R-:W-:-:S02]  /*3c40*/  IADD3 R22, P1, PT, R22, 0x1, RZ ;  /* 0x0000000116167810 */ /* 0x000fc40007f3e0ff */
[----:B0-----:R-:W-:Y:S02]  /*3c50*/  MOV R14, R27 ;  /* 0x0000001b000e7202 */ /* 0x001fe40000000f00 */
[----:B------:R-:W-:Y:S02]  /*3c60*/  MOV R15, R28 ;  /* 0x0000001c000f7202 */ /* 0x000fe40000000f00 */
[----:B-1----:R-:W-:Y:S02]  /*3c70*/  MOV R12, R25 ;  /* 0x00000019000c7202 */ /* 0x002fe40000000f00 */
[----:B------:R-:W-:Y:S02]  /*3c80*/  MOV R13, R26 ;  /* 0x0000001a000d7202 */ /* 0x000fe40000000f00 */
[----:B------:R-:W-:Y:S02]  /*3c90*/  IADD3.X R24, PT, PT, RZ, R24, RZ, P1, !PT ;  /* 0x00000018ff187210 */ /* 0x000fe40000ffe4ff */
[----:B------:R-:W-:-:S04]  /*3ca0*/  ISETP.NE.U32.AND P1, PT, R22, RZ, PT ;  /* 0x000000ff1600720c */ /* 0x000fc80003f25070 */
[----:B------:R-:W-:Y:S02]  /*3cb0*/  ISETP.NE.AND.EX P1, PT, R24, RZ, PT, P1 ;  /* 0x000000ff1800720c */ /* 0x000fe40003f25310 */
[----:B------:R-:W-:Y:S02]  /*3cc0*/  IADD3 R20, P2, PT, R20, 0x680, RZ ;  /* 0x0000068014147810 */ /* 0x000fe40007f5e0ff */
[----:B------:R-:W-:Y:S02]  /*3cd0*/  IADD3 R27, P3, PT, R27, 0xd00, RZ ;  /* 0x00000d001b1b7810 */ /* 0x000fe40007f7e0ff */
[----:B------:R-:W-:Y:S02]  /*3ce0*/  IADD3 R25, P4, PT, R25, 0xd00, RZ ;  /* 0x00000d0019197810 */ /* 0x000fe40007f9e0ff */
[----:B------:R-:W-:Y:S02]  /*3cf0*/  IADD3.X R21, PT, PT, RZ, R21, RZ, P2, !PT ;  /* 0x00000015ff157210 */ /* 0x000fe400017fe4ff */
[----:B------:R-:W-:-:S02]  /*3d00*/  IADD3.X R28, PT, PT, RZ, R28, RZ, P3, !PT ;  /* 0x0000001cff1c7210 */ /* 0x000fc40001ffe4ff */
[----:B------:R-:W-:Y:S01]  /*3d10*/  IADD3.X R26, PT, PT, RZ, R26, RZ, P4, !PT ;  /* 0x0000001aff1a7210 */ /* 0x000fe200027fe4ff */
[----:B--2---:R0:W-:Y:S04]  /*3d20*/  STG.E.64 desc[UR26][R12.64], R10 ;  /* 0x0000000a0c007986 */ /* 0x0041e8000c101b1a */
[----:B---3--:R0:W-:Y:S01]  /*3d30*/  STG.E.64 desc[UR26][R14.64], R18 ;  /* 0x000000120e007986 */ /* 0x0081e2000c101b1a */
[----:B------:R-:W-:Y:S05]  /*3d40*/  @P1 BRA `(.L_x_33) ;  /* 0xfffffffc00941947 */ /* 0x000fea000383ffff */
.L_x_32:
[----:B------:R-:W-:Y:S05]  /*3d50*/  BSYNC.RECONVERGENT B0 ;  /* 0x0000000000007941 */ /* 0x000fea0003800200 */
.L_x_31:
[----:B------:R-:W-:Y:S05]  /*3d60*/  @!P0 EXIT ;  /* 0x000000000000894d */ /* 0x000fea0003800000 */
[C---:B------:R-:W-:Y:S01]  /*3d70*/  SHF.L.U64.HI R7, R6.reuse, 0x2, R7 ;  /* 0x0000000206077819 */ /* 0x040fe20000010207 */
[----:B------:R-:W1:Y:S01]  /*3d80*/  LDCU.64 UR4, c[0x0][0x3d8] ;  /* 0x00007b00ff0477ac */ /* 0x000e620008000a00 */
[----:B------:R-:W-:Y:S02]  /*3d90*/  SHF.L.U32 R6, R6, 0x2, RZ ;  /* 0x0000000206067819 */ /* 0x000fe400000006ff */
[C---:B0-----:R-:W-:Y:S01]  /*3da0*/  SHF.L.U64.HI R15, R2.reuse, 0x2, R23 ;  /* 0x00000002020f7819 */ /* 0x041fe20000010217 */
[----:B------:R-:W0:Y:S01]  /*3db0*/  LDCU.64 UR6, c[0x0][0x388] ;  /* 0x00007100ff0677ac */ /* 0x000e220008000a00 */
[----:B------:R-:W-:Y:S02]  /*3dc0*/  SHF.L.U32 R17, R2, 0x2, RZ ;  /* 0x0000000202117819 */ /* 0x000fe400000006ff */
[C---:B------:R-:W-:Y:S01]  /*3dd0*/  SHF.L.U64.HI R11, R3.reuse, 0x2, R0 ;  /* 0x00000002030b7819 */ /* 0x040fe20000010200 */
[----:B------:R-:W2:Y:S01]  /*3de0*/  LDCU.64 UR8, c[0x0][0x390] ;  /* 0x00007200ff0877ac */ /* 0x000ea20008000a00 */
[----:B------:R-:W-:-:S07]  /*3df0*/  SHF.L.U32 R13, R3, 0x2, RZ ;  /* 0x00000002030d7819 */ /* 0x000fce00000006ff */
.L_x_34:
[C---:B------:R-:W-:Y:S02]  /*3e00*/  SHF.L.U32 R10, R4.reuse, 0x2, RZ ;  /* 0x00000002040a7819 */ /* 0x040fe400000006ff */
[----:B------:R-:W-:Y:S02]  /*3e10*/  SHF.L.U64.HI R14, R4, 0x2, R5 ;  /* 0x00000002040e7819 */ /* 0x000fe40000010205 */
[----:B-1----:R-:W-:-:S04]  /*3e20*/  IADD3 R8, P0, PT, R10, UR4, RZ ;  /* 0x000000040a087c10 */ /* 0x002fc8000ff1e0ff */
[----:B------:R-:W-:Y:S02]  /*3e30*/  IADD3.X R9, PT, PT, R14, UR5, RZ, P0, !PT ;  /* 0x000000050e097c10 */ /* 0x000fe400087fe4ff */
[C---:B------:R-:W-:Y:S02]  /*3e40*/  IADD3 R18, P0, PT, R8.reuse, R13, RZ ;  /* 0x0000000d08127210 */ /* 0x040fe40007f1e0ff */
[C---:B------:R-:W-:Y:S01]  /*3e50*/  IADD3 R22, P1, PT, R8.reuse, R17, RZ ;  /* 0x0000001108167210 */ /* 0x040fe20007f3e0ff */
[----:B---3--:R1:W3:Y:S01]  /*3e60*/  LDG.E R26, desc[UR26][R8.64] ;  /* 0x0000001a081a7981 */ /* 0x0082e2000c1e1900 */
[C---:B------:R-:W-:Y:S02]  /*3e70*/  IADD3.X R19, PT, PT, R9.reuse, R11, RZ, P0, !PT ;  /* 0x0000000b09137210 */ /* 0x040fe400007fe4ff */
[----:B------:R-:W-:Y:S02]  /*3e80*/  IADD3 R20, P0, PT, R8, R6, RZ ;  /* 0x0000000608147210 */ /* 0x000fe40007f1e0ff */
[C---:B------:R-:W-:Y:S01]  /*3e90*/  IADD3.X R23, PT, PT, R9.reuse, R15, RZ, P1, !PT ;  /* 0x0000000f09177210 */ /* 0x040fe20000ffe4ff */
[----:B------:R-:W3:Y:S01]  /*3ea0*/  LDG.E R27, desc[UR26][R18.64] ;  /* 0x0000001a121b7981 */ /* 0x000ee2000c1e1900 */
[----:B------:R-:W-:-:S03]  /*3eb0*/  IADD3.X R21, PT, PT, R9, R7, RZ, P0, !PT ;  /* 0x0000000709157210 */ /* 0x000fc600007fe4ff */
[----:B------:R-:W4:Y:S04]  /*3ec0*/  LDG.E R25, desc[UR26][R22.64] ;  /* 0x0000001a16197981 */ /* 0x000f28000c1e1900 */
[----:B------:R5:W4:Y:S01]  /*3ed0*/  LDG.E R24, desc[UR26][R20.64] ;  /* 0x0000001a14187981 */ /* 0x000b22000c1e1900 */
[C---:B------:R-:W-:Y:S02]  /*3ee0*/  SHF.L.U32 R2, R4.reuse, 0x3, RZ ;  /* 0x0000000304027819 */ /* 0x040fe400000006ff */
[----:B------:R-:W-:Y:S02]  /*3ef0*/  SHF.L.U64.HI R5, R4, 0x3, R5 ;  /* 0x0000000304057819 */ /* 0x000fe40000010205 */
[----:B------:R-:W-:Y:S02]  /*3f00*/  LOP3.LUT R34, R2, 0xfffffff8, RZ, 0xc0, !PT ;  /* 0xfffffff802227812 */ /* 0x000fe400078ec0ff */
[----:B------:R-:W-:-:S02]  /*3f10*/  LOP3.LUT R10, R10, 0xfffffffc, RZ, 0xc0, !PT ;  /* 0xfffffffc0a0a7812 */ /* 0x000fc400078ec0ff */
[----:B------:R-:W-:Y:S02]  /*3f20*/  LOP3.LUT R12, R5, 0x3, RZ, 0xc0, !PT ;  /* 0x00000003050c7812 */ /* 0x000fe400078ec0ff */
[----:B0-----:R-:W-:Y:S02]  /*3f30*/  IADD3 R32, P0, PT, R34, UR6, RZ ;  /* 0x0000000622207c10 */ /* 0x001fe4000ff1e0ff */
[----:B-1----:R-:W-:Y:S02]  /*3f40*/  LOP3.LUT R9, R14, 0x3, RZ, 0xc0, !PT ;  /* 0x000000030e097812 */ /* 0x002fe400078ec0ff */
[----:B--2---:R-:W-:Y:S02]  /*3f50*/  IADD3 R34, P1, PT, R34, UR8, RZ ;  /* 0x0000000822227c10 */ /* 0x004fe4000ff3e0ff */
[----:B------:R-:W-:Y:S02]  /*3f60*/  IADD3 R8, P2, PT, R10, UR4, RZ ;  /* 0x000000040a087c10 */ /* 0x000fe4000ff5e0ff */
[----:B------:R-:W-:-:S02]  /*3f70*/  IADD3.X R33, PT, PT, R12, UR7, RZ, P0, !PT ;  /* 0x000000070c217c10 */ /* 0x000fc400087fe4ff */
[----:B------:R-:W-:Y:S02]  /*3f80*/  IADD3.X R35, PT, PT, R12, UR9, RZ, P1, !PT ;  /* 0x000000090c237c10 */ /* 0x000fe40008ffe4ff */
[----:B------:R-:W-:Y:S02]  /*3f90*/  IADD3.X R9, PT, PT, R9, UR5, RZ, P2, !PT ;  /* 0x0000000509097c10 */ /* 0x000fe400097fe4ff */
[C---:B-----5:R-:W-:Y:S02]  /*3fa0*/  IADD3 R20, P0, PT, R8.reuse, R13, RZ ;  /* 0x0000000d08147210 */ /* 0x060fe40007f1e0ff */
[C---:B------:R-:W-:Y:S02]  /*3fb0*/  IADD3 R22, P1, PT, R8.reuse, R6, RZ ;  /* 0x0000000608167210 */ /* 0x040fe40007f3e0ff */
[----:B------:R-:W-:Y:S02]  /*3fc0*/  IADD3 R18, P2, PT, R8, R17, RZ ;  /* 0x0000001108127210 */ /* 0x000fe40007f5e0ff */
[----:B------:R-:W-:-:S02]  /*3fd0*/  IADD3.X R21, PT, PT, R9, R11, RZ, P0, !PT ;  /* 0x0000000b09157210 */ /* 0x000fc400007fe4ff */
[C---:B------:R-:W-:Y:S02]  /*3fe0*/  IADD3.X R23, PT, PT, R9.reuse, R7, RZ, P1, !PT ;  /* 0x0000000709177210 */ /* 0x040fe40000ffe4ff */
[----:B------:R-:W-:Y:S01]  /*3ff0*/  IADD3.X R19, PT, PT, R9, R15, RZ, P2, !PT ;  /* 0x0000000f09137210 */ /* 0x000fe200017fe4ff */
[----:B---3--:R0:W-:Y:S04]  /*4000*/  STG.E.64 desc[UR26][R32.64], R26 ;  /* 0x0000001a20007986 */ /* 0x0081e8000c101b1a */
[----:B----4-:R1:W-:Y:S04]  /*4010*/  STG.E.64 desc[UR26][R34.64], R24 ;  /* 0x0000001822007986 */ /* 0x0103e8000c101b1a */
[----:B------:R-:W2:Y:S04]  /*4020*/  LDG.E R30, desc[UR26][R8.64+0x680] ;  /* 0x0006801a081e7981 */ /* 0x000ea8000c1e1900 */
[----:B------:R-:W2:Y:S04]  /*4030*/  LDG.E R31, desc[UR26][R20.64+0x680] ;  /* 0x0006801a141f7981 */ /* 0x000ea8000c1e1900 */
[----:B------:R-:W3:Y:S04]  /*4040*/  LDG.E R28, desc[UR26][R22.64+0x680] ;  /* 0x0006801a161c7981 */ /* 0x000ee8000c1e1900 */
[----:B------:R-:W3:Y:S01]  /*4050*/  LDG.E R29, desc[UR26][R18.64+0x680] ;  /* 0x0006801a121d7981 */ /* 0x000ee2000c1e1900 */
[----:B------:R-:W-:-:S04]  /*4060*/  IADD3 R36, P0, PT, R2, 0xd00, RZ ;  /* 0x00000d0002247810 */ /* 0x000fc80007f1e0ff */
[----:B------:R-:W-:Y:S02]  /*4070*/  IADD3.X R10, PT, PT, RZ, R5, RZ, P0, !PT ;  /* 0x00000005ff0a7210 */ /* 0x000fe400007fe4ff */
[----:B------:R-:W-:Y:S02]  /*4080*/  LOP3.LUT R36, R36, 0xfffffff8, RZ, 0xc0, !PT ;  /* 0xfffffff824247812 */ /* 0x000fe400078ec0ff */
[----:B------:R-:W-:Y:S02]  /*4090*/  LOP3.LUT R10, R10, 0x3, RZ, 0xc0, !PT ;  /* 0x000000030a0a7812 */ /* 0x000fe400078ec0ff */
[C---:B0-----:R-:W-:Y:S02]  /*40a0*/  IADD3 R32, P0, PT, R36.reuse, UR6, RZ ;  /* 0x0000000624207c10 */ /* 0x041fe4000ff1e0ff */
[----:B------:R-:W-:Y:S02]  /*40b0*/  IADD3 R36, P1, PT, R36, UR8, RZ ;  /* 0x0000000824247c10 */ /* 0x000fe4000ff3e0ff */
[----:B------:R-:W-:-:S02]  /*40c0*/  IADD3.X R33, PT, PT, R10, UR7, RZ, P0, !PT ;  /* 0x000000070a217c10 */ /* 0x000fc400087fe4ff */
[----:B------:R-:W-:-:S03]  /*40d0*/  IADD3.X R37, PT, PT, R10, UR9, RZ, P1, !PT ;  /* 0x000000090a257c10 */ /* 0x000fc60008ffe4ff */
[----:B--2---:R0:W-:Y:S04]  /*40e0*/  STG.E.64 desc[UR26][R32.64], R30 ;  /* 0x0000001e20007986 */ /* 0x0041e8000c101b1a */
[----:B---3--:R2:W-:Y:S04]  /*40f0*/  STG.E.64 desc[UR26][R36.64], R28 ;  /* 0x0000001c24007986 */ /* 0x0085e8000c101b1a */
[----:B------:R-:W3:Y:S04]  /*4100*/  LDG.E R26, desc[UR26][R8.64+0xd00] ;  /* 0x000d001a081a7981 */ /* 0x000ee8000c1e1900 */
[----:B------:R-:W3:Y:S04]  /*4110*/  LDG.E R27, desc[UR26][R20.64+0xd00] ;  /* 0x000d001a141b7981 */ /* 0x000ee8000c1e1900 */
[----:B-1----:R-:W4:Y:S04]  /*4120*/  LDG.E R24, desc[UR26][R22.64+0xd00] ;  /* 0x000d001a16187981 */ /* 0x002f28000c1e1900 */
[----:B------:R-:W4:Y:S01]  /*4130*/  LDG.E R25, desc[UR26][R18.64+0xd00] ;  /* 0x000d001a12197981 */ /* 0x000f22000c1e1900 */
[----:B------:R-:W-:-:S04]  /*4140*/  IADD3 R10, P0, PT, R2, 0x1a00, RZ ;  /* 0x00001a00020a7810 */ /* 0x000fc80007f1e0ff */
[----:B------:R-:W-:Y:S02]  /*4150*/  IADD3.X R12, PT, PT, RZ, R5, RZ, P0, !PT ;  /* 0x00000005ff0c7210 */ /* 0x000fe400007fe4ff */
[----:B------:R-:W-:Y:S02]  /*4160*/  LOP3.LUT R10, R10, 0xfffffff8, RZ, 0xc0, !PT ;  /* 0xfffffff80a0a7812 */ /* 0x000fe400078ec0ff */
[----:B------:R-:W-:Y:S02]  /*4170*/  LOP3.LUT R12, R12, 0x3, RZ, 0xc0, !PT ;  /* 0x000000030c0c7812 */ /* 0x000fe400078ec0ff */
[C---:B------:R-:W-:Y:S02]  /*4180*/  IADD3 R34, P0, PT, R10.reuse, UR6, RZ ;  /* 0x000000060a227c10 */ /* 0x040fe4000ff1e0ff */
[----:B0-----:R-:W-:Y:S02]  /*4190*/  IADD3 R30, P1, PT, R10, UR8, RZ ;  /* 0x000000080a1e7c10 */ /* 0x001fe4000ff3e0ff */
[----:B------:R-:W-:-:S02]  /*41a0*/  IADD3.X R35, PT, PT, R12, UR7, RZ, P0, !PT ;  /* 0x000000070c237c10 */ /* 0x000fc400087fe4ff */
[----:B------:R-:W-:-:S03]  /*41b0*/  IADD3.X R31, PT, PT, R12, UR9, RZ, P1, !PT ;  /* 0x000000090c1f7c10 */ /* 0x000fc60008ffe4ff */
[----:B---3--:R0:W-:Y:S04]  /*41c0*/  STG.E.64 desc[UR26][R34.64], R26 ;  /* 0x0000001a22007986 */ /* 0x0081e8000c101b1a */
[----:B----4-:R3:W-:Y:S04]  /*41d0*/  STG.E.64 desc[UR26][R30.64], R24 ;  /* 0x000000181e007986 */ /* 0x0107e8000c101b1a */
[----:B------:R-:W4:Y:S04]  /*41e0*/  LDG.E R32, desc[UR26][R8.64+0x1380] ;  /* 0x0013801a08207981 */ /* 0x000f28000c1e1900 */
[----:B------:R-:W4:Y:S04]  /*41f0*/  LDG.E R33, desc[UR26][R20.64+0x1380] ;  /* 0x0013801a14217981 */ /* 0x000f28000c1e1900 */
[----:B--2---:R-:W2:Y:S04]  /*4200*/  LDG.E R36, desc[UR26][R22.64+0x1380] ;  /* 0x0013801a16247981 */ /* 0x004ea8000c1e1900 */
[----:B------:R-:W2:Y:S01]  /*4210*/  LDG.E R37, desc[UR26][R18.64+0x1380] ;  /* 0x0013801a12257981 */ /* 0x000ea2000c1e1900 */
[----:B------:R-:W-:-:S04]  /*4220*/  IADD3 R2, P0, PT, R2, 0x2700, RZ ;  /* 0x0000270002027810 */ /* 0x000fc80007f1e0ff */
[----:B------:R-:W-:Y:S02]  /*4230*/  IADD3.X R5, PT, PT, RZ, R5, RZ, P0, !PT ;  /* 0x00000005ff057210 */ /* 0x000fe400007fe4ff */
[----:B------:R-:W-:Y:S02]  /*4240*/  LOP3.LUT R2, R2, 0xfffffff8, RZ, 0xc0, !PT ;  /* 0xfffffff802027812 */ /* 0x000fe400078ec0ff */
[----:B------:R-:W-:Y:S02]  /*4250*/  LOP3.LUT R5, R5, 0x3, RZ, 0xc0, !PT ;  /* 0x0000000305057812 */ /* 0x000fe400078ec0ff */
[C---:B------:R-:W-:Y:S02]  /*4260*/  IADD3 R28, P0, PT, R2.reuse, UR6, RZ ;  /* 0x00000006021c7c10 */ /* 0x040fe4000ff1e0ff */
[----:B0-----:R-:W-:Y:S02]  /*4270*/  IADD3 R26, P1, PT, R2, UR8, RZ ;  /* 0x00000008021a7c10 */ /* 0x001fe4000ff3e0ff */
[----:B------:R-:W-:-:S02]  /*4280*/  IADD3.X R29, PT, PT, R5, UR7, RZ, P0, !PT ;  /* 0x00000007051d7c10 */ /* 0x000fc400087fe4ff */
[----:B------:R-:W-:Y:S02]  /*4290*/  IADD3.X R27, PT, PT, R5, UR9, RZ, P1, !PT ;  /* 0x00000009051b7c10 */ /* 0x000fe40008ffe4ff */
[----:B------:R-:W-:-:S04]  /*42a0*/  IADD3 R4, PT, PT, R4, 0x680, RZ ;  /* 0x0000068004047810 */ /* 0x000fc80007ffe0ff */
[----:B------:R-:W-:-:S04]  /*42b0*/  ISETP.GT.U32.AND P0, PT, R3, R4, PT ;  /* 0x000000040300720c */ /* 0x000fc80003f04070 */
[----:B------:R-:W-:Y:S01]  /*42c0*/  ISETP.GT.AND.EX P0, PT, R0, RZ, PT, P0 ;  /* 0x000000ff0000720c */ /* 0x000fe20003f04300 */
[----:B------:R-:W-:Y:S01]  /*42d0*/  HFMA2 R5, -RZ, RZ, 0, 0 ;  /* 0x00000000ff057431 */ /* 0x000fe200000001ff */
[----:B----4-:R3:W-:Y:S04]  /*42e0*/  STG.E.64 desc[UR26][R28.64], R32 ;  /* 0x000000201c007986 */ /* 0x0107e8000c101b1a */
[----:B--2---:R3:W-:Y:S07]  /*42f0*/  STG.E.64 desc[UR26][R26.64], R36 ;  /* 0x000000241a007986 */ /* 0x0047ee000c101b1a */
[----:B------:R-:W-:Y:S05]  /*4300*/  @P0 BRA `(.L_x_34) ;  /* 0xfffffff800bc0947 */ /* 0x000fea000383ffff */
[----:B------:R-:W-:Y:S05]  /*4310*/  EXIT ;  /* 0x000000000000794d */ /* 0x000fea0003800000 */
.L_x_35:
        /* <DEDUP_REMOVED lines=14> */
.L_x_3407:


//--------------------- .text._Z35group_norm_nhwc_bwd_one_pass_kernelI11Bf16IOFp32WLi128ELi26ELi416EEv26Group_norm_nhwc_bwd_params --------------------------
	.section	.text._Z35group_norm_nhwc_bwd_one_pass_kernelI11Bf16IOFp32WLi128ELi26ELi416EEv26Group_norm_nhwc_bwd_params,"ax",@progbits
	.align	128
        .global         _Z35group_norm_nhwc_bwd_one_pass_kernelI11Bf16IOFp32WLi128ELi26ELi416EEv26Group_norm_nhwc_bwd_params
        .type           _Z35group_norm_nhwc_bwd_one_pass_kernelI11Bf16IOFp32WLi128ELi26ELi416EEv26Group_norm_nhwc_bwd_params,@function
        .size           _Z35group_norm_nhwc_bwd_one_pass_kernelI11Bf16IOFp32WLi128ELi26ELi416EEv26Group_norm_nhwc_bwd_params,(.L_x_3408 - _Z35group_norm_nhwc_bwd_one_pass_kernelI11Bf16IOFp32WLi128ELi26ELi416EEv26Group_norm_nhwc_bwd_params)
        .other          _Z35group_norm_nhwc_bwd_one_pass_kernelI11Bf16IOFp32WLi128ELi26ELi416EEv26Group_norm_nhwc_bwd_params,@"STO_CUDA_ENTRY STV_DEFAULT"
_Z35group_norm_nhwc_bwd_one_pass_kernelI11Bf16IOFp32WLi128ELi26ELi416EEv26Group_norm_nhwc_bwd_params:
.text._Z35group_norm_nhwc_bwd_one_pass_kernelI11Bf16IOFp32WLi128ELi26ELi416EEv26Group_norm_nhwc_bwd_params:
[----:B------:R-:W-:Y:S01]  /*0000*/  LDC R1, c[0x0][0x37c] ;  /* 0x0000df00ff017b82 */ /* 0x000fe20000000800 */
[----:B------:R-:W0:Y:S01]  /*0010*/  S2R R0, SR_CTAID.Y ;  /* 0x0000000000007919 */ /* 0x000e220000002600 */
[----:B------:R-:W1:Y:S06]  /*0020*/  LDCU UR4, c[0x0][0x410] ;  /* 0x00008200ff0477ac */ /* 0x000e6c0008000800 */
[----:B------:R-:W2:Y:S01]  /*0030*/  S2UR UR10, SR_CTAID.X ;  /* 0x00000000000a79c3 */ /* 0x000ea20000002500 */
[----:B------:R-:W3:Y:S01]  /*0040*/  S2R R5, SR_TID.X ;  /* 0x0000000000057919 */ /* 0x000ee20000002100 */
[----:B------:R-:W1:Y:S01]  /*0050*/  LDCU UR5, c[0x0][0x3e0] ;  /* 0x00007c00ff0577ac */ /* 0x000e620008000800 */
[----:B------:R-:W4:Y:S01]  /*0060*/  LDCU.64 UR6, c[0x0][0x358] ;  /* 0x00006b00ff0677ac */ /* 0x000f220008000a00 */
[----:B-1----:R-:W-:-:S06]  /*0070*/  UIMAD UR4, UR4, UR5, URZ ;  /* 0x00000005040472a4 */ /* 0x002fcc000f8e02ff */
[----:B0-----:R-:W-:-:S13]  /*0080*/  ISETP.GE.AND P0, PT, R0, UR4, PT ;  /* 0x0000000400007c0c */ /* 0x001fda000bf06270 */
[----:B--234-:R-:W-:Y:S05]  /*0090*/  @P0 BRA `(.L_x_36) ;  /* 0x0000004000e80947 */ /* 0x01cfea0003800000 */
[----:B------:R-:W-:Y:S01]  /*00a0*/  LOP3.LUT R2, R5, 0xffff, RZ, 0xc0, !PT ;  /* 0x0000ffff05027812 */ /* 0x000fe200078ec0ff */
[----:B------:R-:W0:Y:S01]  /*00b0*/  LDC R3, c[0x0][0x374] ;  /* 0x0000dd00ff037b82 */ /* 0x000e220000000800 */
[----:B------:R-:W-:Y:S01]  /*00c0*/  HFMA2 R39, -RZ, RZ, 0, 0 ;  /* 0x00000000ff277431 */ /* 0x000fe200000001ff */
[----:B------:R-:W-:Y:S02]  /*00d0*/  MOV R38, R0 ;  /* 0x0000000000267202 */ /* 0x000fe40000000f00 */
[----:B------:R-:W-:-:S05]  /*00e0*/  IMAD R2, R2, 0x13b2, RZ ;  /* 0x000013b202027824 */ /* 0x000fca00078e02ff */
[----:B------:R-:W-:-:S04]  /*00f0*/  SHF.R.U32.HI R2, RZ, 0x10, R2 ;  /* 0x00000010ff027819 */ /* 0x000fc80000011602 */
[----:B------:R-:W-:Y:S02]  /*0100*/  PRMT R4, R2, 0x9910, RZ ;  /* 0x0000991002047816 */ /* 0x000fe400000000ff */
[----:B------:R-:W1:Y:S03]  /*0110*/  S2R R2, SR_LANEID ;  /* 0x0000000000027919 */ /* 0x000e660000000000 */
[----:B------:R-:W-:-:S05]  /*0120*/  IMAD R4, R4, 0xd, RZ ;  /* 0x0000000d04047824 */ /* 0x000fca00078e02ff */
[----:B------:R-:W-:-:S04]  /*0130*/  IADD3 R4, PT, PT, RZ, -R4, RZ ;  /* 0x80000004ff047210 */ /* 0x000fc80007ffe0ff */
[----:B------:R-:W-:-:S04]  /*0140*/  PRMT R4, R4, 0x7710, RZ ;  /* 0x0000771004047816 */ /* 0x000fc800000000ff */
[----:B------:R-:W-:-:S04]  /*0150*/  IADD3 R4, PT, PT, R4, R5, RZ ;  /* 0x0000000504047210 */ /* 0x000fc80007ffe0ff */
[----:B------:R-:W-:-:S04]  /*0160*/  SHF.L.U32 R4, R4, 0x1, RZ ;  /* 0x0000000104047819 */ /* 0x000fc800000006ff */
[----:B------:R-:W-:-:S07]  /*0170*/  LOP3.LUT R4, R4, 0xffff, RZ, 0xc0, !PT ;  /* 0x0000ffff04047812 */ /* 0x000fce00078ec0ff */
.L_x_67:
[----:B0-----:R-:W2:Y:S01]  /*0180*/  LDC R13, c[0x0][0x410] ;  /* 0x00010400ff0d7b82 */ /* 0x001ea20000000800 */
[----:B------:R-:W-:Y:S01]  /*0190*/  LOP3.LUT R12, R5, 0xffff, RZ, 0xc0, !PT ;  /* 0x0000ffff050c7812 */ /* 0x000fe200078ec0ff */
[----:B------:R-:W3:Y:S01]  /*01a0*/  LDCU.128 UR12, c[0x0][0x400] ;  /* 0x00008000ff0c77ac */ /* 0x000ee20008000c00 */
[----:B------:R-:W-:-:S03]  /*01b0*/  ISETP.GE.AND P1, PT, R38, RZ, PT ;  /* 0x000000ff2600720c */ /* 0x000fc60003f26270 */
[----:B------:R-:W-:Y:S01]  /*01c0*/  IMAD R12, R12, 0x13b2, RZ ;  /* 0x000013b20c0c7824 */ /* 0x000fe200078e02ff */
[----:B------:R-:W-:Y:S01]  /*01d0*/  CS2R R36, SRZ ;  /* 0x0000000000247805 */ /* 0x000fe2000001ff00 */
[----:B------:R-:W4:Y:S03]  /*01e0*/  LDCU.U8 UR5, c[0x0][0x414] ;  /* 0x00008280ff0577ac */ /* 0x000f260008000000 */
[----:B------:R-:W-:Y:S02]  /*01f0*/  SHF.R.U32.HI R22, RZ, 0x10, R12 ;  /* 0x00000010ff167819 */ /* 0x000fe4000001160c */
[----:B--2---:R-:W-:-:S04]  /*0200*/  IABS R11, R13 ;  /* 0x0000000d000b7213 */ /* 0x004fc80000000000 */
[----:B------:R-:W2:Y:S08]  /*0210*/  I2F.RP R8, R11 ;  /* 0x0000000b00087306 */ /* 0x000eb00000209400 */
[----:B--2---:R-:W2:Y:S02]  /*0220*/  MUFU.RCP R8, R8 ;  /* 0x0000000800087308 */ /* 0x004ea40000001000 */
[----:B-12---:R-:W-:-:S06]  /*0230*/  IADD3 R6, PT, PT, R8, 0xffffffe, RZ ;  /* 0x0ffffffe08067810 */ /* 0x006fcc0007ffe0ff */
[----:B------:R2:W1:Y:S02]  /*0240*/  F2I.FTZ.U32.TRUNC.NTZ R7, R6 ;  /* 0x0000000600077305 */ /* 0x000464000021f000 */
[----:B--2---:R-:W-:Y:S02]  /*0250*/  MOV R6, RZ ;  /* 0x000000ff00067202 */ /* 0x004fe40000000f00 */
[----:B-1----:R-:W-:-:S05]  /*0260*/  IADD3 R10, PT, PT, RZ, -R7, RZ ;  /* 0x80000007ff0a7210 */ /* 0x002fca0007ffe0ff */
[----:B------:R-:W-:Y:S01]  /*0270*/  IMAD R9, R10, R11, RZ ;  /* 0x0000000b0a097224 */ /* 0x000fe200078e02ff */
[----:B------:R-:W-:-:S03]  /*0280*/  IABS R10, R38 ;  /* 0x00000026000a7213 */ /* 0x000fc60000000000 */
[----:B------:R-:W-:Y:S02]  /*0290*/  IMAD.HI.U32 R7, R7, R9, R6 ;  /* 0x0000000907077227 */ /* 0x000fe400078e0006 */
[----:B------:R-:W1:Y:S04]  /*02a0*/  LDC R9, c[0x0][0x41c] ;  /* 0x00010700ff097b82 */ /* 0x000e680000000800 */
[----:B------:R-:W-:-:S05]  /*02b0*/  IMAD.HI.U32 R7, R7, R10, RZ ;  /* 0x0000000a07077227 */ /* 0x000fca00078e00ff */
[----:B------:R-:W-:-:S05]  /*02c0*/  IADD3 R8, PT, PT, -R7, RZ, RZ ;  /* 0x000000ff07087210 */ /* 0x000fca0007ffe1ff */
[----:B------:R-:W-:Y:S01]  /*02d0*/  IMAD R6, R11, R8, R10 ;  /* 0x000000080b067224 */ /* 0x000fe200078e020a */
[----:B------:R-:W-:-:S04]  /*02e0*/  LOP3.LUT R8, R38, R13, RZ, 0x3c, !PT ;  /* 0x0000000d26087212 */ /* 0x000fc800078e3cff */
[----:B------:R-:W-:Y:S02]  /*02f0*/  ISETP.GT.U32.AND P4, PT, R11, R6, PT ;  /* 0x000000060b00720c */ /* 0x000fe40003f84070 */
[----:B------:R-:W-:Y:S01]  /*0300*/  ISETP.GE.AND P2, PT, R8, RZ, PT ;  /* 0x000000ff0800720c */ /* 0x000fe20003f46270 */
[----:B-1----:R-:W-:-:S05]  /*0310*/  IMAD R9, R9, UR10, R22 ;  /* 0x0000000a09097c24 */ /* 0x002fca000f8e0216 */
[----:B---3--:R-:W-:Y:S02]  /*0320*/  ISETP.GE.U32.AND P0, PT, R9, UR12, PT ;  /* 0x0000000c09007c0c */ /* 0x008fe4000bf06070 */
[----:B------:R-:W-:-:S03]  /*0330*/  SHF.R.S32.HI R15, RZ, 0x1f, R9 ;  /* 0x0000001fff0f7819 */ /* 0x000fc60000011409 */
[-C--:B------:R-:W-:Y:S02]  /*0340*/  @!P4 IADD3 R6, PT, PT, R6, -R11.reuse, RZ ;  /* 0x8000000b0606c210 */ /* 0x080fe40007ffe0ff */
[----:B------:R-:W-:Y:S02]  /*0350*/  @!P4 IADD3 R7, PT, PT, R7, 0x1, RZ ;  /* 0x000000010707c810 */ /* 0x000fe40007ffe0ff */
[CC--:B------:R-:W-:Y:S02]  /*0360*/  ISETP.GE.U32.AND P3, PT, R6.reuse, R11.reuse, PT ;  /* 0x0000000b0600720c */ /* 0x0c0fe40003f66070 */
[----:B------:R-:W-:Y:S02]  /*0370*/  ISETP.GT.U32.AND P5, PT, R11, R6, PT ;  /* 0x000000060b00720c */ /* 0x000fe40003fa4070 */
[----:B------:R-:W-:Y:S02]  /*0380*/  IADD3 R11, PT, PT, R6, -R11, RZ ;  /* 0x8000000b060b7210 */ /* 0x000fe40007ffe0ff */
[----:B------:R-:W-:-:S02]  /*0390*/  ISETP.GE.AND.EX P0, PT, R15, UR13, PT, P0 ;  /* 0x0000000d0f007c0c */ /* 0x000fc4000bf06300 */
[----:B------:R-:W-:Y:S02]  /*03a0*/  SEL R6, R11, R6, !P5 ;  /* 0x000000060b067207 */ /* 0x000fe40006800000 */
[----:B------:R-:W-:Y:S02]  /*03b0*/  ISETP.NE.AND P4, PT, R13, RZ, PT ;  /* 0x000000ff0d00720c */ /* 0x000fe40003f85270 */
[----:B------:R-:W-:Y:S02]  /*03c0*/  @!P1 IADD3 R6, PT, PT, -R6, RZ, RZ ;  /* 0x000000ff06069210 */ /* 0x000fe40007ffe1ff */
[----:B------:R-:W-:Y:S02]  /*03d0*/  @P3 IADD3 R7, PT, PT, R7, 0x1, RZ ;  /* 0x0000000107073810 */ /* 0x000fe40007ffe0ff */
[----:B------:R-:W-:Y:S02]  /*03e0*/  LOP3.LUT R11, RZ, R13, RZ, 0x33, !PT ;  /* 0x0000000dff0b7212 */ /* 0x000fe400078e33ff */
[----:B------:R-:W-:Y:S01]  /*03f0*/  IADD3 R29, PT, PT, R9, 0x20, RZ ;  /* 0x00000020091d7810 */ /* 0x000fe20007ffe0ff */
[----:B------:R-:W1:Y:S01]  /*0400*/  @!P0 LDC.64 R20, c[0x0][0x3f8] ;  /* 0x0000fe00ff148b82 */ /* 0x000e620000000a00 */
[----:B------:R-:W-:-:S02]  /*0410*/  MOV R8, R7 ;  /* 0x0000000700087202 */ /* 0x000fc40000000f00 */
[----:B------:R-:W-:Y:S02]  /*0420*/  SEL R40, R11, R6, !P4 ;  /* 0x000000060b287207 */ /* 0x000fe40006000000 */
[----:B------:R-:W-:Y:S02]  /*0430*/  ISETP.GE.U32.AND P1, PT, R29, UR12, PT ;  /* 0x0000000c1d007c0c */ /* 0x000fe4000bf26070 */
[----:B------:R-:W-:Y:S01]  /*0440*/  SHF.R.S32.HI R31, RZ, 0x1f, R29 ;  /* 0x0000001fff1f7819 */ /* 0x000fe2000001141d */
[----:B------:R-:W2:Y:S01]  /*0450*/  LDC.64 R6, c[0x0][0x3b8] ;  /* 0x0000ee00ff067b82 */ /* 0x000ea20000000a00 */
[----:B------:R-:W-:Y:S01]  /*0460*/  @!P2 IADD3 R8, PT, PT, -R8, RZ, RZ ;  /* 0x000000ff0808a210 */ /* 0x000fe20007ffe1ff */
[----:B------:R-:W-:Y:S01]  /*0470*/  IMAD R13, R40, 0x1a, RZ ;  /* 0x0000001a280d7824 */ /* 0x000fe200078e02ff */
[----:B------:R-:W-:Y:S02]  /*0480*/  ISETP.GE.AND.EX P1, PT, R31, UR13, PT, P1 ;  /* 0x0000000d1f007c0c */ /* 0x000fe4000bf26310 */
[----:B------:R-:W-:-:S02]  /*0490*/  SEL R11, R11, R8, !P4 ;  /* 0x000000080b0b7207 */ /* 0x000fc40006000000 */
[C---:B------:R-:W-:Y:S01]  /*04a0*/  IADD3 R42, P2, PT, R13.reuse, R4, RZ ;  /* 0x000000040d2a7210 */ /* 0x040fe20007f5e0ff */
[----:B------:R-:W3:Y:S01]  /*04b0*/  @!P0 LDC.64 R18, c[0x0][0x3a0] ;  /* 0x0000e800ff128b82 */ /* 0x000ee20000000a00 */
[----:B------:R-:W-:Y:S02]  /*04c0*/  SHF.R.S32.HI R4, RZ, 0x1f, R11 ;  /* 0x0000001fff047819 */ /* 0x000fe4000001140b */
[----:B------:R-:W-:Y:S02]  /*04d0*/  LEA.HI.X.SX32 R43, R13, RZ, 0x1, P2 ;  /* 0x000000ff0d2b7211 */ /* 0x000fe400010f0eff */
[----:B------:R-:W-:Y:S01]  /*04e0*/  IADD3 R25, PT, PT, R9, 0x40, RZ ;  /* 0x0000004009197810 */ /* 0x000fe20007ffe0ff */
[----:B------:R-:W-:Y:S02]  /*04f0*/  IMAD R4, R4, UR14, RZ ;  /* 0x0000000e04047c24 */ /* 0x000fe4000f8e02ff */
[----:B------:R-:W0:Y:S01]  /*0500*/  @!P1 LDC.64 R16, c[0x0][0x3f8] ;  /* 0x0000fe00ff109b82 */ /* 0x000e220000000a00 */
[----:B------:R-:W-:Y:S01]  /*0510*/  ISETP.GE.U32.AND P2, PT, R25, UR12, PT ;  /* 0x0000000c19007c0c */ /* 0x000fe2000bf46070 */
[C---:B------:R-:W-:Y:S01]  /*0520*/  IMAD R45, R11.reuse, UR15, R4 ;  /* 0x0000000f0b2d7c24 */ /* 0x040fe2000f8e0204 */
[----:B------:R-:W-:Y:S01]  /*0530*/  SHF.R.S32.HI R27, RZ, 0x1f, R25 ;  /* 0x0000001fff1b7819 */ /* 0x000fe20000011419 */
[----:B------:R-:W-:-:S03]  /*0540*/  IMAD.WIDE.U32 R42, R11, UR14, R42 ;  /* 0x0000000e0b2a7c25 */ /* 0x000fc6000f8e002a */
[----:B------:R-:W-:Y:S01]  /*0550*/  ISETP.GE.AND.EX P2, PT, R27, UR13, PT, P2 ;  /* 0x0000000d1b007c0c */ /* 0x000fe2000bf46320 */
[----:B--2---:R-:W-:Y:S01]  /*0560*/  IMAD.WIDE R10, R38, 0x8, R6 ;  /* 0x00000008260a7825 */ /* 0x004fe200078e0206 */
[----:B------:R-:W-:Y:S02]  /*0570*/  IADD3 R45, PT, PT, R43, R45, RZ ;  /* 0x0000002d2b2d7210 */ /* 0x000fe40007ffe0ff */
[----:B------:R-:W-:Y:S01]  /*0580*/  @!P0 MOV R44, R42 ;  /* 0x0000002a002c8202 */ /* 0x000fe20000000f00 */
[-C--:B-1----:R-:W-:Y:S02]  /*0590*/  @!P0 IMAD R4, R15, R20.reuse, RZ ;  /* 0x000000140f048224 */ /* 0x082fe400078e02ff */
[----:B------:R-:W2:Y:S01]  /*05a0*/  LDG.E.64 R10, desc[UR6][R10.64] ;  /* 0x000000060a0a7981 */ /* 0x000ea2000c1e1b00 */
[----:B------:R-:W1:Y:S01]  /*05b0*/  @!P0 LDC.64 R14, c[0x0][0x398] ;  /* 0x0000e600ff0e8b82 */ /* 0x000e620000000a00 */
[C---:B------:R-:W-:Y:S02]  /*05c0*/  @!P0 IMAD R13, R9.reuse, R21, R4 ;  /* 0x00000015090d8224 */ /* 0x040fe400078e0204 */
[C---:B------:R-:W-:Y:S01]  /*05d0*/  @!P0 IMAD.WIDE.U32 R20, R9.reuse, R20, R44 ;  /* 0x0000001409148225 */ /* 0x040fe200078e002c */
[----:B------:R-:W-:-:S04]  /*05e0*/  IADD3 R4, PT, PT, R9, 0x60, RZ ;  /* 0x0000006009047810 */ /* 0x000fc80007ffe0ff */
[----:B------:R-:W-:Y:S01]  /*05f0*/  @!P0 IADD3 R21, PT, PT, R21, R13, RZ ;  /* 0x0000000d15158210 */ /* 0x000fe20007ffe0ff */
[----:B------:R-:W4:Y:S01]  /*0600*/  @!P1 LDC.64 R8, c[0x0][0x3a0] ;  /* 0x0000e800ff089b82 */ /* 0x000f220000000a00 */
[C---:B------:R-:W-:Y:S02]  /*0610*/  @!P0 SHF.L.U32 R33, R20.reuse, 0x1, RZ ;  /* 0x0000000114218819 */ /* 0x040fe400000006ff */
[----:B------:R-:W-:Y:S01]  /*0620*/  @!P0 SHF.L.U64.HI R24, R20, 0x1, R21 ;  /* 0x0000000114188819 */ /* 0x000fe20000010215 */
[----:B0-----:R-:W-:-:S04]  /*0630*/  @!P1 IMAD R20, R31, R16, RZ ;  /* 0x000000101f149224 */ /* 0x001fc800078e02ff */
[----:B------:R-:W0:Y:S01]  /*0640*/  @!P1 LDC.64 R12, c[0x0][0x398] ;  /* 0x0000e600ff0c9b82 */ /* 0x000e220000000a00 */
[----:B------:R-:W-:-:S07]  /*0650*/  @!P1 IMAD R31, R29, R17, R20 ;  /* 0x000000111d1f9224 */ /* 0x000fce00078e0214 */
[----:B------:R-:W4:Y:S01]  /*0660*/  @!P2 LDC.64 R6, c[0x0][0x3f8] ;  /* 0x0000fe00ff06ab82 */ /* 0x000f220000000a00 */
[----:B------:R-:W-:Y:S02]  /*0670*/  ISETP.GE.U32.AND P3, PT, R4, UR12, PT ;  /* 0x0000000c04007c0c */ /* 0x000fe4000bf66070 */
[----:B------:R-:W-:Y:S02]  /*0680*/  SHF.R.S32.HI R23, RZ, 0x1f, R4 ;  /* 0x0000001fff177819 */ /* 0x000fe40000011404 */
[----:B------:R-:W-:Y:S02]  /*0690*/  @!P1 MOV R20, R42 ;  /* 0x0000002a00149202 */ /* 0x000fe40000000f00 */
[----:B------:R-:W-:Y:S02]  /*06a0*/  @!P1 MOV R21, R45 ;  /* 0x0000002d00159202 */ /* 0x000fe40000000f00 */
[----:B------:R-:W-:Y:S02]  /*06b0*/  ISETP.GE.AND.EX P3, PT, R23, UR13, PT, P3 ;  /* 0x0000000d17007c0c */ /* 0x000fe4000bf66330 */
[----:B---3--:R-:W-:Y:S01]  /*06c0*/  @!P0 IADD3 R18, P4, PT, R33, R18, RZ ;  /* 0x0000001221128210 */ /* 0x008fe20007f9e0ff */
[----:B------:R-:W-:-:S02]  /*06d0*/  @!P1 IMAD.WIDE.U32 R16, R29, R16, R20 ;  /* 0x000000101d109225 */ /* 0x000fc400078e0014 */
[----:B------:R-:W3:Y:S01]  /*06e0*/  @!P2 LDC.64 R20, c[0x0][0x3a0] ;  /* 0x0000e800ff14ab82 */ /* 0x000ee20000000a00 */
[----:B------:R-:W-:Y:S02]  /*06f0*/  @!P0 IADD3.X R19, PT, PT, R24, R19, RZ, P4, !PT ;  /* 0x0000001318138210 */ /* 0x000fe400027fe4ff */
[----:B-1----:R-:W-:Y:S02]  /*0700*/  @!P0 IADD3 R14, P4, PT, R33, R14, RZ ;  /* 0x0000000e210e8210 */ /* 0x002fe40007f9e0ff */
[----:B------:R-:W-:Y:S01]  /*0710*/  @!P1 IADD3 R29, PT, PT, R17, R31, RZ ;  /* 0x0000001f111d9210 */ /* 0x000fe20007ffe0ff */
[----:B------:R1:W2:Y:S01]  /*0720*/  @!P0 LDG.E R37, desc[UR6][R18.64] ;  /* 0x0000000612258981 */ /* 0x0002a2000c1e1900 */
[----:B------:R-:W-:Y:S02]  /*0730*/  @!P1 SHF.L.U32 R17, R16, 0x1, RZ ;  /* 0x0000000110119819 */ /* 0x000fe400000006ff */
[----:B------:R-:W-:Y:S01]  /*0740*/  @!P0 IADD3.X R15, PT, PT, R24, R15, RZ, P4, !PT ;  /* 0x0000000f180f8210 */ /* 0x000fe200027fe4ff */
[----:B----4-:R-:W-:Y:S01]  /*0750*/  @!P2 IMAD R26, R27, R6, RZ ;  /* 0x000000061b1aa224 */ /* 0x010fe200078e02ff */
[----:B------:R-:W-:-:S02]  /*0760*/  @!P1 SHF.L.U64.HI R24, R16, 0x1, R29 ;  /* 0x0000000110189819 */ /* 0x000fc4000001021d */
[C---:B------:R-:W-:Y:S01]  /*0770*/  @!P1 IADD3 R8, P4, PT, R17.reuse, R8, RZ ;  /* 0x0000000811089210 */ /* 0x040fe20007f9e0ff */
[----:B------:R4:W2:Y:S01]  /*0780*/  @!P0 LDG.E R36, desc[UR6][R14.64] ;  /* 0x000000060e248981 */ /* 0x0008a2000c1e1900 */
[----:B0-----:R-:W-:Y:S01]  /*0790*/  @!P1 IADD3 R12, P5, PT, R17, R12, RZ ;  /* 0x0000000c110c9210 */ /* 0x001fe20007fbe0ff */
[----:B-1----:R-:W0:Y:S01]  /*07a0*/  @!P3 LDC.64 R18, c[0x0][0x3f8] ;  /* 0x0000fe00ff12bb82 */ /* 0x002e220000000a00 */
[----:B------:R-:W-:Y:S02]  /*07b0*/  @!P2 MOV R16, R42 ;  /* 0x0000002a0010a202 */ /* 0x000fe40000000f00 */
[----:B------:R-:W-:Y:S01]  /*07c0*/  @!P2 MOV R17, R45 ;  /* 0x0000002d0011a202 */ /* 0x000fe20000000f00 */
[C---:B------:R-:W-:Y:S02]  /*07d0*/  @!P2 IMAD R27, R25.reuse, R7, R26 ;  /* 0x00000007191ba224 */ /* 0x040fe400078e021a */
[----:B------:R-:W-:Y:S01]  /*07e0*/  @!P2 IMAD.WIDE.U32 R6, R25, R6, R16 ;  /* 0x000000061906a225 */ /* 0x000fe200078e0010 */
[----:B------:R-:W-:-:S02]  /*07f0*/  @!P1 IADD3.X R9, PT, PT, R24, R9, RZ, P4, !PT ;  /* 0x0000000918099210 */ /* 0x000fc400027fe4ff */
[----:B------:R-:W1:Y:S02]  /*0800*/  @!P2 LDC.64 R16, c[0x0][0x398] ;  /* 0x0000e600ff10ab82 */ /* 0x000e640000000a00 */
[----:B------:R-:W-:Y:S02]  /*0810*/  @!P2 IADD3 R7, PT, PT, R7, R27, RZ ;  /* 0x0000001b0707a210 */ /* 0x000fe40007ffe0ff */
[----:B------:R-:W-:Y:S02]  /*0820*/  @!P2 SHF.L.U32 R25, R6, 0x1, RZ ;  /* 0x000000010619a819 */ /* 0x000fe400000006ff */
[----:B------:R-:W-:Y:S02]  /*0830*/  @!P1 IADD3.X R13, PT, PT, R24, R13, RZ, P5, !PT ;  /* 0x0000000d180d9210 */ /* 0x000fe40002ffe4ff */
[----:B------:R-:W-:Y:S02]  /*0840*/  CS2R R34, SRZ ;  /* 0x0000000000227805 */ /* 0x000fe4000001ff00 */
[----:B------:R-:W-:Y:S01]  /*0850*/  @!P2 SHF.L.U64.HI R24, R6, 0x1, R7 ;  /* 0x000000010618a819 */ /* 0x000fe20000010207 */
[----:B----4-:R-:W4:Y:S01]  /*0860*/  @!P3 LDC.64 R14, c[0x0][0x3a0] ;  /* 0x0000e800ff0ebb82 */ /* 0x010f220000000a00 */
[----:B---3--:R-:W-:-:S02]  /*0870*/  @!P2 IADD3 R20, P0, PT, R25, R20, RZ ;  /* 0x000000141914a210 */ /* 0x008fc40007f1e0ff */
[----:B------:R-:W-:Y:S01]  /*0880*/  PRMT R22, R22, 0x9910, RZ ;  /* 0x0000991016167816 */ /* 0x000fe200000000ff */
[----:B------:R3:W2:Y:S01]  /*0890*/  @!P1 LDG.E R35, desc[UR6][R8.64] ;  /* 0x0000000608239981 */ /* 0x0006a2000c1e1900 */
[----:B------:R-:W-:Y:S02]  /*08a0*/  @!P2 IADD3.X R21, PT, PT, R24, R21, RZ, P0, !PT ;  /* 0x000000151815a210 */ /* 0x000fe400007fe4ff */
[----:B------:R-:W-:Y:S01]  /*08b0*/  ISETP.NE.AND P0, PT, RZ, UR5, PT ;  /* 0x00000005ff007c0c */ /* 0x000fe2000bf05270 */
[----:B0-----:R-:W-:Y:S01]  /*08c0*/  @!P3 IMAD R23, R23, R18, RZ ;  /* 0x000000121717b224 */ /* 0x001fe200078e02ff */
[----:B------:R-:W0:Y:S01]  /*08d0*/  @!P3 LDC.64 R6, c[0x0][0x398] ;  /* 0x0000e600ff06bb82 */ /* 0x000e220000000a00 */
[----:B------:R-:W-:Y:S01]  /*08e0*/  IMAD R22, R22, 0xd, RZ ;  /* 0x0000000d16167824 */ /* 0x000fe200078e02ff */
[----:B------:R1:W2:Y:S01]  /*08f0*/  @!P1 LDG.E R34, desc[UR6][R12.64] ;  /* 0x000000060c229981 */ /* 0x0002a2000c1e1900 */
[----:B---3--:R-:W-:Y:S02]  /*0900*/  @!P3 MOV R8, R42 ;  /* 0x0000002a0008b202 */ /* 0x008fe40000000f00 */
[----:B------:R-:W-:Y:S01]  /*0910*/  @!P3 MOV R9, R45 ;  /* 0x0000002d0009b202 */ /* 0x000fe20000000f00 */
[----:B------:R-:W-:-:S02]  /*0920*/  @!P3 IMAD R23, R4, R19, R23 ;  /* 0x000000130417b224 */ /* 0x000fc400078e0217 */
[----:B------:R-:W-:Y:S01]  /*0930*/  @!P3 IMAD.WIDE.U32 R18, R4, R18, R8 ;  /* 0x000000120412b225 */ /* 0x000fe200078e0008 */
[----:B------:R-:W-:Y:S02]  /*0940*/  IADD3 R4, PT, PT, RZ, -R22, RZ ;  /* 0x80000016ff047210 */ /* 0x000fe40007ffe0ff */
[----:B------:R-:W3:Y:S02]  /*0950*/  @P0 LDC.64 R8, c[0x0][0x3b0] ;  /* 0x0000ec00ff080b82 */ /* 0x000ee40000000a00 */
[----:B------:R-:W-:-:S06]  /*0960*/  PRMT R4, R4, 0x7710, RZ ;  /* 0x0000771004047816 */ /* 0x000fcc00000000ff */
[----:B-1----:R-:W1:Y:S01]  /*0970*/  LDC.64 R12, c[0x0][0x3a8] ;  /* 0x0000ea00ff0c7b82 */ /* 0x002e620000000a00 */
[----:B------:R-:W-:Y:S02]  /*0980*/  IADD3 R4, PT, PT, R4, R5, RZ ;  /* 0x0000000504047210 */ /* 0x000fe40007ffe0ff */
[----:B------:R-:W-:Y:S02]  /*0990*/  @!P2 IADD3 R16, P1, PT, R25, R16, RZ ;  /* 0x000000101910a210 */ /* 0x000fe40007f3e0ff */
[----:B------:R-:W-:Y:S02]  /*09a0*/  CS2R R32, SRZ ;  /* 0x0000000000207805 */ /* 0x000fe4000001ff00 */
[----:B------:R-:W-:Y:S02]  /*09b0*/  SHF.L.U32 R4, R4, 0x1, RZ ;  /* 0x0000000104047819 */ /* 0x000fe400000006ff */
[----:B------:R-:W-:Y:S02]  /*09c0*/  @!P2 IADD3.X R17, PT, PT, R24, R17, RZ, P1, !PT ;  /* 0x000000111811a210 */ /* 0x000fe40000ffe4ff */
[----:B------:R-:W-:Y:S01]  /*09d0*/  @!P3 IADD3 R23, PT, PT, R19, R23, RZ ;  /* 0x000000171317b210 */ /* 0x000fe20007ffe0ff */
[----:B------:R-:W2:Y:S01]  /*09e0*/  @!P2 LDG.E R33, desc[UR6][R20.64] ;  /* 0x000000061421a981 */ /* 0x000ea2000c1e1900 */
[----:B------:R-:W-:-:S02]  /*09f0*/  @!P3 SHF.L.U32 R19, R18, 0x1, RZ ;  /* 0x000000011213b819 */ /* 0x000fc400000006ff */
[----:B------:R-:W-:Y:S01]  /*0a00*/  LOP3.LUT R4, R4, 0xffff, RZ, 0xc0, !PT ;  /* 0x0000ffff04047812 */ /* 0x000fe200078ec0ff */
[----:B------:R3:W2:Y:S01]  /*0a10*/  @!P2 LDG.E R32, desc[UR6][R16.64] ;  /* 0x000000061020a981 */ /* 0x0006a2000c1e1900 */
[----:B------:R-:W-:Y:S02]  /*0a20*/  @!P3 SHF.L.U64.HI R18, R18, 0x1, R23 ;  /* 0x000000011212b819 */ /* 0x000fe40000010217 */
[C---:B----4-:R-:W-:Y:S02]  /*0a30*/  @!P3 IADD3 R14, P1, PT, R19.reuse, R14, RZ ;  /* 0x0000000e130eb210 */ /* 0x050fe40007f3e0ff */
[----:B0-----:R-:W-:Y:S01]  /*0a40*/  @!P3 IADD3 R6, P2, PT, R19, R6, RZ ;  /* 0x000000061306b210 */ /* 0x001fe20007f5e0ff */
[----:B------:R-:W-:Y:S01]  /*0a50*/  IMAD R19, R40, 0x1a, R4 ;  /* 0x0000001a28137824 */ /* 0x000fe200078e0204 */
[----:B------:R-:W-:Y:S02]  /*0a60*/  MOV R30, RZ ;  /* 0x000000ff001e7202 */ /* 0x000fe40000000f00 */
[----:B------:R-:W-:-:S02]  /*0a70*/  MOV R29, RZ ;  /* 0x000000ff001d7202 */ /* 0x000fc40000000f00 */
[C---:B------:R-:W-:Y:S02]  /*0a80*/  @!P3 IADD3.X R15, PT, PT, R18.reuse, R15, RZ, P1, !PT ;  /* 0x0000000f120fb210 */ /* 0x040fe40000ffe4ff */
[----:B------:R-:W-:Y:S01]  /*0a90*/  @!P3 IADD3.X R7, PT, PT, R18, R7, RZ, P2, !PT ;  /* 0x000000071207b210 */ /* 0x000fe200017fe4ff */
[C---:B---3--:R-:W-:Y:S02]  /*0aa0*/  @P0 IMAD.WIDE R16, R19.reuse, 0x4, R8 ;  /* 0x0000000413100825 */ /* 0x048fe400078e0208 */
[----:B------:R-:W3:Y:S02]  /*0ab0*/  @!P3 LDG.E R30, desc[UR6][R14.64] ;  /* 0x000000060e1eb981 */ /* 0x000ee4000c1e1900 */
[----:B-1----:R-:W-:Y:S02]  /*0ac0*/  IMAD.WIDE R8, R19, 0x4, R12 ;  /* 0x0000000413087825 */ /* 0x002fe400078e020c */
[----:B------:R0:W4:Y:S04]  /*0ad0*/  @!P3 LDG.E R29, desc[UR6][R6.64] ;  /* 0x00000006061db981 */ /* 0x000128000c1e1900 */
[----:B------:R-:W5:Y:S01]  /*0ae0*/  LDG.E.64 R8, desc[UR6][R8.64] ;  /* 0x0000000608087981 */ /* 0x000f62000c1e1b00 */
[----:B0-----:R-:W-:-:S06]  /*0af0*/  CS2R R6, SRZ ;  /* 0x0000000000067805 */ /* 0x001fcc000001ff00 */
[----:B------:R0:W5:Y:S01]  /*0b00*/  @P0 LDG.E.64 R6, desc[UR6][R16.64] ;  /* 0x0000000610060981 */ /* 0x000162000c1e1b00 */
        /* <DEDUP_REMOVED lines=10> */
[----:B------:R-:W1:Y:S01]  /*0bb0*/  @P0 MUFU.RSQ R10, R10 ;  /* 0x0000000a000a0308 */ /* 0x000e620000001400 */
[----:B------:R-:W-:Y:S02]  /*0bc0*/  PRMT R11, R37, 0x7632, R11 ;  /* 0x00007632250b7816 */ /* 0x000fe4000000000b */
[----:B------:R-:W-:Y:S02]  /*0bd0*/  PRMT R15, R36, 0x7632, R15 ;  /* 0x00007632240f7816 */ /* 0x000fe4000000000f */
[----:B-1----:R-:W-:Y:S02]  /*0be0*/  @P0 R2UR UR4, R10 ;  /* 0x000000000a0402ca */ /* 0x002fe400000e0000 */
[----:B0-----:R-:W-:Y:S02]  /*0bf0*/  PRMT R16, R35, 0x7632, R16 ;  /* 0x0000763223107816 */ /* 0x001fe40000000010 */
[----:B------:R-:W-:-:S09]  /*0c00*/  PRMT R14, R34, 0x7632, R14 ;  /* 0x00007632220e7816 */ /* 0x000fd2000000000e */
[----:B------:R-:W-:Y:S01]  /*0c10*/  @UP0 UMOV UR8, UR4 ;  /* 0x0000000400080c82 */ /* 0x000fe20008000000 */
[----:B------:R-:W-:Y:S02]  /*0c20*/  PRMT R13, R33, 0x7632, R13 ;  /* 0x00007632210d7816 */ /* 0x000fe4000000000d */
[----:B------:R-:W-:Y:S02]  /*0c30*/  PRMT R31, R32, 0x7632, R31 ;  /* 0x00007632201f7816 */ /* 0x000fe4000000001f */
[----:B---3--:R-:W-:Y:S02]  /*0c40*/  PRMT R22, R30, 0x7632, R22 ;  /* 0x000076321e167816 */ /* 0x008fe40000000016 */
[----:B----4-:R-:W-:Y:S01]  /*0c50*/  PRMT R28, R29, 0x7632, R28 ;  /* 0x000076321d1c7816 */ /* 0x010fe2000000001c */
[----:B------:R-:W-:Y:S06]  /*0c60*/  BRA.U UP1, `(.L_x_37) ;  /* 0x0000000501247547 */ /* 0x000fec000b800000 */
        /* <DEDUP_REMOVED lines=13> */
[----:B------:R-:W-:Y:S01]  /*0d40*/  FFMA.FTZ R12, R11, R12, RZ ;  /* 0x0000000c0b0c7223 */ /* 0x000fe200000100ff */
[----:B------:R-:W-:Y:S01]  /*0d50*/  FADD.FTZ R24, RZ, R11 ;  /* 0x0000000bff187221 */ /* 0x000fe20000010000 */
[----:B------:R-:W-:Y:S01]  /*0d60*/  FADD.FTZ R17, R18, R19 ;  /* 0x0000001312117221 */ /* 0x000fe20000010000 */
[----:B------:R-:W-:Y:S01]  /*0d70*/  FADD.FTZ R19, R21, -UR11 ;  /* 0x8000000b15137e21 */ /* 0x000fe20008010000 */
[----:B------:R-:W-:Y:S01]  /*0d80*/  FFMA.FTZ R18, R15, R18, R20 ;  /* 0x000000120f127223 */ /* 0x000fe20000010014 */
[----:B------:R-:W-:Y:S01]  /*0d90*/  SHF.L.U32 R21, R34, 0x10, RZ ;  /* 0x0000001022157819 */ /* 0x000fe200000006ff */
[----:B------:R-:W-:Y:S01]  /*0da0*/  FFMA.FTZ R15, R10, R15, RZ ;  /* 0x0000000f0a0f7223 */ /* 0x000fe200000100ff */
[----:B------:R-:W-:Y:S01]  /*0db0*/  SHF.L.U32 R20, R16, 0x10, RZ ;  /* 0x0000001010147819 */ /* 0x000fe200000006ff */
[----:B------:R-:W-:Y:S01]  /*0dc0*/  FMUL.FTZ R19, R19, UR8 ;  /* 0x0000000813137c20 */ /* 0x000fe20008410000 */
[----:B------:R-:W-:Y:S01]  /*0dd0*/  SHF.L.U32 R16, R14, 0x10, RZ ;  /* 0x000000100e107819 */ /* 0x000fe200000006ff */
[C---:B------:R-:W-:Y:S01]  /*0de0*/  FADD.FTZ R11, R21.reuse, R24 ;  /* 0x00000018150b7221 */ /* 0x040fe20000010000 */
[----:B------:R-:W-:Y:S01]  /*0df0*/  FADD.FTZ R23, RZ, R10 ;  /* 0x0000000aff177221 */ /* 0x000fe20000010000 */
[----:B------:R-:W-:Y:S01]  /*0e00*/  FFMA.FTZ R14, R21, R19, R12 ;  /* 0x00000013150e7223 */ /* 0x000fe2000001000c */
[----:B------:R-:W-:Y:S01]  /*0e10*/  FADD.FTZ R20, R20, -UR11 ;  /* 0x8000000b14147e21 */ /* 0x000fe20008010000 */
[----:B------:R-:W-:Y:S01]  /*0e20*/  FMUL.FTZ R12, R8, R21 ;  /* 0x00000015080c7220 */ /* 0x000fe20000410000 */
[----:B------:R-:W-:-:S02]  /*0e30*/  SHF.L.U32 R24, R30, 0x10, RZ ;  /* 0x000000101e187819 */ /* 0x000fc400000006ff */
[----:B------:R-:W-:Y:S01]  /*0e40*/  FMUL.FTZ R21, R20, UR8 ;  /* 0x0000000814157c20 */ /* 0x000fe20008410000 */
[----:B------:R-:W-:Y:S01]  /*0e50*/  FFMA.FTZ R18, R19, R12, R18 ;  /* 0x0000000c13127223 */ /* 0x000fe20000010012 */
[----:B------:R-:W-:Y:S01]  /*0e60*/  SHF.L.U32 R19, R33, 0x10, RZ ;  /* 0x0000001021137819 */ /* 0x000fe200000006ff */
[----:B------:R-:W-:Y:S01]  /*0e70*/  FADD.FTZ R17, R17, R12 ;  /* 0x0000000c11117221 */ /* 0x000fe20000010000 */
[C---:B------:R-:W-:Y:S01]  /*0e80*/  FADD.FTZ R12, R16.reuse, R23 ;  /* 0x00000017100c7221 */ /* 0x040fe20000010000 */
[----:B------:R-:W-:Y:S01]  /*0e90*/  FFMA.FTZ R10, R16, R21, R15 ;  /* 0x00000015100a7223 */ /* 0x000fe2000001000f */
[----:B------:R-:W-:Y:S01]  /*0ea0*/  FMUL.FTZ R16, R9, R16 ;  /* 0x0000001009107220 */ /* 0x000fe20000410000 */
[----:B------:R-:W-:Y:S01]  /*0eb0*/  SHF.L.U32 R15, R32, 0x10, RZ ;  /* 0x00000010200f7819 */ /* 0x000fe200000006ff */
[----:B------:R-:W-:Y:S01]  /*0ec0*/  FADD.FTZ R19, R19, -UR11 ;  /* 0x8000000b13137e21 */ /* 0x000fe20008010000 */
[----:B------:R-:W-:Y:S01]  /*0ed0*/  SHF.L.U32 R20, R13, 0x10, RZ ;  /* 0x000000100d147819 */ /* 0x000fe200000006ff */
[----:B------:R-:W-:Y:S01]  /*0ee0*/  FADD.FTZ R17, R16, R17 ;  /* 0x0000001110117221 */ /* 0x000fe20000010000 */
[----:B------:R-:W-:Y:S01]  /*0ef0*/  FFMA.FTZ R18, R21, R16, R18 ;  /* 0x0000001015127223 */ /* 0x000fe20000010012 */
[----:B------:R-:W-:Y:S01]  /*0f00*/  FMUL.FTZ R16, R8, R15 ;  /* 0x0000000f08107220 */ /* 0x000fe20000410000 */
[----:B------:R-:W-:Y:S01]  /*0f10*/  FMUL.FTZ R21, R19, UR8 ;  /* 0x0000000813157c20 */ /* 0x000fe20008410000 */
[----:B------:R-:W-:Y:S01]  /*0f20*/  SHF.L.U32 R13, R31, 0x10, RZ ;  /* 0x000000101f0d7819 */ /* 0x000fe200000006ff */
[----:B------:R-:W-:Y:S01]  /*0f30*/  FADD.FTZ R19, R20, -UR11 ;  /* 0x8000000b14137e21 */ /* 0x000fe20008010000 */
[----:B------:R-:W-:Y:S01]  /*0f40*/  FADD.FTZ R23, R17, R16 ;  /* 0x0000001011177221 */ /* 0x000fe20000010000 */
[----:B------:R-:W-:Y:S01]  /*0f50*/  FFMA.FTZ R20, R21, R16, R18 ;  /* 0x0000001015147223 */ /* 0x000fe20000010012 */
[----:B------:R-:W-:Y:S01]  /*0f60*/  FFMA.FTZ R17, R15, R21, R14 ;  /* 0x000000150f117223 */ /* 0x000fe2000001000e */
[----:B------:R-:W-:Y:S01]  /*0f70*/  FMUL.FTZ R16, R9, R13 ;  /* 0x0000000d09107220 */ /* 0x000fe20000410000 */
[----:B------:R-:W-:Y:S01]  /*0f80*/  FMUL.FTZ R19, R19, UR8 ;  /* 0x0000000813137c20 */ /* 0x000fe20008410000 */
[----:B------:R-:W-:Y:S01]  /*0f90*/  SHF.L.U32 R18, R29, 0x10, RZ ;  /* 0x000000101d127819 */ /* 0x000fe200000006ff */
[----:B------:R-:W-:Y:S01]  /*0fa0*/  FADD.FTZ R15, R11, R15 ;  /* 0x0000000f0b0f7221 */ /* 0x000fe20000010000 */
[----:B------:R-:W-:Y:S01]  /*0fb0*/  SHF.L.U32 R22, R22, 0x10, RZ ;  /* 0x0000001016167819 */ /* 0x000fe200000006ff */
[----:B------:R-:W-:Y:S01]  /*0fc0*/  FFMA.FTZ R21, R19, R16, R20 ;  /* 0x0000001013157223 */ /* 0x000fe20000010014 */
[----:B------:R-:W-:Y:S01]  /*0fd0*/  FADD.FTZ R20, R24, -UR11 ;  /* 0x8000000b18147e21 */ /* 0x000fe20008010000 */
[----:B------:R-:W-:Y:S01]  /*0fe0*/  FADD.FTZ R14, R16, R23 ;  /* 0x00000017100e7221 */ /* 0x000fe20000010000 */
[----:B------:R-:W-:Y:S01]  /*0ff0*/  SHF.L.U32 R16, R28, 0x10, RZ ;  /* 0x000000101c107819 */ /* 0x000fe200000006ff */
[----:B------:R-:W-:Y:S01]  /*1000*/  FMUL.FTZ R23, R8, R18 ;  /* 0x0000001208177220 */ /* 0x000fe20000410000 */
[----:B------:R-:W-:Y:S01]  /*1010*/  FMUL.FTZ R20, R20, UR8 ;  /* 0x0000000814147c20 */ /* 0x000fe20008410000 */
[----:B------:R-:W-:-:S02]  /*1020*/  FADD.FTZ R22, R22, -UR11 ;  /* 0x8000000b16167e21 */ /* 0x000fc40008010000 */
[----:B------:R-:W-:Y:S01]  /*1030*/  FADD.FTZ R11, R14, R23 ;  /* 0x000000170e0b7221 */ /* 0x000fe20000010000 */
[----:B------:R-:W-:Y:S01]  /*1040*/  FFMA.FTZ R24, R20, R23, R21 ;  /* 0x0000001714187223 */ /* 0x000fe20000010015 */
[----:B------:R-:W-:Y:S01]  /*1050*/  FMUL.FTZ R14, R9, R16 ;  /* 0x00000010090e7220 */ /* 0x000fe20000410000 */
[----:B------:R-:W-:Y:S01]  /*1060*/  FMUL.FTZ R21, R22, UR8 ;  /* 0x0000000816157c20 */ /* 0x000fe20008410000 */
[----:B------:R-:W-:Y:S01]  /*1070*/  FADD.FTZ R23, R12, R13 ;  /* 0x0000000d0c177221 */ /* 0x000fe20000010000 */
[----:B------:R-:W-:Y:S01]  /*1080*/  FFMA.FTZ R13, R13, R19, R10 ;  /* 0x000000130d0d7223 */ /* 0x000fe2000001000a */
[----:B------:R-:W-:Y:S01]  /*1090*/  FADD.FTZ R11, R14, R11 ;  /* 0x0000000b0e0b7221 */ /* 0x000fe20000010000 */
[----:B------:R-:W-:Y:S01]  /*10a0*/  FFMA.FTZ R10, R21, R14, R24 ;  /* 0x0000000e150a7223 */ /* 0x000fe20000010018 */
[----:B------:R-:W-:Y:S01]  /*10b0*/  FADD.FTZ R14, R15, R18 ;  /* 0x000000120f0e7221 */ /* 0x000fe20000010000 */
[----:B------:R-:W-:Y:S01]  /*10c0*/  FFMA.FTZ R12, R18, R20, R17 ;  /* 0x00000014120c7223 */ /* 0x000fe20000010011 */
[----:B------:R-:W-:Y:S01]  /*10d0*/  FADD.FTZ R15, R23, R16 ;  /* 0x00000010170f7221 */ /* 0x000fe20000010000 */
[----:B------:R-:W-:Y:S01]  /*10e0*/  FFMA.FTZ R13, R16, R21, R13 ;  /* 0x00000015100d7223 */ /* 0x000fe2000001000d */
[----:B------:R-:W-:Y:S06]  /*10f0*/  BRA `(.L_x_38) ;  /* 0x0000000800447947 */ /* 0x000fec0003800000 */
.L_x_37:
[----:B------:R-:W-:Y:S02]  /*1100*/  SHF.L.U32 R11, R11, 0x10, RZ ;  /* 0x000000100b0b7819 */ /* 0x000fe400000006ff */
[----:B------:R-:W-:Y:S02]  /*1110*/  SHF.L.U32 R16, R16, 0x10, RZ ;  /* 0x0000001010107819 */ /* 0x000fe400000006ff */
[----:B------:R-:W-:Y:S01]  /*1120*/  SHF.L.U32 R19, R35, 0x10, RZ ;  /* 0x0000001023137819 */ /* 0x000fe200000006ff */
[----:B------:R-:W-:Y:S01]  /*1130*/  FADD.FTZ R10, R11, -UR11 ;  /* 0x8000000b0b0a7e21 */ /* 0x000fe20008010000 */
[----:B------:R-:W-:Y:S01]  /*1140*/  SHF.L.U32 R11, R37, 0x10, RZ ;  /* 0x00000010250b7819 */ /* 0x000fe200000006ff */
[----:B------:R-:W-:Y:S01]  /*1150*/  FADD.FTZ R12, R16, -UR11 ;  /* 0x8000000b100c7e21 */ /* 0x000fe20008010000 */
[----:B------:R-:W-:Y:S01]  /*1160*/  SHF.L.U32 R26, R14, 0x10, RZ ;  /* 0x000000100e1a7819 */ /* 0x000fe200000006ff */
[----:B------:R-:W-:Y:S01]  /*1170*/  FMUL.FTZ R10, R10, UR8 ;  /* 0x000000080a0a7c20 */ /* 0x000fe20008410000 */
[----:B------:R-:W-:Y:S01]  /*1180*/  SHF.L.U32 R25, R34, 0x10, RZ ;  /* 0x0000001022197819 */ /* 0x000fe200000006ff */
[----:B------:R-:W-:Y:S01]  /*1190*/  FMUL.FTZ R12, R12, UR8 ;  /* 0x000000080c0c7c20 */ /* 0x000fe20008410000 */
[----:B------:R-:W-:Y:S01]  /*11a0*/  FADD.FTZ R11, R11, -UR11 ;  /* 0x8000000b0b0b7e21 */ /* 0x000fe20008010000 */
[C-C-:B-----5:R-:W-:Y:S01]  /*11b0*/  FFMA.FTZ R21, R9.reuse, R10, R7.reuse ;  /* 0x0000000a09157223 */ /* 0x160fe20000010007 */
[----:B------:R-:W-:Y:S01]  /*11c0*/  SHF.L.U32 R27, R32, 0x10, RZ ;  /* 0x00000010201b7819 */ /* 0x000fe200000006ff */
[----:B------:R-:W-:Y:S01]  /*11d0*/  FFMA.FTZ R18, R9, R12, R7 ;  /* 0x0000000c09127223 */ /* 0x000fe20000010007 */
[----:B------:R-:W-:Y:S01]  /*11e0*/  FMUL.FTZ R11, R11, UR8 ;  /* 0x000000080b0b7c20 */ /* 0x000fe20008410000 */
[----:B------:R-:W-:Y:S01]  /*11f0*/  FMUL.FTZ R13, R21, -1.4426950216293334961 ;  /* 0xbfb8aa3b150d7820 */ /* 0x000fe20000410000 */
[----:B------:R-:W-:Y:S01]  /*1200*/  SHF.L.U32 R22, R22, 0x10, RZ ;  /* 0x0000001016167819 */ /* 0x000fe200000006ff */
[----:B------:R-:W-:Y:S01]  /*1210*/  FMUL.FTZ R16, R18, -1.4426950216293334961 ;  /* 0xbfb8aa3b12107820 */ /* 0x000fe20000410000 */
[----:B------:R-:W-:-:S03]  /*1220*/  FFMA.FTZ R20, R8, R11, R6 ;  /* 0x0000000b08147223 */ /* 0x000fc60000010006 */
[----:B------:R-:W0:Y:S01]  /*1230*/  MUFU.EX2 R13, R13 ;  /* 0x0000000d000d7308 */ /* 0x000e220000000800 */
[----:B------:R-:W-:Y:S01]  /*1240*/  FMUL.FTZ R24, R20, -1.4426950216293334961 ;  /* 0xbfb8aa3b14187820 */ /* 0x000fe20000410000 */
[----:B------:R-:W-:Y:S02]  /*1250*/  FADD.FTZ R22, R22, -UR11 ;  /* 0x8000000b16167e21 */ /* 0x000fe40008010000 */
[----:B------:R-:W1:Y:S02]  /*1260*/  MUFU.EX2 R16, R16 ;  /* 0x0000001000107308 */ /* 0x000e640000000800 */
[----:B------:R-:W-:Y:S02]  /*1270*/  FMUL.FTZ R22, R22, UR8 ;  /* 0x0000000816167c20 */ /* 0x000fe40008410000 */
[----:B------:R-:W2:Y:S01]  /*1280*/  MUFU.EX2 R24, R24 ;  /* 0x0000001800187308 */ /* 0x000ea20000000800 */
[----:B0-----:R-:W-:Y:S01]  /*1290*/  FADD.FTZ R17, R13, 1 ;  /* 0x3f8000000d117421 */ /* 0x001fe20000010000 */
[----:B------:R-:W-:Y:S01]  /*12a0*/  FADD.FTZ R13, R19, -UR11 ;  /* 0x8000000b130d7e21 */ /* 0x000fe20008010000 */
[----:B-1----:R-:W-:-:S03]  /*12b0*/  FADD.FTZ R23, R16, 1 ;  /* 0x3f80000010177421 */ /* 0x002fc60000010000 */
[----:B------:R-:W-:Y:S01]  /*12c0*/  FMUL.FTZ R13, R13, UR8 ;  /* 0x000000080d0d7c20 */ /* 0x000fe20008410000 */
[----:B------:R-:W0:Y:S01]  /*12d0*/  MUFU.RCP R17, R17 ;  /* 0x0000001100117308 */ /* 0x000e220000001000 */
[----:B--2---:R-:W-:Y:S02]  /*12e0*/  FADD.FTZ R19, R24, 1 ;  /* 0x3f80000018137421 */ /* 0x004fe40000010000 */
[----:B------:R-:W-:Y:S01]  /*12f0*/  FFMA.FTZ R16, R8, R13, R6 ;  /* 0x0000000d08107223 */ /* 0x000fe20000010006 */
[----:B------:R-:W-:-:S03]  /*1300*/  SHF.L.U32 R24, R15, 0x10, RZ ;  /* 0x000000100f187819 */ /* 0x000fc600000006ff */
[----:B------:R-:W-:Y:S01]  /*1310*/  FMUL.FTZ R15, R16, -1.4426950216293334961 ;  /* 0xbfb8aa3b100f7820 */ /* 0x000fe20000410000 */
[----:B------:R-:W1:Y:S08]  /*1320*/  MUFU.RCP R23, R23 ;  /* 0x0000001700177308 */ /* 0x000e700000001000 */
[----:B------:R-:W2:Y:S01]  /*1330*/  MUFU.RCP R19, R19 ;  /* 0x0000001300137308 */ /* 0x000ea20000001000 */
[----:B0-----:R-:W-:Y:S01]  /*1340*/  FMUL.FTZ R14, R24, R17 ;  /* 0x00000011180e7220 */ /* 0x001fe20000410000 */
[----:B------:R-:W-:-:S04]  /*1350*/  FADD.FTZ R24, -R17, 1 ;  /* 0x3f80000011187421 */ /* 0x000fc80000010100 */
[----:B------:R-:W-:Y:S02]  /*1360*/  FFMA.FTZ R21, R21, R24, 1 ;  /* 0x3f80000015157423 */ /* 0x000fe40000010018 */
[----:B------:R-:W0:Y:S01]  /*1370*/  MUFU.EX2 R15, R15 ;  /* 0x0000000f000f7308 */ /* 0x000e220000000800 */
[----:B------:R-:W-:Y:S01]  /*1380*/  SHF.L.U32 R24, R33, 0x10, RZ ;  /* 0x0000001021187819 */ /* 0x000fe200000006ff */
[----:B-1----:R-:W-:Y:S01]  /*1390*/  FMUL.FTZ R17, R26, R23 ;  /* 0x000000171a117220 */ /* 0x002fe20000410000 */
[----:B------:R-:W-:Y:S01]  /*13a0*/  FADD.FTZ R23, -R23, 1 ;  /* 0x3f80000017177421 */ /* 0x000fe20000010100 */
[----:B------:R-:W-:-:S03]  /*13b0*/  FMUL.FTZ R14, R14, R21 ;  /* 0x000000150e0e7220 */ /* 0x000fc60000410000 */
[----:B------:R-:W-:Y:S01]  /*13c0*/  FFMA.FTZ R18, R18, R23, 1 ;  /* 0x3f80000012127423 */ /* 0x000fe20000010017 */
[----:B--2---:R-:W-:-:S03]  /*13d0*/  FADD.FTZ R23, -R19, 1 ;  /* 0x3f80000013177421 */ /* 0x004fc60000010100 */
[----:B------:R-:W-:Y:S01]  /*13e0*/  FMUL.FTZ R17, R17, R18 ;  /* 0x0000001211117220 */ /* 0x000fe20000410000 */
[----:B------:R-:W-:Y:S01]  /*13f0*/  FFMA.FTZ R26, R20, R23, 1 ;  /* 0x3f800000141a7423 */ /* 0x000fe20000010017 */
[----:B0-----:R-:W-:Y:S01]  /*1400*/  FADD.FTZ R20, R15, 1 ;  /* 0x3f8000000f147421 */ /* 0x001fe20000010000 */
[----:B------:R-:W-:Y:S01]  /*1410*/  FADD.FTZ R23, R24, -UR11 ;  /* 0x8000000b18177e21 */ /* 0x000fe20008010000 */
[----:B------:R-:W-:-:S03]  /*1420*/  SHF.L.U32 R24, R36, 0x10, RZ ;  /* 0x0000001024187819 */ /* 0x000fc600000006ff */
[----:B------:R-:W-:Y:S01]  /*1430*/  FMUL.FTZ R15, R23, UR8 ;  /* 0x00000008170f7c20 */ /* 0x000fe20008410000 */
[----:B------:R-:W0:Y:S01]  /*1440*/  MUFU.RCP R20, R20 ;  /* 0x0000001400147308 */ /* 0x000e220000001000 */
[----:B------:R-:W-:Y:S01]  /*1450*/  FMUL.FTZ R23, R24, R19 ;  /* 0x0000001318177220 */ /* 0x000fe20000410000 */
[----:B------:R-:W-:Y:S01]  /*1460*/  PRMT R24, R33, 0x7632, R24 ;  /* 0x0000763221187816 */ /* 0x000fe20000000018 */
[----:B------:R-:W-:Y:S02]  /*1470*/  FFMA.FTZ R19, R8, R15, R6 ;  /* 0x0000000f08137223 */ /* 0x000fe40000010006 */
[----:B------:R-:W-:Y:S01]  /*1480*/  FMUL.FTZ R26, R23, R26 ;  /* 0x0000001a171a7220 */ /* 0x000fe20000410000 */
[----:B------:R-:W-:Y:S01]  /*1490*/  SHF.L.U32 R24, R24, 0x10, RZ ;  /* 0x0000001018187819 */ /* 0x000fe200000006ff */
[----:B------:R-:W-:-:S06]  /*14a0*/  FMUL.FTZ R23, R19, -1.4426950216293334961 ;  /* 0xbfb8aa3b13177820 */ /* 0x000fcc0000410000 */
[----:B------:R-:W1:Y:S01]  /*14b0*/  MUFU.EX2 R23, R23 ;  /* 0x0000001700177308 */ /* 0x000e620000000800 */
[----:B0-----:R-:W-:Y:S01]  /*14c0*/  FADD.FTZ R21, -R20, 1 ;  /* 0x3f80000014157421 */ /* 0x001fe20000010100 */
[----:B------:R-:W-:-:S03]  /*14d0*/  FMUL.FTZ R20, R25, R20 ;  /* 0x0000001419147220 */ /* 0x000fc60000410000 */
[----:B------:R-:W-:Y:S01]  /*14e0*/  FFMA.FTZ R21, R16, R21, 1 ;  /* 0x3f80000010157423 */ /* 0x000fe20000010015 */
[----:B------:R-:W-:-:S03]  /*14f0*/  FADD.FTZ R16, R24, -UR11 ;  /* 0x8000000b18107e21 */ /* 0x000fc60008010000 */
[----:B------:R-:W-:Y:S01]  /*1500*/  FMUL.FTZ R21, R20, R21 ;  /* 0x0000001514157220 */ /* 0x000fe20000410000 */
[----:B------:R-:W-:Y:S01]  /*1510*/  FMUL.FTZ R16, R16, UR8 ;  /* 0x0000000810107c20 */ /* 0x000fe20008410000 */
[----:B-1----:R-:W-:Y:S01]  /*1520*/  FADD.FTZ R24, R23, 1 ;  /* 0x3f80000017187421 */ /* 0x002fe20000010000 */
[----:B------:R-:W-:Y:S02]  /*1530*/  FMUL.FTZ R20, R8, R26 ;  /* 0x0000001a08147220 */ /* 0x000fe40000410000 */
[----:B------:R-:W-:-:S03]  /*1540*/  FFMA.FTZ R23, R9, R16, R7 ;  /* 0x0000001009177223 */ /* 0x000fc60000010007 */
[----:B------:R-:W0:Y:S01]  /*1550*/  MUFU.RCP R24, R24 ;  /* 0x0000001800187308 */ /* 0x000e220000001000 */
[----:B------:R-:W-:-:S07]  /*1560*/  FMUL.FTZ R25, R23, -1.4426950216293334961 ;  /* 0xbfb8aa3b17197820 */ /* 0x000fce0000410000 */
[----:B------:R-:W1:Y:S01]  /*1570*/  MUFU.EX2 R25, R25 ;  /* 0x0000001900197308 */ /* 0x000e620000000800 */
[----:B0-----:R-:W-:Y:S01]  /*1580*/  FADD.FTZ R18, -R24, 1 ;  /* 0x3f80000018127421 */ /* 0x001fe20000010100 */
[----:B-1----:R-:W-:-:S03]  /*1590*/  FADD.FTZ R41, R25, 1 ;  /* 0x3f80000019297421 */ /* 0x002fc60000010000 */
[----:B------:R-:W-:Y:S01]  /*15a0*/  FFMA.FTZ R19, R19, R18, 1 ;  /* 0x3f80000013137423 */ /* 0x000fe20000010012 */
[----:B------:R-:W-:Y:S01]  /*15b0*/  FMUL.FTZ R18, R27, R24 ;  /* 0x000000181b127220 */ /* 0x000fe20000410000 */
[----:B------:R-:W-:Y:S01]  /*15c0*/  FFMA.FTZ R25, R11, R20, RZ ;  /* 0x000000140b197223 */ /* 0x000fe200000100ff */
[----:B------:R-:W0:Y:S01]  /*15d0*/  MUFU.RCP R24, R41 ;  /* 0x0000002900187308 */ /* 0x000e220000001000 */
[----:B------:R-:W-:Y:S01]  /*15e0*/  FADD.FTZ R27, RZ, R20 ;  /* 0x00000014ff1b7221 */ /* 0x000fe20000010000 */
[----:B------:R-:W-:Y:S01]  /*15f0*/  FMUL.FTZ R18, R18, R19 ;  /* 0x0000001312127220 */ /* 0x000fe20000410000 */
[----:B------:R-:W-:-:S04]  /*1600*/  FMUL.FTZ R19, R9, R14 ;  /* 0x0000000e09137220 */ /* 0x000fc80000410000 */
[----:B------:R-:W-:Y:S01]  /*1610*/  FFMA.FTZ R20, R10, R19, R25 ;  /* 0x000000130a147223 */ /* 0x000fe20000010019 */
[----:B------:R-:W-:Y:S01]  /*1620*/  SHF.L.U32 R25, R31, 0x10, RZ ;  /* 0x000000101f197819 */ /* 0x000fe200000006ff */
[----:B------:R-:W-:Y:S01]  /*1630*/  FADD.FTZ R19, R19, R27 ;  /* 0x0000001b13137221 */ /* 0x000fe20000010000 */
[----:B------:R-:W-:Y:S01]  /*1640*/  FFMA.FTZ R27, R11, R26, RZ ;  /* 0x0000001a0b1b7223 */ /* 0x000fe200000100ff */
[----:B------:R-:W-:-:S03]  /*1650*/  FADD.FTZ R26, RZ, R26 ;  /* 0x0000001aff1a7221 */ /* 0x000fc60000010000 */
[-C--:B------:R-:W-:Y:S01]  /*1660*/  FFMA.FTZ R27, R13, R21.reuse, R27 ;  /* 0x000000150d1b7223 */ /* 0x080fe2000001001b */
[----:B------:R-:W-:Y:S01]  /*1670*/  FADD.FTZ R11, R26, R21 ;  /* 0x000000151a0b7221 */ /* 0x000fe20000010000 */
[----:B------:R-:W-:Y:S01]  /*1680*/  FMUL.FTZ R21, R8, R21 ;  /* 0x0000001508157220 */ /* 0x000fe20000410000 */
[----:B0-----:R-:W-:Y:S01]  /*1690*/  FMUL.FTZ R25, R25, R24 ;  /* 0x0000001819197220 */ /* 0x001fe20000410000 */
[----:B------:R-:W-:Y:S02]  /*16a0*/  FADD.FTZ R24, -R24, 1 ;  /* 0x3f80000018187421 */ /* 0x000fe40000010100 */
[----:B------:R-:W-:Y:S01]  /*16b0*/  FFMA.FTZ R13, R13, R21, R20 ;  /* 0x000000150d0d7223 */ /* 0x000fe20000010014 */
[----:B------:R-:W-:Y:S01]  /*16c0*/  SHF.L.U32 R20, R28, 0x10, RZ ;  /* 0x000000101c147819 */ /* 0x000fe200000006ff */
[----:B------:R-:W-:Y:S01]  /*16d0*/  FADD.FTZ R19, R19, R21 ;  /* 0x0000001513137221 */ /* 0x000fe20000010000 */
[----:B------:R-:W-:Y:S01]  /*16e0*/  FFMA.FTZ R24, R23, R24, 1 ;  /* 0x3f80000017187423 */ /* 0x000fe20000010018 */
[----:B------:R-:W-:Y:S01]  /*16f0*/  FFMA.FTZ R21, R10, R14, RZ ;  /* 0x0000000e0a157223 */ /* 0x000fe200000100ff */
[----:B------:R-:W-:-:S02]  /*1700*/  FADD.FTZ R10, RZ, R14 ;  /* 0x0000000eff0a7221 */ /* 0x000fc40000010000 */
[----:B------:R-:W-:Y:S01]  /*1710*/  FMUL.FTZ R23, R25, R24 ;  /* 0x0000001819177220 */ /* 0x000fe20000410000 */
[C---:B------:R-:W-:Y:S01]  /*1720*/  FFMA.FTZ R24, R9.reuse, R22, R7 ;  /* 0x0000001609187223 */ /* 0x040fe20000010007 */
[----:B------:R-:W-:Y:S01]  /*1730*/  FADD.FTZ R10, R10, R17 ;  /* 0x000000110a0a7221 */ /* 0x000fe20000010000 */
[-C--:B------:R-:W-:Y:S01]  /*1740*/  FFMA.FTZ R21, R12, R17.reuse, R21 ;  /* 0x000000110c157223 */ /* 0x080fe20000010015 */
[----:B------:R-:W-:Y:S01]  /*1750*/  FMUL.FTZ R17, R9, R17 ;  /* 0x0000001109117220 */ /* 0x000fe20000410000 */
[----:B------:R-:W-:Y:S02]  /*1760*/  FMUL.FTZ R41, R24, -1.4426950216293334961 ;  /* 0xbfb8aa3b18297820 */ /* 0x000fe40000410000 */
[----:B------:R-:W-:Y:S01]  /*1770*/  FFMA.FTZ R21, R16, R23, R21 ;  /* 0x0000001710157223 */ /* 0x000fe20000010015 */
[----:B------:R-:W-:Y:S01]  /*1780*/  FFMA.FTZ R12, R12, R17, R13 ;  /* 0x000000110c0c7223 */ /* 0x000fe2000001000d */
[----:B------:R-:W-:Y:S01]  /*1790*/  SHF.L.U32 R13, R29, 0x10, RZ ;  /* 0x000000101d0d7819 */ /* 0x000fe200000006ff */
[----:B------:R-:W-:Y:S01]  /*17a0*/  FADD.FTZ R19, R17, R19 ;  /* 0x0000001311137221 */ /* 0x000fe20000010000 */
[----:B------:R-:W0:Y:S02]  /*17b0*/  MUFU.EX2 R41, R41 ;  /* 0x0000002900297308 */ /* 0x000e240000000800 */
[----:B0-----:R-:W-:-:S06]  /*17c0*/  FADD.FTZ R25, R41, 1 ;  /* 0x3f80000029197421 */ /* 0x001fcc0000010000 */
[----:B------:R-:W0:Y:S02]  /*17d0*/  MUFU.RCP R25, R25 ;  /* 0x0000001900197308 */ /* 0x000e240000001000 */
[----:B0-----:R-:W-:Y:S01]  /*17e0*/  FADD.FTZ R41, -R25, 1 ;  /* 0x3f80000019297421 */ /* 0x001fe20000010100 */
[----:B------:R-:W-:-:S03]  /*17f0*/  FMUL.FTZ R20, R20, R25 ;  /* 0x0000001914147220 */ /* 0x000fc60000410000 */
[----:B------:R-:W-:Y:S01]  /*1800*/  FFMA.FTZ R41, R24, R41, 1 ;  /* 0x3f80000018297423 */ /* 0x000fe20000010029 */
[----:B------:R-:W-:-:S03]  /*1810*/  SHF.L.U32 R24, R30, 0x10, RZ ;  /* 0x000000101e187819 */ /* 0x000fc600000006ff */
[----:B------:R-:W-:Y:S02]  /*1820*/  FMUL.FTZ R20, R20, R41 ;  /* 0x0000002914147220 */ /* 0x000fe40000410000 */
[----:B------:R-:W-:-:S04]  /*1830*/  FADD.FTZ R24, R24, -UR11 ;  /* 0x8000000b18187e21 */ /* 0x000fc80008010000 */
[----:B------:R-:W-:-:S04]  /*1840*/  FMUL.FTZ R25, R24, UR8 ;  /* 0x0000000818197c20 */ /* 0x000fc80008410000 */
[----:B------:R-:W-:-:S04]  /*1850*/  FFMA.FTZ R26, R8, R25, R6 ;  /* 0x00000019081a7223 */ /* 0x000fc80000010006 */
[----:B------:R-:W-:-:S06]  /*1860*/  FMUL.FTZ R41, R26, -1.4426950216293334961 ;  /* 0xbfb8aa3b1a297820 */ /* 0x000fcc0000410000 */
[----:B------:R-:W0:Y:S02]  /*1870*/  MUFU.EX2 R41, R41 ;  /* 0x0000002900297308 */ /* 0x000e240000000800 */
[----:B0-----:R-:W-:-:S06]  /*1880*/  FADD.FTZ R24, R41, 1 ;  /* 0x3f80000029187421 */ /* 0x001fcc0000010000 */
[----:B------:R-:W0:Y:S02]  /*1890*/  MUFU.RCP R24, R24 ;  /* 0x0000001800187308 */ /* 0x000e240000001000 */
[----:B0-----:R-:W-:Y:S01]  /*18a0*/  FMUL.FTZ R14, R13, R24 ;  /* 0x000000180d0e7220 */ /* 0x001fe20000410000 */
[----:B------:R-:W-:Y:S01]  /*18b0*/  FADD.FTZ R13, -R24, 1 ;  /* 0x3f800000180d7421 */ /* 0x000fe20000010100 */
[----:B------:R-:W-:-:S03]  /*18c0*/  FMUL.FTZ R24, R8, R18 ;  /* 0x0000001208187220 */ /* 0x000fc60000410000 */
[----:B------:R-:W-:Y:S01]  /*18d0*/  FFMA.FTZ R13, R26, R13, 1 ;  /* 0x3f8000001a0d7423 */ /* 0x000fe2000001000d */
[----:B------:R-:W-:Y:S01]  /*18e0*/  FFMA.FTZ R17, R15, R24, R12 ;  /* 0x000000180f117223 */ /* 0x000fe2000001000c */
[----:B------:R-:W-:Y:S01]  /*18f0*/  FADD.FTZ R26, R19, R24 ;  /* 0x00000018131a7221 */ /* 0x000fe20000010000 */
[----:B------:R-:W-:Y:S01]  /*1900*/  FFMA.FTZ R12, R15, R18, R27 ;  /* 0x000000120f0c7223 */ /* 0x000fe2000001001b */
[----:B------:R-:W-:Y:S01]  /*1910*/  FMUL.FTZ R14, R14, R13 ;  /* 0x0000000d0e0e7220 */ /* 0x000fe20000410000 */
[----:B------:R-:W-:Y:S01]  /*1920*/  FMUL.FTZ R13, R9, R23 ;  /* 0x00000017090d7220 */ /* 0x000fe20000410000 */
[----:B------:R-:W-:Y:S02]  /*1930*/  FADD.FTZ R15, R10, R23 ;  /* 0x000000170a0f7221 */ /* 0x000fe40000010000 */
[-C--:B------:R-:W-:Y:S01]  /*1940*/  FFMA.FTZ R12, R25, R14.reuse, R12 ;  /* 0x0000000e190c7223 */ /* 0x080fe2000001000c */
[----:B------:R-:W-:Y:S01]  /*1950*/  FFMA.FTZ R24, R16, R13, R17 ;  /* 0x0000000d10187223 */ /* 0x000fe20000010011 */
[----:B------:R-:W-:Y:S01]  /*1960*/  FADD.FTZ R26, R13, R26 ;  /* 0x0000001a0d1a7221 */ /* 0x000fe20000010000 */
[----:B------:R-:W-:Y:S01]  /*1970*/  FMUL.FTZ R13, R8, R14 ;  /* 0x0000000e080d7220 */ /* 0x000fe20000410000 */
[----:B------:R-:W-:Y:S01]  /*1980*/  FADD.FTZ R17, R11, R18 ;  /* 0x000000120b117221 */ /* 0x000fe20000010000 */
[-C--:B------:R-:W-:Y:S01]  /*1990*/  FMUL.FTZ R11, R9, R20.reuse ;  /* 0x00000014090b7220 */ /* 0x080fe20000410000 */
[----:B------:R-:W-:Y:S01]  /*19a0*/  FADD.FTZ R15, R15, R20 ;  /* 0x000000140f0f7221 */ /* 0x000fe20000010000 */
[----:B------:R-:W-:Y:S01]  /*19b0*/  FFMA.FTZ R19, R25, R13, R24 ;  /* 0x0000000d19137223 */ /* 0x000fe20000010018 */
[----:B------:R-:W-:Y:S01]  /*19c0*/  FADD.FTZ R26, R26, R13 ;  /* 0x0000000d1a1a7221 */ /* 0x000fe20000010000 */
[C---:B------:R-:W-:Y:S01]  /*19d0*/  FFMA.FTZ R13, R22.reuse, R20, R21 ;  /* 0x00000014160d7223 */ /* 0x040fe20000010015 */
[----:B------:R-:W-:Y:S01]  /*19e0*/  FADD.FTZ R14, R17, R14 ;  /* 0x0000000e110e7221 */ /* 0x000fe20000010000 */
[----:B------:R-:W-:Y:S01]  /*19f0*/  FFMA.FTZ R10, R22, R11, R19 ;  /* 0x0000000b160a7223 */ /* 0x000fe20000010013 */
[----:B------:R-:W-:-:S07]  /*1a00*/  FADD.FTZ R11, R11, R26 ;  /* 0x0000001a0b0b7221 */ /* 0x000fce0000010000 */
.L_x_38:
[----:B------:R-:W-:Y:S01]  /*1a10*/  MOV R17, R10 ;  /* 0x0000000a00117202 */ /* 0x000fe20000000f00 */
[----:B------:R-:W0:Y:S01]  /*1a20*/  S2UR UR9, SR_CgaCtaId ;  /* 0x00000000000979c3 */ /* 0x000e220000008800 */
[----:B------:R-:W-:Y:S01]  /*1a30*/  MOV R16, R11 ;  /* 0x0000000b00107202 */ /* 0x000fe20000000f00 */
[----:B------:R-:W-:Y:S01]  /*1a40*/  UMOV UR5, 0x400 ;  /* 0x0000040000057882 */ /* 0x000fe20000000000 */
[C---:B------:R-:W-:Y:S01]  /*1a50*/  ISETP.GT.AND P0, PT, R2.reuse, 0x1e, PT ;  /* 0x0000001e0200780c */ /* 0x040fe20003f04270 */
[----:B------:R-:W1:Y:S01]  /*1a60*/  SHFL.DOWN PT, R10, R17, 0x1, 0x1f ;  /* 0x08201f00110a7f89 */ /* 0x000e6200000e0000 */
[----:B------:R-:W-:Y:S01]  /*1a70*/  UIADD3 UR4, UPT, UPT, UR5, 0x90, URZ ;  /* 0x0000009005047890 */ /* 0x000fe2000fffe0ff */
[----:B------:R-:W-:Y:S01]  /*1a80*/  ISETP.GT.AND P2, PT, R2, 0xf, PT ;  /* 0x0000000f0200780c */ /* 0x000fe20003f44270 */
[----:B------:R-:W-:Y:S01]  /*1a90*/  BSSY.RECONVERGENT B0, `(.L_x_39) ;  /* 0x0000025000007945 */ /* 0x000fe20003800200 */
[----:B------:R-:W2:Y:S01]  /*1aa0*/  SHFL.DOWN PT, R11, R16, 0x1, 0x1f ;  /* 0x08201f00100b7f89 */ /* 0x000ea200000e0000 */
[----:B------:R-:W-:-:S02]  /*1ab0*/  ISETP.NE.AND P1, PT, R5, RZ, PT ;  /* 0x000000ff0500720c */ /* 0x000fc40003f25270 */
[----:B------:R-:W-:Y:S01]  /*1ac0*/  ISETP.GT.U32.AND P3, PT, R5, 0xc, PT ;  /* 0x0000000c0500780c */ /* 0x000fe20003f64070 */
[----:B0-----:R-:W-:-:S04]  /*1ad0*/  ULEA UR4, UR9, UR4, 0x18 ;  /* 0x0000000409047291 */ /* 0x001fc8000f8ec0ff */
[----:B-1----:R-:W-:Y:S02]  /*1ae0*/  @!P0 FADD.FTZ R17, R10, R17 ;  /* 0x000000110a118221 */ /* 0x002fe40000010000 */
[----:B------:R-:W-:Y:S01]  /*1af0*/  LEA R41, R5, UR4, 0x4 ;  /* 0x0000000405297c11 */ /* 0x000fe2000f8e20ff */
[----:B--2---:R-:W-:Y:S02]  /*1b00*/  @!P0 FADD.FTZ R16, R11, R16 ;  /* 0x000000100b108221 */ /* 0x004fe40000010000 */
[----:B------:R-:W0:Y:S01]  /*1b10*/  SHFL.DOWN PT, R10, R17, 0x2, 0x1f ;  /* 0x08401f00110a7f89 */ /* 0x000e2200000e0000 */
[----:B------:R-:W-:-:S03]  /*1b20*/  ISETP.GT.AND P0, PT, R2, 0x1d, PT ;  /* 0x0000001d0200780c */ /* 0x000fc60003f04270 */
[----:B------:R-:W1:Y:S04]  /*1b30*/  SHFL.DOWN PT, R11, R16, 0x2, 0x1f ;  /* 0x08401f00100b7f89 */ /* 0x000e6800000e0000 */
[----:B------:R-:W-:Y:S06]  /*1b40*/  STS.128 [R41], R12 ;  /* 0x0000000c29007388 */ /* 0x000fec0000000c00 */
        /* <DEDUP_REMOVED lines=20> */
[----:B------:R-:W-:Y:S01]  /*1c90*/  VOTEU.ALL UP0, P0 ;  /* 0x0000000000ff7886 */ /* 0x000fe20000000000 */
[----:B------:R-:W-:-:S04]  /*1ca0*/  @!P0 SHF.R.U32.HI R16, RZ, 0x2, R5 ;  /* 0x00000002ff108819 */ /* 0x000fc80000011605 */
[----:B------:R-:W-:Y:S01]  /*1cb0*/  @!UP0 ULEA UR4, UR9, UR5, 0x18 ;  /* 0x0000000509048291 */ /* 0x000fe2000f8ec0ff */
[----:B------:R-:W-:-:S08]  /*1cc0*/  @!P0 LOP3.LUT R16, R16, 0xf8, RZ, 0xc0, !PT ;  /* 0x000000f810108812 */ /* 0x000fd000078ec0ff */
[----:B------:R3:W-:Y:S03]  /*1cd0*/  @!P0 STS.64 [R16+UR4+0x10], R10 ;  /* 0x0000100a10008988 */ /* 0x0007e60008000a04 */
.L_x_40:
[----:B------:R-:W-:Y:S05]  /*1ce0*/  BSYNC.RECONVERGENT B0 ;  /* 0x0000000000007941 */ /* 0x000fea0003800200 */
.L_x_39:
[----:B------:R-:W-:Y:S06]  /*1cf0*/  BAR.SYNC.DEFER_BLOCKING 0x0 ;  /* 0x0000000000007b1d */ /* 0x000fec0000010000 */
[----:B------:R-:W-:Y:S04]  /*1d00*/  BSSY.RECONVERGENT B0, `(.L_x_41) ;  /* 0x0000022000007945 */ /* 0x000fe80003800200 */
[----:B------:R-:W-:Y:S05]  /*1d10*/  @P1 BRA `(.L_x_42) ;  /* 0x0000000000801947 */ /* 0x000fea0003800000 */
[----:B------:R-:W-:-:S09]  /*1d20*/  ULEA UR4, UR9, UR5, 0x18 ;  /* 0x0000000509047291 */ /* 0x000fd2000f8ec0ff */
[----:B------:R-:W4:Y:S04]  /*1d30*/  LDS.64 R24, [UR4+0x18] ;  /* 0x00001804ff187984 */ /* 0x000f280008000a00 */
[----:B-1-3--:R-:W1:Y:S04]  /*1d40*/  LDS.128 R16, [UR4+0x20] ;  /* 0x00002004ff107984 */ /* 0x00ae680008000c00 */
[----:B--2---:R-:W2:Y:S01]  /*1d50*/  LDS.128 R20, [UR4+0x30] ;  /* 0x00003004ff147984 */ /* 0x004ea20008000c00 */
[----:B----4-:R-:W-:Y:S01]  /*1d60*/  FADD.FTZ R27, R10, R24 ;  /* 0x000000180a1b7221 */ /* 0x010fe20000010000 */
[----:B0-----:R-:W-:-:S03]  /*1d70*/  FADD.FTZ R10, R11, R25 ;  /* 0x000000190b0a7221 */ /* 0x001fc60000010000 */
        /* <DEDUP_REMOVED lines=14> */
[----:B------:R-:W-:Y:S02]  /*1e60*/  FADD.FTZ R24, R10, R27 ;  /* 0x0000001b0a187221 */ /* 0x000fe40000010000 */
[----:B------:R-:W0:Y:S01]  /*1e70*/  LDS.64 R10, [UR4+0x70] ;  /* 0x00007004ff0a7984 */ /* 0x000e220008000a00 */
        /* <DEDUP_REMOVED lines=10> */
.L_x_42:
[----:B------:R-:W-:Y:S05]  /*1f20*/  BSYNC.RECONVERGENT B0 ;  /* 0x0000000000007941 */ /* 0x000fea0003800200 */
.L_x_41:
[----:B------:R-:W-:Y:S06]  /*1f30*/  BAR.SYNC.DEFER_BLOCKING 0x0 ;  /* 0x0000000000007b1d */ /* 0x000fec0000010000 */
[----:B------:R-:W-:Y:S04]  /*1f40*/  BSSY.RECONVERGENT B0, `(.L_x_43) ;  /* 0x000009d000007945 */ /* 0x000fe80003800200 */
[----:B------:R-:W-:Y:S05]  /*1f50*/  @P3 BRA `(.L_x_44) ;  /* 0x00000008006c3947 */ /* 0x000fea0003800000 */
[----:B-1-3--:R-:W1:Y:S04]  /*1f60*/  LDS.128 R16, [R41+0xd0] ;  /* 0x0000d00029107984 */ /* 0x00ae680000000c00 */
[----:B--2---:R-:W2:Y:S04]  /*1f70*/  LDS.128 R20, [R41+0x1a0] ;  /* 0x0001a00029147984 */ /* 0x004ea80000000c00 */
[----:B------:R-:W3:Y:S01]  /*1f80*/  LDS.128 R24, [R41+0x270] ;  /* 0x0002700029187984 */ /* 0x000ee20000000c00 */
[----:B-1----:R-:W-:Y:S01]  /*1f90*/  FADD.FTZ R16, R12, R16 ;  /* 0x000000100c107221 */ /* 0x002fe20000010000 */
[----:B------:R-:W-:Y:S01]  /*1fa0*/  FADD.FTZ R12, R13, R17 ;  /* 0x000000110d0c7221 */ /* 0x000fe20000010000 */
[----:B------:R-:W-:Y:S01]  /*1fb0*/  FADD.FTZ R17, R14, R18 ;  /* 0x000000120e117221 */ /* 0x000fe20000010000 */
[----:B------:R-:W-:Y:S01]  /*1fc0*/  FADD.FTZ R18, R15, R19 ;  /* 0x000000130f127221 */ /* 0x000fe20000010000 */
[----:B--2---:R-:W-:Y:S01]  /*1fd0*/  FADD.FTZ R19, R16, R20 ;  /* 0x0000001410137221 */ /* 0x004fe20000010000 */
[----:B------:R-:W-:Y:S01]  /*1fe0*/  FADD.FTZ R16, R12, R21 ;  /* 0x000000150c107221 */ /* 0x000fe20000010000 */
[----:B------:R-:W-:Y:S01]  /*1ff0*/  FADD.FTZ R21, R17, R22 ;  /* 0x0000001611157221 */ /* 0x000fe20000010000 */
[----:B------:R-:W1:Y:S01]  /*2000*/  LDS.128 R12, [R41+0x340] ;  /* 0x00034000290c7984 */ /* 0x000e620000000c00 */
[----:B------:R-:W-:Y:S01]  /*2010*/  FADD.FTZ R20, R18, R23 ;  /* 0x0000001712147221 */ /* 0x000fe20000010000 */
[----:B---3--:R-:W-:Y:S01]  /*2020*/  FADD.FTZ R23, R19, R24 ;  /* 0x0000001813177221 */ /* 0x008fe20000010000 */
[----:B------:R-:W-:Y:S01]  /*2030*/  FADD.FTZ R22, R16, R25 ;  /* 0x0000001910167221 */ /* 0x000fe20000010000 */
[----:B------:R-:W-:Y:S01]  /*2040*/  FADD.FTZ R25, R21, R26 ;  /* 0x0000001a15197221 */ /* 0x000fe20000010000 */
[----:B------:R-:W2:Y:S01]  /*2050*/  LDS.128 R16, [R41+0x410] ;  /* 0x0004100029107984 */ /* 0x000ea20000000c00 */
[----:B------:R-:W-:Y:S01]  /*2060*/  FADD.FTZ R24, R20, R27 ;  /* 0x0000001b14187221 */ /* 0x000fe20000010000 */
[----:B-1----:R-:W-:Y:S01]  /*2070*/  FADD.FTZ R27, R23, R12 ;  /* 0x0000000c171b7221 */ /* 0x002fe20000010000 */
[----:B------:R-:W-:Y:S01]  /*2080*/  FADD.FTZ R12, R22, R13 ;  /* 0x0000000d160c7221 */ /* 0x000fe20000010000 */
[----:B------:R-:W-:Y:S01]  /*2090*/  FADD.FTZ R25, R25, R14 ;  /* 0x0000000e19197221 */ /* 0x000fe20000010000 */
[----:B------:R-:W1:Y:S01]  /*20a0*/  LDS.128 R20, [R41+0x4e0] ;  /* 0x0004e00029147984 */ /* 0x000e620000000c00 */
[----:B------:R-:W-:Y:S01]  /*20b0*/  FADD.FTZ R24, R24, R15 ;  /* 0x0000000f18187221 */ /* 0x000fe20000010000 */
[----:B--2---:R-:W-:Y:S01]  /*20c0*/  FADD.FTZ R27, R27, R16 ;  /* 0x000000101b1b7221 */ /* 0x004fe20000010000 */
        /* <DEDUP_REMOVED lines=112> */
[----:B------:R-:W-:Y:S01]  /*27d0*/  FADD.FTZ R26, R24, R23 ;  /* 0x00000017181a7221 */ /* 0x000fe20000010000 */
[----:B------:R-:W2:Y:S01]  /*27e0*/  LDS.128 R16, [R41+0x1790] ;  /* 0x0017900029107984 */ /* 0x000ea20000000c00 */
[----:B-1----:R-:W-:Y:S01]  /*27f0*/  FADD.FTZ R27, R27, R12 ;  /* 0x0000000c1b1b7221 */ /* 0x002fe20000010000 */
[----:B------:R-:W-:Y:S01]  /*2800*/  FADD.FTZ R24, R20, R13 ;  /* 0x0000000d14187221 */ /* 0x000fe20000010000 */
[----:B------:R-:W-:Y:S01]  /*2810*/  FADD.FTZ R25, R25, R14 ;  /* 0x0000000e19197221 */ /* 0x000fe20000010000 */
[----:B------:R-:W-:Y:S01]  /*2820*/  FADD.FTZ R26, R26, R15 ;  /* 0x0000000f1a1a7221 */ /* 0x000fe20000010000 */
[----:B------:R-:W-:Y:S01]  /*2830*/  LDS.128 R20, [R41+0x1930] ;  /* 0x0019300029147984 */ /* 0x000fe20000000c00 */
[----:B--2---:R-:W-:Y:S01]  /*2840*/  FADD.FTZ R27, R27, R16 ;  /* 0x000000101b1b7221 */ /* 0x004fe20000010000 */
[----:B------:R-:W-:-:S02]  /*2850*/  FADD.FTZ R24, R24, R17 ;  /* 0x0000001118187221 */ /* 0x000fc40000010000 */
[----:B------:R-:W1:Y:S01]  /*2860*/  LDS.128 R12, [R41+0x1860] ;  /* 0x00186000290c7984 */ /* 0x000e620000000c00 */
[----:B------:R-:W-:Y:S01]  /*2870*/  FADD.FTZ R25, R25, R18 ;  /* 0x0000001219197221 */ /* 0x000fe20000010000 */
[----:B------:R-:W-:Y:S01]  /*2880*/  FADD.FTZ R26, R26, R19 ;  /* 0x000000131a1a7221 */ /* 0x000fe20000010000 */
[----:B-1----:R-:W-:Y:S01]  /*2890*/  FADD.FTZ R27, R27, R12 ;  /* 0x0000000c1b1b7221 */ /* 0x002fe20000010000 */
[----:B------:R-:W-:Y:S01]  /*28a0*/  FADD.FTZ R24, R24, R13 ;  /* 0x0000000d18187221 */ /* 0x000fe20000010000 */
[----:B------:R-:W-:Y:S01]  /*28b0*/  FADD.FTZ R25, R25, R14 ;  /* 0x0000000e19197221 */ /* 0x000fe20000010000 */
[----:B------:R-:W-:Y:S01]  /*28c0*/  FADD.FTZ R26, R26, R15 ;  /* 0x0000000f1a1a7221 */ /* 0x000fe20000010000 */
[----:B------:R-:W-:Y:S01]  /*28d0*/  FADD.FTZ R12, R27, R20 ;  /* 0x000000141b0c7221 */ /* 0x000fe20000010000 */
[----:B------:R-:W-:Y:S01]  /*28e0*/  FADD.FTZ R13, R24, R21 ;  /* 0x00000015180d7221 */ /* 0x000fe20000010000 */
[----:B------:R-:W-:Y:S01]  /*28f0*/  FADD.FTZ R14, R25, R22 ;  /* 0x00000016190e7221 */ /* 0x000fe20000010000 */
[----:B------:R-:W-:-:S07]  /*2900*/  FADD.FTZ R15, R26, R23 ;  /* 0x000000171a0f7221 */ /* 0x000fce0000010000 */
.L_x_44:
[----:B------:R-:W-:Y:S05]  /*2910*/  BSYNC.RECONVERGENT B0 ;  /* 0x0000000000007941 */ /* 0x000fea0003800200 */
.L_x_43:
[----:B--2---:R-:W2:Y:S01]  /*2920*/  LDC R20, c[0x0][0x370] ;  /* 0x0000dc00ff147b82 */ /* 0x004ea20000000800 */
[----:B------:R-:W-:Y:S01]  /*2930*/  BSSY.RECONVERGENT B0, `(.L_x_45) ;  /* 0x000001e000007945 */ /* 0x000fe20003800200 */
[----:B--2---:R-:W-:-:S03]  /*2940*/  ISETP.GE.U32.AND P0, PT, R20, 0x2, PT ;  /* 0x000000021400780c */ /* 0x004fc60003f06070 */
[----:B------:R-:W-:Y:S10]  /*2950*/  @P3 BRA `(.L_x_46) ;  /* 0x00000000006c3947 */ /* 0x000ff40003800000 */
[----:B-1-3--:R-:W1:Y:S08]  /*2960*/  LDC.64 R16, c[0x0][0x3f8] ;  /* 0x0000fe00ff107b82 */ /* 0x00ae700000000a00 */
[----:B------:R-:W2:Y:S01]  /*2970*/  LDC.64 R24, c[0x0][0x3d8] ;  /* 0x0000f600ff187b82 */ /* 0x000ea20000000a00 */
[----:B-1----:R-:W-:Y:S01]  /*2980*/  IMAD.WIDE.U32 R18, R16, 0x3, RZ ;  /* 0x0000000310127825 */ /* 0x002fe200078e00ff */
[----:B------:R-:W-:-:S02]  /*2990*/  LEA R21, R17, R17, 0x1 ;  /* 0x0000001111157211 */ /* 0x000fc400078e08ff */
[----:B------:R-:W-:Y:S02]  /*29a0*/  LEA.HI R23, P2, R17, R16, RZ, 0x1 ;  /* 0x0000001011177211 */ /* 0x000fe400078508ff */
[----:B------:R-:W-:Y:S01]  /*29b0*/  IADD3 R21, PT, PT, R19, R21, RZ ;  /* 0x0000001513157210 */ /* 0x000fe20007ffe0ff */
[----:B------:R-:W-:Y:S01]  /*29c0*/  IMAD R19, R40, 0xd, R5 ;  /* 0x0000000d28137824 */ /* 0x000fe200078e0205 */
[----:B------:R-:W-:Y:S02]  /*29d0*/  IADD3.X R22, PT, PT, RZ, R17, RZ, P2, !PT ;  /* 0x00000011ff167210 */ /* 0x000fe400017fe4ff */
[----:B------:R-:W-:Y:S01]  /*29e0*/  LEA.HI R18, P3, R21, R18, RZ, 0x1 ;  /* 0x0000001215127211 */ /* 0x000fe200078708ff */
[----:B--2---:R-:W-:Y:S01]  /*29f0*/  IMAD.WIDE R24, R19, 0x4, R24 ;  /* 0x0000000413187825 */ /* 0x004fe200078e0218 */
[----:B------:R-:W-:Y:S02]  /*2a00*/  SHF.L.U32 R19, R23, 0x1, RZ ;  /* 0x0000000117137819 */ /* 0x000fe400000006ff */
[----:B------:R-:W-:-:S02]  /*2a10*/  IADD3.X R21, PT, PT, RZ, R21, RZ, P3, !PT ;  /* 0x00000015ff157210 */ /* 0x000fc40001ffe4ff */
[C---:B------:R-:W-:Y:S01]  /*2a20*/  SHF.L.U32 R27, R18.reuse, 0x1, RZ ;  /* 0x00000001121b7819 */ /* 0x040fe200000006ff */
[----:B------:R2:W-:Y:S01]  /*2a30*/  REDG.E.ADD.F32.FTZ.RN.STRONG.GPU desc[UR6][R24.64], R12 ;  /* 0x0000000c180079a6 */ /* 0x0005e2000c12f306 */
[----:B------:R-:W-:Y:S02]  /*2a40*/  SHF.L.U64.HI R21, R18, 0x1, R21 ;  /* 0x0000000112157819 */ /* 0x000fe40000010215 */
[----:B------:R-:W-:Y:S02]  /*2a50*/  LOP3.LUT R19, R19, 0xfffffffc, RZ, 0xc0, !PT ;  /* 0xfffffffc13137812 */ /* 0x000fe400078ec0ff */
[----:B------:R-:W-:Y:S02]  /*2a60*/  LEA R18, P3, R16, R24, 0x2 ;  /* 0x0000001810127211 */ /* 0x000fe400078610ff */
[----:B------:R-:W-:Y:S02]  /*2a70*/  LOP3.LUT R27, R27, 0xfffffffc, RZ, 0xc0, !PT ;  /* 0xfffffffc1b1b7812 */ /* 0x000fe400078ec0ff */
[----:B------:R-:W-:-:S02]  /*2a80*/  SHF.L.U64.HI R23, R23, 0x1, R22 ;  /* 0x0000000117177819 */ /* 0x000fc40000010216 */
[----:B------:R-:W-:Y:S02]  /*2a90*/  IADD3 R22, P2, PT, R24, R19, RZ ;  /* 0x0000001318167210 */ /* 0x000fe40007f5e0ff */
[----:B------:R-:W-:Y:S02]  /*2aa0*/  LEA.HI.X R19, R16, R25, R17, 0x2, P3 ;  /* 0x0000001910137211 */ /* 0x000fe400018f1411 */
[----:B------:R-:W-:Y:S02]  /*2ab0*/  IADD3 R16, P3, PT, R24, R27, RZ ;  /* 0x0000001b18107210 */ /* 0x000fe40007f7e0ff */
[C---:B------:R-:W-:Y:S02]  /*2ac0*/  IADD3.X R23, PT, PT, R25.reuse, R23, RZ, P2, !PT ;  /* 0x0000001719177210 */ /* 0x040fe400017fe4ff */
[----:B------:R-:W-:-:S03]  /*2ad0*/  IADD3.X R17, PT, PT, R25, R21, RZ, P3, !PT ;  /* 0x0000001519117210 */ /* 0x000fc60001ffe4ff */
[----:B------:R2:W-:Y:S04]  /*2ae0*/  REDG.E.ADD.F32.FTZ.RN.STRONG.GPU desc[UR6][R22.64], R13 ;  /* 0x0000000d160079a6 */ /* 0x0005e8000c12f306 */
[----:B------:R2:W-:Y:S04]  /*2af0*/  REDG.E.ADD.F32.FTZ.RN.STRONG.GPU desc[UR6][R18.64], R14 ;  /* 0x0000000e120079a6 */ /* 0x0005e8000c12f306 */
[----:B------:R2:W-:Y:S02]  /*2b00*/  REDG.E.ADD.F32.FTZ.RN.STRONG.GPU desc[UR6][R16.64], R15 ;  /* 0x0000000f100079a6 */ /* 0x0005e4000c12f306 */
.L_x_46:
[----:B------:R-:W-:Y:S05]  /*2b10*/  BSYNC.RECONVERGENT B0 ;  /* 0x0000000000007941 */ /* 0x000fea0003800200 */
.L_x_45:
[----:B------:R-:W-:Y:S05]  /*2b20*/  @!P0 BRA `(.L_x_47) ;  /* 0x0000000800948947 */ /* 0x000fea0003800000 */
[----:B------:R-:W4:Y:S01]  /*2b30*/  LDC.64 R40, c[0x0][0x3d0] ;  /* 0x0000f400ff287b82 */ /* 0x000f220000000a00 */
[----:B--2---:R-:W-:Y:S02]  /*2b40*/  LOP3.LUT R12, R39, 0x1, RZ, 0xc0, !PT ;  /* 0x00000001270c7812 */ /* 0x004fe400078ec0ff */
[----:B------:R-:W-:-:S03]  /*2b50*/  ISETP.GE.U32.AND P2, PT, R20, 0x8, PT ;  /* 0x000000081400780c */ /* 0x000fc60003f46070 */
[----:B------:R-:W-:-:S04]  /*2b60*/  IMAD R15, R12, R3, RZ ;  /* 0x000000030c0f7224 */ /* 0x000fc800078e02ff */
[----:B------:R-:W-:-:S05]  /*2b70*/  IMAD R12, R15, R20, RZ ;  /* 0x000000140f0c7224 */ /* 0x000fca00078e02ff */
[----:B------:R-:W-:-:S05]  /*2b80*/  SHF.L.U32 R13, R12, 0x1, RZ ;  /* 0x000000010c0d7819 */ /* 0x000fca00000006ff */
[----:B----4-:R-:W-:Y:S01]  /*2b90*/  IMAD.WIDE R40, R13, 0x4, R40 ;  /* 0x000000040d287825 */ /* 0x010fe200078e0228 */
[----:B------:R-:W-:Y:S06]  /*2ba0*/  @P1 BRA `(.L_x_48) ;  /* 0x0000000000501947 */ /* 0x000fec0003800000 */
[----:B------:R-:W2:Y:S01]  /*2bb0*/  LDC.64 R12, c[0x0][0x3c8] ;  /* 0x0000f200ff0c7b82 */ /* 0x000ea20000000a00 */
[----:B---3--:R-:W-:Y:S01]  /*2bc0*/  LOP3.LUT P0, R16, R39, 0x2, RZ, 0xc0, !PT ;  /* 0x0000000227107812 */ /* 0x008fe2000780c0ff */
[----:B-1----:R-:W-:Y:S01]  /*2bd0*/  IMAD R17, R3, UR10, R0 ;  /* 0x0000000a03117c24 */ /* 0x002fe2000f8e0200 */
[----:B------:R-:W-:Y:S02]  /*2be0*/  IADD3 R15, PT, PT, R15, R0, RZ ;  /* 0x000000000f0f7210 */ /* 0x000fe40007ffe0ff */
[----:B------:R-:W-:-:S04]  /*2bf0*/  SEL R19, R20, RZ, !P0 ;  /* 0x000000ff14137207 */ /* 0x000fc80004000000 */
[----:B------:R-:W-:Y:S01]  /*2c00*/  ISETP.NE.AND P0, PT, R19, -0x1, PT ;  /* 0xffffffff1300780c */ /* 0x000fe20003f05270 */
[----:B--2---:R-:W-:-:S04]  /*2c10*/  IMAD.WIDE.U32 R12, R15, 0x4, R12 ;  /* 0x000000040f0c7825 */ /* 0x004fc800078e000c */
[----:B------:R-:W-:Y:S01]  /*2c20*/  IMAD.WIDE.U32 R14, R17, 0x8, R40 ;  /* 0x00000008110e7825 */ /* 0x000fe200078e0028 */
[----:B------:R-:W-:-:S04]  /*2c30*/  IADD3 R17, PT, PT, -R16, 0x1, RZ ;  /* 0x0000000110117810 */ /* 0x000fc80007ffe1ff */
[----:B------:R2:W-:Y:S01]  /*2c40*/  STG.E.64 desc[UR6][R14.64], R10 ;  /* 0x0000000a0e007986 */ /* 0x0005e2000c101b06 */
[----:B------:R-:W-:Y:S06]  /*2c50*/  MEMBAR.ALL.GPU ;  /* 0x0000000000007992 */ /* 0x000fec000000a000 */
[----:B------:R-:W-:-:S00]  /*2c60*/  ERRBAR ;  /* 0x00000000000079ab */ /* 0x000fc00000000000 */
[----:B------:R-:W-:Y:S06]  /*2c70*/  CGAERRBAR ;  /* 0x00000000000075ab */ /* 0x000fec0000000000 */
[----:B------:R2:W-:Y:S01]  /*2c80*/  REDG.E.ADD.S32.STRONG.GPU desc[UR6][R12.64], R17 ;  /* 0x000000110c00798e */ /* 0x0005e2000c12e306 */
[----:B------:R-:W-:Y:S05]  /*2c90*/  @!P0 BRA `(.L_x_48) ;  /* 0x0000000000148947 */ /* 0x000fea0003800000 */
.L_x_49:
[----:B--2---:R-:W2:Y:S04]  /*2ca0*/  LDG.E.STRONG.GPU R14, desc[UR6][R12.64] ;  /* 0x000000060c0e7981 */ /* 0x004ea8000c1ef900 */
[----:B--2---:R-:W-:Y:S01]  /*2cb0*/  CCTL.IVALL ;  /* 0x00000000ff00798f */ /* 0x004fe20002000000 */
[----:B------:R-:W-:Y:S05]  /*2cc0*/  YIELD ;  /* 0x0000000000007946 */ /* 0x000fea0003800000 */
[----:B------:R-:W-:-:S13]  /*2cd0*/  ISETP.NE.AND P0, PT, R14, R19, PT ;  /* 0x000000130e00720c */ /* 0x000fda0003f05270 */
[----:B------:R-:W-:Y:S05]  /*2ce0*/  @P0 BRA `(.L_x_49) ;  /* 0xfffffffc00ec0947 */ /* 0x000fea000383ffff */
.L_x_48:
[----:B------:R-:W-:Y:S05]  /*2cf0*/  WARPSYNC.ALL ;  /* 0x0000000000007948 */ /* 0x000fea0003800000 */
[----:B------:R-:W-:Y:S01]  /*2d00*/  BAR.SYNC.DEFER_BLOCKING 0x0 ;  /* 0x0000000000007b1d */ /* 0x000fe20000010000 */
[----:B------:R-:W-:-:S05]  /*2d10*/  HFMA2 R21, -RZ, RZ, 0, 0 ;  /* 0x00000000ff157431 */ /* 0x000fca00000001ff */
[----:B------:R-:W-:Y:S05]  /*2d20*/  @!P2 BRA `(.L_x_50) ;  /* 0x00000004001ca947 */ /* 0x000fea0003800000 */
[C-C-:B------:R-:W-:Y:S01]  /*2d30*/  IMAD R26, R3.reuse, 0x3, R0.reuse ;  /* 0x00000003031a7824 */ /* 0x140fe200078e0200 */
[CC--:B------:R-:W-:Y:S01]  /*2d40*/  LEA R25, R3.reuse, R0.reuse, 0x1 ;  /* 0x0000000003197211 */ /* 0x0c0fe200078e08ff */
[C-C-:B------:R-:W-:Y:S01]  /*2d50*/  IMAD R24, R3.reuse, 0x5, R0.reuse ;  /* 0x0000000503187824 */ /* 0x140fe200078e0200 */
[CC--:B------:R-:W-:Y:S01]  /*2d60*/  LEA R23, R3.reuse, R0.reuse, 0x2 ;  /* 0x0000000003177211 */ /* 0x0c0fe200078e10ff */
[C-C-:B------:R-:W-:Y:S01]  /*2d70*/  IMAD R22, R3.reuse, 0x7, R0.reuse ;  /* 0x0000000703167824 */ /* 0x140fe200078e0200 */
[----:B------:R-:W-:Y:S01]  /*2d80*/  IADD3 R19, PT, PT, R0, R3, RZ ;  /* 0x0000000300137210 */ /* 0x000fe20007ffe0ff */
[----:B------:R-:W-:Y:S01]  /*2d90*/  IMAD R21, R3, 0x6, R0 ;  /* 0x0000000603157824 */ /* 0x000fe200078e0200 */
[----:B------:R-:W-:Y:S01]  /*2da0*/  MOV R18, RZ ;  /* 0x000000ff00127202 */ /* 0x000fe20000000f00 */
[----:B------:R-:W-:Y:S01]  /*2db0*/  UIADD3 UR4, UPT, UPT, -UR10, URZ, URZ ;  /* 0x000000ff0a047290 */ /* 0x000fe2000fffe1ff */
[----:B-12---:R-:W-:Y:S02]  /*2dc0*/  MOV R17, R0 ;  /* 0x0000000000117202 */ /* 0x006fe40000000f00 */
[----:B---3--:R-:W-:-:S09]  /*2dd0*/  LOP3.LUT R16, R20, 0x7ffffff8, RZ, 0xc0, !PT ;  /* 0x7ffffff814107812 */ /* 0x008fd200078ec0ff */
.L_x_51:
[----:B------:R-:W-:Y:S02]  /*2de0*/  ISETP.EQ.OR P0, PT, RZ, UR4, P1 ;  /* 0x00000004ff007c0c */ /* 0x000fe40008f02670 */
[----:B------:R-:W-:-:S04]  /*2df0*/  IADD3 R12, PT, PT, R18, 0x1, RZ ;  /* 0x00000001120c7810 */ /* 0x000fc80007ffe0ff */
[----:B------:R-:W-:-:S07]  /*2e00*/  ISETP.EQ.OR P2, PT, R12, UR10, P1 ;  /* 0x0000000a0c007c0c */ /* 0x000fce0008f42670 */
[----:B------:R-:W-:-:S06]  /*2e10*/  @!P0 IMAD.WIDE.U32 R14, R17, 0x8, R40 ;  /* 0x00000008110e8825 */ /* 0x000fcc00078e0028 */
[----:B------:R-:W0:Y:S01]  /*2e20*/  @!P0 LDG.E.64 R14, desc[UR6][R14.64] ;  /* 0x000000060e0e8981 */ /* 0x000e22000c1e1b00 */
[----:B------:R-:W-:-:S06]  /*2e30*/  @!P2 IMAD.WIDE.U32 R12, R19, 0x8, R40 ;  /* 0x00000008130ca825 */ /* 0x000fcc00078e0028 */
[----:B------:R-:W2:Y:S01]  /*2e40*/  @!P2 LDG.E.64 R12, desc[UR6][R12.64] ;  /* 0x000000060c0ca981 */ /* 0x000ea2000c1e1b00 */
[----:B------:R-:W-:Y:S01]  /*2e50*/  IADD3 R27, PT, PT, R18, 0x2, RZ ;  /* 0x00000002121b7810 */ /* 0x000fe20007ffe0ff */
[----:B0-----:R-:W-:Y:S01]  /*2e60*/  @!P0 FADD.FTZ R10, R10, R14 ;  /* 0x0000000e0a0a8221 */ /* 0x001fe20000010000 */
[----:B------:R-:W-:Y:S02]  /*2e70*/  @!P0 FADD.FTZ R11, R11, R15 ;  /* 0x0000000f0b0b8221 */ /* 0x000fe40000010000 */
[----:B------:R-:W-:Y:S02]  /*2e80*/  ISETP.EQ.OR P0, PT, R27, UR10, P1 ;  /* 0x0000000a1b007c0c */ /* 0x000fe40008f02670 */
[----:B------:R-:W-:Y:S01]  /*2e90*/  IADD3 R27, PT, PT, R18, 0x3, RZ ;  /* 0x00000003121b7810 */ /* 0x000fe20007ffe0ff */
[----:B--2---:R-:W-:Y:S01]  /*2ea0*/  @!P2 FADD.FTZ R10, R10, R12 ;  /* 0x0000000c0a0aa221 */ /* 0x004fe20000010000 */
[----:B------:R-:W-:Y:S02]  /*2eb0*/  @!P2 FADD.FTZ R11, R11, R13 ;  /* 0x0000000d0b0ba221 */ /* 0x000fe40000010000 */
[----:B------:R-:W-:-:S07]  /*2ec0*/  ISETP.EQ.OR P2, PT, R27, UR10, P1 ;  /* 0x0000000a1b007c0c */ /* 0x000fce0008f42670 */
[----:B------:R-:W-:-:S06]  /*2ed0*/  @!P0 IMAD.WIDE.U32 R14, R25, 0x8, R40 ;  /* 0x00000008190e8825 */ /* 0x000fcc00078e0028 */
[----:B------:R-:W2:Y:S01]  /*2ee0*/  @!P0 LDG.E.64 R14, desc[UR6][R14.64] ;  /* 0x000000060e0e8981 */ /* 0x000ea2000c1e1b00 */
[----:B------:R-:W-:-:S06]  /*2ef0*/  @!P2 IMAD.WIDE.U32 R12, R26, 0x8, R40 ;  /* 0x000000081a0ca825 */ /* 0x000fcc00078e0028 */
[----:B------:R-:W3:Y:S01]  /*2f00*/  @!P2 LDG.E.64 R12, desc[UR6][R12.64] ;  /* 0x000000060c0ca981 */ /* 0x000ee2000c1e1b00 */
[----:B------:R-:W-:Y:S01]  /*2f10*/  IADD3 R27, PT, PT, R18, 0x4, RZ ;  /* 0x00000004121b7810 */ /* 0x000fe20007ffe0ff */
[----:B--2---:R-:W-:Y:S01]  /*2f20*/  @!P0 FADD.FTZ R10, R10, R14 ;  /* 0x0000000e0a0a8221 */ /* 0x004fe20000010000 */
[----:B------:R-:W-:Y:S02]  /*2f30*/  @!P0 FADD.FTZ R11, R11, R15 ;  /* 0x0000000f0b0b8221 */ /* 0x000fe40000010000 */
[----:B------:R-:W-:Y:S02]  /*2f40*/  ISETP.EQ.OR P0, PT, R27, UR10, P1 ;  /* 0x0000000a1b007c0c */ /* 0x000fe40008f02670 */
[----:B------:R-:W-:Y:S01]  /*2f50*/  IADD3 R27, PT, PT, R18, 0x5, RZ ;  /* 0x00000005121b7810 */ /* 0x000fe20007ffe0ff */
[----:B---3--:R-:W-:Y:S01]  /*2f60*/  @!P2 FADD.FTZ R10, R10, R12 ;  /* 0x0000000c0a0aa221 */ /* 0x008fe20000010000 */
        /* <DEDUP_REMOVED lines=19> */
[----:B------:R-:W-:Y:S01]  /*30a0*/  UIADD3 UR4, UPT, UPT, UR4, 0x8, URZ ;  /* 0x0000000804047890 */ /* 0x000fe2000fffe0ff */
[C---:B------:R-:W-:Y:S02]  /*30b0*/  LEA R17, R3.reuse, R17, 0x3 ;  /* 0x0000001103117211 */ /* 0x040fe400078e18ff */
[C---:B------:R-:W-:Y:S02]  /*30c0*/  LEA R19, R3.reuse, R19, 0x3 ;  /* 0x0000001303137211 */ /* 0x040fe400078e18ff */
[C---:B------:R-:W-:Y:S02]  /*30d0*/  LEA R25, R3.reuse, R25, 0x3 ;  /* 0x0000001903197211 */ /* 0x040fe400078e18ff */
[C---:B------:R-:W-:Y:S02]  /*30e0*/  LEA R26, R3.reuse, R26, 0x3 ;  /* 0x0000001a031a7211 */ /* 0x040fe400078e18ff */
[----:B------:R-:W-:-:S02]  /*30f0*/  LEA R23, R3, R23, 0x3 ;  /* 0x0000001703177211 */ /* 0x000fc400078e18ff */
[C---:B------:R-:W-:Y:S02]  /*3100*/  LEA R24, R3.reuse, R24, 0x3 ;  /* 0x0000001803187211 */ /* 0x040fe400078e18ff */
[C---:B------:R-:W-:Y:S02]  /*3110*/  LEA R21, R3.reuse, R21, 0x3 ;  /* 0x0000001503157211 */ /* 0x040fe400078e18ff */
[----:B------:R-:W-:Y:S01]  /*3120*/  LEA R22, R3, R22, 0x3 ;  /* 0x0000001603167211 */ /* 0x000fe200078e18ff */
[----:B--2---:R-:W-:Y:S01]  /*3130*/  @!P0 FADD.FTZ R10, R10, R14 ;  /* 0x0000000e0a0a8221 */ /* 0x004fe20000010000 */
[----:B------:R-:W-:Y:S01]  /*3140*/  @!P0 FADD.FTZ R11, R11, R15 ;  /* 0x0000000f0b0b8221 */ /* 0x000fe20000010000 */
[----:B------:R-:W-:Y:S02]  /*3150*/  ISETP.NE.AND P0, PT, R18, R16, PT ;  /* 0x000000101200720c */ /* 0x000fe40003f05270 */
[----:B---3--:R-:W-:Y:S01]  /*3160*/  @!P2 FADD.FTZ R10, R10, R12 ;  /* 0x0000000c0a0aa221 */ /* 0x008fe20000010000 */
[----:B------:R-:W-:-:S10]  /*3170*/  @!P2 FADD.FTZ R11, R11, R13 ;  /* 0x0000000d0b0ba221 */ /* 0x000fd40000010000 */
[----:B------:R-:W-:Y:S05]  /*3180*/  @P0 BRA `(.L_x_51) ;  /* 0xfffffffc00140947 */ /* 0x000fea000383ffff */
[----:B------:R-:W-:-:S07]  /*3190*/  MOV R21, R16 ;  /* 0x0000001000157202 */ /* 0x000fce0000000f00 */
.L_x_50:
[----:B--2---:R-:W-:-:S13]  /*31a0*/  LOP3.LUT P0, R12, R20, 0x7, RZ, 0xc0, !PT ;  /* 0x00000007140c7812 */ /* 0x004fda000780c0ff */
[----:B------:R-:W-:Y:S05]  /*31b0*/  @!P0 BRA `(.L_x_47) ;  /* 0x0000000000f08947 */ /* 0x000fea0003800000 */
[----:B------:R-:W-:Y:S02]  /*31c0*/  IADD3 R12, PT, PT, R12, -0x1, RZ ;  /* 0xffffffff0c0c7810 */ /* 0x000fe40007ffe0ff */
[----:B------:R-:W-:Y:S02]  /*31d0*/  LOP3.LUT P0, R22, R20, 0x3, RZ, 0xc0, !PT ;  /* 0x0000000314167812 */ /* 0x000fe4000780c0ff */
[----:B------:R-:W-:-:S13]  /*31e0*/  ISETP.GE.U32.AND P2, PT, R12, 0x3, PT ;  /* 0x000000030c00780c */ /* 0x000fda0003f46070 */
[----:B------:R-:W-:Y:S05]  /*31f0*/  @!P2 BRA `(.L_x_52) ;  /* 0x000000000070a947 */ /* 0x000fea0003800000 */
[C---:B------:R-:W-:Y:S02]  /*3200*/  IADD3 R15, PT, PT, R21.reuse, 0x1, RZ ;  /* 0x00000001150f7810 */ /* 0x040fe40007ffe0ff */
[C---:B------:R-:W-:Y:S02]  /*3210*/  ISETP.EQ.OR P2, PT, R21.reuse, UR10, P1 ;  /* 0x0000000a15007c0c */ /* 0x040fe40008f42670 */
[----:B-1----:R-:W-:Y:S02]  /*3220*/  IADD3 R17, PT, PT, R21, 0x2, RZ ;  /* 0x0000000215117810 */ /* 0x002fe40007ffe0ff */
[----:B------:R-:W-:Y:S02]  /*3230*/  ISETP.EQ.OR P3, PT, R15, UR10, P1 ;  /* 0x0000000a0f007c0c */ /* 0x000fe40008f62670 */
[----:B------:R-:W-:Y:S02]  /*3240*/  IADD3 R19, PT, PT, R21, 0x3, RZ ;  /* 0x0000000315137810 */ /* 0x000fe40007ffe0ff */
[----:B------:R-:W-:-:S02]  /*3250*/  ISETP.EQ.OR P4, PT, R17, UR10, P1 ;  /* 0x0000000a11007c0c */ /* 0x000fc40008f82670 */
[----:B------:R-:W-:-:S03]  /*3260*/  ISETP.EQ.OR P5, PT, R19, UR10, P1 ;  /* 0x0000000a13007c0c */ /* 0x000fc60008fa2670 */
[----:B------:R-:W-:-:S04]  /*3270*/  @!P2 IMAD R13, R21, R3, R0 ;  /* 0x00000003150da224 */ /* 0x000fc800078e0200 */
[----:B------:R-:W-:Y:S02]  /*3280*/  @!P3 IMAD R15, R15, R3, R0 ;  /* 0x000000030f0fb224 */ /* 0x000fe400078e0200 */
[----:B------:R-:W-:-:S04]  /*3290*/  @!P2 IMAD.WIDE.U32 R12, R13, 0x8, R40 ;  /* 0x000000080d0ca825 */ /* 0x000fc800078e0028 */
[-C--:B------:R-:W-:Y:S02]  /*32a0*/  @!P4 IMAD R17, R17, R3.reuse, R0 ;  /* 0x000000031111c224 */ /* 0x080fe400078e0200 */
[----:B------:R-:W-:Y:S01]  /*32b0*/  @!P3 IMAD.WIDE.U32 R14, R15, 0x8, R40 ;  /* 0x000000080f0eb825 */ /* 0x000fe200078e0028 */
[----:B------:R-:W0:Y:S03]  /*32c0*/  @!P2 LDG.E.64 R12, desc[UR6][R12.64] ;  /* 0x000000060c0ca981 */ /* 0x000e26000c1e1b00 */
[----:B------:R-:W-:Y:S02]  /*32d0*/  @!P5 IMAD R19, R19, R3, R0 ;  /* 0x000000031313d224 */ /* 0x000fe400078e0200 */
[--C-:B---3--:R-:W-:Y:S01]  /*32e0*/  @!P4 IMAD.WIDE.U32 R16, R17, 0x8, R40.reuse ;  /* 0x000000081110c825 */ /* 0x108fe200078e0028 */
[----:B------:R-:W2:Y:S03]  /*32f0*/  @!P3 LDG.E.64 R14, desc[UR6][R14.64] ;  /* 0x000000060e0eb981 */ /* 0x000ea6000c1e1b00 */
[----:B------:R-:W-:-:S02]  /*3300*/  @!P5 IMAD.WIDE.U32 R18, R19, 0x8, R40 ;  /* 0x000000081312d825 */ /* 0x000fc400078e0028 */
[----:B------:R-:W3:Y:S04]  /*3310*/  @!P4 LDG.E.64 R16, desc[UR6][R16.64] ;  /* 0x000000061010c981 */ /* 0x000ee8000c1e1b00 */
[----:B------:R-:W4:Y:S01]  /*3320*/  @!P5 LDG.E.64 R18, desc[UR6][R18.64] ;  /* 0x000000061212d981 */ /* 0x000f22000c1e1b00 */
[----:B------:R-:W-:Y:S01]  /*3330*/  IADD3 R21, PT, PT, R21, 0x4, RZ ;  /* 0x0000000415157810 */ /* 0x000fe20007ffe0ff */
[----:B0-----:R-:W-:Y:S01]  /*3340*/  @!P2 FADD.FTZ R10, R10, R12 ;  /* 0x0000000c0a0aa221 */ /* 0x001fe20000010000 */
[----:B------:R-:W-:-:S03]  /*3350*/  @!P2 FADD.FTZ R11, R11, R13 ;  /* 0x0000000d0b0ba221 */ /* 0x000fc60000010000 */
[----:B--2---:R-:W-:Y:S01]  /*3360*/  @!P3 FADD.FTZ R10, R10, R14 ;  /* 0x0000000e0a0ab221 */ /* 0x004fe20000010000 */
[----:B------:R-:W-:-:S03]  /*3370*/  @!P3 FADD.FTZ R11, R11, R15 ;  /* 0x0000000f0b0bb221 */ /* 0x000fc60000010000 */
[----:B---3--:R-:W-:Y:S01]  /*3380*/  @!P4 FADD.FTZ R10, R10, R16 ;  /* 0x000000100a0ac221 */ /* 0x008fe20000010000 */
[----:B------:R-:W-:-:S03]  /*3390*/  @!P4 FADD.FTZ R11, R11, R17 ;  /* 0x000000110b0bc221 */ /* 0x000fc60000010000 */
[----:B----4-:R-:W-:Y:S01]  /*33a0*/  @!P5 FADD.FTZ R10, R10, R18 ;  /* 0x000000120a0ad221 */ /* 0x010fe20000010000 */
[----:B------:R-:W-:-:S07]  /*33b0*/  @!P5 FADD.FTZ R11, R11, R19 ;  /* 0x000000130b0bd221 */ /* 0x000fce0000010000 */
.L_x_52:
[----:B------:R-:W-:Y:S05]  /*33c0*/  @!P0 BRA `(.L_x_47) ;  /* 0x00000000006c8947 */ /* 0x000fea0003800000 */
[----:B------:R-:W-:Y:S02]  /*33d0*/  ISETP.NE.AND P0, PT, R22, 0x1, PT ;  /* 0x000000011600780c */ /* 0x000fe40003f05270 */
[----:B------:R-:W-:-:S11]  /*33e0*/  LOP3.LUT R20, R20, 0x1, RZ, 0xc0, !PT ;  /* 0x0000000114147812 */ /* 0x000fd600078ec0ff */
[----:B------:R-:W-:Y:S05]  /*33f0*/  @!P0 BRA `(.L_x_53) ;  /* 0x0000000000388947 */ /* 0x000fea0003800000 */
[C---:B------:R-:W-:Y:S02]  /*3400*/  IADD3 R15, PT, PT, R21.reuse, 0x1, RZ ;  /* 0x00000001150f7810 */ /* 0x040fe40007ffe0ff */
[----:B------:R-:W-:Y:S02]  /*3410*/  ISETP.EQ.OR P2, PT, R21, UR10, P1 ;  /* 0x0000000a15007c0c */ /* 0x000fe40008f42670 */
[----:B------:R-:W-:-:S11]  /*3420*/  ISETP.EQ.OR P0, PT, R15, UR10, P1 ;  /* 0x0000000a0f007c0c */ /* 0x000fd60008f02670 */
[-CC-:B------:R-:W-:Y:S02]  /*3430*/  @!P2 IMAD R13, R21, R3.reuse, R0.reuse ;  /* 0x00000003150da224 */ /* 0x180fe400078e0200 */
[----:B------:R-:W-:Y:S02]  /*3440*/  @!P0 IMAD R15, R15, R3, R0 ;  /* 0x000000030f0f8224 */ /* 0x000fe400078e0200 */
[----:B------:R-:W-:-:S04]  /*3450*/  @!P2 IMAD.WIDE.U32 R12, R13, 0x8, R40 ;  /* 0x000000080d0ca825 */ /* 0x000fc800078e0028 */
[----:B------:R-:W-:Y:S02]  /*3460*/  @!P0 IMAD.WIDE.U32 R14, R15, 0x8, R40 ;  /* 0x000000080f0e8825 */ /* 0x000fe400078e0028 */
[----:B------:R-:W0:Y:S04]  /*3470*/  @!P2 LDG.E.64 R12, desc[UR6][R12.64] ;  /* 0x000000060c0ca981 */ /* 0x000e28000c1e1b00 */
[----:B------:R-:W2:Y:S01]  /*3480*/  @!P0 LDG.E.64 R14, desc[UR6][R14.64] ;  /* 0x000000060e0e8981 */ /* 0x000ea2000c1e1b00 */
[----:B------:R-:W-:Y:S01]  /*3490*/  IADD3 R21, PT, PT, R21, 0x2, RZ ;  /* 0x0000000215157810 */ /* 0x000fe20007ffe0ff */
[----:B0--3--:R-:W-:Y:S01]  /*34a0*/  @!P2 FADD.FTZ R10, R10, R12 ;  /* 0x0000000c0a0aa221 */ /* 0x009fe20000010000 */
[----:B------:R-:W-:-:S03]  /*34b0*/  @!P2 FADD.FTZ R11, R11, R13 ;  /* 0x0000000d0b0ba221 */ /* 0x000fc60000010000 */
[----:B--2---:R-:W-:Y:S01]  /*34c0*/  @!P0 FADD.FTZ R10, R10, R14 ;  /* 0x0000000e0a0a8221 */ /* 0x004fe20000010000 */
[----:B------:R-:W-:-:S07]  /*34d0*/  @!P0 FADD.FTZ R11, R11, R15 ;  /* 0x0000000f0b0b8221 */ /* 0x000fce0000010000 */
.L_x_53:
[----:B------:R-:W-:Y:S01]  /*34e0*/  ISETP.EQ.OR P0, PT, R21, UR10, P1 ;  /* 0x0000000a15007c0c */ /* 0x000fe20008f02670 */
[----:B------:R-:W-:Y:S03]  /*34f0*/  BSSY.RECONVERGENT B0, `(.L_x_47) ;  /* 0x0000008000007945 */ /* 0x000fe60003800200 */
[----:B------:R-:W-:-:S13]  /*3500*/  ISETP.NE.U32.OR P0, PT, R20, 0x1, P0 ;  /* 0x000000011400780c */ /* 0x000fda0000705470 */
[----:B------:R-:W-:Y:S05]  /*3510*/  @P0 BRA `(.L_x_54) ;  /* 0x0000000000140947 */ /* 0x000fea0003800000 */
[----:B------:R-:W-:-:S04]  /*3520*/  IMAD R13, R3, R21, R0 ;  /* 0x00000015030d7224 */ /* 0x000fc800078e0200 */
[----:B------:R-:W-:-:S06]  /*3530*/  IMAD.WIDE.U32 R12, R13, 0x8, R40 ;  /* 0x000000080d0c7825 */ /* 0x000fcc00078e0028 */
[----:B------:R-:W0:Y:S02]  /*3540*/  LDG.E.64 R12, desc[UR6][R12.64] ;  /* 0x000000060c0c7981 */ /* 0x000e24000c1e1b00 */
[----:B0--3--:R-:W-:Y:S01]  /*3550*/  FADD.FTZ R10, R10, R12 ;  /* 0x0000000c0a0a7221 */ /* 0x009fe20000010000 */
[----:B------:R-:W-:-:S07]  /*3560*/  FADD.FTZ R11, R11, R13 ;  /* 0x0000000d0b0b7221 */ /* 0x000fce0000010000 */
.L_x_54:
[----:B------:R-:W-:Y:S05]  /*3570*/  BSYNC.RECONVERGENT B0 ;  /* 0x0000000000007941 */ /* 0x000fea0003800200 */
.L_x_47:
[----:B------:R-:W4:Y:S01]  /*3580*/  S2UR UR5, SR_CgaCtaId ;  /* 0x00000000000579c3 */ /* 0x000f220000008800 */
[----:B------:R-:W-:Y:S01]  /*3590*/  UMOV UR4, 0x400 ;  /* 0x0000040000047882 */ /* 0x000fe20000000000 */
[----:B--2---:R-:W-:Y:S01]  /*35a0*/  LOP3.LUT R14, R5, 0xffff, RZ, 0xc0, !PT ;  /* 0x0000ffff050e7812 */ /* 0x004fe200078ec0ff */
[----:B------:R-:W2:Y:S01]  /*35b0*/  LDCU.64 UR12, c[0x0][0x400] ;  /* 0x00008000ff0c77ac */ /* 0x000ea20008000a00 */
[C---:B------:R-:W-:Y:S02]  /*35c0*/  PRMT R18, R36.reuse, 0x7632, R18 ;  /* 0x0000763224127816 */ /* 0x040fe40000000012 */
[----:B------:R-:W-:Y:S01]  /*35d0*/  SHF.L.U32 R36, R36, 0x10, RZ ;  /* 0x0000001024247819 */ /* 0x000fe200000006ff */
[----:B------:R-:W-:Y:S01]  /*35e0*/  IMAD R14, R14, 0x13b2, RZ ;  /* 0x000013b20e0e7824 */ /* 0x000fe200078e02ff */
[----:B---3--:R-:W3:Y:S01]  /*35f0*/  LDC R16, c[0x0][0x41c] ;  /* 0x00010700ff107b82 */ /* 0x008ee20000000800 */
[----:B------:R-:W-:-:S03]  /*3600*/  SHF.L.U32 R18, R18, 0x10, RZ ;  /* 0x0000001012127819 */ /* 0x000fc600000006ff */
[----:B------:R-:W-:Y:S01]  /*3610*/  SHF.R.U32.HI R15, RZ, 0x10, R14 ;  /* 0x00000010ff0f7819 */ /* 0x000fe2000001160e */
[----:B----4-:R-:W-:Y:S01]  /*3620*/  ULEA UR4, UR5, UR4, 0x18 ;  /* 0x0000000405047291 */ /* 0x010fe2000f8ec0ff */
[----:B------:R-:W4:Y:S03]  /*3630*/  LDCU.U8 UR5, c[0x0][0x414] ;  /* 0x00008280ff0577ac */ /* 0x000f260008000000 */
[----:B---3--:R-:W-:-:S05]  /*3640*/  IMAD R16, R16, UR10, R15 ;  /* 0x0000000a10107c24 */ /* 0x008fca000f8e020f */
[----:B------:R0:W-:Y:S01]  /*3650*/  @!P1 STS.64 [UR4+0x80], R10 ;  /* 0x0000800aff009988 */ /* 0x0001e20008000a04 */
[----:B------:R-:W-:Y:S01]  /*3660*/  BAR.SYNC.DEFER_BLOCKING 0x0 ;  /* 0x0000000000007b1d */ /* 0x000fe20000010000 */
[----:B--2---:R-:W-:Y:S02]  /*3670*/  ISETP.GE.U32.AND P0, PT, R16, UR12, PT ;  /* 0x0000000c10007c0c */ /* 0x004fe4000bf06070 */
[C---:B0-----:R-:W-:Y:S01]  /*3680*/  PRMT R11, R37.reuse, 0x7632, R11 ;  /* 0x00007632250b7816 */ /* 0x041fe2000000000b */
[----:B----4-:R-:W-:Y:S01]  /*3690*/  UISETP.NE.AND UP0, UPT, UR5, URZ, UPT ;  /* 0x000000ff0500728c */ /* 0x010fe2000bf05270 */
[----:B------:R-:W-:Y:S02]  /*36a0*/  SHF.L.U32 R37, R37, 0x10, RZ ;  /* 0x0000001025257819 */ /* 0x000fe400000006ff */
[----:B------:R-:W-:Y:S02]  /*36b0*/  SHF.L.U32 R11, R11, 0x10, RZ ;  /* 0x000000100b0b7819 */ /* 0x000fe400000006ff */
[----:B------:R-:W-:Y:S01]  /*36c0*/  SHF.R.S32.HI R10, RZ, 0x1f, R16 ;  /* 0x0000001fff0a7819 */ /* 0x000fe20000011410 */
[----:B------:R-:W-:-:S03]  /*36d0*/  FADD.FTZ R37, R37, -UR11 ;  /* 0x8000000b25257e21 */ /* 0x000fc60008010000 */
[----:B------:R-:W-:Y:S01]  /*36e0*/  ISETP.GE.AND.EX P0, PT, R10, UR13, PT, P0 ;  /* 0x0000000d0a007c0c */ /* 0x000fe2000bf06300 */
[----:B------:R-:W-:Y:S01]  /*36f0*/  FMUL.FTZ R37, R37, UR8 ;  /* 0x0000000825257c20 */ /* 0x000fe20008410000 */
[----:B------:R-:W0:Y:S01]  /*3700*/  LDS.64 R12, [UR4+0x80] ;  /* 0x00008004ff0c7984 */ /* 0x000e220008000a00 */
[----:B------:R-:W0:Y:S02]  /*3710*/  LDCU UR4, c[0x0][0x42c] ;  /* 0x00008580ff0477ac */ /* 0x000e240008000800 */
[----:B0-----:R-:W-:Y:S01]  /*3720*/  FMUL.FTZ R14, R12, UR4 ;  /* 0x000000040c0e7c20 */ /* 0x001fe20008410000 */
[----:B------:R-:W-:Y:S01]  /*3730*/  FMUL.FTZ R15, R13, UR4 ;  /* 0x000000040d0f7c20 */ /* 0x000fe20008410000 */
[----:B------:R-:W-:-:S03]  /*3740*/  FADD.FTZ R12, R11, -UR11 ;  /* 0x8000000b0b0c7e21 */ /* 0x000fc60008010000 */
[----:B------:R-:W-:Y:S01]  /*3750*/  FFMA.FTZ R11, R14, R37, R15 ;  /* 0x000000250e0b7223 */ /* 0x000fe2000001000f */
[----:B------:R-:W-:Y:S01]  /*3760*/  FMUL.FTZ R12, R12, UR8 ;  /* 0x000000080c0c7c20 */ /* 0x000fe20008410000 */
[----:B------:R-:W-:Y:S06]  /*3770*/  BRA.U !UP0, `(.L_x_55) ;  /* 0x0000000108487547 */ /* 0x000fec000b800000 */
[----:B------:R-:W-:Y:S01]  /*3780*/  FFMA.FTZ R13, R9, R12, R7 ;  /* 0x0000000c090d7223 */ /* 0x000fe20000010007 */
[----:B-1----:R-:W-:-:S03]  /*3790*/  FFMA.FTZ R17, R8, R37, R6 ;  /* 0x0000002508117223 */ /* 0x002fc60000010006 */
[----:B------:R-:W-:Y:S01]  /*37a0*/  FMUL.FTZ R22, R13, -1.4426950216293334961 ;  /* 0xbfb8aa3b0d167820 */ /* 0x000fe20000410000 */
[----:B------:R-:W-:-:S05]  /*37b0*/  FMUL.FTZ R19, R17, -1.4426950216293334961 ;  /* 0xbfb8aa3b11137820 */ /* 0x000fca0000410000 */
[----:B------:R-:W0:Y:S04]  /*37c0*/  MUFU.EX2 R22, R22 ;  /* 0x0000001600167308 */ /* 0x000e280000000800 */
[----:B------:R-:W1:Y:S01]  /*37d0*/  MUFU.EX2 R19, R19 ;  /* 0x0000001300137308 */ /* 0x000e620000000800 */
[----:B0-----:R-:W-:Y:S01]  /*37e0*/  FADD.FTZ R23, R22, 1 ;  /* 0x3f80000016177421 */ /* 0x001fe20000010000 */
[----:B-1----:R-:W-:-:S05]  /*37f0*/  FADD.FTZ R20, R19, 1 ;  /* 0x3f80000013147421 */ /* 0x002fca0000010000 */
        /* <DEDUP_REMOVED lines=10> */
.L_x_55:
[----:B------:R-:W-:Y:S01]  /*38a0*/  FFMA.FTZ R12, R14, R12, R15 ;  /* 0x0000000c0e0c7223 */ /* 0x000fe2000001000f */
[----:B------:R-:W-:Y:S01]  /*38b0*/  BSSY.RECONVERGENT B0, `(.L_x_56) ;  /* 0x0000014000007945 */ /* 0x000fe20003800200 */
[C---:B-1----:R-:W-:Y:S01]  /*38c0*/  PRMT R17, R35.reuse, 0x7632, R17 ;  /* 0x0000763223117816 */ /* 0x042fe20000000011 */
[----:B------:R-:W-:Y:S01]  /*38d0*/  FFMA.FTZ R36, R8, R36, -R11 ;  /* 0x0000002408247223 */ /* 0x000fe2000001080b */
[----:B------:R-:W-:Y:S01]  /*38e0*/  SHF.L.U32 R35, R35, 0x10, RZ ;  /* 0x0000001023237819 */ /* 0x000fe200000006ff */
[----:B------:R-:W-:Y:S01]  /*38f0*/  FFMA.FTZ R18, R9, R18, -R12 ;  /* 0x0000001209127223 */ /* 0x000fe2000001080c */
[----:B------:R-:W-:Y:S06]  /*3900*/  @P0 BRA `(.L_x_57) ;  /* 0x0000000000380947 */ /* 0x000fec0003800000 */
[----:B------:R-:W0:Y:S01]  /*3910*/  LDCU.64 UR14, c[0x0][0x3f8] ;  /* 0x00007f00ff0e77ac */ /* 0x000e220008000a00 */
[----:B------:R-:W-:Y:S01]  /*3920*/  MOV R11, R45 ;  /* 0x0000002d000b7202 */ /* 0x000fe20000000f00 */
[----:B------:R-:W-:Y:S01]  /*3930*/  FMUL.FTZ R19, R36, UR8 ;  /* 0x0000000824137c20 */ /* 0x000fe20008410000 */
[----:B------:R-:W-:Y:S01]  /*3940*/  FMUL.FTZ R18, R18, UR8 ;  /* 0x0000000812127c20 */ /* 0x000fe20008410000 */
[----:B------:R-:W1:Y:S01]  /*3950*/  LDCU.64 UR4, c[0x0][0x380] ;  /* 0x00007000ff0477ac */ /* 0x000e620008000a00 */
[----:B0-----:R-:W-:Y:S01]  /*3960*/  IMAD R13, R10, UR14, RZ ;  /* 0x0000000e0a0d7c24 */ /* 0x001fe2000f8e02ff */
[----:B------:R-:W-:-:S03]  /*3970*/  MOV R10, R42 ;  /* 0x0000002a000a7202 */ /* 0x000fc60000000f00 */
[C---:B------:R-:W-:Y:S02]  /*3980*/  IMAD R13, R16.reuse, UR15, R13 ;  /* 0x0000000f100d7c24 */ /* 0x040fe4000f8e020d */
[----:B------:R-:W-:-:S03]  /*3990*/  IMAD.WIDE.U32 R10, R16, UR14, R10 ;  /* 0x0000000e100a7c25 */ /* 0x000fc6000f8e000a */
[----:B-1----:R-:W-:Y:S02]  /*39a0*/  LEA R12, P0, R10, UR4, 0x1 ;  /* 0x000000040a0c7c11 */ /* 0x002fe4000f8008ff */
[----:B------:R-:W-:Y:S02]  /*39b0*/  IADD3 R13, PT, PT, R11, R13, RZ ;  /* 0x0000000d0b0d7210 */ /* 0x000fe40007ffe0ff */
[----:B------:R-:W-:Y:S02]  /*39c0*/  F2FP.BF16.F32.PACK_AB R11, R18, R19 ;  /* 0x00000013120b723e */ /* 0x000fe400000010ff */
[----:B------:R-:W-:-:S05]  /*39d0*/  LEA.HI.X R13, R10, UR5, R13, 0x1, P0 ;  /* 0x000000050a0d7c11 */ /* 0x000fca00080f0c0d */
[----:B------:R0:W-:Y:S02]  /*39e0*/  STG.E desc[UR6][R12.64], R11 ;  /* 0x0000000b0c007986 */ /* 0x0001e4000c101906 */
.L_x_57:
[----:B------:R-:W-:Y:S05]  /*39f0*/  BSYNC.RECONVERGENT B0 ;  /* 0x0000000000007941 */ /* 0x000fea0003800200 */
.L_x_56:
[----:B------:R-:W-:Y:S01]  /*3a00*/  PRMT R10, R33, 0x7632, R10 ;  /* 0x00007632210a7816 */ /* 0x000fe2000000000a */
[----:B------:R-:W-:Y:S01]  /*3a10*/  FADD.FTZ R27, R35, -UR11 ;  /* 0x8000000b231b7e21 */ /* 0x000fe20008010000 */
[C---:B0-----:R-:W-:Y:S02]  /*3a20*/  PRMT R11, R30.reuse, 0x7632, R11 ;  /* 0x000076321e0b7816 */ /* 0x041fe4000000000b */
[----:B------:R-:W-:Y:S01]  /*3a30*/  SHF.L.U32 R17, R17, 0x10, RZ ;  /* 0x0000001011117819 */ /* 0x000fe200000006ff */
[----:B------:R-:W-:Y:S01]  /*3a40*/  FMUL.FTZ R27, R27, UR8 ;  /* 0x000000081b1b7c20 */ /* 0x000fe20008410000 */
[----:B------:R-:W-:Y:S02]  /*3a50*/  SHF.L.U32 R33, R33, 0x10, RZ ;  /* 0x0000001021217819 */ /* 0x000fe400000006ff */
[----:B------:R-:W-:Y:S01]  /*3a60*/  SHF.L.U32 R30, R30, 0x10, RZ ;  /* 0x000000101e1e7819 */ /* 0x000fe200000006ff */
[----:B------:R-:W-:Y:S01]  /*3a70*/  FADD.FTZ R17, R17, -UR11 ;  /* 0x8000000b11117e21 */ /* 0x000fe20008010000 */
[----:B------:R-:W-:Y:S01]  /*3a80*/  SHF.L.U32 R10, R10, 0x10, RZ ;  /* 0x000000100a0a7819 */ /* 0x000fe200000006ff */
[----:B------:R-:W-:Y:S01]  /*3a90*/  FADD.FTZ R21, R33, -UR11 ;  /* 0x8000000b21157e21 */ /* 0x000fe20008010000 */
[----:B------:R-:W-:Y:S01]  /*3aa0*/  SHF.L.U32 R11, R11, 0x10, RZ ;  /* 0x000000100b0b7819 */ /* 0x000fe200000006ff */
[----:B------:R-:W-:Y:S01]  /*3ab0*/  FADD.FTZ R19, R30, -UR11 ;  /* 0x8000000b1e137e21 */ /* 0x000fe20008010000 */
[----:B------:R-:W-:Y:S01]  /*3ac0*/  FMUL.FTZ R30, R17, UR8 ;  /* 0x00000008111e7c20 */ /* 0x000fe20008410000 */
[----:B------:R-:W-:Y:S01]  /*3ad0*/  FADD.FTZ R10, R10, -UR11 ;  /* 0x8000000b0a0a7e21 */ /* 0x000fe20008010000 */
[C---:B------:R-:W-:Y:S01]  /*3ae0*/  IADD3 R13, PT, PT, R16.reuse, 0x20, RZ ;  /* 0x00000020100d7810 */ /* 0x040fe20007ffe0ff */
[----:B------:R-:W-:Y:S01]  /*3af0*/  FADD.FTZ R11, R11, -UR11 ;  /* 0x8000000b0b0b7e21 */ /* 0x000fe20008010000 */
[----:B------:R-:W-:Y:S01]  /*3b00*/  IADD3 R17, PT, PT, R16, 0x40, RZ ;  /* 0x0000004010117810 */ /* 0x000fe20007ffe0ff */
[----:B------:R-:W-:Y:S01]  /*3b10*/  FMUL.FTZ R21, R21, UR8 ;  /* 0x0000000815157c20 */ /* 0x000fe20008410000 */
[----:B------:R-:W-:Y:S01]  /*3b20*/  FMUL.FTZ R19, R19, UR8 ;  /* 0x0000000813137c20 */ /* 0x000fe20008410000 */
[----:B------:R-:W-:Y:S01]  /*3b30*/  FMUL.FTZ R20, R10, UR8 ;  /* 0x000000080a147c20 */ /* 0x000fe20008410000 */
[----:B------:R-:W-:Y:S01]  /*3b40*/  FMUL.FTZ R18, R11, UR8 ;  /* 0x000000080b127c20 */ /* 0x000fe20008410000 */
[----:B------:R-:W-:Y:S01]  /*3b50*/  PRMT R26, R34, 0x7632, R26 ;  /* 0x00007632221a7816 */ /* 0x000fe2000000001a */
[--C-:B------:R-:W-:Y:S01]  /*3b60*/  FFMA.FTZ R11, R14, R27, R15.reuse ;  /* 0x0000001b0e0b7223 */ /* 0x100fe2000001000f */
[----:B------:R-:W-:Y:S01]  /*3b70*/  IADD3 R16, PT, PT, R16, 0x60, RZ ;  /* 0x0000006010107810 */ /* 0x000fe20007ffe0ff */
[C-C-:B------:R-:W-:Y:S01]  /*3b80*/  FFMA.FTZ R12, R14.reuse, R30, R15.reuse ;  /* 0x0000001e0e0c7223 */ /* 0x140fe2000001000f */
[----:B------:R-:W-:Y:S01]  /*3b90*/  ISETP.GE.U32.AND P1, PT, R13, UR12, PT ;  /* 0x0000000c0d007c0c */ /* 0x000fe2000bf26070 */
[C-C-:B------:R-:W-:Y:S01]  /*3ba0*/  FFMA.FTZ R23, R14.reuse, R21, R15.reuse ;  /* 0x000000150e177223 */ /* 0x140fe2000001000f */
[----:B------:R-:W-:Y:S01]  /*3bb0*/  ISETP.GE.U32.AND P2, PT, R17, UR12, PT ;  /* 0x0000000c11007c0c */ /* 0x000fe2000bf46070 */
[C---:B------:R-:W-:Y:S01]  /*3bc0*/  FFMA.FTZ R24, R14.reuse, R20, R15 ;  /* 0x000000140e187223 */ /* 0x040fe2000001000f */
[----:B------:R-:W-:Y:S01]  /*3bd0*/  SHF.R.S32.HI R10, RZ, 0x1f, R13 ;  /* 0x0000001fff0a7819 */ /* 0x000fe2000001140d */
[C---:B------:R-:W-:Y:S01]  /*3be0*/  FFMA.FTZ R25, R14.reuse, R19, R15 ;  /* 0x000000130e197223 */ /* 0x040fe2000001000f */
[----:B------:R-:W-:Y:S01]  /*3bf0*/  SHF.R.S32.HI R22, RZ, 0x1f, R17 ;  /* 0x0000001fff167819 */ /* 0x000fe20000011411 */
[----:B------:R-:W-:Y:S01]  /*3c00*/  FFMA.FTZ R14, R14, R18, R15 ;  /* 0x000000120e0e7223 */ /* 0x000fe2000001000f */
[----:B------:R-:W-:-:S02]  /*3c10*/  ISETP.GE.U32.AND P0, PT, R16, UR12, PT ;  /* 0x0000000c10007c0c */ /* 0x000fc4000bf06070 */
[----:B------:R-:W-:Y:S02]  /*3c20*/  ISETP.GE.AND.EX P1, PT, R10, UR13, PT, P1 ;  /* 0x0000000d0a007c0c */ /* 0x000fe4000bf26310 */
[----:B------:R-:W-:Y:S02]  /*3c30*/  ISETP.GE.AND.EX P2, PT, R22, UR13, PT, P2 ;  /* 0x0000000d16007c0c */ /* 0x000fe4000bf46320 */
[----:B------:R-:W-:Y:S02]  /*3c40*/  SHF.L.U32 R34, R34, 0x10, RZ ;  /* 0x0000001022227819 */ /* 0x000fe400000006ff */
[----:B------:R-:W-:Y:S01]  /*3c50*/  SHF.L.U32 R15, R26, 0x10, RZ ;  /* 0x000000101a0f7819 */ /* 0x000fe200000006ff */
[----:B------:R-:W-:Y:S08]  /*3c60*/  BRA.U !UP0, `(.L_x_58) ;  /* 0x0000000108487547 */ /* 0x000ff0000b800000 */
[----:B------:R-:W-:Y:S01]  /*3c70*/  FFMA.FTZ R26, R8, R27, R6 ;  /* 0x0000001b081a7223 */ /* 0x000fe20000010006 */
[----:B------:R-:W-:-:S03]  /*3c80*/  FFMA.FTZ R27, R9, R30, R7 ;  /* 0x0000001e091b7223 */ /* 0x000fc60000010007 */
        /* <DEDUP_REMOVED lines=8> */
[----:B0-----:R-:W-:Y:S01]  /*3d10*/  FMUL.FTZ R34, R34, R35 ;  /* 0x0000002322227220 */ /* 0x001fe20000410000 */
[----:B------:R-:W-:-:S04]  /*3d20*/  FADD.FTZ R35, -R35, 1 ;  /* 0x3f80000023237421 */ /* 0x000fc80000010100 */
[----:B------:R-:W-:Y:S01]  /*3d30*/  FFMA.FTZ R35, R26, R35, 1 ;  /* 0x3f8000001a237423 */ /* 0x000fe20000010023 */
[----:B-1----:R-:W-:Y:S01]  /*3d40*/  FADD.FTZ R41, -R40, 1 ;  /* 0x3f80000028297421 */ /* 0x002fe20000010100 */
[----:B------:R-:W-:Y:S02]  /*3d50*/  FMUL.FTZ R15, R15, R40 ;  /* 0x000000280f0f7220 */ /* 0x000fe40000410000 */
[----:B------:R-:W-:Y:S01]  /*3d60*/  FMUL.FTZ R34, R34, R35 ;  /* 0x0000002322227220 */ /* 0x000fe20000410000 */
[----:B------:R-:W-:-:S04]  /*3d70*/  FFMA.FTZ R26, R27, R41, 1 ;  /* 0x3f8000001b1a7423 */ /* 0x000fc80000010029 */
[----:B------:R-:W-:-:S07]  /*3d80*/  FMUL.FTZ R15, R15, R26 ;  /* 0x0000001a0f0f7220 */ /* 0x000fce0000410000 */
.L_x_58:
[----:B------:R-:W-:Y:S01]  /*3d90*/  BSSY.RECONVERGENT B0, `(.L_x_59) ;  /* 0x0000012000007945 */ /* 0x000fe20003800200 */
[----:B------:R-:W-:Y:S01]  /*3da0*/  FFMA.FTZ R34, R8, R34, -R11 ;  /* 0x0000002208227223 */ /* 0x000fe2000001080b */
[----:B------:R-:W-:Y:S02]  /*3db0*/  FFMA.FTZ R15, R9, R15, -R12 ;  /* 0x0000000f090f7223 */ /* 0x000fe4000001080c */
[----:B------:R-:W-:Y:S05]  /*3dc0*/  @P1 BRA `(.L_x_60) ;  /* 0x0000000000381947 */ /* 0x000fea0003800000 */
[----:B------:R-:W0:Y:S01]  /*3dd0*/  LDCU.64 UR4, c[0x0][0x3f8] ;  /* 0x00007f00ff0477ac */ /* 0x000e220008000a00 */
[----:B------:R-:W-:Y:S01]  /*3de0*/  MOV R11, R45 ;  /* 0x0000002d000b7202 */ /* 0x000fe20000000f00 */
[----:B------:R-:W-:Y:S01]  /*3df0*/  FMUL.FTZ R34, R34, UR8 ;  /* 0x0000000822227c20 */ /* 0x000fe20008410000 */
[----:B------:R-:W-:Y:S01]  /*3e00*/  FMUL.FTZ R15, R15, UR8 ;  /* 0x000000080f0f7c20 */ /* 0x000fe20008410000 */
[----:B------:R-:W1:Y:S04]  /*3e10*/  LDCU.64 UR14, c[0x0][0x380] ;  /* 0x00007000ff0e77ac */ /* 0x000e680008000a00 */
[----:B------:R-:W-:Y:S01]  /*3e20*/  F2FP.BF16.F32.PACK_AB R15, R15, R34 ;  /* 0x000000220f0f723e */ /* 0x000fe200000010ff */
[----:B0-----:R-:W-:Y:S01]  /*3e30*/  IMAD R12, R10, UR4, RZ ;  /* 0x000000040a0c7c24 */ /* 0x001fe2000f8e02ff */
[----:B------:R-:W-:-:S05]  /*3e40*/  MOV R10, R42 ;  /* 0x0000002a000a7202 */ /* 0x000fca0000000f00 */
[----:B------:R-:W-:-:S04]  /*3e50*/  IMAD.WIDE.U32 R10, R13, UR4, R10 ;  /* 0x000000040d0a7c25 */ /* 0x000fc8000f8e000a */
[----:B------:R-:W-:Y:S01]  /*3e60*/  IMAD R13, R13, UR5, R12 ;  /* 0x000000050d0d7c24 */ /* 0x000fe2000f8e020c */
[----:B-1----:R-:W-:-:S04]  /*3e70*/  LEA R12, P1, R10, UR14, 0x1 ;  /* 0x0000000e0a0c7c11 */ /* 0x002fc8000f8208ff */
[----:B------:R-:W-:-:S04]  /*3e80*/  IADD3 R13, PT, PT, R11, R13, RZ ;  /* 0x0000000d0b0d7210 */ /* 0x000fc80007ffe0ff */
[----:B------:R-:W-:-:S05]  /*3e90*/  LEA.HI.X R13, R10, UR15, R13, 0x1, P1 ;  /* 0x0000000f0a0d7c11 */ /* 0x000fca00088f0c0d */
[----:B------:R0:W-:Y:S02]  /*3ea0*/  STG.E desc[UR6][R12.64], R15 ;  /* 0x0000000f0c007986 */ /* 0x0001e4000c101906 */
.L_x_60:
[----:B------:R-:W-:Y:S05]  /*3eb0*/  BSYNC.RECONVERGENT B0 ;  /* 0x0000000000007941 */ /* 0x000fea0003800200 */
.L_x_59:
[----:B------:R-:W-:Y:S02]  /*3ec0*/  SHF.L.U32 R32, R32, 0x10, RZ ;  /* 0x0000001020207819 */ /* 0x000fe400000006ff */
[----:B------:R-:W-:Y:S01]  /*3ed0*/  SHF.L.U32 R31, R31, 0x10, RZ ;  /* 0x000000101f1f7819 */ /* 0x000fe200000006ff */
[----:B------:R-:W-:Y:S06]  /*3ee0*/  BRA.U !UP0, `(.L_x_61) ;  /* 0x0000000108487547 */ /* 0x000fec000b800000 */
[----:B------:R-:W-:Y:S01]  /*3ef0*/  FFMA.FTZ R21, R8, R21, R6 ;  /* 0x0000001508157223 */ /* 0x000fe20000010006 */
[----:B------:R-:W-:-:S03]  /*3f00*/  FFMA.FTZ R20, R9, R20, R7 ;  /* 0x0000001409147223 */ /* 0x000fc60000010007 */
[----:B------:R-:W-:Y:S01]  /*3f10*/  FMUL.FTZ R10, R21, -1.4426950216293334961 ;  /* 0xbfb8aa3b150a7820 */ /* 0x000fe20000410000 */
[----:B0-----:R-:W-:-:S05]  /*3f20*/  FMUL.FTZ R12, R20, -1.4426950216293334961 ;  /* 0xbfb8aa3b140c7820 */ /* 0x001fca0000410000 */
        /* <DEDUP_REMOVED lines=14> */
.L_x_61:
[----:B------:R-:W-:Y:S01]  /*4010*/  BSSY.RECONVERGENT B0, `(.L_x_62) ;  /* 0x0000012000007945 */ /* 0x000fe20003800200 */
[----:B------:R-:W-:Y:S01]  /*4020*/  FFMA.FTZ R23, R8, R32, -R23 ;  /* 0x0000002008177223 */ /* 0x000fe20000010817 */
[----:B0-----:R-:W-:Y:S02]  /*4030*/  FFMA.FTZ R15, R9, R31, -R24 ;  /* 0x0000001f090f7223 */ /* 0x001fe40000010818 */
[----:B------:R-:W-:Y:S05]  /*4040*/  @P2 BRA `(.L_x_63) ;  /* 0x0000000000382947 */ /* 0x000fea0003800000 */
[----:B------:R-:W0:Y:S01]  /*4050*/  LDCU.64 UR4, c[0x0][0x3f8] ;  /* 0x00007f00ff0477ac */ /* 0x000e220008000a00 */
[----:B------:R-:W-:Y:S01]  /*4060*/  MOV R10, R42 ;  /* 0x0000002a000a7202 */ /* 0x000fe20000000f00 */
[----:B------:R-:W-:Y:S01]  /*4070*/  FMUL.FTZ R20, R23, UR8 ;  /* 0x0000000817147c20 */ /* 0x000fe20008410000 */
[----:B------:R-:W-:Y:S01]  /*4080*/  MOV R11, R45 ;  /* 0x0000002d000b7202 */ /* 0x000fe20000000f00 */
[----:B------:R-:W1:Y:S01]  /*4090*/  LDCU.64 UR14, c[0x0][0x380] ;  /* 0x00007000ff0e77ac */ /* 0x000e620008000a00 */
[----:B------:R-:W-:-:S05]  /*40a0*/  FMUL.FTZ R15, R15, UR8 ;  /* 0x000000080f0f7c20 */ /* 0x000fca0008410000 */
[----:B------:R-:W-:Y:S01]  /*40b0*/  F2FP.BF16.F32.PACK_AB R15, R15, R20 ;  /* 0x000000140f0f723e */ /* 0x000fe200000010ff */
[----:B0-----:R-:W-:Y:S02]  /*40c0*/  IMAD R22, R22, UR4, RZ ;  /* 0x0000000416167c24 */ /* 0x001fe4000f8e02ff */
[----:B------:R-:W-:-:S04]  /*40d0*/  IMAD.WIDE.U32 R10, R17, UR4, R10 ;  /* 0x00000004110a7c25 */ /* 0x000fc8000f8e000a */
[----:B------:R-:W-:Y:S01]  /*40e0*/  IMAD R17, R17, UR5, R22 ;  /* 0x0000000511117c24 */ /* 0x000fe2000f8e0216 */
[----:B-1----:R-:W-:-:S04]  /*40f0*/  LEA R12, P1, R10, UR14, 0x1 ;  /* 0x0000000e0a0c7c11 */ /* 0x002fc8000f8208ff */
[----:B------:R-:W-:-:S04]  /*4100*/  IADD3 R17, PT, PT, R11, R17, RZ ;  /* 0x000000110b117210 */ /* 0x000fc80007ffe0ff */
[----:B------:R-:W-:-:S05]  /*4110*/  LEA.HI.X R13, R10, UR15, R17, 0x1, P1 ;  /* 0x0000000f0a0d7c11 */ /* 0x000fca00088f0c11 */
[----:B------:R0:W-:Y:S02]  /*4120*/  STG.E desc[UR6][R12.64], R15 ;  /* 0x0000000f0c007986 */ /* 0x0001e4000c101906 */
.L_x_63:
[----:B------:R-:W-:Y:S05]  /*4130*/  BSYNC.RECONVERGENT B0 ;  /* 0x0000000000007941 */ /* 0x000fea0003800200 */
.L_x_62:
[----:B------:R-:W-:Y:S02]  /*4140*/  SHF.L.U32 R29, R29, 0x10, RZ ;  /* 0x000000101d1d7819 */ /* 0x000fe400000006ff */
[----:B------:R-:W-:Y:S02]  /*4150*/  SHF.R.S32.HI R20, RZ, 0x1f, R16 ;  /* 0x0000001fff147819 */ /* 0x000fe40000011410 */
[----:B------:R-:W-:Y:S01]  /*4160*/  SHF.L.U32 R28, R28, 0x10, RZ ;  /* 0x000000101c1c7819 */ /* 0x000fe200000006ff */
[----:B------:R-:W-:Y:S06]  /*4170*/  BRA.U !UP0, `(.L_x_64) ;  /* 0x0000000108487547 */ /* 0x000fec000b800000 */
[----:B------:R-:W-:Y:S01]  /*4180*/  FFMA.FTZ R7, R9, R18, R7 ;  /* 0x0000001209077223 */ /* 0x000fe20000010007 */
[----:B------:R-:W-:-:S03]  /*4190*/  FFMA.FTZ R6, R8, R19, R6 ;  /* 0x0000001308067223 */ /* 0x000fc60000010006 */
[----:B0-----:R-:W-:Y:S01]  /*41a0*/  FMUL.FTZ R13, R7, -1.4426950216293334961 ;  /* 0xbfb8aa3b070d7820 */ /* 0x001fe20000410000 */
        /* <DEDUP_REMOVED lines=15> */
.L_x_64:
[----:B------:R-:W-:Y:S01]  /*42a0*/  ISETP.GE.AND.EX P0, PT, R20, UR13, PT, P0 ;  /* 0x0000000d14007c0c */ /* 0x000fe2000bf06300 */
[----:B------:R-:W-:Y:S01]  /*42b0*/  FFMA.FTZ R25, R8, R29, -R25 ;  /* 0x0000001d08197223 */ /* 0x000fe20000010819 */
[----:B------:R-:W-:Y:S01]  /*42c0*/  FFMA.FTZ R14, R9, R28, -R14 ;  /* 0x0000001c090e7223 */ /* 0x000fe2000001080e */
[----:B------:R-:W-:Y:S02]  /*42d0*/  BSSY.RECONVERGENT B0, `(.L_x_65) ;  /* 0x000000f000007945 */ /* 0x000fe40003800200 */
[----:B------:R-:W-:Y:S01]  /*42e0*/  FMUL.FTZ R9, R25, UR8 ;  /* 0x0000000819097c20 */ /* 0x000fe20008410000 */
[----:B------:R-:W-:-:S07]  /*42f0*/  FMUL.FTZ R14, R14, UR8 ;  /* 0x000000080e0e7c20 */ /* 0x000fce0008410000 */
[----:B------:R-:W-:Y:S05]  /*4300*/  @P0 BRA `(.L_x_66) ;  /* 0x00000000002c0947 */ /* 0x000fea0003800000 */
[----:B------:R-:W1:Y:S01]  /*4310*/  LDCU.64 UR4, c[0x0][0x3f8] ;  /* 0x00007f00ff0477ac */ /* 0x000e620008000a00 */
[----:B------:R-:W-:Y:S02]  /*4320*/  MOV R43, R45 ;  /* 0x0000002d002b7202 */ /* 0x000fe40000000f00 */
[----:B------:R-:W-:Y:S01]  /*4330*/  F2FP.BF16.F32.PACK_AB R9, R14, R9 ;  /* 0x000000090e09723e */ /* 0x000fe200000010ff */
[----:B------:R-:W2:Y:S01]  /*4340*/  LDCU.64 UR8, c[0x0][0x380] ;  /* 0x00007000ff0877ac */ /* 0x000ea20008000a00 */
[----:B-1----:R-:W-:Y:S02]  /*4350*/  IMAD R7, R20, UR4, RZ ;  /* 0x0000000414077c24 */ /* 0x002fe4000f8e02ff */
[----:B------:R-:W-:-:S04]  /*4360*/  IMAD.WIDE.U32 R42, R16, UR4, R42 ;  /* 0x00000004102a7c25 */ /* 0x000fc8000f8e002a */
[----:B------:R-:W-:Y:S01]  /*4370*/  IMAD R7, R16, UR5, R7 ;  /* 0x0000000510077c24 */ /* 0x000fe2000f8e0207 */
[----:B--2---:R-:W-:-:S04]  /*4380*/  LEA R6, P0, R42, UR8, 0x1 ;  /* 0x000000082a067c11 */ /* 0x004fc8000f8008ff */
[----:B------:R-:W-:-:S04]  /*4390*/  IADD3 R7, PT, PT, R43, R7, RZ ;  /* 0x000000072b077210 */ /* 0x000fc80007ffe0ff */
[----:B------:R-:W-:-:S05]  /*43a0*/  LEA.HI.X R7, R42, UR9, R7, 0x1, P0 ;  /* 0x000000092a077c11 */ /* 0x000fca00080f0c07 */
[----:B------:R1:W-:Y:S02]  /*43b0*/  STG.E desc[UR6][R6.64], R9 ;  /* 0x0000000906007986 */ /* 0x0003e4000c101906 */
.L_x_66:
[----:B------:R-:W-:Y:S05]  /*43c0*/  BSYNC.RECONVERGENT B0 ;  /* 0x0000000000007941 */ /* 0x000fea0003800200 */
.L_x_65:
[----:B------:R-:W2:Y:S01]  /*43d0*/  LDCU UR4, c[0x0][0x410] ;  /* 0x00008200ff0477ac */ /* 0x000ea20008000800 */
[----:B------:R-:W-:Y:S02]  /*43e0*/  IADD3 R38, PT, PT, R3, R38, RZ ;  /* 0x0000002603267210 */ /* 0x000fe40007ffe0ff */
[----:B------:R-:W-:Y:S01]  /*43f0*/  IADD3 R39, PT, PT, R39, 0x1, RZ ;  /* 0x0000000127277810 */ /* 0x000fe20007ffe0ff */
[----:B------:R-:W2:Y:S02]  /*4400*/  LDCU UR5, c[0x0][0x3e0] ;  /* 0x00007c00ff0577ac */ /* 0x000ea40008000800 */
[----:B--2---:R-:W-:-:S06]  /*4410*/  UIMAD UR4, UR4, UR5, URZ ;  /* 0x00000005040472a4 */ /* 0x004fcc000f8e02ff */
[----:B------:R-:W-:-:S13]  /*4420*/  ISETP.GE.AND P0, PT, R38, UR4, PT ;  /* 0x0000000426007c0c */ /* 0x000fda000bf06270 */
[----:B------:R-:W-:Y:S05]  /*4430*/  @!P0 BRA `(.L_x_67) ;  /* 0xffffffbc00508947 */ /* 0x000fea000383ffff */
.L_x_36:
[----:B------:R-:W2:Y:S01]  /*4440*/  LDC R4, c[0x0][0x370] ;  /* 0x0000dc00ff047b82 */ /* 0x000ea20000000800 */
[----:B------:R-:W-:Y:S01]  /*4450*/  ISETP.NE.AND P2, PT, R5, RZ, PT ;  /* 0x000000ff0500720c */ /* 0x000fe20003f45270 */
[----:B------:R-:W-:Y:S06]  /*4460*/  BSSY.RECONVERGENT B0, `(.L_x_68) ;  /* 0x0000011000007945 */ /* 0x000fec0003800200 */
[----:B-1----:R-:W1:Y:S08]  /*4470*/  LDC R9, c[0x0][0x374] ;  /* 0x0000dd00ff097b82 */ /* 0x002e700000000800 */
[----:B------:R-:W3:Y:S01]  /*4480*/  LDC.64 R2, c[0x0][0x3c8] ;  /* 0x0000f200ff027b82 */ /* 0x000ee20000000a00 */
[----:B--2---:R-:W-:-:S02]  /*4490*/  ISETP.NE.AND P1, PT, R4, 0x1, PT ;  /* 0x000000010400780c */ /* 0x004fc40003f25270 */
[----:B------:R-:W-:Y:S02]  /*44a0*/  IADD3 R6, PT, PT, R4, -0x1, RZ ;  /* 0xffffffff04067810 */ /* 0x000fe40007ffe0ff */
[----:B-1----:R-:W-:-:S04]  /*44b0*/  IADD3 R7, PT, PT, R9, -0x1, RZ ;  /* 0xffffffff09077810 */ /* 0x002fc80007ffe0ff */
[----:B------:R-:W-:Y:S02]  /*44c0*/  ISETP.NE.AND P0, PT, R0, R7, PT ;  /* 0x000000070000720c */ /* 0x000fe40003f05270 */
        /* <DEDUP_REMOVED lines=10> */
.L_x_69:
[----:B------:R-:W-:Y:S05]  /*4570*/  BSYNC.RECONVERGENT B0 ;  /* 0x0000000000007941 */ /* 0x000fea0003800200 */
.L_x_68:
[----:B------:R-:W-:Y:S05]  /*4580*/  @P0 EXIT ;  /* 0x000000000000094d */ /* 0x000fea0003800000 */
[----:B------:R-:W-:Y:S05]  /*4590*/  @P2 BRA `(.L_x_70) ;  /* 0x0000000000202947 */ /* 0x000fea0003800000 */
[----:B------:R-:W-:-:S05]  /*45a0*/  IMAD R0, R4, R9, RZ ;  /* 0x0000000904007224 */ /* 0x000fca00078e02ff */
[----:B------:R-:W-:-:S13]  /*45b0*/  ISETP.NE.AND P0, PT, R0, -0x1, PT ;  /* 0xffffffff0000780c */ /* 0x000fda0003f05270 */
[----:B------:R-:W-:Y:S05]  /*45c0*/  @!P0 BRA `(.L_x_70) ;  /* 0x0000000000148947 */ /* 0x000fea0003800000 */
.L_x_71:
[----:B-1----:R-:W2:Y:S04]  /*45d0*/  LDG.E.STRONG.GPU R7, desc[UR6][R2.64] ;  /* 0x0000000602077981 */ /* 0x002ea8000c1ef900 */
[----:B--2---:R-:W-:Y:S01]  /*45e0*/  CCTL.IVALL ;  /* 0x00000000ff00798f */ /* 0x004fe20002000000 */
[----:B------:R-:W-:Y:S05]  /*45f0*/  YIELD ;  /* 0x0000000000007946 */ /* 0x000fea0003800000 */
[----:B------:R-:W-:-:S13]  /*4600*/  ISETP.NE.AND P0, PT, R7, R0, PT ;  /* 0x000000000700720c */ /* 0x000fda0003f05270 */
[----:B------:R-:W-:Y:S05]  /*4610*/  @P0 BRA `(.L_x_71) ;  /* 0xfffffffc00ec0947 */ /* 0x000fea000383ffff */
.L_x_70:
[----:B------:R-:W-:Y:S05]  /*4620*/  WARPSYNC.ALL ;  /* 0x0000000000007948 */ /* 0x000fea0003800000 */
[----:B-1----:R-:W1:Y:S08]  /*4630*/  LDC.64 R6, c[0x0][0x3f8] ;  /* 0x0000fe00ff067b82 */ /* 0x002e700000000a00 */
[----:B------:R-:W-:Y:S01]  /*4640*/  BAR.SYNC.DEFER_BLOCKING 0x0 ;  /* 0x0000000000007b1d */ /* 0x000fe20000010000 */
[----:B-1----:R-:W-:-:S04]  /*4650*/  LEA.HI R0, P0, R7, R6, RZ, 0x1 ;  /* 0x0000000607007211 */ /* 0x002fc800078108ff */
        /* <DEDUP_REMOVED lines=13> */
[----:B0-----:R-:W-:Y:S02]  /*4730*/  SEL R15, R3, R8, P0 ;  /* 0x00000008030f7207 */ /* 0x001fe40000000000 */
[----:B------:R-:W-:-:S04]  /*4740*/  IADD3 R4, P0, PT, R4, -0x1a0, RZ ;  /* 0xfffffe6004047810 */ /* 0x000fc80007f1e0ff */
[----:B------:R-:W-:Y:S02]  /*4750*/  IADD3.X R15, PT, PT, R15, -0x1, RZ, P0, !PT ;  /* 0xffffffff0f0f7810 */ /* 0x000fe400007fe4ff */
[----:B------:R-:W-:-:S04]  /*4760*/  ISETP.NE.U32.AND P0, PT, R4, R5, PT ;  /* 0x000000050400720c */ /* 0x000fc80003f05070 */
[----:B------:R-:W-:-:S04]  /*4770*/  ISETP.NE.AND.EX P0, PT, R15, R2, PT, P0 ;  /* 0x000000020f00720c */ /* 0x000fc80003f05300 */
[----:B------:R-:W-:-:S04]  /*4780*/  SEL R14, RZ, 0x1, !P0 ;  /* 0x00000001ff0e7807 */ /* 0x000fc80004000000 */
        /* <DEDUP_REMOVED lines=27> */
[----:B------:R-:W-:Y:S01]  /*4940*/  MOV R8, R5 ;  /* 0x0000000500087202 */ /* 0x000fe20000000f00 */
[----:B------:R-:W1:Y:S01]  /*4950*/  LDCU.64 UR8, c[0x0][0x390] ;  /* 0x00007200ff0877ac */ /* 0x000e620008000a00 */
[----:B------:R-:W-:Y:S02]  /*4960*/  LOP3.LUT R11, R11, 0x3, RZ, 0xc0, !PT ;  /* 0x000000030b0b7812 */ /* 0x000fe400078ec0ff */
[----:B------:R-:W-:Y:S01]  /*4970*/  MOV R9, R2 ;  /* 0x0000000200097202 */ /* 0x000fe20000000f00 */
[----:B------:R-:W2:Y:S01]  /*4980*/  LDCU.64 UR10, c[0x0][0x388] ;  /* 0x00007100ff0a77ac */ /* 0x000ea20008000a00 */
[C---:B------:R-:W-:Y:S02]  /*4990*/  SHF.L.U32 R25, R5.reuse, 0x3, RZ ;  /* 0x0000000305197819 */ /* 0x040fe400000006ff */
[----:B------:R-:W-:Y:S01]  /*49a0*/  SHF.L.U64.HI R26, R5, 0x3, R2 ;  /* 0x00000003051a7819 */ /* 0x000fe20000010202 */
[----:B------:R-:W-:Y:S01]  /*49b0*/  IMAD.WIDE.U32 R8, R11, 0x1a0, R8 ;  /* 0x000001a00b087825 */ /* 0x000fe200078e0008 */
[----:B------:R-:W-:-:S02]  /*49c0*/  SHF.L.U64.HI R34, R0, 0x2, R3 ;  /* 0x0000000200227819 */ /* 0x000fc40000010203 */
[----:B------:R-:W-:Y:S02]  /*49d0*/  SHF.L.U64.HI R30, R4, 0x2, R23 ;  /* 0x00000002041e7819 */ /* 0x000fe40000010217 */
[----:B0-----:R-:W-:Y:S01]  /*49e0*/  LEA R20, P1, R5, UR4, 0x2 ;  /* 0x0000000405147c11 */ /* 0x001fe2000f8210ff */
        /* <DEDUP_REMOVED lines=13> */
.L_x_74:
        /* <DEDUP_REMOVED lines=27> */
.L_x_73:
[----:B------:R-:W-:Y:S05]  /*4c70*/  BSYNC.RECONVERGENT B0 ;  /* 0x0000000000007941 */ /* 0x000fea0003800200 */
.L_x_72:
        /* <DEDUP_REMOVED lines=10> */
.L_x_75:
        /* <DEDUP_REMOVED lines=82> */
.L_x_76:
        /* <DEDUP_REMOVED lines=12> */
.L_x_3408:


//--------------------- .text._Z35group_norm_nhwc_bwd_one_pass_kernelI11Bf16IOFp32WLi256ELi26ELi416EEv26Group_norm_nhwc_bwd_params --------------------------
	.section	.text._Z35group_norm_nhwc_bwd_one_pass_kernelI11Bf16IOFp32WLi256ELi26ELi416EEv26Group_norm_nhwc_bwd_params,"ax",@progbits
	.align	128
        .global         _Z35group_norm_nhwc_bwd_one_pass_kernelI11Bf16IOFp32WLi256ELi26ELi416EEv26Group_norm_nhwc_bwd_params
        .type           _Z35group_norm_nhwc_bwd_one_pass_kernelI11Bf16IOFp32WLi256ELi26ELi416EEv26Group_norm_nhwc_bwd_params,@function
        .size           _Z35group_norm_nhwc_bwd_one_pass_kernelI11Bf16IOFp32WLi256ELi26ELi416EEv26Group_norm_nhwc_bwd_params,(.L_x_3409 - _Z35group_norm_nhwc_bwd_one_pass_kernelI11Bf16IOFp32WLi256ELi26ELi416EEv26Group_norm_nhwc_bwd_params)
        .other          _Z35group_norm_nhwc_bwd_one_pass_kernelI11Bf16IOFp32WLi256ELi26ELi416EEv26Group_norm_nhwc_bwd_params,@"STO_CUDA_ENTRY STV_DEFAULT"
_Z35group_norm_nhwc_bwd_one_pass_kernelI11Bf16IOFp32WLi256ELi26ELi416EEv26Group_norm_nhwc_bwd_params:
.text._Z35group_norm_nhwc_bwd_one_pass_kernelI11Bf16IOFp32WLi256ELi26ELi416EEv26Group_norm_nhwc_bwd_params:
        /* <DEDUP_REMOVED lines=10> */
[----:B------:R-:W0:Y:S01]  /*00a0*/  LDC R71, c[0x0][0x41c] ;  /* 0x00010700ff477b82 */ /* 0x000e220000000800 */
[----:B------:R-:W-:Y:S01]  /*00b0*/  LOP3.LUT R6, R2, 0xffff, RZ, 0xc0, !PT ;  /* 0x0000ffff02067812 */ /* 0x000fe200078ec0ff */
[----:B------:R-:W1:Y:S01]  /*00c0*/  S2R R5, SR_LANEID ;  /* 0x0000000000057919 */ /* 0x000e620000000000 */
[----:B------:R-:W-:Y:S01]  /*00d0*/  UMOV UR5, 0x400 ;  /* 0x0000040000057882 */ /* 0x000fe20000000000 */
[----:B------:R-:W-:Y:S01]  /*00e0*/  SHF.R.U32.HI R69, RZ, 0x2, R2 ;  /* 0x00000002ff457819 */ /* 0x000fe20000011602 */
[----:B------:R-:W-:Y:S01]  /*00f0*/  UIADD3 UR6, UPT, UPT, UR5, 0x90, URZ ;  /* 0x0000009005067890 */ /* 0x000fe2000fffe0ff */
[----:B------:R-:W-:Y:S02]  /*0100*/  IMAD R6, R6, 0x13b2, RZ ;  /* 0x000013b206067824 */ /* 0x000fe400078e02ff */
[----:B------:R-:W-:Y:S01]  /*0110*/  HFMA2 R51, -RZ, RZ, 0, 0 ;  /* 0x00000000ff337431 */ /* 0x000fe200000001ff */
[----:B------:R-:W2:Y:S01]  /*0120*/  S2UR UR7, SR_CgaCtaId ;  /* 0x00000000000779c3 */ /* 0x000ea20000008800 */
[----:B------:R-:W-:Y:S01]  /*0130*/  MOV R52, R0 ;  /* 0x0000000000347202 */ /* 0x000fe20000000f00 */
[----:B------:R-:W3:Y:S01]  /*0140*/  LDCU.U8 UR11, c[0x0][0x414] ;  /* 0x00008280ff0b77ac */ /* 0x000ee20008000000 */
[----:B------:R-:W-:-:S02]  /*0150*/  SHF.R.U32.HI R6, RZ, 0x10, R6 ;  /* 0x00000010ff067819 */ /* 0x000fc40000011606 */
[----:B------:R-:W-:-:S03]  /*0160*/  LOP3.LUT R69, R69, 0xf8, RZ, 0xc0, !PT ;  /* 0x000000f845457812 */ /* 0x000fc600078ec0ff */
[----:B------:R-:W4:Y:S01]  /*0170*/  LDC R3, c[0x0][0x374] ;  /* 0x0000dd00ff037b82 */ /* 0x000f220000000800 */
[----:B0-----:R-:W-:Y:S01]  /*0180*/  IMAD R71, R71, UR10, R6 ;  /* 0x0000000a47477c24 */ /* 0x001fe2000f8e0206 */
[----:B------:R-:W-:-:S06]  /*0190*/  PRMT R6, R6, 0x9910, RZ ;  /* 0x0000991006067816 */ /* 0x000fcc00000000ff */
[----:B------:R-:W0:Y:S01]  /*01a0*/  LDC R4, c[0x0][0x370] ;  /* 0x0000dc00ff047b82 */ /* 0x000e220000000800 */
[C---:B------:R-:W-:Y:S01]  /*01b0*/  IADD3 R66, PT, PT, R71.reuse, 0x20, RZ ;  /* 0x0000002047427810 */ /* 0x040fe20007ffe0ff */
[----:B------:R-:W-:Y:S01]  /*01c0*/  IMAD R6, R6, 0xd, RZ ;  /* 0x0000000d06067824 */ /* 0x000fe200078e02ff */
[C---:B------:R-:W-:Y:S01]  /*01d0*/  IADD3 R65, PT, PT, R71.reuse, 0x40, RZ ;  /* 0x0000004047417810 */ /* 0x040fe20007ffe0ff */
[----:B--2---:R-:W-:Y:S01]  /*01e0*/  ULEA UR6, UR7, UR6, 0x18 ;  /* 0x0000000607067291 */ /* 0x004fe2000f8ec0ff */
[C---:B------:R-:W-:Y:S01]  /*01f0*/  IADD3 R64, PT, PT, R71.reuse, 0x60, RZ ;  /* 0x0000006047407810 */ /* 0x040fe20007ffe0ff */
[----:B------:R-:W-:Y:S01]  /*0200*/  ULEA UR5, UR7, UR5, 0x18 ;  /* 0x0000000507057291 */ /* 0x000fe2000f8ec0ff */
[----:B------:R-:W-:Y:S02]  /*0210*/  IADD3 R6, PT, PT, RZ, -R6, RZ ;  /* 0x80000006ff067210 */ /* 0x000fe40007ffe0ff */
[----:B------:R-:W-:Y:S02]  /*0220*/  IADD3 R63, PT, PT, R71, 0x80, RZ ;  /* 0x00000080473f7810 */ /* 0x000fe40007ffe0ff */
[----:B------:R-:W-:Y:S01]  /*0230*/  PRMT R11, R6, 0x7710, RZ ;  /* 0x00007710060b7816 */ /* 0x000fe200000000ff */
[--C-:B----4-:R-:W-:Y:S01]  /*0240*/  IMAD R68, R3, UR10, R0.reuse ;  /* 0x0000000a03447c24 */ /* 0x110fe2000f8e0200 */
[----:B------:R-:W-:Y:S01]  /*0250*/  IADD3 R62, PT, PT, R71, 0xa0, RZ ;  /* 0x000000a0473e7810 */ /* 0x000fe20007ffe0ff */
[--C-:B------:R-:W-:Y:S01]  /*0260*/  IMAD R58, R3, 0x7, R0.reuse ;  /* 0x00000007033a7824 */ /* 0x100fe200078e0200 */
[----:B------:R-:W-:Y:S01]  /*0270*/  IADD3 R6, PT, PT, R11, R2, RZ ;  /* 0x000000020b067210 */ /* 0x000fe20007ffe0ff */
[--C-:B------:R-:W-:Y:S01]  /*0280*/  IMAD R57, R3, 0x6, R0.reuse ;  /* 0x0000000603397824 */ /* 0x100fe200078e0200 */
[----:B------:R-:W-:Y:S01]  /*0290*/  IADD3 R61, PT, PT, R71, 0xc0, RZ ;  /* 0x000000c0473d7810 */ /* 0x000fe20007ffe0ff */
[--C-:B------:R-:W-:Y:S01]  /*02a0*/  IMAD R56, R3, 0x5, R0.reuse ;  /* 0x0000000503387824 */ /* 0x100fe200078e0200 */
[----:B------:R-:W-:Y:S01]  /*02b0*/  IADD3 R60, PT, PT, R71, 0xe0, RZ ;  /* 0x000000e0473c7810 */ /* 0x000fe20007ffe0ff */
[----:B------:R-:W-:Y:S01]  /*02c0*/  IMAD R54, R3, 0x3, R0 ;  /* 0x0000000303367824 */ /* 0x000fe200078e0200 */
[----:B------:R-:W-:-:S02]  /*02d0*/  SHF.L.U32 R6, R6, 0x1, RZ ;  /* 0x0000000106067819 */ /* 0x000fc400000006ff */
[CC--:B------:R-:W-:Y:S02]  /*02e0*/  LEA R55, R3.reuse, R0.reuse, 0x2 ;  /* 0x0000000003377211 */ /* 0x0c0fe400078e10ff */
[----:B------:R-:W-:Y:S02]  /*02f0*/  LEA R53, R3, R0, 0x1 ;  /* 0x0000000003357211 */ /* 0x000fe400078e08ff */
[C---:B0-----:R-:W-:Y:S02]  /*0300*/  LOP3.LUT R67, R4.reuse, 0x7, RZ, 0xc0, !PT ;  /* 0x0000000704437812 */ /* 0x041fe400078ec0ff */
[----:B------:R-:W-:Y:S02]  /*0310*/  LOP3.LUT R59, R4, 0x7ffffff8, RZ, 0xc0, !PT ;  /* 0x7ffffff8043b7812 */ /* 0x000fe400078ec0ff */
[----:B------:R-:W-:Y:S02]  /*0320*/  LEA R70, R2, UR6, 0x4 ;  /* 0x0000000602467c11 */ /* 0x000fe4000f8e20ff */
[----:B------:R-:W-:-:S02]  /*0330*/  SHF.R.S32.HI R7, RZ, 0x1f, R71 ;  /* 0x0000001fff077819 */ /* 0x000fc40000011447 */
[----:B------:R-:W-:Y:S02]  /*0340*/  SHF.R.S32.HI R9, RZ, 0x1f, R66 ;  /* 0x0000001fff097819 */ /* 0x000fe40000011442 */
[----:B------:R-:W-:Y:S02]  /*0350*/  SHF.R.S32.HI R11, RZ, 0x1f, R65 ;  /* 0x0000001fff0b7819 */ /* 0x000fe40000011441 */
[----:B------:R-:W-:Y:S02]  /*0360*/  SHF.R.S32.HI R13, RZ, 0x1f, R64 ;  /* 0x0000001fff0d7819 */ /* 0x000fe40000011440 */
[----:B------:R-:W-:Y:S02]  /*0370*/  SHF.R.S32.HI R15, RZ, 0x1f, R63 ;  /* 0x0000001fff0f7819 */ /* 0x000fe4000001143f */
[----:B------:R-:W-:Y:S02]  /*0380*/  SHF.R.S32.HI R17, RZ, 0x1f, R62 ;  /* 0x0000001fff117819 */ /* 0x000fe4000001143e */
[----:B------:R-:W-:-:S02]  /*0390*/  SHF.R.S32.HI R19, RZ, 0x1f, R61 ;  /* 0x0000001fff137819 */ /* 0x000fc4000001143d */
[----:B------:R-:W-:Y:S02]  /*03a0*/  SHF.R.S32.HI R21, RZ, 0x1f, R60 ;  /* 0x0000001fff157819 */ /* 0x000fe4000001143c */
[----:B-1-3--:R-:W-:-:S07]  /*03b0*/  LOP3.LUT R6, R6, 0xffff, RZ, 0xc0, !PT ;  /* 0x0000ffff06067812 */ /* 0x00afce00078ec0ff */
.L_x_120:
[----:B0-----:R-:W0:Y:S01]  /*03c0*/  LDC R29, c[0x0][0x410] ;  /* 0x00010400ff1d7b82 */ /* 0x001e220000000800 */
[----:B-1----:R-:W1:Y:S01]  /*03d0*/  LDCU.128 UR12, c[0x0][0x400] ;  /* 0x00008000ff0c77ac */ /* 0x002e620008000c00 */
[----:B------:R-:W-:Y:S02]  /*03e0*/  ISETP.GE.AND P2, PT, R52, RZ, PT ;  /* 0x000000ff3400720c */ /* 0x000fe40003f46270 */
[----:B------:R-:W-:Y:S02]  /*03f0*/  CS2R R46, SRZ ;  /* 0x00000000002e7805 */ /* 0x000fe4000001ff00 */
[----:B------:R-:W-:Y:S02]  /*0400*/  MOV R48, RZ ;  /* 0x000000ff00307202 */ /* 0x000fe40000000f00 */
[----:B-1----:R-:W-:-:S04]  /*0410*/  ISETP.GE.U32.AND P0, PT, R66, UR12, PT ;  /* 0x0000000c42007c0c */ /* 0x002fc8000bf06070 */
[----:B------:R-:W-:Y:S02]  /*0420*/  ISETP.GE.AND.EX P0, PT, R9, UR13, PT, P0 ;  /* 0x0000000d09007c0c */ /* 0x000fe4000bf06300 */
[----:B0---4-:R-:W-:-:S04]  /*0430*/  IABS R25, R29 ;  /* 0x0000001d00197213 */ /* 0x011fc80000000000 */
[----:B------:R-:W0:Y:S07]  /*0440*/  I2F.RP R8, R25 ;  /* 0x0000001900087306 */ /* 0x000e2e0000209400 */
[----:B------:R-:W1:Y:S01]  /*0450*/  @!P0 LDC.64 R34, c[0x0][0x3a0] ;  /* 0x0000e800ff228b82 */ /* 0x000e620000000a00 */
[----:B0-----:R-:W0:Y:S07]  /*0460*/  MUFU.RCP R8, R8 ;  /* 0x0000000800087308 */ /* 0x001e2e0000001000 */
[----:B--2---:R-:W2:Y:S01]  /*0470*/  @!P0 LDC.64 R38, c[0x0][0x398] ;  /* 0x0000e600ff268b82 */ /* 0x004ea20000000a00 */
[----:B0-----:R-:W-:-:S04]  /*0480*/  IADD3 R22, PT, PT, R8, 0xffffffe, RZ ;  /* 0x0ffffffe08167810 */ /* 0x001fc80007ffe0ff */
[----:B---3--:R0:W3:Y:S02]  /*0490*/  F2I.FTZ.U32.TRUNC.NTZ R23, R22 ;  /* 0x0000001600177305 */ /* 0x0080e4000021f000 */
[----:B0-----:R-:W-:Y:S02]  /*04a0*/  MOV R22, RZ ;  /* 0x000000ff00167202 */ /* 0x001fe40000000f00 */
[----:B---3--:R-:W-:-:S05]  /*04b0*/  IADD3 R10, PT, PT, RZ, -R23, RZ ;  /* 0x80000017ff0a7210 */ /* 0x008fca0007ffe0ff */
[----:B------:R-:W-:Y:S01]  /*04c0*/  IMAD R27, R10, R25, RZ ;  /* 0x000000190a1b7224 */ /* 0x000fe200078e02ff */
[----:B------:R-:W-:-:S03]  /*04d0*/  IABS R10, R52 ;  /* 0x00000034000a7213 */ /* 0x000fc60000000000 */
[----:B------:R-:W-:Y:S02]  /*04e0*/  IMAD.HI.U32 R23, R23, R27, R22 ;  /* 0x0000001b17177227 */ /* 0x000fe400078e0016 */
[----:B------:R-:W0:Y:S04]  /*04f0*/  @!P0 LDC.64 R26, c[0x0][0x3f8] ;  /* 0x0000fe00ff1a8b82 */ /* 0x000e280000000a00 */
[----:B------:R-:W-:-:S05]  /*0500*/  IMAD.HI.U32 R23, R23, R10, RZ ;  /* 0x0000000a17177227 */ /* 0x000fca00078e00ff */
[----:B------:R-:W-:-:S05]  /*0510*/  IADD3 R8, PT, PT, -R23, RZ, RZ ;  /* 0x000000ff17087210 */ /* 0x000fca0007ffe1ff */
[----:B------:R-:W-:Y:S01]  /*0520*/  IMAD R8, R25, R8, R10 ;  /* 0x0000000819087224 */ /* 0x000fe200078e020a */
[----:B------:R-:W-:-:S04]  /*0530*/  LOP3.LUT R10, R52, R29, RZ, 0x3c, !PT ;  /* 0x0000001d340a7212 */ /* 0x000fc800078e3cff */
[----:B------:R-:W-:Y:S02]  /*0540*/  ISETP.GT.U32.AND P4, PT, R25, R8, PT ;  /* 0x000000081900720c */ /* 0x000fe40003f84070 */
[----:B------:R-:W-:-:S11]  /*0550*/  ISETP.GE.AND P1, PT, R10, RZ, PT ;  /* 0x000000ff0a00720c */ /* 0x000fd60003f26270 */
[-C--:B------:R-:W-:Y:S02]  /*0560*/  @!P4 IADD3 R8, PT, PT, R8, -R25.reuse, RZ ;  /* 0x800000190808c210 */ /* 0x080fe40007ffe0ff */
[----:B------:R-:W-:Y:S02]  /*0570*/  @!P4 IADD3 R23, PT, PT, R23, 0x1, RZ ;  /* 0x000000011717c810 */ /* 0x000fe40007ffe0ff */
[CC--:B------:R-:W-:Y:S02]  /*0580*/  ISETP.GE.U32.AND P3, PT, R8.reuse, R25.reuse, PT ;  /* 0x000000190800720c */ /* 0x0c0fe40003f66070 */
[----:B------:R-:W-:Y:S02]  /*0590*/  ISETP.GT.U32.AND P4, PT, R25, R8, PT ;  /* 0x000000081900720c */ /* 0x000fe40003f84070 */
[----:B------:R-:W-:-:S04]  /*05a0*/  IADD3 R25, PT, PT, R8, -R25, RZ ;  /* 0x8000001908197210 */ /* 0x000fc80007ffe0ff */
[----:B------:R-:W-:Y:S02]  /*05b0*/  SEL R8, R25, R8, !P4 ;  /* 0x0000000819087207 */ /* 0x000fe40006000000 */
[----:B------:R-:W-:Y:S02]  /*05c0*/  LOP3.LUT R25, RZ, R29, RZ, 0x33, !PT ;  /* 0x0000001dff197212 */ /* 0x000fe400078e33ff */
[----:B------:R-:W-:Y:S02]  /*05d0*/  @!P2 IADD3 R8, PT, PT, -R8, RZ, RZ ;  /* 0x000000ff0808a210 */ /* 0x000fe40007ffe1ff */
[----:B------:R-:W-:Y:S02]  /*05e0*/  @P3 IADD3 R23, PT, PT, R23, 0x1, RZ ;  /* 0x0000000117173810 */ /* 0x000fe40007ffe0ff */
[----:B------:R-:W-:Y:S02]  /*05f0*/  ISETP.NE.AND P3, PT, R29, RZ, PT ;  /* 0x000000ff1d00720c */ /* 0x000fe40003f65270 */
[----:B------:R-:W-:-:S02]  /*0600*/  @!P1 IADD3 R23, PT, PT, -R23, RZ, RZ ;  /* 0x000000ff17179210 */ /* 0x000fc40007ffe1ff */
[----:B------:R-:W-:Y:S02]  /*0610*/  SEL R89, R25, R8, !P3 ;  /* 0x0000000819597207 */ /* 0x000fe40005800000 */
[----:B------:R-:W-:Y:S02]  /*0620*/  ISETP.GE.U32.AND P4, PT, R65, UR12, PT ;  /* 0x0000000c41007c0c */ /* 0x000fe4000bf86070 */
[----:B------:R-:W-:Y:S01]  /*0630*/  SEL R23, R25, R23, !P3 ;  /* 0x0000001719177207 */ /* 0x000fe20005800000 */
[----:B------:R-:W-:Y:S01]  /*0640*/  IMAD R43, R89, 0x1a, RZ ;  /* 0x0000001a592b7824 */ /* 0x000fe200078e02ff */
[----:B------:R-:W-:Y:S02]  /*0650*/  ISETP.GE.AND.EX P4, PT, R11, UR13, PT, P4 ;  /* 0x0000000d0b007c0c */ /* 0x000fe4000bf86340 */
[----:B------:R-:W-:Y:S02]  /*0660*/  SHF.R.S32.HI R8, RZ, 0x1f, R23 ;  /* 0x0000001fff087819 */ /* 0x000fe40000011417 */
[----:B------:R-:W-:-:S02]  /*0670*/  IADD3 R92, P1, PT, R43, R6, RZ ;  /* 0x000000062b5c7210 */ /* 0x000fc40007f3e0ff */
[----:B------:R-:W-:Y:S01]  /*0680*/  ISETP.GE.U32.AND P3, PT, R64, UR12, PT ;  /* 0x0000000c40007c0c */ /* 0x000fe2000bf66070 */
[----:B------:R-:W-:Y:S01]  /*0690*/  IMAD R8, R8, UR14, RZ ;  /* 0x0000000e08087c24 */ /* 0x000fe2000f8e02ff */
[----:B------:R-:W-:Y:S02]  /*06a0*/  LEA.HI.X.SX32 R93, R43, RZ, 0x1, P1 ;  /* 0x000000ff2b5d7211 */ /* 0x000fe400008f0eff */
[----:B------:R-:W-:Y:S01]  /*06b0*/  ISETP.GE.AND.EX P3, PT, R13, UR13, PT, P3 ;  /* 0x0000000d0d007c0c */ /* 0x000fe2000bf66330 */
[----:B------:R-:W-:Y:S01]  /*06c0*/  IMAD R91, R23, UR15, R8 ;  /* 0x0000000f175b7c24 */ /* 0x000fe2000f8e0208 */
[----:B------:R-:W-:Y:S01]  /*06d0*/  ISETP.GE.U32.AND P2, PT, R63, UR12, PT ;  /* 0x0000000c3f007c0c */ /* 0x000fe2000bf46070 */
[----:B------:R-:W-:Y:S01]  /*06e0*/  IMAD.WIDE.U32 R92, R23, UR14, R92 ;  /* 0x0000000e175c7c25 */ /* 0x000fe2000f8e005c */
[----:B------:R-:W3:Y:S02]  /*06f0*/  @!P4 LDC.64 R40, c[0x0][0x3f8] ;  /* 0x0000fe00ff28cb82 */ /* 0x000ee40000000a00 */
[----:B------:R-:W-:Y:S01]  /*0700*/  ISETP.GE.AND.EX P2, PT, R15, UR13, PT, P2 ;  /* 0x0000000d0f007c0c */ /* 0x000fe2000bf46320 */
[----:B0-----:R-:W-:Y:S01]  /*0710*/  @!P0 IMAD R8, R9, R26, RZ ;  /* 0x0000001a09088224 */ /* 0x001fe200078e02ff */
[----:B------:R-:W-:-:S02]  /*0720*/  IADD3 R91, PT, PT, R93, R91, RZ ;  /* 0x0000005b5d5b7210 */ /* 0x000fc40007ffe0ff */
[----:B------:R-:W-:Y:S01]  /*0730*/  @!P0 MOV R90, R92 ;  /* 0x0000005c005a8202 */ /* 0x000fe20000000f00 */
[C---:B------:R-:W-:Y:S01]  /*0740*/  @!P0 IMAD R25, R66.reuse, R27, R8 ;  /* 0x0000001b42198224 */ /* 0x040fe200078e0208 */
[----:B------:R-:W0:Y:S03]  /*0750*/  @!P4 LDC.64 R32, c[0x0][0x3a0] ;  /* 0x0000e800ff20cb82 */ /* 0x000e260000000a00 */
[----:B------:R-:W-:-:S05]  /*0760*/  @!P0 IMAD.WIDE.U32 R22, R66, R26, R90 ;  /* 0x0000001a42168225 */ /* 0x000fca00078e005a */
[----:B------:R-:W-:Y:S01]  /*0770*/  @!P0 IADD3 R23, PT, PT, R23, R25, RZ ;  /* 0x0000001917178210 */ /* 0x000fe20007ffe0ff */
[----:B------:R-:W4:Y:S01]  /*0780*/  @!P3 LDC.64 R30, c[0x0][0x3f8] ;  /* 0x0000fe00ff1ebb82 */ /* 0x000f220000000a00 */
[C---:B------:R-:W-:Y:S02]  /*0790*/  @!P0 SHF.L.U32 R37, R22.reuse, 0x1, RZ ;  /* 0x0000000116258819 */ /* 0x040fe400000006ff */
[----:B------:R-:W-:Y:S02]  /*07a0*/  @!P0 SHF.L.U64.HI R22, R22, 0x1, R23 ;  /* 0x0000000116168819 */ /* 0x000fe40000010217 */
[C---:B-1----:R-:W-:Y:S02]  /*07b0*/  @!P0 IADD3 R34, P1, PT, R37.reuse, R34, RZ ;  /* 0x0000002225228210 */ /* 0x042fe40007f3e0ff */
[----:B--2---:R-:W-:Y:S01]  /*07c0*/  @!P0 IADD3 R36, P5, PT, R37, R38, RZ ;  /* 0x0000002625248210 */ /* 0x004fe20007fbe0ff */
[----:B---3--:R-:W-:Y:S01]  /*07d0*/  @!P4 IMAD R8, R11, R40, RZ ;  /* 0x000000280b08c224 */ /* 0x008fe200078e02ff */
[C---:B------:R-:W-:Y:S01]  /*07e0*/  @!P0 IADD3.X R35, PT, PT, R22.reuse, R35, RZ, P1, !PT ;  /* 0x0000002316238210 */ /* 0x040fe20000ffe4ff */
[----:B------:R-:W1:Y:S01]  /*07f0*/  @!P4 LDC.64 R28, c[0x0][0x398] ;  /* 0x0000e600ff1ccb82 */ /* 0x000e620000000a00 */
[----:B------:R-:W-:Y:S01]  /*0800*/  @!P0 IADD3.X R37, PT, PT, R22, R39, RZ, P5, !PT ;  /* 0x0000002716258210 */ /* 0x000fe20002ffe4ff */
[----:B------:R-:W-:Y:S01]  /*0810*/  @!P4 IMAD R27, R65, R41, R8 ;  /* 0x00000029411bc224 */ /* 0x000fe200078e0208 */
[----:B------:R-:W-:Y:S01]  /*0820*/  @!P4 MOV R22, R92 ;  /* 0x0000005c0016c202 */ /* 0x000fe20000000f00 */
[----:B------:R2:W3:Y:S01]  /*0830*/  @!P0 LDG.E R48, desc[UR8][R34.64] ;  /* 0x0000000822308981 */ /* 0x0004e2000c1e1900 */
[----:B------:R-:W-:-:S03]  /*0840*/  @!P4 MOV R23, R91 ;  /* 0x0000005b0017c202 */ /* 0x000fc60000000f00 */
[----:B------:R-:W1:Y:S01]  /*0850*/  @!P2 LDC.64 R24, c[0x0][0x3f8] ;  /* 0x0000fe00ff18ab82 */ /* 0x000e620000000a00 */
[----:B------:R-:W-:Y:S01]  /*0860*/  ISETP.GE.U32.AND P1, PT, R62, UR12, PT ;  /* 0x0000000c3e007c0c */ /* 0x000fe2000bf26070 */
[----:B------:R-:W-:Y:S01]  /*0870*/  @!P4 IMAD.WIDE.U32 R22, R65, R40, R22 ;  /* 0x000000284116c225 */ /* 0x000fe200078e0016 */
[----:B------:R1:W3:Y:S04]  /*0880*/  @!P0 LDG.E R47, desc[UR8][R36.64] ;  /* 0x00000008242f8981 */ /* 0x0002e8000c1e1900 */
[----:B------:R-:W-:Y:S02]  /*0890*/  @!P4 IADD3 R23, PT, PT, R23, R27, RZ ;  /* 0x0000001b1717c210 */ /* 0x000fe40007ffe0ff */
[C---:B------:R-:W-:Y:S02]  /*08a0*/  @!P4 SHF.L.U32 R27, R22.reuse, 0x1, RZ ;  /* 0x00000001161bc819 */ /* 0x040fe400000006ff */
[----:B------:R-:W-:-:S02]  /*08b0*/  @!P4 SHF.L.U64.HI R8, R22, 0x1, R23 ;  /* 0x000000011608c819 */ /* 0x000fc40000010217 */
[----:B------:R-:W1:Y:S01]  /*08c0*/  @!P3 LDC.64 R22, c[0x0][0x3a0] ;  /* 0x0000e800ff16bb82 */ /* 0x000e620000000a00 */
[----:B--2---:R-:W-:Y:S01]  /*08d0*/  @!P3 MOV R34, R92 ;  /* 0x0000005c0022b202 */ /* 0x004fe20000000f00 */
[----:B----4-:R-:W-:Y:S01]  /*08e0*/  @!P3 IMAD R10, R13, R30, RZ ;  /* 0x0000001e0d0ab224 */ /* 0x010fe200078e02ff */
[----:B------:R-:W-:Y:S02]  /*08f0*/  @!P3 MOV R35, R91 ;  /* 0x0000005b0023b202 */ /* 0x000fe40000000f00 */
[C---:B0-----:R-:W-:Y:S01]  /*0900*/  @!P4 IADD3 R38, P0, PT, R27.reuse, R32, RZ ;  /* 0x000000201b26c210 */ /* 0x041fe20007f1e0ff */
[C---:B------:R-:W-:Y:S01]  /*0910*/  @!P3 IMAD R31, R64.reuse, R31, R10 ;  /* 0x0000001f401fb224 */ /* 0x040fe200078e020a */
[----:B-1----:R-:W-:Y:S01]  /*0920*/  @!P4 IADD3 R32, P5, PT, R27, R28, RZ ;  /* 0x0000001c1b20c210 */ /* 0x002fe20007fbe0ff */
[----:B------:R-:W-:Y:S01]  /*0930*/  @!P3 IMAD.WIDE.U32 R34, R64, R30, R34 ;  /* 0x0000001e4022b225 */ /* 0x000fe200078e0022 */
[----:B------:R-:W-:Y:S01]  /*0940*/  ISETP.GE.AND.EX P1, PT, R17, UR13, PT, P1 ;  /* 0x0000000d11007c0c */ /* 0x000fe2000bf26310 */
[----:B------:R-:W0:Y:S01]  /*0950*/  @!P3 LDC.64 R26, c[0x0][0x398] ;  /* 0x0000e600ff1abb82 */ /* 0x000e220000000a00 */
[----:B------:R-:W-:-:S02]  /*0960*/  @!P4 IADD3.X R39, PT, PT, R8, R33, RZ, P0, !PT ;  /* 0x000000210827c210 */ /* 0x000fc400007fe4ff */
[----:B------:R-:W-:Y:S02]  /*0970*/  @!P4 IADD3.X R33, PT, PT, R8, R29, RZ, P5, !PT ;  /* 0x0000001d0821c210 */ /* 0x000fe40002ffe4ff */
[----:B------:R-:W-:Y:S01]  /*0980*/  @!P3 IADD3 R29, PT, PT, R35, R31, RZ ;  /* 0x0000001f231db210 */ /* 0x000fe20007ffe0ff */
[----:B------:R-:W-:Y:S01]  /*0990*/  @!P2 IMAD R10, R15, R24, RZ ;  /* 0x000000180f0aa224 */ /* 0x000fe200078e02ff */
[C---:B------:R-:W-:Y:S01]  /*09a0*/  @!P3 SHF.L.U32 R37, R34.reuse, 0x1, RZ ;  /* 0x000000012225b819 */ /* 0x040fe200000006ff */
[----:B------:R-:W1:Y:S01]  /*09b0*/  @!P2 LDC.64 R30, c[0x0][0x3a0] ;  /* 0x0000e800ff1eab82 */ /* 0x000e620000000a00 */
[----:B------:R-:W-:Y:S01]  /*09c0*/  @!P3 SHF.L.U64.HI R8, R34, 0x1, R29 ;  /* 0x000000012208b819 */ /* 0x000fe2000001021d */
[----:B------:R2:W4:Y:S01]  /*09d0*/  @!P4 LDG.E R46, desc[UR8][R38.64] ;  /* 0x00000008262ec981 */ /* 0x000522000c1e1900 */
[----:B------:R-:W-:Y:S02]  /*09e0*/  ISETP.GE.U32.AND P0, PT, R61, UR12, PT ;  /* 0x0000000c3d007c0c */ /* 0x000fe4000bf06070 */
[----:B------:R-:W-:-:S03]  /*09f0*/  @!P3 IADD3 R34, P5, PT, R37, R22, RZ ;  /* 0x000000162522b210 */ /* 0x000fc60007fbe0ff */
[----:B------:R-:W1:Y:S01]  /*0a00*/  @!P1 LDC.64 R28, c[0x0][0x3f8] ;  /* 0x0000fe00ff1c9b82 */ /* 0x000e620000000a00 */
[----:B------:R-:W-:Y:S01]  /*0a10*/  @!P2 IMAD R41, R63, R25, R10 ;  /* 0x000000193f29a224 */ /* 0x000fe200078e020a */
[----:B------:R-:W-:Y:S02]  /*0a20*/  ISETP.GE.AND.EX P0, PT, R19, UR13, PT, P0 ;  /* 0x0000000d13007c0c */ /* 0x000fe4000bf06300 */
[----:B--2---:R-:W-:Y:S02]  /*0a30*/  @!P2 MOV R38, R92 ;  /* 0x0000005c0026a202 */ /* 0x004fe40000000f00 */
[----:B------:R-:W-:Y:S02]  /*0a40*/  @!P2 MOV R39, R91 ;  /* 0x0000005b0027a202 */ /* 0x000fe40000000f00 */
[----:B------:R-:W-:Y:S02]  /*0a50*/  @!P3 IADD3.X R35, PT, PT, R8, R23, RZ, P5, !PT ;  /* 0x000000170823b210 */ /* 0x000fe40002ffe4ff */
[----:B------:R-:W-:Y:S01]  /*0a60*/  MOV R25, RZ ;  /* 0x000000ff00197202 */ /* 0x000fe20000000f00 */
[----:B------:R-:W2:Y:S01]  /*0a70*/  @!P2 LDC.64 R22, c[0x0][0x398] ;  /* 0x0000e600ff16ab82 */ /* 0x000ea20000000a00 */
[----:B------:R-:W-:-:S04]  /*0a80*/  @!P2 IMAD.WIDE.U32 R38, R63, R24, R38 ;  /* 0x000000183f26a225 */ /* 0x000fc800078e0026 */
[----:B------:R0:W4:Y:S02]  /*0a90*/  @!P4 LDG.E R25, desc[UR8][R32.64] ;  /* 0x000000082019c981 */ /* 0x000124000c1e1900 */
[----:B0-----:R-:W-:Y:S02]  /*0aa0*/  @!P3 IADD3 R36, P4, PT, R37, R26, RZ ;  /* 0x0000001a2524b210 */ /* 0x001fe40007f9e0ff */
[----:B------:R-:W-:Y:S02]  /*0ab0*/  @!P2 IADD3 R39, PT, PT, R39, R41, RZ ;  /* 0x000000292727a210 */ /* 0x000fe40007ffe0ff */
[----:B------:R-:W-:Y:S02]  /*0ac0*/  @!P2 SHF.L.U32 R73, R38, 0x1, RZ ;  /* 0x000000012649a819 */ /* 0x000fe400000006ff */
[----:B------:R-:W-:Y:S02]  /*0ad0*/  @!P3 IADD3.X R37, PT, PT, R8, R27, RZ, P4, !PT ;  /* 0x0000001b0825b210 */ /* 0x000fe400027fe4ff */
[----:B------:R-:W-:Y:S01]  /*0ae0*/  @!P2 SHF.L.U64.HI R14, R38, 0x1, R39 ;  /* 0x00000001260ea819 */ /* 0x000fe20000010227 */
[----:B------:R-:W0:Y:S01]  /*0af0*/  LDC.64 R32, c[0x0][0x3b8] ;  /* 0x0000ee00ff207b82 */ /* 0x000e220000000a00 */
[----:B-1----:R-:W-:-:S02]  /*0b00*/  @!P2 IADD3 R40, P6, PT, R73, R30, RZ ;  /* 0x0000001e4928a210 */ /* 0x002fc40007fde0ff */
[----:B------:R-:W-:Y:S02]  /*0b10*/  MOV R8, RZ ;  /* 0x000000ff00087202 */ /* 0x000fe40000000f00 */
[----:B------:R-:W-:-:S03]  /*0b20*/  @!P2 IADD3.X R41, PT, PT, R14, R31, RZ, P6, !PT ;  /* 0x0000001f0e29a210 */ /* 0x000fc600037fe4ff */
[----:B------:R-:W1:Y:S01]  /*0b30*/  @!P0 LDC.64 R26, c[0x0][0x3f8] ;  /* 0x0000fe00ff1a8b82 */ /* 0x000e620000000a00 */
[----:B------:R-:W-:Y:S01]  /*0b40*/  MOV R10, RZ ;  /* 0x000000ff000a7202 */ /* 0x000fe20000000f00 */
[----:B------:R2:W4:Y:S01]  /*0b50*/  @!P3 LDG.E R8, desc[UR8][R34.64] ;  /* 0x000000082208b981 */ /* 0x000522000c1e1900 */
[----:B------:R-:W-:Y:S01]  /*0b60*/  ISETP.GE.U32.AND P4, PT, R71, UR12, PT ;  /* 0x0000000c47007c0c */ /* 0x000fe2000bf86070 */
[----:B------:R-:W-:-:S04]  /*0b70*/  @!P1 IMAD R16, R17, R28, RZ ;  /* 0x0000001c11109224 */ /* 0x000fc800078e02ff */
[----:B------:R-:W1:Y:S01]  /*0b80*/  @!P1 LDC.64 R30, c[0x0][0x3a0] ;  /* 0x0000e800ff1e9b82 */ /* 0x000e620000000a00 */
[----:B------:R1:W4:Y:S01]  /*0b90*/  @!P3 LDG.E R10, desc[UR8][R36.64] ;  /* 0x00000008240ab981 */ /* 0x000322000c1e1900 */
[----:B--2---:R-:W-:Y:S02]  /*0ba0*/  @!P1 MOV R34, R92 ;  /* 0x0000005c00229202 */ /* 0x004fe40000000f00 */
[----:B------:R-:W-:Y:S01]  /*0bb0*/  @!P1 MOV R35, R91 ;  /* 0x0000005b00239202 */ /* 0x000fe20000000f00 */
[C---:B------:R-:W-:Y:S01]  /*0bc0*/  @!P1 IMAD R45, R62.reuse, R29, R16 ;  /* 0x0000001d3e2d9224 */ /* 0x040fe200078e0210 */
[----:B------:R-:W-:Y:S02]  /*0bd0*/  ISETP.GE.AND.EX P4, PT, R7, UR13, PT, P4 ;  /* 0x0000000d07007c0c */ /* 0x000fe4000bf86340 */
[----:B------:R-:W2:Y:S01]  /*0be0*/  @!P1 LDC.64 R38, c[0x0][0x398] ;  /* 0x0000e600ff269b82 */ /* 0x000ea20000000a00 */
[----:B------:R-:W-:Y:S01]  /*0bf0*/  @!P2 IADD3 R72, P3, PT, R73, R22, RZ ;  /* 0x000000164948a210 */ /* 0x000fe20007f7e0ff */
[----:B------:R-:W-:-:S03]  /*0c00*/  @!P1 IMAD.WIDE.U32 R28, R62, R28, R34 ;  /* 0x0000001c3e1c9225 */ /* 0x000fc600078e0022 */
[----:B------:R-:W-:Y:S02]  /*0c10*/  @!P2 IADD3.X R73, PT, PT, R14, R23, RZ, P3, !PT ;  /* 0x000000170e49a210 */ /* 0x000fe40001ffe4ff */
[----:B------:R-:W-:Y:S01]  /*0c20*/  @!P1 IADD3 R23, PT, PT, R29, R45, RZ ;  /* 0x0000002d1d179210 */ /* 0x000fe20007ffe0ff */
[----:B0-----:R-:W-:Y:S01]  /*0c30*/  IMAD.WIDE R44, R52, 0x8, R32 ;  /* 0x00000008342c7825 */ /* 0x001fe200078e0220 */
[----:B------:R-:W-:Y:S01]  /*0c40*/  MOV R12, RZ ;  /* 0x000000ff000c7202 */ /* 0x000fe20000000f00 */
[----:B------:R-:W0:Y:S01]  /*0c50*/  @!P0 LDC.64 R34, c[0x0][0x3a0] ;  /* 0x0000e800ff228b82 */ /* 0x000e220000000a00 */
[----:B------:R-:W-:Y:S02]  /*0c60*/  MOV R14, RZ ;  /* 0x000000ff000e7202 */ /* 0x000fe40000000f00 */
[----:B------:R-:W-:Y:S02]  /*0c70*/  ISETP.GE.U32.AND P5, PT, R60, UR12, PT ;  /* 0x0000000c3c007c0c */ /* 0x000fe4000bfa6070 */
[C---:B------:R-:W-:Y:S01]  /*0c80*/  @!P1 SHF.L.U64.HI R18, R28.reuse, 0x1, R23 ;  /* 0x000000011c129819 */ /* 0x040fe20000010217 */
[----:B-1----:R-:W-:Y:S01]  /*0c90*/  @!P0 IMAD R16, R19, R26, RZ ;  /* 0x0000001a13108224 */ /* 0x002fe200078e02ff */
[----:B------:R-:W-:Y:S01]  /*0ca0*/  @!P1 SHF.L.U32 R37, R28, 0x1, RZ ;  /* 0x000000011c259819 */ /* 0x000fe200000006ff */
[----:B------:R-:W1:Y:S01]  /*0cb0*/  @!P0 LDC.64 R22, c[0x0][0x398] ;  /* 0x0000e600ff168b82 */ /* 0x000e620000000a00 */
[----:B------:R-:W-:Y:S01]  /*0cc0*/  @!P0 MOV R32, R92 ;  /* 0x0000005c00208202 */ /* 0x000fe20000000f00 */
[----:B------:R2:W4:Y:S01]  /*0cd0*/  @!P2 LDG.E R12, desc[UR8][R40.64] ;  /* 0x00000008280ca981 */ /* 0x000522000c1e1900 */
[----:B------:R-:W-:-:S02]  /*0ce0*/  @!P0 MOV R33, R91 ;  /* 0x0000005b00218202 */ /* 0x000fc40000000f00 */
[----:B------:R-:W-:Y:S01]  /*0cf0*/  ISETP.GE.AND.EX P5, PT, R21, UR13, PT, P5 ;  /* 0x0000000d15007c0c */ /* 0x000fe2000bfa6350 */
[----:B------:R-:W4:Y:S02]  /*0d00*/  @!P2 LDG.E R14, desc[UR8][R72.64] ;  /* 0x00000008480ea981 */ /* 0x000f24000c1e1900 */
[----:B------:R-:W0:Y:S01]  /*0d10*/  @!P4 LDC.64 R28, c[0x0][0x3f8] ;  /* 0x0000fe00ff1ccb82 */ /* 0x000e220000000a00 */
[C---:B------:R-:W-:Y:S02]  /*0d20*/  @!P0 IMAD R49, R61.reuse, R27, R16 ;  /* 0x0000001b3d318224 */ /* 0x040fe400078e0210 */
[----:B------:R-:W-:Y:S01]  /*0d30*/  @!P0 IMAD.WIDE.U32 R32, R61, R26, R32 ;  /* 0x0000001a3d208225 */ /* 0x000fe200078e0020 */
[----:B--2---:R-:W-:Y:S01]  /*0d40*/  @!P1 IADD3 R40, P2, PT, R37, R30, RZ ;  /* 0x0000001e25289210 */ /* 0x004fe20007f5e0ff */
[----:B------:R1:W2:Y:S03]  /*0d50*/  LDG.E.64 R26, desc[UR8][R44.64] ;  /* 0x000000082c1a7981 */ /* 0x0002a6000c1e1b00 */
[----:B------:R-:W-:-:S02]  /*0d60*/  @!P1 IADD3.X R41, PT, PT, R18, R31, RZ, P2, !PT ;  /* 0x0000001f12299210 */ /* 0x000fc400017fe4ff */
[----:B------:R-:W-:Y:S02]  /*0d70*/  @!P0 IADD3 R31, PT, PT, R33, R49, RZ ;  /* 0x00000031211f8210 */ /* 0x000fe40007ffe0ff */
[----:B------:R-:W-:Y:S02]  /*0d80*/  @!P1 IADD3 R38, P2, PT, R37, R38, RZ ;  /* 0x0000002625269210 */ /* 0x000fe40007f5e0ff */
[C---:B------:R-:W-:Y:S01]  /*0d90*/  @!P0 SHF.L.U64.HI R24, R32.reuse, 0x1, R31 ;  /* 0x0000000120188819 */ /* 0x040fe2000001021f */
[----:B------:R-:W0:Y:S01]  /*0da0*/  @!P4 LDC.64 R36, c[0x0][0x398] ;  /* 0x0000e600ff24cb82 */ /* 0x000e220000000a00 */
[----:B------:R-:W-:Y:S02]  /*0db0*/  @!P0 SHF.L.U32 R49, R32, 0x1, RZ ;  /* 0x0000000120318819 */ /* 0x000fe400000006ff */
[----:B------:R-:W-:Y:S02]  /*0dc0*/  @!P1 IADD3.X R39, PT, PT, R18, R39, RZ, P2, !PT ;  /* 0x0000002712279210 */ /* 0x000fe400017fe4ff */
[----:B------:R-:W-:-:S02]  /*0dd0*/  MOV R16, RZ ;  /* 0x000000ff00107202 */ /* 0x000fc40000000f00 */
[----:B------:R-:W-:Y:S01]  /*0de0*/  MOV R18, RZ ;  /* 0x000000ff00127202 */ /* 0x000fe20000000f00 */
[----:B------:R-:W0:Y:S03]  /*0df0*/  @!P5 LDC.64 R30, c[0x0][0x3f8] ;  /* 0x0000fe00ff1edb82 */ /* 0x000e260000000a00 */
[----:B------:R0:W2:Y:S04]  /*0e00*/  @!P1 LDG.E R16, desc[UR8][R40.64] ;  /* 0x0000000828109981 */ /* 0x0000a8000c1e1900 */
[----:B------:R0:W2:Y:S01]  /*0e10*/  @!P1 LDG.E R18, desc[UR8][R38.64] ;  /* 0x0000000826129981 */ /* 0x0000a2000c1e1900 */
[----:B------:R-:W0:Y:S01]  /*0e20*/  @!P4 LDC.64 R32, c[0x0][0x3a0] ;  /* 0x0000e800ff20cb82 */ /* 0x000e220000000a00 */
[----:B-1----:R-:W-:Y:S01]  /*0e30*/  @!P0 IADD3 R44, P1, PT, R49, R22, RZ ;  /* 0x00000016312c8210 */ /* 0x002fe20007f3e0ff */
[----:B0-----:R-:W-:Y:S01]  /*0e40*/  @!P4 IMAD R22, R7, R28, RZ ;  /* 0x0000001c0716c224 */ /* 0x001fe200078e02ff */
[----:B------:R-:W-:-:S02]  /*0e50*/  @!P4 MOV R40, R92 ;  /* 0x0000005c0028c202 */ /* 0x000fc40000000f00 */
[----:B------:R-:W-:Y:S02]  /*0e60*/  @!P4 MOV R41, R91 ;  /* 0x0000005b0029c202 */ /* 0x000fe40000000f00 */
[----:B------:R-:W-:Y:S01]  /*0e70*/  @!P0 IADD3.X R45, PT, PT, R24, R23, RZ, P1, !PT ;  /* 0x00000017182d8210 */ /* 0x000fe20000ffe4ff */
[C---:B------:R-:W-:Y:S02]  /*0e80*/  @!P4 IMAD R23, R71.reuse, R29, R22 ;  /* 0x0000001d4717c224 */ /* 0x040fe400078e0216 */
[----:B------:R-:W-:Y:S01]  /*0e90*/  @!P4 IMAD.WIDE.U32 R40, R71, R28, R40 ;  /* 0x0000001c4728c225 */ /* 0x000fe200078e0028 */
[----:B------:R-:W-:Y:S01]  /*0ea0*/  @!P0 IADD3 R72, P2, PT, R49, R34, RZ ;  /* 0x0000002231488210 */ /* 0x000fe20007f5e0ff */
[----:B------:R-:W0:Y:S01]  /*0eb0*/  @!P5 LDC.64 R28, c[0x0][0x398] ;  /* 0x0000e600ff1cdb82 */ /* 0x000e220000000a00 */
[----:B------:R-:W-:Y:S02]  /*0ec0*/  ISETP.NE.AND P1, PT, RZ, UR11, PT ;  /* 0x0000000bff007c0c */ /* 0x000fe4000bf25270 */
[----:B------:R-:W-:-:S02]  /*0ed0*/  MOV R20, RZ ;  /* 0x000000ff00147202 */ /* 0x000fc40000000f00 */
[----:B------:R-:W-:Y:S02]  /*0ee0*/  MOV R22, RZ ;  /* 0x000000ff00167202 */ /* 0x000fe40000000f00 */
[----:B------:R-:W-:Y:S02]  /*0ef0*/  @!P4 IADD3 R39, PT, PT, R41, R23, RZ ;  /* 0x000000172927c210 */ /* 0x000fe40007ffe0ff */
[----:B------:R-:W-:Y:S02]  /*0f00*/  @!P0 IADD3.X R73, PT, PT, R24, R35, RZ, P2, !PT ;  /* 0x0000002318498210 */ /* 0x000fe400017fe4ff */
[----:B------:R-:W1:Y:S01]  /*0f10*/  @!P5 LDC.64 R34, c[0x0][0x3a0] ;  /* 0x0000e800ff22db82 */ /* 0x000e620000000a00 */
[C---:B------:R-:W-:Y:S01]  /*0f20*/  @!P4 SHF.L.U32 R23, R40.reuse, 0x1, RZ ;  /* 0x000000012817c819 */ /* 0x040fe200000006ff */
[----:B------:R-:W2:Y:S01]  /*0f30*/  @!P0 LDG.E R22, desc[UR8][R44.64] ;  /* 0x000000082c168981 */ /* 0x000ea2000c1e1900 */
[----:B------:R-:W-:Y:S01]  /*0f40*/  @!P4 SHF.L.U64.HI R42, R40, 0x1, R39 ;  /* 0x00000001282ac819 */ /* 0x000fe20000010227 */
[----:B------:R-:W-:Y:S01]  /*0f50*/  @!P5 IMAD R24, R21, R30, RZ ;  /* 0x0000001e1518d224 */ /* 0x000fe200078e02ff */
[----:B------:R-:W-:Y:S01]  /*0f60*/  @!P5 MOV R38, R92 ;  /* 0x0000005c0026d202 */ /* 0x000fe20000000f00 */
[----:B------:R-:W2:Y:S01]  /*0f70*/  @!P0 LDG.E R20, desc[UR8][R72.64] ;  /* 0x0000000848148981 */ /* 0x000ea2000c1e1900 */
[----:B------:R-:W-:-:S02]  /*0f80*/  @!P5 MOV R39, R91 ;  /* 0x0000005b0027d202 */ /* 0x000fc40000000f00 */
[C---:B------:R-:W-:Y:S02]  /*0f90*/  @!P4 IADD3 R40, P0, PT, R23.reuse, R32, RZ ;  /* 0x000000201728c210 */ /* 0x040fe40007f1e0ff */
[----:B------:R-:W-:Y:S01]  /*0fa0*/  @!P4 IADD3 R36, P2, PT, R23, R36, RZ ;  /* 0x000000241724c210 */ /* 0x000fe20007f5e0ff */
[----:B------:R-:W-:Y:S01]  /*0fb0*/  @!P5 IMAD R23, R60, R31, R24 ;  /* 0x0000001f3c17d224 */ /* 0x000fe200078e0218 */
[----:B------:R-:W-:Y:S01]  /*0fc0*/  @!P4 IADD3.X R41, PT, PT, R42, R33, RZ, P0, !PT ;  /* 0x000000212a29c210 */ /* 0x000fe200007fe4ff */
[----:B------:R-:W-:Y:S01]  /*0fd0*/  @!P5 IMAD.WIDE.U32 R38, R60, R30, R38 ;  /* 0x0000001e3c26d225 */ /* 0x000fe200078e0026 */
[----:B------:R-:W3:Y:S08]  /*0fe0*/  LDC.64 R32, c[0x0][0x3a8] ;  /* 0x0000ea00ff207b82 */ /* 0x000ef00000000a00 */
[----:B------:R-:W3:Y:S01]  /*0ff0*/  @P1 LDC.64 R30, c[0x0][0x3b0] ;  /* 0x0000ec00ff1e1b82 */ /* 0x000ee20000000a00 */
[----:B------:R-:W-:-:S02]  /*1000*/  @!P5 IADD3 R23, PT, PT, R39, R23, RZ ;  /* 0x000000172717d210 */ /* 0x000fc40007ffe0ff */
[C---:B------:R-:W-:Y:S02]  /*1010*/  @!P5 SHF.L.U32 R39, R38.reuse, 0x1, RZ ;  /* 0x000000012627d819 */ /* 0x040fe400000006ff */
[----:B------:R-:W-:Y:S02]  /*1020*/  @!P5 SHF.L.U64.HI R24, R38, 0x1, R23 ;  /* 0x000000012618d819 */ /* 0x000fe40000010217 */
[----:B------:R-:W-:Y:S02]  /*1030*/  @!P4 IADD3.X R37, PT, PT, R42, R37, RZ, P2, !PT ;  /* 0x000000252a25c210 */ /* 0x000fe400017fe4ff */
[C---:B-1----:R-:W-:Y:S02]  /*1040*/  @!P5 IADD3 R34, P0, PT, R39.reuse, R34, RZ ;  /* 0x000000222722d210 */ /* 0x042fe40007f1e0ff */
[----:B0-----:R-:W-:Y:S02]  /*1050*/  @!P5 IADD3 R38, P2, PT, R39, R28, RZ ;  /* 0x0000001c2726d210 */ /* 0x001fe40007f5e0ff */
[----:B------:R-:W-:-:S02]  /*1060*/  MOV R50, RZ ;  /* 0x000000ff00327202 */ /* 0x000fc40000000f00 */
[----:B------:R-:W-:Y:S02]  /*1070*/  IADD3 R43, PT, PT, R43, R6, RZ ;  /* 0x000000062b2b7210 */ /* 0x000fe40007ffe0ff */
[C---:B------:R-:W-:Y:S02]  /*1080*/  @!P5 IADD3.X R35, PT, PT, R24.reuse, R35, RZ, P0, !PT ;  /* 0x000000231823d210 */ /* 0x040fe400007fe4ff */
[----:B------:R-:W-:Y:S01]  /*1090*/  @!P5 IADD3.X R39, PT, PT, R24, R29, RZ, P2, !PT ;  /* 0x0000001d1827d210 */ /* 0x000fe200017fe4ff */
[----:B------:R3:W2:Y:S01]  /*10a0*/  @!P4 LDG.E R50, desc[UR8][R40.64] ;  /* 0x000000082832c981 */ /* 0x0006a2000c1e1900 */
[----:B------:R-:W-:Y:S02]  /*10b0*/  MOV R49, RZ ;  /* 0x000000ff00317202 */ /* 0x000fe40000000f00 */
[----:B------:R-:W-:Y:S02]  /*10c0*/  MOV R23, RZ ;  /* 0x000000ff00177202 */ /* 0x000fe40000000f00 */
[----:B------:R-:W-:-:S02]  /*10d0*/  MOV R24, RZ ;  /* 0x000000ff00187202 */ /* 0x000fc40000000f00 */
[----:B------:R-:W-:Y:S01]  /*10e0*/  CS2R R28, SRZ ;  /* 0x00000000001c7805 */ /* 0x000fe2000001ff00 */
[----:B------:R-:W2:Y:S01]  /*10f0*/  @!P4 LDG.E R49, desc[UR8][R36.64] ;  /* 0x000000082431c981 */ /* 0x000ea2000c1e1900 */
[----:B---3--:R-:W-:-:S03]  /*1100*/  @P1 IMAD.WIDE R40, R43, 0x4, R30 ;  /* 0x000000042b281825 */ /* 0x008fc600078e021e */
[----:B------:R-:W3:Y:S01]  /*1110*/  @!P5 LDG.E R23, desc[UR8][R34.64] ;  /* 0x000000082217d981 */ /* 0x000ee2000c1e1900 */
[----:B------:R-:W-:-:S03]  /*1120*/  IMAD.WIDE R30, R43, 0x4, R32 ;  /* 0x000000042b1e7825 */ /* 0x000fc600078e0220 */
[----:B------:R-:W3:Y:S04]  /*1130*/  @!P5 LDG.E R24, desc[UR8][R38.64] ;  /* 0x000000082618d981 */ /* 0x000ee8000c1e1900 */
[----:B------:R0:W5:Y:S04]  /*1140*/  @P1 LDG.E.64 R28, desc[UR8][R40.64] ;  /* 0x00000008281c1981 */ /* 0x000168000c1e1b00 */
[----:B------:R-:W5:Y:S01]  /*1150*/  LDG.E.64 R30, desc[UR8][R30.64] ;  /* 0x000000081e1e7981 */ /* 0x000f62000c1e1b00 */
[----:B------:R-:W-:Y:S01]  /*1160*/  UISETP.NE.AND UP0, UPT, UR11, URZ, UPT ;  /* 0x000000ff0b00728c */ /* 0x000fe2000bf05270 */
[----:B------:R-:W-:-:S02]  /*1170*/  MOV R87, 0x3f800000 ;  /* 0x3f80000000577802 */ /* 0x000fc40000000f00 */
[----:B------:R-:W-:Y:S02]  /*1180*/  PRMT R83, R48, 0x7632, R83 ;  /* 0x0000763230537816 */ /* 0x000fe40000000053 */
[----:B------:R-:W-:Y:S02]  /*1190*/  PRMT R84, R47, 0x7632, R84 ;  /* 0x000076322f547816 */ /* 0x000fe40000000054 */
[----:B----4-:R-:W-:Y:S02]  /*11a0*/  PRMT R81, R46, 0x7632, R81 ;  /* 0x000076322e517816 */ /* 0x010fe40000000051 */
[----:B------:R-:W-:Y:S01]  /*11b0*/  PRMT R82, R25, 0x7632, R82 ;  /* 0x0000763219527816 */ /* 0x000fe20000000052 */
[----:B--2---:R-:W-:-:S05]  /*11c0*/  FFMA.FTZ R32, -R26, R26, R27 ;  /* 0x0000001a1a207223 */ /* 0x004fca000001011b */
[----:B------:R-:W-:-:S13]  /*11d0*/  FSETP.GTU.FTZ.AND P0, PT, R32, RZ, PT ;  /* 0x000000ff2000720b */ /* 0x000fda0003f1c000 */
[----:B------:R-:W1:Y:S01]  /*11e0*/  @P0 LDC R27, c[0x0][0x3c0] ;  /* 0x0000f000ff1b0b82 */ /* 0x000e620000000800 */
[----:B------:R-:W-:Y:S02]  /*11f0*/  PRMT R79, R8, 0x7632, R79 ;  /* 0x00007632084f7816 */ /* 0x000fe4000000004f */
[----:B------:R-:W-:Y:S02]  /*1200*/  PRMT R80, R10, 0x7632, R80 ;  /* 0x000076320a507816 */ /* 0x000fe40000000050 */
[----:B------:R-:W-:Y:S02]  /*1210*/  PRMT R77, R12, 0x7632, R77 ;  /* 0x000076320c4d7816 */ /* 0x000fe4000000004d */
[----:B------:R-:W-:Y:S02]  /*1220*/  PRMT R78, R14, 0x7632, R78 ;  /* 0x000076320e4e7816 */ /* 0x000fe4000000004e */
[----:B------:R-:W-:Y:S02]  /*1230*/  PRMT R75, R16, 0x7632, R75 ;  /* 0x00007632104b7816 */ /* 0x000fe4000000004b */
[----:B------:R-:W-:Y:S01]  /*1240*/  PRMT R76, R18, 0x7632, R76 ;  /* 0x00007632124c7816 */ /* 0x000fe2000000004c */
[----:B-1----:R-:W-:-:S04]  /*1250*/  @P0 FADD.FTZ R27, R32, R27 ;  /* 0x0000001b201b0221 */ /* 0x002fc80000010000 */
[----:B------:R3:W1:Y:S01]  /*1260*/  @P0 MUFU.RSQ R87, R27 ;  /* 0x0000001b00570308 */ /* 0x0006620000001400 */
[----:B------:R-:W-:Y:S02]  /*1270*/  PRMT R74, R22, 0x7632, R74 ;  /* 0x00007632164a7816 */ /* 0x000fe4000000004a */
[----:B------:R-:W-:Y:S02]  /*1280*/  PRMT R73, R20, 0x7632, R73 ;  /* 0x0000763214497816 */ /* 0x000fe40000000049 */
[----:B------:R-:W-:Y:S02]  /*1290*/  PRMT R85, R50, 0x7632, R85 ;  /* 0x0000763232557816 */ /* 0x000fe40000000055 */
[----:B------:R-:W-:Y:S02]  /*12a0*/  PRMT R86, R49, 0x7632, R86 ;  /* 0x0000763231567816 */ /* 0x000fe40000000056 */
[----:B---3--:R-:W-:Y:S02]  /*12b0*/  PRMT R27, R23, 0x7632, R27 ;  /* 0x00007632171b7816 */ /* 0x008fe4000000001b */
[----:B------:R-:W-:Y:S01]  /*12c0*/  PRMT R72, R24, 0x7632, R72 ;  /* 0x0000763218487816 */ /* 0x000fe20000000048 */
[----:B01----:R-:W-:Y:S06]  /*12d0*/  BRA.U UP0, `(.L_x_78) ;  /* 0x0000000900447547 */ /* 0x003fec000b800000 */
[----:B------:R-:W-:Y:S02]  /*12e0*/  SHF.L.U32 R35, R50, 0x10, RZ ;  /* 0x0000001032237819 */ /* 0x000fe400000006ff */
[----:B------:R-:W-:Y:S02]  /*12f0*/  SHF.L.U32 R37, R85, 0x10, RZ ;  /* 0x0000001055257819 */ /* 0x000fe400000006ff */
[----:B------:R-:W-:Y:S01]  /*1300*/  SHF.L.U32 R33, R49, 0x10, RZ ;  /* 0x0000001031217819 */ /* 0x000fe200000006ff */
[----:B------:R-:W-:Y:S01]  /*1310*/  FADD.FTZ R34, -R26, R35 ;  /* 0x000000231a227221 */ /* 0x000fe20000010100 */
[----:B------:R-:W-:Y:S01]  /*1320*/  SHF.L.U32 R32, R86, 0x10, RZ ;  /* 0x0000001056207819 */ /* 0x000fe200000006ff */
[----:B------:R-:W-:Y:S02]  /*1330*/  FADD.FTZ R36, -R26, R37 ;  /* 0x000000251a247221 */ /* 0x000fe40000010100 */
[----:B-----5:R-:W-:Y:S01]  /*1340*/  FMUL.FTZ R37, R30, R33 ;  /* 0x000000211e257220 */ /* 0x020fe20000410000 */
[-C--:B------:R-:W-:Y:S01]  /*1350*/  FMUL.FTZ R34, R34, R87.reuse ;  /* 0x0000005722227220 */ /* 0x080fe20000410000 */
[----:B------:R-:W-:Y:S01]  /*1360*/  FMUL.FTZ R35, R36, R87 ;  /* 0x0000005724237220 */ /* 0x000fe20000410000 */
[----:B------:R-:W-:Y:S01]  /*1370*/  FMUL.FTZ R36, R31, R32 ;  /* 0x000000201f247220 */ /* 0x000fe20000410000 */
[----:B------:R-:W-:Y:S01]  /*1380*/  FADD.FTZ R39, RZ, R37 ;  /* 0x00000025ff277221 */ /* 0x000fe20000010000 */
[----:B------:R-:W-:Y:S01]  /*1390*/  FFMA.FTZ R38, R34, R37, RZ ;  /* 0x0000002522267223 */ /* 0x000fe200000100ff */
[----:B------:R-:W-:Y:S01]  /*13a0*/  SHF.L.U32 R37, R48, 0x10, RZ ;  /* 0x0000001030257819 */ /* 0x000fe200000006ff */
[----:B------:R-:W-:Y:S01]  /*13b0*/  FFMA.FTZ R34, R33, R34, RZ ;  /* 0x0000002221227223 */ /* 0x000fe200000100ff */
[----:B------:R-:W-:Y:S01]  /*13c0*/  FADD.FTZ R39, R36, R39 ;  /* 0x0000002724277221 */ /* 0x000fe20000010000 */
[----:B------:R-:W-:Y:S01]  /*13d0*/  FFMA.FTZ R38, R35, R36, R38 ;  /* 0x0000002423267223 */ /* 0x000fe20000010026 */
[----:B------:R-:W-:Y:S01]  /*13e0*/  FADD.FTZ R40, RZ, R33 ;  /* 0x00000021ff287221 */ /* 0x000fe20000010000 */
[----:B------:R-:W-:Y:S01]  /*13f0*/  FADD.FTZ R36, -R26, R37 ;  /* 0x000000251a247221 */ /* 0x000fe20000010100 */
[----:B------:R-:W-:Y:S01]  /*1400*/  SHF.L.U32 R37, R47, 0x10, RZ ;  /* 0x000000102f257819 */ /* 0x000fe200000006ff */
[----:B------:R-:W-:-:S02]  /*1410*/  FFMA.FTZ R35, R32, R35, RZ ;  /* 0x0000002320237223 */ /* 0x000fc400000100ff */
[----:B------:R-:W-:Y:S02]  /*1420*/  FMUL.FTZ R33, R36, R87 ;  /* 0x0000005724217220 */ /* 0x000fe40000410000 */
[----:B------:R-:W-:Y:S01]  /*1430*/  FMUL.FTZ R42, R30, R37 ;  /* 0x000000251e2a7220 */ /* 0x000fe20000410000 */
[C---:B------:R-:W-:Y:S01]  /*1440*/  FADD.FTZ R40, R37.reuse, R40 ;  /* 0x0000002825287221 */ /* 0x040fe20000010000 */
[----:B------:R-:W-:Y:S01]  /*1450*/  FFMA.FTZ R36, R37, R33, R34 ;  /* 0x0000002125247223 */ /* 0x000fe20000010022 */
[----:B------:R-:W-:Y:S01]  /*1460*/  FADD.FTZ R37, RZ, R32 ;  /* 0x00000020ff257221 */ /* 0x000fe20000010000 */
[----:B------:R-:W-:Y:S01]  /*1470*/  FFMA.FTZ R38, R33, R42, R38 ;  /* 0x0000002a21267223 */ /* 0x000fe20000010026 */
[----:B------:R-:W-:Y:S01]  /*1480*/  SHF.L.U32 R33, R83, 0x10, RZ ;  /* 0x0000001053217819 */ /* 0x000fe200000006ff */
[----:B------:R-:W-:Y:S01]  /*1490*/  FADD.FTZ R39, R39, R42 ;  /* 0x0000002a27277221 */ /* 0x000fe20000010000 */
[----:B------:R-:W-:-:S03]  /*14a0*/  SHF.L.U32 R32, R84, 0x10, RZ ;  /* 0x0000001054207819 */ /* 0x000fc600000006ff */
[----:B------:R-:W-:Y:S02]  /*14b0*/  FADD.FTZ R34, -R26, R33 ;  /* 0x000000211a227221 */ /* 0x000fe40000010100 */
[----:B------:R-:W-:Y:S02]  /*14c0*/  FADD.FTZ R37, R32, R37 ;  /* 0x0000002520257221 */ /* 0x000fe40000010000 */
[----:B------:R-:W-:-:S04]  /*14d0*/  FMUL.FTZ R33, R34, R87 ;  /* 0x0000005722217220 */ /* 0x000fc80000410000 */
[----:B------:R-:W-:Y:S01]  /*14e0*/  FFMA.FTZ R35, R32, R33, R35 ;  /* 0x0000002120237223 */ /* 0x000fe20000010023 */
[----:B------:R-:W-:-:S04]  /*14f0*/  FMUL.FTZ R32, R31, R32 ;  /* 0x000000201f207220 */ /* 0x000fc80000410000 */
[----:B------:R-:W-:Y:S01]  /*1500*/  FFMA.FTZ R38, R33, R32, R38 ;  /* 0x0000002021267223 */ /* 0x000fe20000010026 */
[----:B------:R-:W-:Y:S01]  /*1510*/  SHF.L.U32 R33, R46, 0x10, RZ ;  /* 0x000000102e217819 */ /* 0x000fe200000006ff */
[----:B------:R-:W-:-:S04]  /*1520*/  FADD.FTZ R39, R32, R39 ;  /* 0x0000002720277221 */ /* 0x000fc80000010000 */
[----:B------:R-:W-:Y:S01]  /*1530*/  FADD.FTZ R32, -R26, R33 ;  /* 0x000000211a207221 */ /* 0x000fe20000010100 */
[----:B------:R-:W-:-:S03]  /*1540*/  SHF.L.U32 R33, R25, 0x10, RZ ;  /* 0x0000001019217819 */ /* 0x000fc600000006ff */
[----:B------:R-:W-:Y:S01]  /*1550*/  FMUL.FTZ R41, R32, R87 ;  /* 0x0000005720297220 */ /* 0x000fe20000410000 */
[----:B------:R-:W-:Y:S01]  /*1560*/  SHF.L.U32 R32, R82, 0x10, RZ ;  /* 0x0000001052207819 */ /* 0x000fe200000006ff */
[----:B------:R-:W-:Y:S01]  /*1570*/  FMUL.FTZ R42, R30, R33 ;  /* 0x000000211e2a7220 */ /* 0x000fe20000410000 */
[----:B------:R-:W-:Y:S01]  /*1580*/  FADD.FTZ R40, R40, R33 ;  /* 0x0000002128287221 */ /* 0x000fe20000010000 */
[----:B------:R-:W-:Y:S01]  /*1590*/  FFMA.FTZ R36, R33, R41, R36 ;  /* 0x0000002921247223 */ /* 0x000fe20000010024 */
[----:B------:R-:W-:Y:S01]  /*15a0*/  SHF.L.U32 R33, R81, 0x10, RZ ;  /* 0x0000001051217819 */ /* 0x000fe200000006ff */
[----:B------:R-:W-:Y:S01]  /*15b0*/  FFMA.FTZ R41, R41, R42, R38 ;  /* 0x0000002a29297223 */ /* 0x000fe20000010026 */
[----:B------:R-:W-:Y:S01]  /*15c0*/  FADD.FTZ R42, R39, R42 ;  /* 0x0000002a272a7221 */ /* 0x000fe20000010000 */
[----:B------:R-:W-:Y:S01]  /*15d0*/  SHF.L.U32 R39, R8, 0x10, RZ ;  /* 0x0000001008277819 */ /* 0x000fe200000006ff */
[----:B------:R-:W-:Y:S01]  /*15e0*/  FADD.FTZ R37, R37, R32 ;  /* 0x0000002025257221 */ /* 0x000fe20000010000 */
[----:B------:R-:W-:Y:S01]  /*15f0*/  FADD.FTZ R34, -R26, R33 ;  /* 0x000000211a227221 */ /* 0x000fe20000010100 */
[----:B------:R-:W-:Y:S01]  /*1600*/  FMUL.FTZ R33, R31, R32 ;  /* 0x000000201f217220 */ /* 0x000fe20000410000 */
[----:B------:R-:W-:-:S02]  /*1610*/  SHF.L.U32 R38, R72, 0x10, RZ ;  /* 0x0000001048267819 */ /* 0x000fc400000006ff */
[----:B------:R-:W-:Y:S01]  /*1620*/  FMUL.FTZ R34, R34, R87 ;  /* 0x0000005722227220 */ /* 0x000fe20000410000 */
[----:B------:R-:W-:-:S03]  /*1630*/  FADD.FTZ R42, R33, R42 ;  /* 0x0000002a212a7221 */ /* 0x000fc60000010000 */
[----:B------:R-:W-:Y:S01]  /*1640*/  FFMA.FTZ R35, R32, R34, R35 ;  /* 0x0000002220237223 */ /* 0x000fe20000010023 */
[----:B------:R-:W-:Y:S01]  /*1650*/  FADD.FTZ R32, -R26, R39 ;  /* 0x000000271a207221 */ /* 0x000fe20000010100 */
[----:B------:R-:W-:Y:S01]  /*1660*/  SHF.L.U32 R39, R10, 0x10, RZ ;  /* 0x000000100a277819 */ /* 0x000fe200000006ff */
[----:B------:R-:W-:Y:S01]  /*1670*/  FFMA.FTZ R41, R34, R33, R41 ;  /* 0x0000002122297223 */ /* 0x000fe20000010029 */
[----:B------:R-:W-:Y:S01]  /*1680*/  SHF.L.U32 R33, R79, 0x10, RZ ;  /* 0x000000104f217819 */ /* 0x000fe200000006ff */
[----:B------:R-:W-:Y:S02]  /*1690*/  FMUL.FTZ R32, R32, R87 ;  /* 0x0000005720207220 */ /* 0x000fe40000410000 */
[----:B------:R-:W-:Y:S02]  /*16a0*/  FADD.FTZ R40, R40, R39 ;  /* 0x0000002728287221 */ /* 0x000fe40000010000 */
[----:B------:R-:W-:Y:S01]  /*16b0*/  FFMA.FTZ R36, R39, R32, R36 ;  /* 0x0000002027247223 */ /* 0x000fe20000010024 */
[----:B------:R-:W-:Y:S01]  /*16c0*/  FMUL.FTZ R39, R30, R39 ;  /* 0x000000271e277220 */ /* 0x000fe20000410000 */
[----:B------:R-:W-:-:S03]  /*16d0*/  FADD.FTZ R34, -R26, R33 ;  /* 0x000000211a227221 */ /* 0x000fc60000010100 */
[----:B------:R-:W-:Y:S01]  /*16e0*/  FFMA.FTZ R41, R32, R39, R41 ;  /* 0x0000002720297223 */ /* 0x000fe20000010029 */
[----:B------:R-:W-:Y:S01]  /*16f0*/  SHF.L.U32 R32, R80, 0x10, RZ ;  /* 0x0000001050207819 */ /* 0x000fe200000006ff */
[----:B------:R-:W-:Y:S01]  /*1700*/  FADD.FTZ R42, R42, R39 ;  /* 0x000000272a2a7221 */ /* 0x000fe20000010000 */
[----:B------:R-:W-:Y:S01]  /*1710*/  FMUL.FTZ R34, R34, R87 ;  /* 0x0000005722227220 */ /* 0x000fe20000410000 */
[----:B------:R-:W-:Y:S02]  /*1720*/  SHF.L.U32 R39, R12, 0x10, RZ ;  /* 0x000000100c277819 */ /* 0x000fe400000006ff */
[----:B------:R-:W-:Y:S01]  /*1730*/  FADD.FTZ R37, R37, R32 ;  /* 0x0000002025257221 */ /* 0x000fe20000010000 */
[----:B------:R-:W-:Y:S01]  /*1740*/  FFMA.FTZ R35, R32, R34, R35 ;  /* 0x0000002220237223 */ /* 0x000fe20000010023 */
[----:B------:R-:W-:Y:S01]  /*1750*/  FMUL.FTZ R33, R31, R32 ;  /* 0x000000201f217220 */ /* 0x000fe20000410000 */
[----:B------:R-:W-:Y:S01]  /*1760*/  FADD.FTZ R32, -R26, R39 ;  /* 0x000000271a207221 */ /* 0x000fe20000010100 */
[----:B------:R-:W-:-:S02]  /*1770*/  SHF.L.U32 R39, R14, 0x10, RZ ;  /* 0x000000100e277819 */ /* 0x000fc400000006ff */
[----:B------:R-:W-:Y:S01]  /*1780*/  FFMA.FTZ R41, R34, R33, R41 ;  /* 0x0000002122297223 */ /* 0x000fe20000010029 */
[----:B------:R-:W-:Y:S01]  /*1790*/  FMUL.FTZ R32, R32, R87 ;  /* 0x0000005720207220 */ /* 0x000fe20000410000 */
[----:B------:R-:W-:Y:S01]  /*17a0*/  FADD.FTZ R42, R33, R42 ;  /* 0x0000002a212a7221 */ /* 0x000fe20000010000 */
[----:B------:R-:W-:Y:S01]  /*17b0*/  SHF.L.U32 R33, R77, 0x10, RZ ;  /* 0x000000104d217819 */ /* 0x000fe200000006ff */
[----:B------:R-:W-:Y:S01]  /*17c0*/  FADD.FTZ R40, R40, R39 ;  /* 0x0000002728287221 */ /* 0x000fe20000010000 */
[----:B------:R-:W-:Y:S01]  /*17d0*/  FFMA.FTZ R36, R39, R32, R36 ;  /* 0x0000002027247223 */ /* 0x000fe20000010024 */
[----:B------:R-:W-:Y:S02]  /*17e0*/  FMUL.FTZ R39, R30, R39 ;  /* 0x000000271e277220 */ /* 0x000fe40000410000 */
[----:B------:R-:W-:Y:S02]  /*17f0*/  FADD.FTZ R34, -R26, R33 ;  /* 0x000000211a227221 */ /* 0x000fe40000010100 */
[----:B------:R-:W-:Y:S01]  /*1800*/  FFMA.FTZ R41, R32, R39, R41 ;  /* 0x0000002720297223 */ /* 0x000fe20000010029 */
[----:B------:R-:W-:Y:S01]  /*1810*/  SHF.L.U32 R32, R78, 0x10, RZ ;  /* 0x000000104e207819 */ /* 0x000fe200000006ff */
[----:B------:R-:W-:Y:S01]  /*1820*/  FADD.FTZ R42, R42, R39 ;  /* 0x000000272a2a7221 */ /* 0x000fe20000010000 */
[----:B------:R-:W-:Y:S01]  /*1830*/  FMUL.FTZ R34, R34, R87 ;  /* 0x0000005722227220 */ /* 0x000fe20000410000 */
[----:B------:R-:W-:-:S02]  /*1840*/  SHF.L.U32 R39, R16, 0x10, RZ ;  /* 0x0000001010277819 */ /* 0x000fc400000006ff */
[----:B------:R-:W-:Y:S01]  /*1850*/  FADD.FTZ R37, R37, R32 ;  /* 0x0000002025257221 */ /* 0x000fe20000010000 */
[----:B------:R-:W-:Y:S01]  /*1860*/  FFMA.FTZ R35, R32, R34, R35 ;  /* 0x0000002220237223 */ /* 0x000fe20000010023 */
[----:B------:R-:W-:Y:S01]  /*1870*/  FMUL.FTZ R33, R31, R32 ;  /* 0x000000201f217220 */ /* 0x000fe20000410000 */
[----:B------:R-:W-:Y:S01]  /*1880*/  FADD.FTZ R32, -R26, R39 ;  /* 0x000000271a207221 */ /* 0x000fe20000010100 */
[----:B------:R-:W-:Y:S02]  /*1890*/  SHF.L.U32 R39, R18, 0x10, RZ ;  /* 0x0000001012277819 */ /* 0x000fe400000006ff */
[----:B------:R-:W-:Y:S01]  /*18a0*/  FFMA.FTZ R41, R34, R33, R41 ;  /* 0x0000002122297223 */ /* 0x000fe20000010029 */
[----:B------:R-:W-:Y:S01]  /*18b0*/  FMUL.FTZ R32, R32, R87 ;  /* 0x0000005720207220 */ /* 0x000fe20000410000 */
[----:B------:R-:W-:Y:S01]  /*18c0*/  FADD.FTZ R42, R33, R42 ;  /* 0x0000002a212a7221 */ /* 0x000fe20000010000 */
[----:B------:R-:W-:Y:S01]  /*18d0*/  SHF.L.U32 R33, R75, 0x10, RZ ;  /* 0x000000104b217819 */ /* 0x000fe200000006ff */
[----:B------:R-:W-:Y:S01]  /*18e0*/  FADD.FTZ R40, R40, R39 ;  /* 0x0000002728287221 */ /* 0x000fe20000010000 */
[----:B------:R-:W-:Y:S01]  /*18f0*/  FFMA.FTZ R36, R39, R32, R36 ;  /* 0x0000002027247223 */ /* 0x000fe20000010024 */
[----:B------:R-:W-:-:S02]  /*1900*/  FMUL.FTZ R39, R30, R39 ;  /* 0x000000271e277220 */ /* 0x000fc40000410000 */
[----:B------:R-:W-:Y:S02]  /*1910*/  FADD.FTZ R34, -R26, R33 ;  /* 0x000000211a227221 */ /* 0x000fe40000010100 */
        /* <DEDUP_REMOVED lines=29> */
[----:B------:R-:W-:Y:S01]  /*1af0*/  FADD.FTZ R42, R33, R42 ;  /* 0x0000002a212a7221 */ /* 0x000fe20000010000 */
[----:B------:R-:W-:Y:S01]  /*1b00*/  FMUL.FTZ R34, R32, R87 ;  /* 0x0000005720227220 */ /* 0x000fe20000410000 */
[----:B------:R-:W-:-:S04]  /*1b10*/  FMUL.FTZ R33, R30, R39 ;  /* 0x000000271e217220 */ /* 0x000fc80000410000 */
[----:B------:R-:W-:Y:S01]  /*1b20*/  FADD.FTZ R43, R42, R33 ;  /* 0x000000212a2b7221 */ /* 0x000fe20000010000 */
[----:B------:R-:W-:Y:S01]  /*1b30*/  FFMA.FTZ R42, R34, R33, R41 ;  /* 0x00000021222a7223 */ /* 0x000fe20000010029 */
[----:B------:R-:W-:-:S05]  /*1b40*/  SHF.L.U32 R33, R27, 0x10, RZ ;  /* 0x000000101b217819 */ /* 0x000fca00000006ff */
[----:B------:R-:W-:-:S04]  /*1b50*/  FADD.FTZ R32, -R26, R33 ;  /* 0x000000211a207221 */ /* 0x000fc80000010100 */
[----:B------:R-:W-:Y:S01]  /*1b60*/  FMUL.FTZ R33, R32, R87 ;  /* 0x0000005720217220 */ /* 0x000fe20000410000 */
[----:B------:R-:W-:-:S04]  /*1b70*/  FMUL.FTZ R32, R31, R38 ;  /* 0x000000261f207220 */ /* 0x000fc80000410000 */
[----:B------:R-:W-:Y:S01]  /*1b80*/  FADD.FTZ R43, R32, R43 ;  /* 0x0000002b202b7221 */ /* 0x000fe20000010000 */
[----:B------:R-:W-:Y:S01]  /*1b90*/  FFMA.FTZ R42, R33, R32, R42 ;  /* 0x00000020212a7223 */ /* 0x000fe2000001002a */
[----:B------:R-:W-:Y:S01]  /*1ba0*/  FFMA.FTZ R32, R39, R34, R36 ;  /* 0x0000002227207223 */ /* 0x000fe20000010024 */
[----:B------:R-:W-:Y:S01]  /*1bb0*/  FFMA.FTZ R33, R38, R33, R35 ;  /* 0x0000002126217223 */ /* 0x000fe20000010023 */
[----:B------:R-:W-:Y:S01]  /*1bc0*/  FADD.FTZ R34, R40, R39 ;  /* 0x0000002728227221 */ /* 0x000fe20000010000 */
[----:B------:R-:W-:Y:S01]  /*1bd0*/  FADD.FTZ R35, R37, R38 ;  /* 0x0000002625237221 */ /* 0x000fe20000010000 */
[----:B------:R-:W-:Y:S06]  /*1be0*/  BRA `(.L_x_79) ;  /* 0x0000001000807947 */ /* 0x000fec0003800000 */
.L_x_78:
[----:B------:R-:W-:Y:S02]  /*1bf0*/  SHF.L.U32 R33, R50, 0x10, RZ ;  /* 0x0000001032217819 */ /* 0x000fe400000006ff */
[----:B------:R-:W-:Y:S02]  /*1c00*/  SHF.L.U32 R37, R85, 0x10, RZ ;  /* 0x0000001055257819 */ /* 0x000fe400000006ff */
[----:B------:R-:W-:Y:S01]  /*1c10*/  SHF.L.U32 R41, R48, 0x10, RZ ;  /* 0x0000001030297819 */ /* 0x000fe200000006ff */
[----:B------:R-:W-:Y:S01]  /*1c20*/  FADD.FTZ R32, -R26, R33 ;  /* 0x000000211a207221 */ /* 0x000fe20000010100 */
[----:B------:R-:W-:Y:S02]  /*1c30*/  SHF.L.U32 R40, R49, 0x10, RZ ;  /* 0x0000001031287819 */ /* 0x000fe400000006ff */
[----:B------:R-:W-:Y:S01]  /*1c40*/  SHF.L.U32 R43, R83, 0x10, RZ ;  /* 0x00000010532b7819 */ /* 0x000fe200000006ff */
[----:B------:R-:W-:Y:S01]  /*1c50*/  FMUL.FTZ R33, R32, R87 ;  /* 0x0000005720217220 */ /* 0x000fe20000410000 */
[C---:B------:R-:W-:Y:S01]  /*1c60*/  FADD.FTZ R32, -R26.reuse, R37 ;  /* 0x000000251a207221 */ /* 0x040fe20000010100 */
[----:B------:R-:W-:Y:S01]  /*1c70*/  FADD.FTZ R42, -R26, R41 ;  /* 0x000000291a2a7221 */ /* 0x000fe20000010100 */
[----:B------:R-:W-:Y:S01]  /*1c80*/  SHF.L.U32 R44, R47, 0x10, RZ ;  /* 0x000000102f2c7819 */ /* 0x000fe200000006ff */
[----:B-----5:R-:W-:Y:S01]  /*1c90*/  FFMA.FTZ R34, R30, R33, R28 ;  /* 0x000000211e227223 */ /* 0x020fe2000001001c */
[----:B------:R-:W-:Y:S01]  /*1ca0*/  FMUL.FTZ R32, R32, R87 ;  /* 0x0000005720207220 */ /* 0x000fe20000410000 */
[----:B------:R-:W-:-:S02]  /*1cb0*/  SHF.L.U32 R88, R25, 0x10, RZ ;  /* 0x0000001019587819 */ /* 0x000fc400000006ff */
[----:B------:R-:W-:Y:S01]  /*1cc0*/  FMUL.FTZ R35, R34, -1.4426950216293334961 ;  /* 0xbfb8aa3b22237820 */ /* 0x000fe20000410000 */
[----:B------:R-:W-:-:S04]  /*1cd0*/  FFMA.FTZ R36, R31, R32, R29 ;  /* 0x000000201f247223 */ /* 0x000fc8000001001d */
[----:B------:R-:W-:Y:S01]  /*1ce0*/  FMUL.FTZ R38, R36, -1.4426950216293334961 ;  /* 0xbfb8aa3b24267820 */ /* 0x000fe20000410000 */
[----:B------:R-:W0:Y:S05]  /*1cf0*/  MUFU.EX2 R35, R35 ;  /* 0x0000002300237308 */ /* 0x000e2a0000000800 */
[----:B------:R-:W1:Y:S01]  /*1d00*/  MUFU.EX2 R38, R38 ;  /* 0x0000002600267308 */ /* 0x000e620000000800 */
[----:B0-----:R-:W-:Y:S01]  /*1d10*/  FADD.FTZ R37, R35, 1 ;  /* 0x3f80000023257421 */ /* 0x001fe20000010000 */
[----:B------:R-:W-:Y:S01]  /*1d20*/  FMUL.FTZ R35, R42, R87 ;  /* 0x000000572a237220 */ /* 0x000fe20000410000 */
[----:B-1----:R-:W-:-:S04]  /*1d30*/  FADD.FTZ R39, R38, 1 ;  /* 0x3f80000026277421 */ /* 0x002fc80000010000 */
[----:B------:R-:W0:Y:S08]  /*1d40*/  MUFU.RCP R37, R37 ;  /* 0x0000002500257308 */ /* 0x000e300000001000 */
[----:B------:R-:W1:Y:S01]  /*1d50*/  MUFU.RCP R39, R39 ;  /* 0x0000002700277308 */ /* 0x000e620000001000 */
[----:B0-----:R-:W-:Y:S01]  /*1d60*/  FMUL.FTZ R38, R40, R37 ;  /* 0x0000002528267220 */ /* 0x001fe20000410000 */
[----:B------:R-:W-:Y:S01]  /*1d70*/  FFMA.FTZ R40, R30, R35, R28 ;  /* 0x000000231e287223 */ /* 0x000fe2000001001c */
[----:B------:R-:W-:-:S03]  /*1d80*/  FADD.FTZ R41, -R37, 1 ;  /* 0x3f80000025297421 */ /* 0x000fc60000010100 */
[----:B------:R-:W-:Y:S01]  /*1d90*/  FMUL.FTZ R42, R40, -1.4426950216293334961 ;  /* 0xbfb8aa3b282a7820 */ /* 0x000fe20000410000 */
[----:B------:R-:W-:Y:S01]  /*1da0*/  FFMA.FTZ R41, R34, R41, 1 ;  /* 0x3f80000022297423 */ /* 0x000fe20000010029 */
[----:B------:R-:W-:Y:S01]  /*1db0*/  FADD.FTZ R34, -R26, R43 ;  /* 0x0000002b1a227221 */ /* 0x000fe20000010100 */
[----:B-1----:R-:W-:Y:S02]  /*1dc0*/  FADD.FTZ R37, -R39, 1 ;  /* 0x3f80000027257421 */ /* 0x002fe40000010100 */
[----:B------:R-:W-:Y:S01]  /*1dd0*/  FMUL.FTZ R38, R38, R41 ;  /* 0x0000002926267220 */ /* 0x000fe20000410000 */
[----:B------:R-:W0:Y:S01]  /*1de0*/  MUFU.EX2 R42, R42 ;  /* 0x0000002a002a7308 */ /* 0x000e220000000800 */
[----:B------:R-:W-:Y:S01]  /*1df0*/  FFMA.FTZ R37, R36, R37, 1 ;  /* 0x3f80000024257423 */ /* 0x000fe20000010025 */
[----:B------:R-:W-:Y:S01]  /*1e00*/  SHF.L.U32 R36, R86, 0x10, RZ ;  /* 0x0000001056247819 */ /* 0x000fe200000006ff */
[----:B------:R-:W-:-:S04]  /*1e10*/  FMUL.FTZ R34, R34, R87 ;  /* 0x0000005722227220 */ /* 0x000fc80000410000 */
[----:B------:R-:W-:Y:S01]  /*1e20*/  FMUL.FTZ R36, R36, R39 ;  /* 0x0000002724247220 */ /* 0x000fe20000410000 */
[----:B------:R-:W-:-:S03]  /*1e30*/  FFMA.FTZ R43, R31, R34, R29 ;  /* 0x000000221f2b7223 */ /* 0x000fc6000001001d */
[----:B------:R-:W-:Y:S01]  /*1e40*/  FMUL.FTZ R36, R36, R37 ;  /* 0x0000002524247220 */ /* 0x000fe20000410000 */
[----:B0-----:R-:W-:Y:S01]  /*1e50*/  FADD.FTZ R39, R42, 1 ;  /* 0x3f8000002a277421 */ /* 0x001fe20000010000 */
[----:B------:R-:W-:-:S05]  /*1e60*/  FMUL.FTZ R42, R43, -1.4426950216293334961 ;  /* 0xbfb8aa3b2b2a7820 */ /* 0x000fca0000410000 */
[----:B------:R-:W0:Y:S08]  /*1e70*/  MUFU.RCP R39, R39 ;  /* 0x0000002700277308 */ /* 0x000e300000001000 */
[----:B------:R-:W1:Y:S01]  /*1e80*/  MUFU.EX2 R42, R42 ;  /* 0x0000002a002a7308 */ /* 0x000e620000000800 */
[----:B0-----:R-:W-:Y:S01]  /*1e90*/  FADD.FTZ R37, -R39, 1 ;  /* 0x3f80000027257421 */ /* 0x001fe20000010100 */
[----:B-1----:R-:W-:-:S03]  /*1ea0*/  FADD.FTZ R41, R42, 1 ;  /* 0x3f8000002a297421 */ /* 0x002fc60000010000 */
[----:B------:R-:W-:Y:S01]  /*1eb0*/  FFMA.FTZ R40, R40, R37, 1 ;  /* 0x3f80000028287423 */ /* 0x000fe20000010025 */
[----:B------:R-:W-:Y:S02]  /*1ec0*/  FMUL.FTZ R37, R44, R39 ;  /* 0x000000272c257220 */ /* 0x000fe40000410000 */
[----:B------:R-:W0:Y:S02]  /*1ed0*/  MUFU.RCP R41, R41 ;  /* 0x0000002900297308 */ /* 0x000e240000001000 */
[----:B------:R-:W-:Y:S01]  /*1ee0*/  FMUL.FTZ R44, R37, R40 ;  /* 0x00000028252c7220 */ /* 0x000fe20000410000 */
[----:B------:R-:W-:Y:S01]  /*1ef0*/  FMUL.FTZ R40, R30, R38 ;  /* 0x000000261e287220 */ /* 0x000fe20000410000 */
[----:B------:R-:W-:-:S03]  /*1f00*/  FMUL.FTZ R37, R31, R36 ;  /* 0x000000241f257220 */ /* 0x000fc60000410000 */
[----:B------:R-:W-:Y:S01]  /*1f10*/  FFMA.FTZ R39, R33, R40, RZ ;  /* 0x0000002821277223 */ /* 0x000fe200000100ff */
[----:B------:R-:W-:-:S03]  /*1f20*/  FADD.FTZ R40, RZ, R40 ;  /* 0x00000028ff287221 */ /* 0x000fc60000010000 */
[----:B------:R-:W-:Y:S01]  /*1f30*/  FFMA.FTZ R42, R32, R37, R39 ;  /* 0x00000025202a7223 */ /* 0x000fe20000010027 */
[----:B------:R-:W-:Y:S01]  /*1f40*/  FADD.FTZ R39, R37, R40 ;  /* 0x0000002825277221 */ /* 0x000fe20000010000 */
[----:B------:R-:W-:-:S05]  /*1f50*/  SHF.L.U32 R40, R84, 0x10, RZ ;  /* 0x0000001054287819 */ /* 0x000fca00000006ff */
[----:B0-----:R-:W-:Y:S01]  /*1f60*/  FMUL.FTZ R37, R40, R41 ;  /* 0x0000002928257220 */ /* 0x001fe20000410000 */
[----:B------:R-:W-:-:S04]  /*1f70*/  FADD.FTZ R40, -R41, 1 ;  /* 0x3f80000029287421 */ /* 0x000fc80000010100 */
[----:B------:R-:W-:Y:S01]  /*1f80*/  FFMA.FTZ R40, R43, R40, 1 ;  /* 0x3f8000002b287423 */ /* 0x000fe20000010028 */
[----:B------:R-:W-:-:S03]  /*1f90*/  FMUL.FTZ R43, R30, R44 ;  /* 0x0000002c1e2b7220 */ /* 0x000fc60000410000 */
[----:B------:R-:W-:Y:S01]  /*1fa0*/  FMUL.FTZ R41, R37, R40 ;  /* 0x0000002825297220 */ /* 0x000fe20000410000 */
[----:B------:R-:W-:Y:S01]  /*1fb0*/  FFMA.FTZ R40, R33, R38, RZ ;  /* 0x0000002621287223 */ /* 0x000fe200000100ff */
[----:B------:R-:W-:Y:S01]  /*1fc0*/  SHF.L.U32 R33, R46, 0x10, RZ ;  /* 0x000000102e217819 */ /* 0x000fe200000006ff */
[----:B------:R-:W-:Y:S01]  /*1fd0*/  FADD.FTZ R37, RZ, R38 ;  /* 0x00000026ff257221 */ /* 0x000fe20000010000 */
[----:B------:R-:W-:-:S03]  /*1fe0*/  FFMA.FTZ R42, R35, R43, R42 ;  /* 0x0000002b232a7223 */ /* 0x000fc6000001002a */
[----:B------:R-:W-:Y:S01]  /*1ff0*/  FADD.FTZ R38, -R26, R33 ;  /* 0x000000211a267221 */ /* 0x000fe20000010100 */
[----:B------:R-:W-:Y:S01]  /*2000*/  FFMA.FTZ R33, R35, R44, R40 ;  /* 0x0000002c23217223 */ /* 0x000fe20000010028 */
[----:B------:R-:W-:Y:S01]  /*2010*/  FADD.FTZ R37, R37, R44 ;  /* 0x0000002c25257221 */ /* 0x000fe20000010000 */
[----:B------:R-:W-:Y:S01]  /*2020*/  FADD.FTZ R40, R39, R43 ;  /* 0x0000002b27287221 */ /* 0x000fe20000010000 */
[----:B------:R-:W-:-:S04]  /*2030*/  FMUL.FTZ R38, R38, R87 ;  /* 0x0000005726267220 */ /* 0x000fc80000410000 */
[----:B------:R-:W-:-:S04]  /*2040*/  FFMA.FTZ R35, R30, R38, R28 ;  /* 0x000000261e237223 */ /* 0x000fc8000001001c */
[----:B------:R-:W-:-:S06]  /*2050*/  FMUL.FTZ R44, R35, -1.4426950216293334961 ;  /* 0xbfb8aa3b232c7820 */ /* 0x000fcc0000410000 */
[----:B------:R-:W0:Y:S02]  /*2060*/  MUFU.EX2 R44, R44 ;  /* 0x0000002c002c7308 */ /* 0x000e240000000800 */
[----:B0-----:R-:W-:-:S06]  /*2070*/  FADD.FTZ R45, R44, 1 ;  /* 0x3f8000002c2d7421 */ /* 0x001fcc0000010000 */
[----:B------:R-:W0:Y:S02]  /*2080*/  MUFU.RCP R45, R45 ;  /* 0x0000002d002d7308 */ /* 0x000e240000001000 */
[----:B0-----:R-:W-:Y:S01]  /*2090*/  FMUL.FTZ R39, R88, R45 ;  /* 0x0000002d58277220 */ /* 0x001fe20000410000 */
[----:B------:R-:W-:-:S04]  /*20a0*/  FADD.FTZ R88, -R45, 1 ;  /* 0x3f8000002d587421 */ /* 0x000fc80000010100 */
[----:B------:R-:W-:Y:S01]  /*20b0*/  FFMA.FTZ R88, R35, R88, 1 ;  /* 0x3f80000023587423 */ /* 0x000fe20000010058 */
[----:B------:R-:W-:Y:S01]  /*20c0*/  FFMA.FTZ R35, R32, R36, RZ ;  /* 0x0000002420237223 */ /* 0x000fe200000100ff */
[----:B------:R-:W-:Y:S02]  /*20d0*/  FADD.FTZ R36, RZ, R36 ;  /* 0x00000024ff247221 */ /* 0x000fe40000010000 */
[----:B------:R-:W-:Y:S01]  /*20e0*/  FMUL.FTZ R88, R39, R88 ;  /* 0x0000005827587220 */ /* 0x000fe20000410000 */
[----:B------:R-:W-:Y:S01]  /*20f0*/  SHF.L.U32 R39, R81, 0x10, RZ ;  /* 0x0000001051277819 */ /* 0x000fe200000006ff */
[----:B------:R-:W-:Y:S01]  /*2100*/  FADD.FTZ R36, R36, R41 ;  /* 0x0000002924247221 */ /* 0x000fe20000010000 */
[-C--:B------:R-:W-:Y:S01]  /*2110*/  FFMA.FTZ R35, R34, R41.reuse, R35 ;  /* 0x0000002922237223 */ /* 0x080fe20000010023 */
[----:B------:R-:W-:Y:S01]  /*2120*/  FMUL.FTZ R41, R31, R41 ;  /* 0x000000291f297220 */ /* 0x000fe20000410000 */
[----:B------:R-:W-:Y:S01]  /*2130*/  FADD.FTZ R37, R37, R88 ;  /* 0x0000005825257221 */ /* 0x000fe20000010000 */
[----:B------:R-:W-:Y:S01]  /*2140*/  FADD.FTZ R32, -R26, R39 ;  /* 0x000000271a207221 */ /* 0x000fe20000010100 */
[-C--:B------:R-:W-:Y:S01]  /*2150*/  FFMA.FTZ R33, R38, R88.reuse, R33 ;  /* 0x0000005826217223 */ /* 0x080fe20000010021 */
[----:B------:R-:W-:Y:S01]  /*2160*/  FFMA.FTZ R39, R34, R41, R42 ;  /* 0x0000002922277223 */ /* 0x000fe2000001002a */
[----:B------:R-:W-:Y:S01]  /*2170*/  FADD.FTZ R40, R41, R40 ;  /* 0x0000002829287221 */ /* 0x000fe20000010000 */
[----:B------:R-:W-:Y:S01]  /*2180*/  FMUL.FTZ R94, R32, R87 ;  /* 0x00000057205e7220 */ /* 0x000fe20000410000 */
[----:B------:R-:W-:Y:S01]  /*2190*/  SHF.L.U32 R41, R82, 0x10, RZ ;  /* 0x0000001052297819 */ /* 0x000fe200000006ff */
[----:B------:R-:W-:-:S02]  /*21a0*/  FMUL.FTZ R88, R30, R88 ;  /* 0x000000581e587220 */ /* 0x000fc40000410000 */
[----:B------:R-:W-:Y:S02]  /*21b0*/  FFMA.FTZ R32, R31, R94, R29 ;  /* 0x0000005e1f207223 */ /* 0x000fe4000001001d */
[----:B------:R-:W-:Y:S02]  /*21c0*/  FFMA.FTZ R39, R38, R88, R39 ;  /* 0x0000005826277223 */ /* 0x000fe40000010027 */
[----:B------:R-:W-:-:S06]  /*21d0*/  FMUL.FTZ R34, R32, -1.4426950216293334961 ;  /* 0xbfb8aa3b20227820 */ /* 0x000fcc0000410000 */
[----:B------:R-:W0:Y:S02]  /*21e0*/  MUFU.EX2 R34, R34 ;  /* 0x0000002200227308 */ /* 0x000e240000000800 */
[----:B0-----:R-:W-:-:S06]  /*21f0*/  FADD.FTZ R42, R34, 1 ;  /* 0x3f800000222a7421 */ /* 0x001fcc0000010000 */
[----:B------:R-:W0:Y:S02]  /*2200*/  MUFU.RCP R42, R42 ;  /* 0x0000002a002a7308 */ /* 0x000e240000001000 */
[----:B0-----:R-:W-:Y:S01]  /*2210*/  FADD.FTZ R43, -R42, 1 ;  /* 0x3f8000002a2b7421 */ /* 0x001fe20000010100 */
[----:B------:R-:W-:-:S03]  /*2220*/  FMUL.FTZ R41, R41, R42 ;  /* 0x0000002a29297220 */ /* 0x000fc60000410000 */
[----:B------:R-:W-:Y:S01]  /*2230*/  FFMA.FTZ R32, R32, R43, 1 ;  /* 0x3f80000020207423 */ /* 0x000fe2000001002b */
[----:B------:R-:W-:-:S03]  /*2240*/  SHF.L.U32 R43, R10, 0x10, RZ ;  /* 0x000000100a2b7819 */ /* 0x000fc600000006ff */
[----:B------:R-:W-:Y:S01]  /*2250*/  FMUL.FTZ R32, R41, R32 ;  /* 0x0000002029207220 */ /* 0x000fe20000410000 */
[----:B------:R-:W-:-:S03]  /*2260*/  SHF.L.U32 R41, R8, 0x10, RZ ;  /* 0x0000001008297819 */ /* 0x000fc600000006ff */
[----:B------:R-:W-:Y:S01]  /*2270*/  FADD.FTZ R36, R36, R32 ;  /* 0x0000002024247221 */ /* 0x000fe20000010000 */
[-C--:B------:R-:W-:Y:S01]  /*2280*/  FFMA.FTZ R35, R94, R32.reuse, R35 ;  /* 0x000000205e237223 */ /* 0x080fe20000010023 */
[----:B------:R-:W-:Y:S01]  /*2290*/  FADD.FTZ R44, -R26, R41 ;  /* 0x000000291a2c7221 */ /* 0x000fe20000010100 */
[----:B------:R-:W-:Y:S01]  /*22a0*/  FADD.FTZ R41, R40, R88 ;  /* 0x0000005828297221 */ /* 0x000fe20000010000 */
[----:B------:R-:W-:Y:S02]  /*22b0*/  FMUL.FTZ R32, R31, R32 ;  /* 0x000000201f207220 */ /* 0x000fe40000410000 */
[----:B------:R-:W-:Y:S02]  /*22c0*/  FMUL.FTZ R45, R44, R87 ;  /* 0x000000572c2d7220 */ /* 0x000fe40000410000 */
[----:B------:R-:W-:Y:S01]  /*22d0*/  FFMA.FTZ R39, R94, R32, R39 ;  /* 0x000000205e277223 */ /* 0x000fe20000010027 */
[----:B------:R-:W-:Y:S01]  /*22e0*/  FADD.FTZ R41, R32, R41 ;  /* 0x0000002920297221 */ /* 0x000fe20000010000 */
[----:B------:R-:W-:-:S04]  /*22f0*/  FFMA.FTZ R34, R30, R45, R28 ;  /* 0x0000002d1e227223 */ /* 0x000fc8000001001c */
[----:B------:R-:W-:-:S06]  /*2300*/  FMUL.FTZ R38, R34, -1.4426950216293334961 ;  /* 0xbfb8aa3b22267820 */ /* 0x000fcc0000410000 */
[----:B------:R-:W0:Y:S02]  /*2310*/  MUFU.EX2 R38, R38 ;  /* 0x0000002600267308 */ /* 0x000e240000000800 */
[----:B0-----:R-:W-:-:S06]  /*2320*/  FADD.FTZ R42, R38, 1 ;  /* 0x3f800000262a7421 */ /* 0x001fcc0000010000 */
[----:B------:R-:W0:Y:S02]  /*2330*/  MUFU.RCP R42, R42 ;  /* 0x0000002a002a7308 */ /* 0x000e240000001000 */
[----:B0-----:R-:W-:Y:S01]  /*2340*/  FMUL.FTZ R40, R43, R42 ;  /* 0x0000002a2b287220 */ /* 0x001fe20000410000 */
[----:B------:R-:W-:-:S04]  /*2350*/  FADD.FTZ R43, -R42, 1 ;  /* 0x3f8000002a2b7421 */ /* 0x000fc80000010100 */
[----:B------:R-:W-:-:S04]  /*2360*/  FFMA.FTZ R43, R34, R43, 1 ;  /* 0x3f800000222b7423 */ /* 0x000fc8000001002b */
[----:B------:R-:W-:Y:S01]  /*2370*/  FMUL.FTZ R44, R40, R43 ;  /* 0x0000002b282c7220 */ /* 0x000fe20000410000 */
[----:B------:R-:W-:-:S03]  /*2380*/  SHF.L.U32 R43, R79, 0x10, RZ ;  /* 0x000000104f2b7819 */ /* 0x000fc600000006ff */
[----:B------:R-:W-:Y:S01]  /*2390*/  FADD.FTZ R37, R37, R44 ;  /* 0x0000002c25257221 */ /* 0x000fe20000010000 */
[CC--:B------:R-:W-:Y:S01]  /*23a0*/  FFMA.FTZ R33, R45.reuse, R44.reuse, R33 ;  /* 0x0000002c2d217223 */ /* 0x0c0fe20000010021 */
[----:B------:R-:W-:Y:S01]  /*23b0*/  FADD.FTZ R34, -R26, R43 ;  /* 0x0000002b1a227221 */ /* 0x000fe20000010100 */
[----:B------:R-:W-:Y:S01]  /*23c0*/  SHF.L.U32 R43, R80, 0x10, RZ ;  /* 0x00000010502b7819 */ /* 0x000fe200000006ff */
        /* <DEDUP_REMOVED lines=15> */
[-C--:B------:R-:W-:Y:S01]  /*24c0*/  FFMA.FTZ R35, R88, R32.reuse, R35 ;  /* 0x0000002058237223 */ /* 0x080fe20000010023 */
        /* <DEDUP_REMOVED lines=52> */
[----:B------:R-:W-:Y:S02]  /*2810*/  FFMA.FTZ R33, R45, R42, R33 ;  /* 0x0000002a2d217223 */ /* 0x000fe40000010021 */
[----:B------:R-:W-:Y:S01]  /*2820*/  FADD.FTZ R34, -R26, R43 ;  /* 0x0000002b1a227221 */ /* 0x000fe20000010100 */
[----:B------:R-:W-:-:S03]  /*2830*/  SHF.L.U32 R43, R76, 0x10, RZ ;  /* 0x000000104c2b7819 */ /* 0x000fc600000006ff */
        /* <DEDUP_REMOVED lines=9> */
[----:B------:R-:W-:Y:S01]  /*28d0*/  FADD.FTZ R34, R37, R42 ;  /* 0x0000002a25227221 */ /* 0x000fe20000010000 */
[----:B------:R-:W-:Y:S02]  /*28e0*/  FMUL.FTZ R42, R30, R42 ;  /* 0x0000002a1e2a7220 */ /* 0x000fe40000410000 */
[----:B------:R-:W-:Y:S01]  /*28f0*/  FMUL.FTZ R32, R32, R43 ;  /* 0x0000002b20207220 */ /* 0x000fe20000410000 */
[----:B------:R-:W-:Y:S01]  /*2900*/  SHF.L.U32 R43, R20, 0x10, RZ ;  /* 0x00000010142b7819 */ /* 0x000fe200000006ff */
[----:B------:R-:W-:Y:S01]  /*2910*/  FFMA.FTZ R39, R45, R42, R39 ;  /* 0x0000002a2d277223 */ /* 0x000fe20000010027 */
[----:B------:R-:W-:Y:S01]  /*2920*/  FADD.FTZ R41, R41, R42 ;  /* 0x0000002a29297221 */ /* 0x000fe20000010000 */
[----:B------:R-:W-:Y:S01]  /*2930*/  FADD.FTZ R36, R36, R32 ;  /* 0x0000002024247221 */ /* 0x000fe20000010000 */
[-C--:B------:R-:W-:Y:S01]  /*2940*/  FFMA.FTZ R35, R88, R32.reuse, R35 ;  /* 0x0000002058237223 */ /* 0x080fe20000010023 */
[----:B------:R-:W-:Y:S01]  /*2950*/  FADD.FTZ R44, -R26, R43 ;  /* 0x0000002b1a2c7221 */ /* 0x000fe20000010100 */
[----:B------:R-:W-:Y:S01]  /*2960*/  SHF.L.U32 R43, R22, 0x10, RZ ;  /* 0x00000010162b7819 */ /* 0x000fe200000006ff */
[----:B------:R-:W-:Y:S01]  /*2970*/  FMUL.FTZ R32, R31, R32 ;  /* 0x000000201f207220 */ /* 0x000fe20000410000 */
[----:B------:R-:W-:Y:S01]  /*2980*/  SHF.L.U32 R45, R74, 0x10, RZ ;  /* 0x000000104a2d7819 */ /* 0x000fe200000006ff */
[----:B------:R-:W-:-:S02]  /*2990*/  FMUL.FTZ R94, R44, R87 ;  /* 0x000000572c5e7220 */ /* 0x000fc40000410000 */
[----:B------:R-:W-:Y:S01]  /*29a0*/  FFMA.FTZ R39, R88, R32, R39 ;  /* 0x0000002058277223 */ /* 0x000fe20000010027 */
[----:B------:R-:W-:Y:S01]  /*29b0*/  FADD.FTZ R41, R32, R41 ;  /* 0x0000002920297221 */ /* 0x000fe20000010000 */
[----:B------:R-:W-:-:S04]  /*29c0*/  FFMA.FTZ R37, R30, R94, R28 ;  /* 0x0000005e1e257223 */ /* 0x000fc8000001001c */
[----:B------:R-:W-:-:S06]  /*29d0*/  FMUL.FTZ R38, R37, -1.4426950216293334961 ;  /* 0xbfb8aa3b25267820 */ /* 0x000fcc0000410000 */
[----:B------:R-:W0:Y:S02]  /*29e0*/  MUFU.EX2 R38, R38 ;  /* 0x0000002600267308 */ /* 0x000e240000000800 */
[----:B0-----:R-:W-:-:S06]  /*29f0*/  FADD.FTZ R40, R38, 1 ;  /* 0x3f80000026287421 */ /* 0x001fcc0000010000 */
[----:B------:R-:W0:Y:S02]  /*2a00*/  MUFU.RCP R40, R40 ;  /* 0x0000002800287308 */ /* 0x000e240000001000 */
[----:B0-----:R-:W-:Y:S01]  /*2a10*/  FADD.FTZ R44, -R40, 1 ;  /* 0x3f800000282c7421 */ /* 0x001fe20000010100 */
[----:B------:R-:W-:-:S03]  /*2a20*/  FMUL.FTZ R42, R43, R40 ;  /* 0x000000282b2a7220 */ /* 0x000fc60000410000 */
[----:B------:R-:W-:-:S04]  /*2a30*/  FFMA.FTZ R37, R37, R44, 1 ;  /* 0x3f80000025257423 */ /* 0x000fc8000001002c */
[----:B------:R-:W-:Y:S01]  /*2a40*/  FMUL.FTZ R43, R42, R37 ;  /* 0x000000252a2b7220 */ /* 0x000fe20000410000 */
[----:B------:R-:W-:-:S03]  /*2a50*/  SHF.L.U32 R37, R73, 0x10, RZ ;  /* 0x0000001049257819 */ /* 0x000fc600000006ff */
[----:B------:R-:W-:Y:S02]  /*2a60*/  FADD.FTZ R34, R34, R43 ;  /* 0x0000002b22227221 */ /* 0x000fe40000010000 */
[----:B------:R-:W-:-:S04]  /*2a70*/  FADD.FTZ R42, -R26, R37 ;  /* 0x000000251a2a7221 */ /* 0x000fc80000010100 */
[----:B------:R-:W-:-:S04]  /*2a80*/  FMUL.FTZ R96, R42, R87 ;  /* 0x000000572a607220 */ /* 0x000fc80000410000 */
[----:B------:R-:W-:-:S04]  /*2a90*/  FFMA.FTZ R37, R31, R96, R29 ;  /* 0x000000601f257223 */ /* 0x000fc8000001001d */
[----:B------:R-:W-:-:S06]  /*2aa0*/  FMUL.FTZ R38, R37, -1.4426950216293334961 ;  /* 0xbfb8aa3b25267820 */ /* 0x000fcc0000410000 */
[----:B------:R-:W0:Y:S02]  /*2ab0*/  MUFU.EX2 R38, R38 ;  /* 0x0000002600267308 */ /* 0x000e240000000800 */
[----:B0-----:R-:W-:Y:S01]  /*2ac0*/  FADD.FTZ R40, R38, 1 ;  /* 0x3f80000026287421 */ /* 0x001fe20000010000 */
[----:B------:R-:W-:-:S04]  /*2ad0*/  FMUL.FTZ R38, R30, R43 ;  /* 0x0000002b1e267220 */ /* 0x000fc80000410000 */
[----:B------:R-:W-:Y:S01]  /*2ae0*/  FFMA.FTZ R39, R94, R38, R39 ;  /* 0x000000265e277223 */ /* 0x000fe20000010027 */
[----:B------:R-:W0:Y:S01]  /*2af0*/  MUFU.RCP R40, R40 ;  /* 0x0000002800287308 */ /* 0x000e220000001000 */
[----:B------:R-:W-:Y:S01]  /*2b00*/  FADD.FTZ R41, R41, R38 ;  /* 0x0000002629297221 */ /* 0x000fe20000010000 */
[----:B0-----:R-:W-:Y:S01]  /*2b10*/  FADD.FTZ R42, -R40, 1 ;  /* 0x3f800000282a7421 */ /* 0x001fe20000010100 */
[----:B------:R-:W-:-:S03]  /*2b20*/  FMUL.FTZ R32, R45, R40 ;  /* 0x000000282d207220 */ /* 0x000fc60000410000 */
[----:B------:R-:W-:-:S04]  /*2b30*/  FFMA.FTZ R37, R37, R42, 1 ;  /* 0x3f80000025257423 */ /* 0x000fc8000001002a */
[----:B------:R-:W-:Y:S01]  /*2b40*/  FMUL.FTZ R42, R32, R37 ;  /* 0x00000025202a7220 */ /* 0x000fe20000410000 */
[----:B------:R-:W-:Y:S01]  /*2b50*/  SHF.L.U32 R37, R23, 0x10, RZ ;  /* 0x0000001017257819 */ /* 0x000fe200000006ff */
[----:B------:R-:W-:Y:S01]  /*2b60*/  FFMA.FTZ R32, R94, R43, R33 ;  /* 0x0000002b5e207223 */ /* 0x000fe20000010021 */
[----:B------:R-:W-:Y:S01]  /*2b70*/  SHF.L.U32 R43, R24, 0x10, RZ ;  /* 0x00000010182b7819 */ /* 0x000fe200000006ff */
[----:B------:R-:W-:Y:S01]  /*2b80*/  FADD.FTZ R36, R36, R42 ;  /* 0x0000002a24247221 */ /* 0x000fe20000010000 */
[-C--:B------:R-:W-:Y:S01]  /*2b90*/  FFMA.FTZ R35, R96, R42.reuse, R35 ;  /* 0x0000002a60237223 */ /* 0x080fe20000010023 */
[----:B------:R-:W-:Y:S01]  /*2ba0*/  FADD.FTZ R44, -R26, R37 ;  /* 0x000000251a2c7221 */ /* 0x000fe20000010100 */
[----:B------:R-:W-:-:S03]  /*2bb0*/  FMUL.FTZ R42, R31, R42 ;  /* 0x0000002a1f2a7220 */ /* 0x000fc60000410000 */
[----:B------:R-:W-:Y:S01]  /*2bc0*/  FMUL.FTZ R95, R44, R87 ;  /* 0x000000572c5f7220 */ /* 0x000fe20000410000 */
[----:B------:R-:W-:Y:S01]  /*2bd0*/  FFMA.FTZ R39, R96, R42, R39 ;  /* 0x0000002a60277223 */ /* 0x000fe20000010027 */
[----:B------:R-:W-:Y:S02]  /*2be0*/  FADD.FTZ R41, R42, R41 ;  /* 0x000000292a297221 */ /* 0x000fe40000010000 */
        /* <DEDUP_REMOVED lines=10> */
[-C--:B------:R-:W-:Y:S01]  /*2c90*/  FMUL.FTZ R40, R30, R45.reuse ;  /* 0x0000002d1e287220 */ /* 0x080fe20000410000 */
[C---:B------:R-:W-:Y:S01]  /*2ca0*/  FFMA.FTZ R32, R95.reuse, R45, R32 ;  /* 0x0000002d5f207223 */ /* 0x040fe20000010020 */
[----:B------:R-:W-:Y:S01]  /*2cb0*/  FADD.FTZ R38, -R26, R33 ;  /* 0x000000211a267221 */ /* 0x000fe20000010100 */
[----:B------:R-:W-:Y:S01]  /*2cc0*/  FADD.FTZ R34, R34, R45 ;  /* 0x0000002d22227221 */ /* 0x000fe20000010000 */
[----:B------:R-:W-:Y:S01]  /*2cd0*/  FFMA.FTZ R42, R95, R40, R39 ;  /* 0x000000285f2a7223 */ /* 0x000fe20000010027 */
[----:B------:R-:W-:Y:S01]  /*2ce0*/  FADD.FTZ R44, R41, R40 ;  /* 0x00000028292c7221 */ /* 0x000fe20000010000 */
[----:B------:R-:W-:Y:S01]  /*2cf0*/  FMUL.FTZ R88, R38, R87 ;  /* 0x0000005726587220 */ /* 0x000fe20000410000 */
[----:B------:R-:W-:-:S03]  /*2d00*/  SHF.L.U32 R39, R72, 0x10, RZ ;  /* 0x0000001048277819 */ /* 0x000fc600000006ff */
        /* <DEDUP_REMOVED lines=8> */
[----:B------:R-:W-:-:S04]  /*2d90*/  FMUL.FTZ R40, R39, R40 ;  /* 0x0000002827287220 */ /* 0x000fc80000410000 */
[-C--:B------:R-:W-:Y:S01]  /*2da0*/  FMUL.FTZ R43, R31, R40.reuse ;  /* 0x000000281f2b7220 */ /* 0x080fe20000410000 */
[----:B------:R-:W-:Y:S01]  /*2db0*/  FFMA.FTZ R33, R88, R40, R35 ;  /* 0x0000002858217223 */ /* 0x000fe20000010023 */
[----:B------:R-:W-:Y:S02]  /*2dc0*/  FADD.FTZ R35, R36, R40 ;  /* 0x0000002824237221 */ /* 0x000fe40000010000 */
[----:B------:R-:W-:Y:S01]  /*2dd0*/  FFMA.FTZ R42, R88, R43, R42 ;  /* 0x0000002b582a7223 */ /* 0x000fe2000001002a */
[----:B------:R-:W-:-:S07]  /*2de0*/  FADD.FTZ R43, R43, R44 ;  /* 0x0000002c2b2b7221 */ /* 0x000fce0000010000 */
.L_x_79:
[----:B------:R-:W0:Y:S01]  /*2df0*/  SHFL.DOWN PT, R36, R42, 0x1, 0x1f ;  /* 0x08201f002a247f89 */ /* 0x000e2200000e0000 */
[C---:B------:R-:W-:Y:S01]  /*2e00*/  ISETP.GT.AND P0, PT, R5.reuse, 0x1e, PT ;  /* 0x0000001e0500780c */ /* 0x040fe20003f04270 */
[----:B------:R-:W-:Y:S01]  /*2e10*/  BSSY.RECONVERGENT B0, `(.L_x_80) ;  /* 0x000001e000007945 */ /* 0x000fe20003800200 */
[----:B------:R-:W-:Y:S01]  /*2e20*/  ISETP.GT.AND P2, PT, R5, 0xf, PT ;  /* 0x0000000f0500780c */ /* 0x000fe20003f44270 */
        /* <DEDUP_REMOVED lines=28> */
.L_x_81:
[----:B------:R-:W-:Y:S05]  /*2ff0*/  BSYNC.RECONVERGENT B0 ;  /* 0x0000000000007941 */ /* 0x000fea0003800200 */
.L_x_80:
[----:B------:R-:W-:Y:S01]  /*3000*/  BAR.SYNC.DEFER_BLOCKING 0x0 ;  /* 0x0000000000007b1d */ /* 0x000fe20000010000 */
[C---:B------:R-:W-:Y:S02]  /*3010*/  ISETP.NE.AND P2, PT, R2.reuse, RZ, PT ;  /* 0x000000ff0200720c */ /* 0x040fe40003f45270 */
[----:B------:R-:W-:Y:S02]  /*3020*/  ISETP.GT.U32.AND P3, PT, R2, 0xc, PT ;  /* 0x0000000c0200780c */ /* 0x000fe40003f64070 */
[----:B------:R-:W-:Y:S01]  /*3030*/  ISETP.GE.U32.AND P0, PT, R4, 0x2, PT ;  /* 0x000000020400780c */ /* 0x000fe20003f06070 */
[----:B------:R-:W-:Y:S08]  /*3040*/  BSSY.RECONVERGENT B0, `(.L_x_82) ;  /* 0x0000024000007945 */ /* 0x000ff00003800200 */
[----:B------:R-:W-:Y:S05]  /*3050*/  @P2 BRA `(.L_x_83) ;  /* 0x0000000000882947 */ /* 0x000fea0003800000 */
[----:B------:R-:W4:Y:S01]  /*3060*/  S2UR UR7, SR_CgaCtaId ;  /* 0x00000000000779c3 */ /* 0x000f220000008800 */
[----:B------:R-:W-:Y:S02]  /*3070*/  UMOV UR6, 0x400 ;  /* 0x0000040000067882 */ /* 0x000fe40000000000 */
[----:B----4-:R-:W-:-:S09]  /*3080*/  ULEA UR6, UR7, UR6, 0x18 ;  /* 0x0000000607067291 */ /* 0x010fd2000f8ec0ff */
[----:B------:R-:W4:Y:S04]  /*3090*/  LDS.64 R40, [UR6+0x18] ;  /* 0x00001806ff287984 */ /* 0x000f280008000a00 */
[----:B-12---:R-:W0:Y:S01]  /*30a0*/  LDS.128 R36, [UR6+0x20] ;  /* 0x00002006ff247984 */ /* 0x006e220008000c00 */
[----:B----4-:R-:W-:Y:S01]  /*30b0*/  FADD.FTZ R43, R44, R40 ;  /* 0x000000282c2b7221 */ /* 0x010fe20000010000 */
[----:B------:R-:W-:-:S03]  /*30c0*/  FADD.FTZ R40, R45, R41 ;  /* 0x000000292d287221 */ /* 0x000fc60000010000 */
[----:B0--3--:R-:W-:Y:S01]  /*30d0*/  FADD.FTZ R45, R43, R36 ;  /* 0x000000242b2d7221 */ /* 0x009fe20000010000 */
[----:B------:R-:W-:Y:S02]  /*30e0*/  FADD.FTZ R36, R40, R37 ;  /* 0x0000002528247221 */ /* 0x000fe40000010000 */
[----:B------:R-:W0:Y:S01]  /*30f0*/  LDS.128 R40, [UR6+0x30] ;  /* 0x00003006ff287984 */ /* 0x000e220008000c00 */
[----:B------:R-:W-:Y:S01]  /*3100*/  FADD.FTZ R45, R45, R38 ;  /* 0x000000262d2d7221 */ /* 0x000fe20000010000 */
[----:B------:R-:W-:-:S03]  /*3110*/  FADD.FTZ R36, R36, R39 ;  /* 0x0000002724247221 */ /* 0x000fc60000010000 */
[----:B0-----:R-:W-:Y:S01]  /*3120*/  FADD.FTZ R45, R45, R40 ;  /* 0x000000282d2d7221 */ /* 0x001fe20000010000 */
        /* <DEDUP_REMOVED lines=8> */
[----:B------:R-:W-:-:S04]  /*31b0*/  FADD.FTZ R36, R36, R39 ;  /* 0x0000002724247221 */ /* 0x000fc80000010000 */
[----:B0-----:R-:W-:Y:S01]  /*31c0*/  FADD.FTZ R36, R36, R41 ;  /* 0x0000002924247221 */ /* 0x001fe20000010000 */
[----:B------:R-:W-:-:S03]  /*31d0*/  FADD.FTZ R45, R45, R40 ;  /* 0x000000282d2d7221 */ /* 0x000fc60000010000 */
[----:B------:R-:W-:Y:S01]  /*31e0*/  FADD.FTZ R40, R36, R43 ;  /* 0x0000002b24287221 */ /* 0x000fe20000010000 */
[----:B------:R-:W-:Y:S01]  /*31f0*/  FADD.FTZ R41, R45, R42 ;  /* 0x0000002a2d297221 */ /* 0x000fe20000010000 */
[----:B------:R-:W0:Y:S04]  /*3200*/  LDS.128 R36, [UR6+0x60] ;  /* 0x00006006ff247984 */ /* 0x000e280008000c00 */
[----:B------:R-:W1:Y:S01]  /*3210*/  LDS.64 R44, [UR6+0x70] ;  /* 0x00007006ff2c7984 */ /* 0x000e620008000a00 */
[----:B0-----:R-:W-:Y:S01]  /*3220*/  FADD.FTZ R41, R41, R36 ;  /* 0x0000002429297221 */ /* 0x001fe20000010000 */
[----:B------:R-:W-:-:S03]  /*3230*/  FADD.FTZ R40, R40, R37 ;  /* 0x0000002528287221 */ /* 0x000fc60000010000 */
[----:B------:R-:W-:Y:S01]  /*3240*/  FADD.FTZ R41, R41, R38 ;  /* 0x0000002629297221 */ /* 0x000fe20000010000 */
[----:B------:R-:W-:-:S03]  /*3250*/  FADD.FTZ R40, R40, R39 ;  /* 0x0000002728287221 */ /* 0x000fc60000010000 */
[----:B-1----:R-:W-:Y:S01]  /*3260*/  FADD.FTZ R44, R41, R44 ;  /* 0x0000002c292c7221 */ /* 0x002fe20000010000 */
[----:B------:R-:W-:-:S07]  /*3270*/  FADD.FTZ R45, R40, R45 ;  /* 0x0000002d282d7221 */ /* 0x000fce0000010000 */
.L_x_83:
[----:B------:R-:W-:Y:S05]  /*3280*/  BSYNC.RECONVERGENT B0 ;  /* 0x0000000000007941 */ /* 0x000fea0003800200 */
.L_x_82:
[----:B------:R-:W-:Y:S06]  /*3290*/  BAR.SYNC.DEFER_BLOCKING 0x0 ;  /* 0x0000000000007b1d */ /* 0x000fec0000010000 */
[----:B------:R-:W-:Y:S04]  /*32a0*/  BSSY.RECONVERGENT B0, `(.L_x_84) ;  /* 0x000009d000007945 */ /* 0x000fe80003800200 */
[----:B------:R-:W-:Y:S05]  /*32b0*/  @P3 BRA `(.L_x_85) ;  /* 0x00000008006c3947 */ /* 0x000fea0003800000 */
[----:B-12---:R-:W1:Y:S04]  /*32c0*/  LDS.128 R36, [R70+0xd0] ;  /* 0x0000d00046247984 */ /* 0x006e680000000c00 */
[----:B------:R-:W2:Y:S01]  /*32d0*/  LDS.128 R40, [R70+0x1a0] ;  /* 0x0001a00046287984 */ /* 0x000ea20000000c00 */
        /* <DEDUP_REMOVED lines=9> */
[----:B-1----:R-:W-:Y:S01]  /*3370*/  FADD.FTZ R95, R95, R32 ;  /* 0x000000205f5f7221 */ /* 0x002fe20000010000 */
        /* <DEDUP_REMOVED lines=142> */
[----:B------:R-:W-:-:S07]  /*3c60*/  FADD.FTZ R35, R40, R35 ;  /* 0x0000002328237221 */ /* 0x000fce0000010000 */
.L_x_85:
[----:B------:R-:W-:Y:S05]  /*3c70*/  BSYNC.RECONVERGENT B0 ;  /* 0x0000000000007941 */ /* 0x000fea0003800200 */
.L_x_84:
[----:B------:R-:W-:Y:S04]  /*3c80*/  BSSY.RECONVERGENT B0, `(.L_x_86) ;  /* 0x000001d000007945 */ /* 0x000fe80003800200 */
[----:B------:R-:W-:Y:S05]  /*3c90*/  @P3 BRA `(.L_x_87) ;  /* 0x00000000006c3947 */ /* 0x000fea0003800000 */
[----:B--2---:R-:W2:Y:S01]  /*3ca0*/  LDC.64 R36, c[0x0][0x3f8] ;  /* 0x0000fe00ff247b82 */ /* 0x004ea20000000a00 */
[----:B------:R-:W-:-:S07]  /*3cb0*/  IMAD R41, R89, 0xd, R2 ;  /* 0x0000000d59297824 */ /* 0x000fce00078e0202 */
[----:B-1----:R-:W1:Y:S01]  /*3cc0*/  LDC.64 R38, c[0x0][0x3d8] ;  /* 0x0000f600ff267b82 */ /* 0x002e620000000a00 */
[----:B--2---:R-:W-:Y:S01]  /*3cd0*/  LEA.HI R43, P3, R37, R36, RZ, 0x1 ;  /* 0x00000024252b7211 */ /* 0x004fe200078708ff */
[----:B-1----:R-:W-:-:S03]  /*3ce0*/  IMAD.WIDE R40, R41, 0x4, R38 ;  /* 0x0000000429287825 */ /* 0x002fc600078e0226 */
[----:B------:R-:W-:Y:S02]  /*3cf0*/  SHF.L.U32 R39, R43, 0x1, RZ ;  /* 0x000000012b277819 */ /* 0x000fe400000006ff */
[----:B------:R-:W-:Y:S02]  /*3d00*/  IADD3.X R38, PT, PT, RZ, R37, RZ, P3, !PT ;  /* 0x00000025ff267210 */ /* 0x000fe40001ffe4ff */
[----:B------:R-:W-:Y:S01]  /*3d10*/  LOP3.LUT R39, R39, 0xfffffffc, RZ, 0xc0, !PT ;  /* 0xfffffffc27277812 */ /* 0x000fe200078ec0ff */
[----:B------:R1:W-:Y:S01]  /*3d20*/  REDG.E.ADD.F32.FTZ.RN.STRONG.GPU desc[UR8][R40.64], R32 ;  /* 0x00000020280079a6 */ /* 0x0003e2000c12f308 */
[----:B------:R-:W-:Y:S02]  /*3d30*/  SHF.L.U64.HI R43, R43, 0x1, R38 ;  /* 0x000000012b2b7819 */ /* 0x000fe40000010226 */
[----:B------:R-:W-:Y:S02]  /*3d40*/  IADD3 R38, P3, PT, R40, R39, RZ ;  /* 0x0000002728267210 */ /* 0x000fe40007f7e0ff */
[----:B------:R-:W-:-:S02]  /*3d50*/  LEA R89, R37, R37, 0x1 ;  /* 0x0000002525597211 */ /* 0x000fc400078e08ff */
[----:B------:R-:W-:Y:S01]  /*3d60*/  IADD3.X R39, PT, PT, R41, R43, RZ, P3, !PT ;  /* 0x0000002b29277210 */ /* 0x000fe20001ffe4ff */
[----:B------:R-:W-:-:S04]  /*3d70*/  IMAD.WIDE.U32 R42, R36, 0x3, RZ ;  /* 0x00000003242a7825 */ /* 0x000fc800078e00ff */
[----:B------:R4:W-:Y:S01]  /*3d80*/  REDG.E.ADD.F32.FTZ.RN.STRONG.GPU desc[UR8][R38.64], R33 ;  /* 0x00000021260079a6 */ /* 0x0009e2000c12f308 */
[----:B------:R-:W-:-:S04]  /*3d90*/  IADD3 R89, PT, PT, R43, R89, RZ ;  /* 0x000000592b597210 */ /* 0x000fc80007ffe0ff */
[----:B------:R-:W-:-:S04]  /*3da0*/  LEA.HI R42, P3, R89, R42, RZ, 0x1 ;  /* 0x0000002a592a7211 */ /* 0x000fc800078708ff */
[C---:B------:R-:W-:Y:S02]  /*3db0*/  SHF.L.U32 R43, R42.reuse, 0x1, RZ ;  /* 0x000000012a2b7819 */ /* 0x040fe400000006ff */
[----:B------:R-:W-:Y:S02]  /*3dc0*/  IADD3.X R89, PT, PT, RZ, R89, RZ, P3, !PT ;  /* 0x00000059ff597210 */ /* 0x000fe40001ffe4ff */
[----:B------:R-:W-:Y:S02]  /*3dd0*/  LOP3.LUT R43, R43, 0xfffffffc, RZ, 0xc0, !PT ;  /* 0xfffffffc2b2b7812 */ /* 0x000fe400078ec0ff */
[----:B------:R-:W-:Y:S02]  /*3de0*/  SHF.L.U64.HI R89, R42, 0x1, R89 ;  /* 0x000000012a597819 */ /* 0x000fe40000010259 */
[----:B------:R-:W-:Y:S02]  /*3df0*/  LEA R42, P3, R36, R40, 0x2 ;  /* 0x00000028242a7211 */ /* 0x000fe400078610ff */
[----:B-1----:R-:W-:-:S02]  /*3e00*/  IADD3 R40, P5, PT, R40, R43, RZ ;  /* 0x0000002b28287210 */ /* 0x002fc40007fbe0ff */
[----:B------:R-:W-:Y:S02]  /*3e10*/  LEA.HI.X R43, R36, R41, R37, 0x2, P3 ;  /* 0x00000029242b7211 */ /* 0x000fe400018f1425 */
[----:B------:R-:W-:-:S03]  /*3e20*/  IADD3.X R41, PT, PT, R41, R89, RZ, P5, !PT ;  /* 0x0000005929297210 */ /* 0x000fc60002ffe4ff */
[----:B------:R4:W-:Y:S04]  /*3e30*/  REDG.E.ADD.F32.FTZ.RN.STRONG.GPU desc[UR8][R42.64], R34 ;  /* 0x000000222a0079a6 */ /* 0x0009e8000c12f308 */
[----:B------:R4:W-:Y:S02]  /*3e40*/  REDG.E.ADD.F32.FTZ.RN.STRONG.GPU desc[UR8][R40.64], R35 ;  /* 0x00000023280079a6 */ /* 0x0009e4000c12f308 */
.L_x_87:
[----:B------:R-:W-:Y:S05]  /*3e50*/  BSYNC.RECONVERGENT B0 ;  /* 0x0000000000007941 */ /* 0x000fea0003800200 */
.L_x_86:
[----:B------:R-:W-:Y:S05]  /*3e60*/  @!P0 BRA `(.L_x_88) ;  /* 0x00000008008c8947 */ /* 0x000fea0003800000 */
[----:B----4-:R-:W4:Y:S01]  /*3e70*/  LDC.64 R40, c[0x0][0x3d0] ;  /* 0x0000f400ff287b82 */ /* 0x010f220000000a00 */
[----:B------:R-:W-:Y:S02]  /*3e80*/  LOP3.LUT R32, R51, 0x1, RZ, 0xc0, !PT ;  /* 0x0000000133207812 */ /* 0x000fe400078ec0ff */
[----:B------:R-:W-:-:S03]  /*3e90*/  ISETP.GE.U32.AND P3, PT, R4, 0x8, PT ;  /* 0x000000080400780c */ /* 0x000fc60003f66070 */
[----:B------:R-:W-:-:S04]  /*3ea0*/  IMAD R35, R32, R3, RZ ;  /* 0x0000000320237224 */ /* 0x000fc800078e02ff */
[----:B------:R-:W-:-:S05]  /*3eb0*/  IMAD R32, R35, R4, RZ ;  /* 0x0000000423207224 */ /* 0x000fca00078e02ff */
[----:B------:R-:W-:-:S05]  /*3ec0*/  SHF.L.U32 R33, R32, 0x1, RZ ;  /* 0x0000000120217819 */ /* 0x000fca00000006ff */
[----:B----4-:R-:W-:Y:S01]  /*3ed0*/  IMAD.WIDE R40, R33, 0x4, R40 ;  /* 0x0000000421287825 */ /* 0x010fe200078e0228 */
[----:B------:R-:W-:Y:S06]  /*3ee0*/  @P2 BRA `(.L_x_89) ;  /* 0x00000000004c2947 */ /* 0x000fec0003800000 */
[----:B------:R-:W4:Y:S01]  /*3ef0*/  LDC.64 R32, c[0x0][0x3c8] ;  /* 0x0000f200ff207b82 */ /* 0x000f220000000a00 */
[----:B------:R-:W-:Y:S02]  /*3f00*/  LOP3.LUT P0, R34, R51, 0x2, RZ, 0xc0, !PT ;  /* 0x0000000233227812 */ /* 0x000fe4000780c0ff */
[----:B------:R-:W-:Y:S02]  /*3f10*/  IADD3 R35, PT, PT, R35, R0, RZ ;  /* 0x0000000023237210 */ /* 0x000fe40007ffe0ff */
[----:B------:R-:W-:Y:S02]  /*3f20*/  SEL R39, R4, RZ, !P0 ;  /* 0x000000ff04277207 */ /* 0x000fe40004000000 */
[----:B--2---:R-:W-:Y:S02]  /*3f30*/  IADD3 R37, PT, PT, -R34, 0x1, RZ ;  /* 0x0000000122257810 */ /* 0x004fe40007ffe1ff */
[----:B------:R-:W-:Y:S01]  /*3f40*/  ISETP.NE.AND P0, PT, R39, -0x1, PT ;  /* 0xffffffff2700780c */ /* 0x000fe20003f05270 */
[----:B----4-:R-:W-:-:S04]  /*3f50*/  IMAD.WIDE.U32 R32, R35, 0x4, R32 ;  /* 0x0000000423207825 */ /* 0x010fc800078e0020 */
[----:B------:R-:W-:-:S05]  /*3f60*/  IMAD.WIDE.U32 R34, R68, 0x8, R40 ;  /* 0x0000000844227825 */ /* 0x000fca00078e0028 */
[----:B------:R4:W-:Y:S01]  /*3f70*/  STG.E.64 desc[UR8][R34.64], R44 ;  /* 0x0000002c22007986 */ /* 0x0009e2000c101b08 */
[----:B------:R-:W-:Y:S06]  /*3f80*/  MEMBAR.ALL.GPU ;  /* 0x0000000000007992 */ /* 0x000fec000000a000 */
[----:B------:R-:W-:-:S00]  /*3f90*/  ERRBAR ;  /* 0x00000000000079ab */ /* 0x000fc00000000000 */
[----:B------:R-:W-:Y:S06]  /*3fa0*/  CGAERRBAR ;  /* 0x00000000000075ab */ /* 0x000fec0000000000 */
[----:B------:R4:W-:Y:S01]  /*3fb0*/  REDG.E.ADD.S32.STRONG.GPU desc[UR8][R32.64], R37 ;  /* 0x000000252000798e */ /* 0x0009e2000c12e308 */
[----:B------:R-:W-:Y:S05]  /*3fc0*/  @!P0 BRA `(.L_x_89) ;  /* 0x0000000000148947 */ /* 0x000fea0003800000 */
.L_x_90:
[----:B----4-:R-:W2:Y:S04]  /*3fd0*/  LDG.E.STRONG.GPU R34, desc[UR8][R32.64] ;  /* 0x0000000820227981 */ /* 0x010ea8000c1ef900 */
[----:B--2---:R-:W-:Y:S01]  /*3fe0*/  CCTL.IVALL ;  /* 0x00000000ff00798f */ /* 0x004fe20002000000 */
[----:B------:R-:W-:Y:S05]  /*3ff0*/  YIELD ;  /* 0x0000000000007946 */ /* 0x000fea0003800000 */
[----:B------:R-:W-:-:S13]  /*4000*/  ISETP.NE.AND P0, PT, R34, R39, PT ;  /* 0x000000272200720c */ /* 0x000fda0003f05270 */
[----:B------:R-:W-:Y:S05]  /*4010*/  @P0 BRA `(.L_x_90) ;  /* 0xfffffffc00ec0947 */ /* 0x000fea000383ffff */
.L_x_89:
[----:B------:R-:W-:Y:S05]  /*4020*/  WARPSYNC.ALL ;  /* 0x0000000000007948 */ /* 0x000fea0003800000 */
[----:B------:R-:W-:Y:S01]  /*4030*/  BAR.SYNC.DEFER_BLOCKING 0x0 ;  /* 0x0000000000007b1d */ /* 0x000fe20000010000 */
[----:B------:R-:W-:-:S05]  /*4040*/  HFMA2 R42, -RZ, RZ, 0, 0 ;  /* 0x00000000ff2a7431 */ /* 0x000fca00000001ff */
[----:B------:R-:W-:Y:S05]  /*4050*/  @!P3 BRA `(.L_x_91) ;  /* 0x000000040018b947 */ /* 0x000fea0003800000 */
[----:B------:R-:W-:Y:S01]  /*4060*/  IADD3 R42, PT, PT, R0, R3, RZ ;  /* 0x00000003002a7210 */ /* 0x000fe20007ffe0ff */
[----:B------:R-:W-:Y:S01]  /*4070*/  UIADD3 UR6, UPT, UPT, -UR10, URZ, URZ ;  /* 0x000000ff0a067290 */ /* 0x000fe2000fffe1ff */
[----:B------:R-:W-:Y:S02]  /*4080*/  MOV R96, RZ ;  /* 0x000000ff00607202 */ /* 0x000fe40000000f00 */
[----:B------:R-:W-:Y:S02]  /*4090*/  MOV R39, R0 ;  /* 0x0000000000277202 */ /* 0x000fe40000000f00 */
[----:B-1----:R-:W-:Y:S02]  /*40a0*/  MOV R38, R53 ;  /* 0x0000003500267202 */ /* 0x002fe40000000f00 */
[----:B------:R-:W-:Y:S02]  /*40b0*/  MOV R43, R54 ;  /* 0x00000036002b7202 */ /* 0x000fe40000000f00 */
[----:B------:R-:W-:-:S02]  /*40c0*/  MOV R88, R55 ;  /* 0x0000003700587202 */ /* 0x000fc40000000f00 */
[----:B------:R-:W-:Y:S02]  /*40d0*/  MOV R89, R56 ;  /* 0x0000003800597202 */ /* 0x000fe40000000f00 */
[----:B------:R-:W-:Y:S02]  /*40e0*/  MOV R94, R57 ;  /* 0x00000039005e7202 */ /* 0x000fe40000000f00 */
[----:B------:R-:W-:-:S07]  /*40f0*/  MOV R95, R58 ;  /* 0x0000003a005f7202 */ /* 0x000fce0000000f00 */
.L_x_92:
[----:B------:R-:W-:-:S13]  /*4100*/  ISETP.EQ.OR P0, PT, RZ, UR6, P2 ;  /* 0x00000006ff007c0c */ /* 0x000fda0009702670 */
[----:B----4-:R-:W-:-:S05]  /*4110*/  @!P0 IMAD.WIDE.U32 R34, R39, 0x8, R40 ;  /* 0x0000000827228825 */ /* 0x010fca00078e0028 */
[----:B------:R-:W0:Y:S02]  /*4120*/  @!P0 LDG.E.64 R32, desc[UR8][R34.64] ;  /* 0x0000000822208981 */ /* 0x000e24000c1e1b00 */
[----:B0--3--:R-:W-:Y:S01]  /*4130*/  @!P0 FADD.FTZ R44, R44, R32 ;  /* 0x000000202c2c8221 */ /* 0x009fe20000010000 */
[----:B------:R-:W-:Y:S01]  /*4140*/  IADD3 R32, PT, PT, R96, 0x1, RZ ;  /* 0x0000000160207810 */ /* 0x000fe20007ffe0ff */
[----:B------:R-:W-:-:S03]  /*4150*/  @!P0 FADD.FTZ R45, R45, R33 ;  /* 0x000000212d2d8221 */ /* 0x000fc60000010000 */
[----:B------:R-:W-:-:S13]  /*4160*/  ISETP.EQ.OR P0, PT, R32, UR10, P2 ;  /* 0x0000000a20007c0c */ /* 0x000fda0009702670 */
[----:B--2---:R-:W-:-:S05]  /*4170*/  @!P0 IMAD.WIDE.U32 R36, R42, 0x8, R40 ;  /* 0x000000082a248825 */ /* 0x004fca00078e0028 */
[----:B------:R-:W2:Y:S02]  /*4180*/  @!P0 LDG.E.64 R32, desc[UR8][R36.64] ;  /* 0x0000000824208981 */ /* 0x000ea4000c1e1b00 */
[----:B--2---:R-:W-:Y:S01]  /*4190*/  @!P0 FADD.FTZ R44, R44, R32 ;  /* 0x000000202c2c8221 */ /* 0x004fe20000010000 */
[----:B------:R-:W-:Y:S01]  /*41a0*/  IADD3 R32, PT, PT, R96, 0x2, RZ ;  /* 0x0000000260207810 */ /* 0x000fe20007ffe0ff */
[----:B------:R-:W-:-:S03]  /*41b0*/  @!P0 FADD.FTZ R45, R45, R33 ;  /* 0x000000212d2d8221 */ /* 0x000fc60000010000 */
[----:B------:R-:W-:-:S13]  /*41c0*/  ISETP.EQ.OR P0, PT, R32, UR10, P2 ;  /* 0x0000000a20007c0c */ /* 0x000fda0009702670 */
[----:B------:R-:W-:-:S05]  /*41d0*/  @!P0 IMAD.WIDE.U32 R34, R38, 0x8, R40 ;  /* 0x0000000826228825 */ /* 0x000fca00078e0028 */
        /* <DEDUP_REMOVED lines=29> */
[----:B------:R-:W-:-:S06]  /*43b0*/  @!P0 IMAD.WIDE.U32 R32, R95, 0x8, R40 ;  /* 0x000000085f208825 */ /* 0x000fcc00078e0028 */
[----:B------:R-:W2:Y:S01]  /*43c0*/  @!P0 LDG.E.64 R32, desc[UR8][R32.64] ;  /* 0x0000000820208981 */ /* 0x000ea2000c1e1b00 */
        /* <DEDUP_REMOVED lines=12> */
[----:B------:R-:W-:-:S13]  /*4490*/  ISETP.NE.AND P0, PT, R96, R59, PT ;  /* 0x0000003b6000720c */ /* 0x000fda0003f05270 */
[----:B------:R-:W-:Y:S05]  /*44a0*/  @P0 BRA `(.L_x_92) ;  /* 0xfffffffc00140947 */ /* 0x000fea000383ffff */
[----:B------:R-:W-:-:S07]  /*44b0*/  MOV R42, R59 ;  /* 0x0000003b002a7202 */ /* 0x000fce0000000f00 */
.L_x_91:
[----:B------:R-:W-:-:S13]  /*44c0*/  ISETP.NE.AND P0, PT, R67, RZ, PT ;  /* 0x000000ff4300720c */ /* 0x000fda0003f05270 */
[----:B------:R-:W-:Y:S05]  /*44d0*/  @!P0 BRA `(.L_x_88) ;  /* 0x0000000000f08947 */ /* 0x000fea0003800000 */
[----:B----4-:R-:W-:-:S04]  /*44e0*/  IADD3 R32, PT, PT, R67, -0x1, RZ ;  /* 0xffffffff43207810 */ /* 0x010fc80007ffe0ff */
[----:B------:R-:W-:-:S13]  /*44f0*/  ISETP.GE.U32.AND P0, PT, R32, 0x3, PT ;  /* 0x000000032000780c */ /* 0x000fda0003f06070 */
[----:B------:R-:W-:Y:S05]  /*4500*/  @!P0 BRA `(.L_x_93) ;  /* 0x0000000000708947 */ /* 0x000fea0003800000 */
[C---:B------:R-:W-:Y:S02]  /*4510*/  ISETP.EQ.OR P0, PT, R42.reuse, UR10, P2 ;  /* 0x0000000a2a007c0c */ /* 0x040fe40009702670 */
[C---:B------:R-:W-:Y:S02]  /*4520*/  IADD3 R35, PT, PT, R42.reuse, 0x1, RZ ;  /* 0x000000012a237810 */ /* 0x040fe40007ffe0ff */
[C---:B--2---:R-:W-:Y:S02]  /*4530*/  IADD3 R37, PT, PT, R42.reuse, 0x2, RZ ;  /* 0x000000022a257810 */ /* 0x044fe40007ffe0ff */
[----:B------:R-:W-:Y:S02]  /*4540*/  ISETP.EQ.OR P3, PT, R35, UR10, P2 ;  /* 0x0000000a23007c0c */ /* 0x000fe40009762670 */
[----:B------:R-:W-:Y:S02]  /*4550*/  ISETP.EQ.OR P5, PT, R37, UR10, P2 ;  /* 0x0000000a25007c0c */ /* 0x000fe400097a2670 */
[----:B------:R-:W-:-:S03]  /*4560*/  IADD3 R39, PT, PT, R42, 0x3, RZ ;  /* 0x000000032a277810 */ /* 0x000fc60007ffe0ff */
[----:B------:R-:W-:Y:S01]  /*4570*/  @!P0 IMAD R33, R42, R3, R0 ;  /* 0x000000032a218224 */ /* 0x000fe200078e0200 */
[----:B------:R-:W-:-:S03]  /*4580*/  ISETP.EQ.OR P6, PT, R39, UR10, P2 ;  /* 0x0000000a27007c0c */ /* 0x000fc600097c2670 */
[----:B------:R-:W-:-:S04]  /*4590*/  @!P0 IMAD.WIDE.U32 R32, R33, 0x8, R40 ;  /* 0x0000000821208825 */ /* 0x000fc800078e0028 */
[-CC-:B------:R-:W-:Y:S02]  /*45a0*/  @!P3 IMAD R35, R35, R3.reuse, R0.reuse ;  /* 0x000000032323b224 */ /* 0x180fe400078e0200 */
[----:B------:R-:W-:Y:S01]  /*45b0*/  @!P5 IMAD R37, R37, R3, R0 ;  /* 0x000000032525d224 */ /* 0x000fe200078e0200 */
[----:B------:R-:W0:Y:S01]  /*45c0*/  @!P0 LDG.E.64 R32, desc[UR8][R32.64] ;  /* 0x0000000820208981 */ /* 0x000e22000c1e1b00 */
[----:B------:R-:W-:-:S04]  /*45d0*/  @!P3 IMAD.WIDE.U32 R34, R35, 0x8, R40 ;  /* 0x000000082322b825 */ /* 0x000fc800078e0028 */
[----:B------:R-:W-:Y:S02]  /*45e0*/  @!P5 IMAD.WIDE.U32 R36, R37, 0x8, R40 ;  /* 0x000000082524d825 */ /* 0x000fe400078e0028 */
[----:B------:R-:W2:Y:S02]  /*45f0*/  @!P3 LDG.E.64 R34, desc[UR8][R34.64] ;  /* 0x000000082222b981 */ /* 0x000ea4000c1e1b00 */
[----:B------:R-:W-:Y:S02]  /*4600*/  @!P6 IMAD R39, R39, R3, R0 ;  /* 0x000000032727e224 */ /* 0x000fe400078e0200 */
[----:B------:R-:W4:Y:S02]  /*4610*/  @!P5 LDG.E.64 R36, desc[UR8][R36.64] ;  /* 0x000000082424d981 */ /* 0x000f24000c1e1b00 */
[----:B-1----:R-:W-:-:S06]  /*4620*/  @!P6 IMAD.WIDE.U32 R38, R39, 0x8, R40 ;  /* 0x000000082726e825 */ /* 0x002fcc00078e0028 */
        /* <DEDUP_REMOVED lines=10> */
.L_x_93:
[----:B------:R-:W-:-:S13]  /*46d0*/  LOP3.LUT P0, R32, R4, 0x3, RZ, 0xc0, !PT ;  /* 0x0000000304207812 */ /* 0x000fda000780c0ff */
[----:B------:R-:W-:Y:S05]  /*46e0*/  @!P0 BRA `(.L_x_88) ;  /* 0x00000000006c8947 */ /* 0x000fea0003800000 */
[----:B------:R-:W-:Y:S02]  /*46f0*/  ISETP.NE.AND P0, PT, R32, 0x1, PT ;  /* 0x000000012000780c */ /* 0x000fe40003f05270 */
[----:B------:R-:W-:-:S11]  /*4700*/  LOP3.LUT R36, R4, 0x1, RZ, 0xc0, !PT ;  /* 0x0000000104247812 */ /* 0x000fd600078ec0ff */
[----:B------:R-:W-:Y:S05]  /*4710*/  @!P0 BRA `(.L_x_94) ;  /* 0x0000000000388947 */ /* 0x000fea0003800000 */
[C---:B------:R-:W-:Y:S02]  /*4720*/  ISETP.EQ.OR P3, PT, R42.reuse, UR10, P2 ;  /* 0x0000000a2a007c0c */ /* 0x040fe40009762670 */
[----:B------:R-:W-:-:S04]  /*4730*/  IADD3 R35, PT, PT, R42, 0x1, RZ ;  /* 0x000000012a237810 */ /* 0x000fc80007ffe0ff */
[----:B------:R-:W-:-:S07]  /*4740*/  ISETP.EQ.OR P0, PT, R35, UR10, P2 ;  /* 0x0000000a23007c0c */ /* 0x000fce0009702670 */
[----:B------:R-:W-:-:S04]  /*4750*/  @!P3 IMAD R33, R42, R3, R0 ;  /* 0x000000032a21b224 */ /* 0x000fc800078e0200 */
[----:B------:R-:W-:-:S04]  /*4760*/  @!P3 IMAD.WIDE.U32 R32, R33, 0x8, R40 ;  /* 0x000000082120b825 */ /* 0x000fc800078e0028 */
[----:B------:R-:W-:Y:S02]  /*4770*/  @!P0 IMAD R35, R35, R3, R0 ;  /* 0x0000000323238224 */ /* 0x000fe400078e0200 */
[----:B------:R-:W0:Y:S02]  /*4780*/  @!P3 LDG.E.64 R32, desc[UR8][R32.64] ;  /* 0x000000082020b981 */ /* 0x000e24000c1e1b00 */
[----:B------:R-:W-:-:S06]  /*4790*/  @!P0 IMAD.WIDE.U32 R34, R35, 0x8, R40 ;  /* 0x0000000823228825 */ /* 0x000fcc00078e0028 */
[----:B------:R-:W4:Y:S01]  /*47a0*/  @!P0 LDG.E.64 R34, desc[UR8][R34.64] ;  /* 0x0000000822228981 */ /* 0x000f22000c1e1b00 */
[----:B------:R-:W-:Y:S01]  /*47b0*/  IADD3 R42, PT, PT, R42, 0x2, RZ ;  /* 0x000000022a2a7810 */ /* 0x000fe20007ffe0ff */
[----:B0--3--:R-:W-:Y:S01]  /*47c0*/  @!P3 FADD.FTZ R44, R44, R32 ;  /* 0x000000202c2cb221 */ /* 0x009fe20000010000 */
[----:B------:R-:W-:-:S03]  /*47d0*/  @!P3 FADD.FTZ R45, R45, R33 ;  /* 0x000000212d2db221 */ /* 0x000fc60000010000 */
[----:B----4-:R-:W-:Y:S01]  /*47e0*/  @!P0 FADD.FTZ R44, R44, R34 ;  /* 0x000000222c2c8221 */ /* 0x010fe20000010000 */
[----:B------:R-:W-:-:S07]  /*47f0*/  @!P0 FADD.FTZ R45, R45, R35 ;  /* 0x000000232d2d8221 */ /* 0x000fce0000010000 */
.L_x_94:
        /* <DEDUP_REMOVED lines=9> */
.L_x_95:
[----:B------:R-:W-:Y:S05]  /*4890*/  BSYNC.RECONVERGENT B0 ;  /* 0x0000000000007941 */ /* 0x000fea0003800200 */
.L_x_88:
[----:B------:R-:W5:Y:S01]  /*48a0*/  S2UR UR7, SR_CgaCtaId ;  /* 0x00000000000779c3 */ /* 0x000f620000008800 */
[----:B------:R-:W-:Y:S01]  /*48b0*/  UMOV UR6, 0x400 ;  /* 0x0000040000067882 */ /* 0x000fe20000000000 */
[----:B----4-:R-:W-:Y:S01]  /*48c0*/  SHF.L.U32 R35, R50, 0x10, RZ ;  /* 0x0000001032237819 */ /* 0x010fe200000006ff */
[----:B------:R-:W4:Y:S01]  /*48d0*/  LDCU.64 UR14, c[0x0][0x400] ;  /* 0x00008000ff0e77ac */ /* 0x000f220008000a00 */
[----:B------:R-:W-:Y:S02]  /*48e0*/  SHF.L.U32 R85, R85, 0x10, RZ ;  /* 0x0000001055557819 */ /* 0x000fe400000006ff */
[----:B------:R-:W-:Y:S01]  /*48f0*/  SHF.L.U32 R23, R23, 0x10, RZ ;  /* 0x0000001017177819 */ /* 0x000fe200000006ff */
[----:B------:R-:W-:Y:S01]  /*4900*/  FADD.FTZ R96, -R26, R35 ;  /* 0x000000231a607221 */ /* 0x000fe20000010100 */
[----:B------:R-:W-:Y:S01]  /*4910*/  SHF.L.U32 R41, R8, 0x10, RZ ;  /* 0x0000001008297819 */ /* 0x000fe200000006ff */
[----:B------:R-:W-:Y:S01]  /*4920*/  FADD.FTZ R98, -R26, R85 ;  /* 0x000000551a627221 */ /* 0x000fe20000010100 */
[----:B--2---:R-:W-:-:S02]  /*4930*/  SHF.L.U32 R37, R48, 0x10, RZ ;  /* 0x0000001030257819 */ /* 0x004fc400000006ff */
[----:B------:R-:W-:Y:S01]  /*4940*/  SHF.L.U32 R83, R83, 0x10, RZ ;  /* 0x0000001053537819 */ /* 0x000fe200000006ff */
[----:B------:R-:W-:Y:S01]  /*4950*/  FADD.FTZ R88, -R26, R41 ;  /* 0x000000291a587221 */ /* 0x000fe20000010100 */
[----:B------:R-:W-:Y:S01]  /*4960*/  SHF.L.U32 R39, R46, 0x10, RZ ;  /* 0x000000102e277819 */ /* 0x000fe200000006ff */
[C---:B-1----:R-:W-:Y:S01]  /*4970*/  FADD.FTZ R38, -R26.reuse, R37 ;  /* 0x000000251a267221 */ /* 0x042fe20000010100 */
[----:B------:R-:W-:Y:S01]  /*4980*/  SHF.L.U32 R81, R81, 0x10, RZ ;  /* 0x0000001051517819 */ /* 0x000fe200000006ff */
[C---:B------:R-:W-:Y:S01]  /*4990*/  FADD.FTZ R42, -R26.reuse, R83 ;  /* 0x000000531a2a7221 */ /* 0x040fe20000010100 */
[----:B------:R-:W-:Y:S01]  /*49a0*/  SHF.L.U32 R79, R79, 0x10, RZ ;  /* 0x000000104f4f7819 */ /* 0x000fe200000006ff */
[----:B------:R-:W-:Y:S01]  /*49b0*/  FADD.FTZ R94, -R26, R39 ;  /* 0x000000271a5e7221 */ /* 0x000fe20000010100 */
[----:B------:R-:W-:Y:S01]  /*49c0*/  SHF.L.U32 R43, R12, 0x10, RZ ;  /* 0x000000100c2b7819 */ /* 0x000fe200000006ff */
[C---:B------:R-:W-:Y:S01]  /*49d0*/  FADD.FTZ R12, -R26.reuse, R23 ;  /* 0x000000171a0c7221 */ /* 0x040fe20000010100 */
[----:B------:R-:W-:Y:S01]  /*49e0*/  SHF.L.U32 R77, R77, 0x10, RZ ;  /* 0x000000104d4d7819 */ /* 0x000fe200000006ff */
[C---:B------:R-:W-:Y:S01]  /*49f0*/  FADD.FTZ R46, -R26.reuse, R81 ;  /* 0x000000511a2e7221 */ /* 0x040fe20000010100 */
[----:B-----5:R-:W-:Y:S01]  /*4a00*/  ULEA UR6, UR7, UR6, 0x18 ;  /* 0x0000000607067291 */ /* 0x020fe2000f8ec0ff */
[----:B------:R-:W-:Y:S01]  /*4a10*/  SHF.L.U32 R75, R75, 0x10, RZ ;  /* 0x000000104b4b7819 */ /* 0x000fe200000006ff */
[----:B------:R-:W-:Y:S01]  /*4a20*/  FADD.FTZ R40, -R26, R79 ;  /* 0x0000004f1a287221 */ /* 0x000fe20000010100 */
[----:B------:R-:W-:Y:S01]  /*4a30*/  SHF.L.U32 R89, R20, 0x10, RZ ;  /* 0x0000001014597819 */ /* 0x000fe200000006ff */
[C---:B------:R-:W-:Y:S01]  /*4a40*/  FADD.FTZ R50, -R26.reuse, R43 ;  /* 0x0000002b1a327221 */ /* 0x040fe20000010100 */
[----:B------:R-:W-:Y:S01]  /*4a50*/  SHF.L.U32 R73, R73, 0x10, RZ ;  /* 0x0000001049497819 */ /* 0x000fe200000006ff */
[C---:B------:R-:W-:Y:S01]  /*4a60*/  FADD.FTZ R48, -R26.reuse, R77 ;  /* 0x0000004d1a307221 */ /* 0x040fe20000010100 */
[----:B------:R-:W-:Y:S01]  /*4a70*/  SHF.L.U32 R27, R27, 0x10, RZ ;  /* 0x000000101b1b7819 */ /* 0x000fe200000006ff */
[C---:B------:R-:W-:Y:S01]  /*4a80*/  FADD.FTZ R36, -R26.reuse, R75 ;  /* 0x0000004b1a247221 */ /* 0x040fe20000010100 */
[----:B------:R0:W-:Y:S01]  /*4a90*/  @!P2 STS.64 [UR6+0x80], R44 ;  /* 0x0000802cff00a988 */ /* 0x0001e20008000a06 */
[C---:B------:R-:W-:Y:S01]  /*4aa0*/  FADD.FTZ R20, -R26.reuse, R89 ;  /* 0x000000591a147221 */ /* 0x040fe20000010100 */
[----:B------:R-:W-:Y:S01]  /*4ab0*/  FADD.FTZ R34, -R26, R73 ;  /* 0x000000491a227221 */ /* 0x000fe20000010100 */
[----:B------:R-:W-:Y:S01]  /*4ac0*/  SHF.L.U32 R49, R49, 0x10, RZ ;  /* 0x0000001031317819 */ /* 0x000fe200000006ff */
[----:B------:R-:W-:Y:S01]  /*4ad0*/  BAR.SYNC.DEFER_BLOCKING 0x0 ;  /* 0x0000000000007b1d */ /* 0x000fe20000010000 */
[----:B------:R-:W-:Y:S01]  /*4ae0*/  SHF.L.U32 R86, R86, 0x10, RZ ;  /* 0x0000001056567819 */ /* 0x000fe200000006ff */
[-C--:B------:R-:W-:Y:S01]  /*4af0*/  FMUL.FTZ R41, R96, R87.reuse ;  /* 0x0000005760297220 */ /* 0x080fe20000410000 */
[----:B------:R-:W-:Y:S01]  /*4b00*/  FMUL.FTZ R100, R98, R87 ;  /* 0x0000005762647220 */ /* 0x000fe20000410000 */
[----:B0--3--:R-:W-:Y:S01]  /*4b10*/  SHF.L.U32 R45, R16, 0x10, RZ ;  /* 0x00000010102d7819 */ /* 0x009fe200000006ff */
[----:B------:R-:W-:-:S04]  /*4b20*/  FADD.FTZ R16, -R26, R27 ;  /* 0x0000001b1a107221 */ /* 0x000fc80000010100 */
[----:B------:R-:W-:Y:S01]  /*4b30*/  FADD.FTZ R44, -R26, R45 ;  /* 0x0000002d1a2c7221 */ /* 0x000fe20000010100 */
[----:B------:R-:W0:Y:S01]  /*4b40*/  LDS.64 R32, [UR6+0x80] ;  /* 0x00008006ff207984 */ /* 0x000e220008000a00 */
[----:B------:R-:W0:Y:S02]  /*4b50*/  LDCU UR6, c[0x0][0x42c] ;  /* 0x00008580ff0677ac */ /* 0x000e240008000800 */
[----:B0-----:R-:W-:Y:S01]  /*4b60*/  FMUL.FTZ R8, R32, UR6 ;  /* 0x0000000620087c20 */ /* 0x001fe20008410000 */
[----:B------:R-:W-:Y:S01]  /*4b70*/  FMUL.FTZ R23, R33, UR6 ;  /* 0x0000000621177c20 */ /* 0x000fe20008410000 */
[----:B----4-:R-:W-:Y:S06]  /*4b80*/  @!P1 BRA `(.L_x_96) ;  /* 0x0000000000489947 */ /* 0x010fec0003800000 */
[----:B------:R-:W-:Y:S01]  /*4b90*/  FFMA.FTZ R27, R31, R100, R29 ;  /* 0x000000641f1b7223 */ /* 0x000fe2000001001d */
[----:B------:R-:W-:-:S03]  /*4ba0*/  FFMA.FTZ R26, R30, R41, R28 ;  /* 0x000000291e1a7223 */ /* 0x000fc6000001001c */
        /* <DEDUP_REMOVED lines=16> */
.L_x_96:
[----:B------:R-:W-:Y:S04]  /*4cb0*/  BSSY.RECONVERGENT B0, `(.L_x_97) ;  /* 0x0000014000007945 */ /* 0x000fe80003800200 */
[----:B------:R-:W-:Y:S05]  /*4cc0*/  @P4 BRA `(.L_x_98) ;  /* 0x0000000000484947 */ /* 0x000fea0003800000 */
[----:B------:R-:W0:Y:S01]  /*4cd0*/  LDCU.64 UR12, c[0x0][0x3f8] ;  /* 0x00007f00ff0c77ac */ /* 0x000e220008000a00 */
[C-C-:B------:R-:W-:Y:S01]  /*4ce0*/  FFMA.FTZ R27, R8.reuse, R41, R23.reuse ;  /* 0x00000029081b7223 */ /* 0x140fe20000010017 */
[----:B------:R-:W-:Y:S01]  /*4cf0*/  FFMA.FTZ R26, R8, R100, R23 ;  /* 0x00000064081a7223 */ /* 0x000fe20000010017 */
[----:B------:R-:W1:Y:S02]  /*4d00*/  LDCU.64 UR6, c[0x0][0x380] ;  /* 0x00007000ff0677ac */ /* 0x000e640008000a00 */
[----:B------:R-:W-:Y:S01]  /*4d10*/  FFMA.FTZ R32, R30, R49, -R27 ;  /* 0x000000311e207223 */ /* 0x000fe2000001081b */
[----:B------:R-:W-:Y:S01]  /*4d20*/  FFMA.FTZ R96, R31, R86, -R26 ;  /* 0x000000561f607223 */ /* 0x000fe2000001081a */
[----:B------:R-:W-:Y:S02]  /*4d30*/  MOV R26, R92 ;  /* 0x0000005c001a7202 */ /* 0x000fe40000000f00 */
[----:B------:R-:W-:Y:S01]  /*4d40*/  MOV R27, R91 ;  /* 0x0000005b001b7202 */ /* 0x000fe20000000f00 */
[-C--:B------:R-:W-:Y:S01]  /*4d50*/  FMUL.FTZ R86, R32, R87.reuse ;  /* 0x0000005720567220 */ /* 0x080fe20000410000 */
[----:B------:R-:W-:-:S05]  /*4d60*/  FMUL.FTZ R35, R96, R87 ;  /* 0x0000005760237220 */ /* 0x000fca0000410000 */
        /* <DEDUP_REMOVED lines=8> */
.L_x_98:
[----:B------:R-:W-:Y:S05]  /*4df0*/  BSYNC.RECONVERGENT B0 ;  /* 0x0000000000007941 */ /* 0x000fea0003800200 */
.L_x_97:
[----:B------:R-:W-:Y:S01]  /*4e00*/  UISETP.NE.AND UP0, UPT, UR11, URZ, UPT ;  /* 0x000000ff0b00728c */ /* 0x000fe2000bf05270 */
[----:B------:R-:W-:Y:S01]  /*4e10*/  ISETP.GE.U32.AND P2, PT, R66, UR14, PT ;  /* 0x0000000e42007c0c */ /* 0x000fe2000bf46070 */
[-C--:B------:R-:W-:Y:S01]  /*4e20*/  FMUL.FTZ R75, R38, R87.reuse ;  /* 0x00000057264b7220 */ /* 0x080fe20000410000 */
        /* <DEDUP_REMOVED lines=10> */
[----:B------:R-:W-:Y:S01]  /*4ed0*/  SHF.L.U32 R27, R47, 0x10, RZ ;  /* 0x000000102f1b7819 */ /* 0x000fe200000006ff */
[-C--:B------:R-:W-:Y:S01]  /*4ee0*/  FMUL.FTZ R37, R50, R87.reuse ;  /* 0x0000005732257220 */ /* 0x080fe20000410000 */
[----:B------:R-:W-:Y:S01]  /*4ef0*/  SHF.L.U32 R84, R84, 0x10, RZ ;  /* 0x0000001054547819 */ /* 0x000fe200000006ff */
[-C--:B0-----:R-:W-:Y:S01]  /*4f00*/  FMUL.FTZ R35, R44, R87.reuse ;  /* 0x000000572c237220 */ /* 0x081fe20000410000 */
[----:B------:R-:W-:Y:S01]  /*4f10*/  ISETP.GE.U32.AND P3, PT, R60, UR14, PT ;  /* 0x0000000e3c007c0c */ /* 0x000fe2000bf66070 */
[-C--:B------:R-:W-:Y:S01]  /*4f20*/  FMUL.FTZ R36, R36, R87.reuse ;  /* 0x0000005724247220 */ /* 0x080fe20000410000 */
[----:B------:R-:W-:Y:S01]  /*4f30*/  ISETP.GE.AND.EX P2, PT, R9, UR15, PT, P2 ;  /* 0x0000000f09007c0c */ /* 0x000fe2000bf46320 */
        /* <DEDUP_REMOVED lines=8> */
[----:B------:R-:W-:Y:S01]  /*4fc0*/  FMUL.FTZ R48, R42, R87 ;  /* 0x000000572a307220 */ /* 0x000fe20000410000 */
[----:B------:R-:W-:Y:S01]  /*4fd0*/  ISETP.GE.AND.EX P5, PT, R19, UR15, PT, P5 ;  /* 0x0000000f13007c0c */ /* 0x000fe2000bfa6350 */
[----:B------:R-:W-:-:S12]  /*4fe0*/  BRA.U !UP0, `(.L_x_99) ;  /* 0x0000000108487547 */ /* 0x000fd8000b800000 */
        /* <DEDUP_REMOVED lines=18> */
.L_x_99:
[C-C-:B------:R-:W-:Y:S01]  /*5110*/  FFMA.FTZ R33, R8.reuse, R75, R23.reuse ;  /* 0x0000004b08217223 */ /* 0x140fe20000010017 */
[C-C-:B------:R-:W-:Y:S01]  /*5120*/  FFMA.FTZ R26, R8.reuse, R48, R23.reuse ;  /* 0x00000030081a7223 */ /* 0x140fe20000010017 */
[----:B------:R-:W-:Y:S01]  /*5130*/  BSSY.RECONVERGENT B0, `(.L_x_100) ;  /* 0x000001e000007945 */ /* 0x000fe20003800200 */
[C-C-:B------:R-:W-:Y:S01]  /*5140*/  FFMA.FTZ R77, R8.reuse, R73, R23.reuse ;  /* 0x00000049084d7223 */ /* 0x140fe20000010017 */
        /* <DEDUP_REMOVED lines=10> */
[----:B------:R-:W-:Y:S01]  /*51f0*/  FFMA.FTZ R8, R8, R16, R23 ;  /* 0x0000001008087223 */ /* 0x000fe20000010017 */
[----:B------:R-:W-:Y:S01]  /*5200*/  FFMA.FTZ R32, R30, R27, -R33 ;  /* 0x0000001b1e207223 */ /* 0x000fe20000010821 */
[----:B------:R-:W-:Y:S01]  /*5210*/  FFMA.FTZ R88, R31, R84, -R26 ;  /* 0x000000541f587223 */ /* 0x000fe2000001081a */
[----:B------:R-:W-:Y:S06]  /*5220*/  @P2 BRA `(.L_x_101) ;  /* 0x0000000000382947 */ /* 0x000fec0003800000 */
[----:B------:R-:W0:Y:S01]  /*5230*/  LDCU.64 UR6, c[0x0][0x3f8] ;  /* 0x00007f00ff0677ac */ /* 0x000e220008000a00 */
[----:B------:R-:W-:Y:S01]  /*5240*/  MOV R26, R92 ;  /* 0x0000005c001a7202 */ /* 0x000fe20000000f00 */
[----:B------:R-:W-:Y:S01]  /*5250*/  FMUL.FTZ R84, R32, R87 ;  /* 0x0000005720547220 */ /* 0x000fe20000410000 */
[----:B------:R-:W-:Y:S01]  /*5260*/  MOV R27, R91 ;  /* 0x0000005b001b7202 */ /* 0x000fe20000000f00 */
[----:B------:R-:W1:Y:S01]  /*5270*/  LDCU.64 UR12, c[0x0][0x380] ;  /* 0x00007000ff0c77ac */ /* 0x000e620008000a00 */
[----:B0-----:R-:W-:Y:S02]  /*5280*/  IMAD R23, R9, UR6, RZ ;  /* 0x0000000609177c24 */ /* 0x001fe4000f8e02ff */
[----:B------:R-:W-:-:S04]  /*5290*/  IMAD.WIDE.U32 R26, R66, UR6, R26 ;  /* 0x00000006421a7c25 */ /* 0x000fc8000f8e001a */
[----:B------:R-:W-:Y:S02]  /*52a0*/  IMAD R33, R66, UR7, R23 ;  /* 0x0000000742217c24 */ /* 0x000fe4000f8e0217 */
[----:B------:R-:W-:Y:S01]  /*52b0*/  FMUL.FTZ R23, R88, R87 ;  /* 0x0000005758177220 */ /* 0x000fe20000410000 */
[C---:B-1----:R-:W-:Y:S02]  /*52c0*/  LEA R32, P2, R26.reuse, UR12, 0x1 ;  /* 0x0000000c1a207c11 */ /* 0x042fe4000f8408ff */
[----:B------:R-:W-:Y:S02]  /*52d0*/  IADD3 R33, PT, PT, R27, R33, RZ ;  /* 0x000000211b217210 */ /* 0x000fe40007ffe0ff */
[----:B------:R-:W-:Y:S02]  /*52e0*/  F2FP.BF16.F32.PACK_AB R23, R23, R84 ;  /* 0x000000541717723e */ /* 0x000fe400000010ff */
[----:B------:R-:W-:-:S05]  /*52f0*/  LEA.HI.X R33, R26, UR13, R33, 0x1, P2 ;  /* 0x0000000d1a217c11 */ /* 0x000fca00090f0c21 */
[----:B------:R0:W-:Y:S02]  /*5300*/  STG.E desc[UR8][R32.64], R23 ;  /* 0x0000001720007986 */ /* 0x0001e4000c101908 */
.L_x_101:
[----:B------:R-:W-:Y:S05]  /*5310*/  BSYNC.RECONVERGENT B0 ;  /* 0x0000000000007941 */ /* 0x000fea0003800200 */
.L_x_100:
[----:B------:R-:W-:Y:S02]  /*5320*/  SHF.L.U32 R25, R25, 0x10, RZ ;  /* 0x0000001019197819 */ /* 0x000fe400000006ff */
        /* <DEDUP_REMOVED lines=20> */
.L_x_102:
[----:B------:R-:W-:Y:S01]  /*5470*/  BSSY.RECONVERGENT B0, `(.L_x_103) ;  /* 0x0000012000007945 */ /* 0x000fe20003800200 */
[----:B0-----:R-:W-:Y:S01]  /*5480*/  FFMA.FTZ R32, R30, R25, -R77 ;  /* 0x000000191e207223 */ /* 0x001fe2000001084d */
[----:B------:R-:W-:Y:S02]  /*5490*/  FFMA.FTZ R86, R31, R82, -R86 ;  /* 0x000000521f567223 */ /* 0x000fe40000010856 */
[----:B------:R-:W-:Y:S05]  /*54a0*/  @P1 BRA `(.L_x_104) ;  /* 0x0000000000381947 */ /* 0x000fea0003800000 */
        /* <DEDUP_REMOVED lines=14> */
.L_x_104:
[----:B------:R-:W-:Y:S05]  /*5590*/  BSYNC.RECONVERGENT B0 ;  /* 0x0000000000007941 */ /* 0x000fea0003800200 */
.L_x_103:
        /* <DEDUP_REMOVED lines=21> */
.L_x_105:
[----:B------:R-:W-:Y:S01]  /*56f0*/  BSSY.RECONVERGENT B0, `(.L_x_106) ;  /* 0x0000012000007945 */ /* 0x000fe20003800200 */
[----:B------:R-:W-:Y:S01]  /*5700*/  FFMA.FTZ R10, R30, R10, -R49 ;  /* 0x0000000a1e0a7223 */ /* 0x000fe20000010831 */
[----:B------:R-:W-:Y:S02]  /*5710*/  FFMA.FTZ R50, R31, R80, -R50 ;  /* 0x000000501f327223 */ /* 0x000fe40000010832 */
[----:B------:R-:W-:Y:S05]  /*5720*/  @P0 BRA `(.L_x_107) ;  /* 0x0000000000380947 */ /* 0x000fea0003800000 */
[----:B------:R-:W0:Y:S01]  /*5730*/  LDCU.64 UR6, c[0x0][0x3f8] ;  /* 0x00007f00ff0677ac */ /* 0x000e220008000a00 */
[----:B------:R-:W-:Y:S02]  /*5740*/  MOV R26, R92 ;  /* 0x0000005c001a7202 */ /* 0x000fe40000000f00 */
[----:B------:R-:W-:Y:S01]  /*5750*/  MOV R27, R91 ;  /* 0x0000005b001b7202 */ /* 0x000fe20000000f00 */
[----:B------:R-:W1:Y:S01]  /*5760*/  LDCU.64 UR12, c[0x0][0x380] ;  /* 0x00007000ff0c77ac */ /* 0x000e620008000a00 */
[----:B0-----:R-:W-:Y:S02]  /*5770*/  IMAD R23, R13, UR6, RZ ;  /* 0x000000060d177c24 */ /* 0x001fe4000f8e02ff */
[----:B------:R-:W-:-:S04]  /*5780*/  IMAD.WIDE.U32 R26, R64, UR6, R26 ;  /* 0x00000006401a7c25 */ /* 0x000fc8000f8e001a */
[----:B------:R-:W-:Y:S02]  /*5790*/  IMAD R25, R64, UR7, R23 ;  /* 0x0000000740197c24 */ /* 0x000fe4000f8e0217 */
[-C--:B------:R-:W-:Y:S01]  /*57a0*/  FMUL.FTZ R23, R10, R87.reuse ;  /* 0x000000570a177220 */ /* 0x080fe20000410000 */
[----:B------:R-:W-:Y:S01]  /*57b0*/  FMUL.FTZ R10, R50, R87 ;  /* 0x00000057320a7220 */ /* 0x000fe20000410000 */
[----:B-1----:R-:W-:Y:S02]  /*57c0*/  LEA R32, P0, R26, UR12, 0x1 ;  /* 0x0000000c1a207c11 */ /* 0x002fe4000f8008ff */
[----:B------:R-:W-:Y:S02]  /*57d0*/  IADD3 R25, PT, PT, R27, R25, RZ ;  /* 0x000000191b197210 */ /* 0x000fe40007ffe0ff */
[----:B------:R-:W-:Y:S02]  /*57e0*/  F2FP.BF16.F32.PACK_AB R23, R10, R23 ;  /* 0x000000170a17723e */ /* 0x000fe400000010ff */
[----:B------:R-:W-:-:S05]  /*57f0*/  LEA.HI.X R33, R26, UR13, R25, 0x1, P0 ;  /* 0x0000000d1a217c11 */ /* 0x000fca00080f0c19 */
[----:B------:R1:W-:Y:S02]  /*5800*/  STG.E desc[UR8][R32.64], R23 ;  /* 0x0000001720007986 */ /* 0x0003e4000c101908 */
.L_x_107:
[----:B------:R-:W-:Y:S05]  /*5810*/  BSYNC.RECONVERGENT B0 ;  /* 0x0000000000007941 */ /* 0x000fea0003800200 */
.L_x_106:
[----:B------:R-:W-:Y:S02]  /*5820*/  SHF.L.U32 R14, R14, 0x10, RZ ;  /* 0x000000100e0e7819 */ /* 0x000fe400000006ff */
[----:B------:R-:W-:Y:S01]  /*5830*/  SHF.L.U32 R78, R78, 0x10, RZ ;  /* 0x000000104e4e7819 */ /* 0x000fe200000006ff */
[----:B------:R-:W-:Y:S06]  /*5840*/  BRA.U !UP0, `(.L_x_108) ;  /* 0x0000000108487547 */ /* 0x000fec000b800000 */
[----:B------:R-:W-:Y:S01]  /*5850*/  FFMA.FTZ R37, R30, R37, R28 ;  /* 0x000000251e257223 */ /* 0x000fe2000001001c */
[----:B------:R-:W-:-:S03]  /*5860*/  FFMA.FTZ R38, R31, R38, R29 ;  /* 0x000000261f267223 */ /* 0x000fc6000001001d */
[----:B------:R-:W-:Y:S01]  /*5870*/  FMUL.FTZ R10, R37, -1.4426950216293334961 ;  /* 0xbfb8aa3b250a7820 */ /* 0x000fe20000410000 */
[----:B------:R-:W-:-:S05]  /*5880*/  FMUL.FTZ R25, R38, -1.4426950216293334961 ;  /* 0xbfb8aa3b26197820 */ /* 0x000fca0000410000 */
[----:B------:R-:W0:Y:S04]  /*5890*/  MUFU.EX2 R10, R10 ;  /* 0x0000000a000a7308 */ /* 0x000e280000000800 */
[----:B------:R-:W2:Y:S01]  /*58a0*/  MUFU.EX2 R25, R25 ;  /* 0x0000001900197308 */ /* 0x000ea20000000800 */
[----:B01----:R-:W-:Y:S01]  /*58b0*/  FADD.FTZ R23, R10, 1 ;  /* 0x3f8000000a177421 */ /* 0x003fe20000010000 */
[----:B--2---:R-:W-:-:S05]  /*58c0*/  FADD.FTZ R26, R25, 1 ;  /* 0x3f800000191a7421 */ /* 0x004fca0000010000 */
        /* <DEDUP_REMOVED lines=10> */
.L_x_108:
[----:B------:R-:W-:Y:S01]  /*5970*/  BSSY.RECONVERGENT B0, `(.L_x_109) ;  /* 0x0000012000007945 */ /* 0x000fe20003800200 */
[----:B------:R-:W-:Y:S01]  /*5980*/  FFMA.FTZ R14, R30, R14, -R47 ;  /* 0x0000000e1e0e7223 */ /* 0x000fe2000001082f */
[----:B------:R-:W-:Y:S02]  /*5990*/  FFMA.FTZ R10, R31, R78, -R48 ;  /* 0x0000004e1f0a7223 */ /* 0x000fe40000010830 */
[----:B------:R-:W-:Y:S05]  /*59a0*/  @P6 BRA `(.L_x_110) ;  /* 0x0000000000386947 */ /* 0x000fea0003800000 */
[----:B------:R-:W2:Y:S01]  /*59b0*/  LDCU.64 UR6, c[0x0][0x3f8] ;  /* 0x00007f00ff0677ac */ /* 0x000ea20008000a00 */
[----:B------:R-:W-:Y:S01]  /*59c0*/  MOV R26, R92 ;  /* 0x0000005c001a7202 */ /* 0x000fe20000000f00 */
[----:B01----:R-:W-:Y:S01]  /*59d0*/  FMUL.FTZ R23, R14, R87 ;  /* 0x000000570e177220 */ /* 0x003fe20000410000 */
[----:B------:R-:W-:Y:S01]  /*59e0*/  MOV R27, R91 ;  /* 0x0000005b001b7202 */ /* 0x000fe20000000f00 */
[----:B------:R-:W0:Y:S01]  /*59f0*/  LDCU.64 UR12, c[0x0][0x380] ;  /* 0x00007000ff0c77ac */ /* 0x000e220008000a00 */
[----:B------:R-:W-:-:S05]  /*5a00*/  FMUL.FTZ R10, R10, R87 ;  /* 0x000000570a0a7220 */ /* 0x000fca0000410000 */
[----:B------:R-:W-:Y:S01]  /*5a10*/  F2FP.BF16.F32.PACK_AB R23, R10, R23 ;  /* 0x000000170a17723e */ /* 0x000fe200000010ff */
[----:B--2---:R-:W-:Y:S02]  /*5a20*/  IMAD R32, R15, UR6, RZ ;  /* 0x000000060f207c24 */ /* 0x004fe4000f8e02ff */
[----:B------:R-:W-:-:S04]  /*5a30*/  IMAD.WIDE.U32 R26, R63, UR6, R26 ;  /* 0x000000063f1a7c25 */ /* 0x000fc8000f8e001a */
[----:B------:R-:W-:Y:S01]  /*5a40*/  IMAD R25, R63, UR7, R32 ;  /* 0x000000073f197c24 */ /* 0x000fe2000f8e0220 */
[----:B0-----:R-:W-:-:S04]  /*5a50*/  LEA R32, P0, R26, UR12, 0x1 ;  /* 0x0000000c1a207c11 */ /* 0x001fc8000f8008ff */
[----:B------:R-:W-:-:S04]  /*5a60*/  IADD3 R25, PT, PT, R27, R25, RZ ;  /* 0x000000191b197210 */ /* 0x000fc80007ffe0ff */
[----:B------:R-:W-:-:S05]  /*5a70*/  LEA.HI.X R33, R26, UR13, R25, 0x1, P0 ;  /* 0x0000000d1a217c11 */ /* 0x000fca00080f0c19 */
[----:B------:R2:W-:Y:S02]  /*5a80*/  STG.E desc[UR8][R32.64], R23 ;  /* 0x0000001720007986 */ /* 0x0005e4000c101908 */
.L_x_110:
[----:B------:R-:W-:Y:S05]  /*5a90*/  BSYNC.RECONVERGENT B0 ;  /* 0x0000000000007941 */ /* 0x000fea0003800200 */
.L_x_109:
[----:B------:R-:W-:Y:S02]  /*5aa0*/  SHF.L.U32 R18, R18, 0x10, RZ ;  /* 0x0000001012127819 */ /* 0x000fe400000006ff */
[----:B------:R-:W-:Y:S01]  /*5ab0*/  SHF.L.U32 R76, R76, 0x10, RZ ;  /* 0x000000104c4c7819 */ /* 0x000fe200000006ff */
[----:B------:R-:W-:Y:S06]  /*5ac0*/  BRA.U !UP0, `(.L_x_111) ;  /* 0x0000000108487547 */ /* 0x000fec000b800000 */
[----:B------:R-:W-:Y:S01]  /*5ad0*/  FFMA.FTZ R35, R30, R35, R28 ;  /* 0x000000231e237223 */ /* 0x000fe2000001001c */
[----:B------:R-:W-:-:S03]  /*5ae0*/  FFMA.FTZ R36, R31, R36, R29 ;  /* 0x000000241f247223 */ /* 0x000fc6000001001d */
[----:B------:R-:W-:Y:S01]  /*5af0*/  FMUL.FTZ R10, R35, -1.4426950216293334961 ;  /* 0xbfb8aa3b230a7820 */ /* 0x000fe20000410000 */
[----:B------:R-:W-:-:S05]  /*5b00*/  FMUL.FTZ R25, R36, -1.4426950216293334961 ;  /* 0xbfb8aa3b24197820 */ /* 0x000fca0000410000 */
[----:B------:R-:W3:Y:S04]  /*5b10*/  MUFU.EX2 R10, R10 ;  /* 0x0000000a000a7308 */ /* 0x000ee80000000800 */
[----:B------:R-:W4:Y:S01]  /*5b20*/  MUFU.EX2 R25, R25 ;  /* 0x0000001900197308 */ /* 0x000f220000000800 */
[----:B---3--:R-:W-:Y:S01]  /*5b30*/  FADD.FTZ R14, R10, 1 ;  /* 0x3f8000000a0e7421 */ /* 0x008fe20000010000 */
[----:B----4-:R-:W-:-:S03]  /*5b40*/  FADD.FTZ R26, R25, 1 ;  /* 0x3f800000191a7421 */ /* 0x010fc60000010000 */
[----:B012---:R-:W0:Y:S08]  /*5b50*/  MUFU.RCP R23, R14 ;  /* 0x0000000e00177308 */ /* 0x007e300000001000 */
        /* <DEDUP_REMOVED lines=9> */
.L_x_111:
[----:B------:R-:W-:Y:S01]  /*5bf0*/  BSSY.RECONVERGENT B0, `(.L_x_112) ;  /* 0x0000012000007945 */ /* 0x000fe20003800200 */
[----:B------:R-:W-:Y:S01]  /*5c00*/  FFMA.FTZ R18, R30, R18, -R45 ;  /* 0x000000121e127223 */ /* 0x000fe2000001082d */
[----:B------:R-:W-:Y:S02]  /*5c10*/  FFMA.FTZ R10, R31, R76, -R44 ;  /* 0x0000004c1f0a7223 */ /* 0x000fe4000001082c */
[----:B------:R-:W-:Y:S05]  /*5c20*/  @P4 BRA `(.L_x_113) ;  /* 0x0000000000384947 */ /* 0x000fea0003800000 */
[----:B------:R-:W0:Y:S01]  /*5c30*/  LDCU.64 UR6, c[0x0][0x3f8] ;  /* 0x00007f00ff0677ac */ /* 0x000e220008000a00 */
[----:B------:R-:W-:Y:S01]  /*5c40*/  MOV R26, R92 ;  /* 0x0000005c001a7202 */ /* 0x000fe20000000f00 */
[----:B------:R-:W-:Y:S01]  /*5c50*/  FMUL.FTZ R10, R10, R87 ;  /* 0x000000570a0a7220 */ /* 0x000fe20000410000 */
[----:B------:R-:W-:Y:S01]  /*5c60*/  MOV R27, R91 ;  /* 0x0000005b001b7202 */ /* 0x000fe20000000f00 */
[----:B------:R-:W3:Y:S01]  /*5c70*/  LDCU.64 UR12, c[0x0][0x380] ;  /* 0x00007000ff0c77ac */ /* 0x000ee20008000a00 */
[----:B012---:R-:W-:Y:S02]  /*5c80*/  IMAD R23, R17, UR6, RZ ;  /* 0x0000000611177c24 */ /* 0x007fe4000f8e02ff */
[----:B------:R-:W-:-:S04]  /*5c90*/  IMAD.WIDE.U32 R32, R62, UR6, R26 ;  /* 0x000000063e207c25 */ /* 0x000fc8000f8e001a */
[----:B------:R-:W-:Y:S02]  /*5ca0*/  IMAD R25, R62, UR7, R23 ;  /* 0x000000073e197c24 */ /* 0x000fe4000f8e0217 */
[----:B------:R-:W-:Y:S01]  /*5cb0*/  FMUL.FTZ R23, R18, R87 ;  /* 0x0000005712177220 */ /* 0x000fe20000410000 */
[----:B---3--:R-:W-:Y:S02]  /*5cc0*/  LEA R26, P0, R32, UR12, 0x1 ;  /* 0x0000000c201a7c11 */ /* 0x008fe4000f8008ff */
[----:B------:R-:W-:Y:S02]  /*5cd0*/  IADD3 R25, PT, PT, R33, R25, RZ ;  /* 0x0000001921197210 */ /* 0x000fe40007ffe0ff */
[----:B------:R-:W-:Y:S02]  /*5ce0*/  F2FP.BF16.F32.PACK_AB R23, R10, R23 ;  /* 0x000000170a17723e */ /* 0x000fe400000010ff */
[----:B------:R-:W-:-:S05]  /*5cf0*/  LEA.HI.X R27, R32, UR13, R25, 0x1, P0 ;  /* 0x0000000d201b7c11 */ /* 0x000fca00080f0c19 */
[----:B------:R3:W-:Y:S02]  /*5d00*/  STG.E desc[UR8][R26.64], R23 ;  /* 0x000000171a007986 */ /* 0x0007e4000c101908 */
.L_x_113:
[----:B------:R-:W-:Y:S05]  /*5d10*/  BSYNC.RECONVERGENT B0 ;  /* 0x0000000000007941 */ /* 0x000fea0003800200 */
.L_x_112:
[----:B------:R-:W-:Y:S02]  /*5d20*/  SHF.L.U32 R22, R22, 0x10, RZ ;  /* 0x0000001016167819 */ /* 0x000fe400000006ff */
[----:B------:R-:W-:Y:S01]  /*5d30*/  SHF.L.U32 R74, R74, 0x10, RZ ;  /* 0x000000104a4a7819 */ /* 0x000fe200000006ff */
[----:B------:R-:W-:Y:S06]  /*5d40*/  BRA.U !UP0, `(.L_x_114) ;  /* 0x0000000108487547 */ /* 0x000fec000b800000 */
[----:B------:R-:W-:Y:S01]  /*5d50*/  FFMA.FTZ R34, R31, R34, R29 ;  /* 0x000000221f227223 */ /* 0x000fe2000001001d */
[----:B------:R-:W-:-:S03]  /*5d60*/  FFMA.FTZ R20, R30, R20, R28 ;  /* 0x000000141e147223 */ /* 0x000fc6000001001c */
[----:B------:R-:W-:Y:S01]  /*5d70*/  FMUL.FTZ R18, R34, -1.4426950216293334961 ;  /* 0xbfb8aa3b22127820 */ /* 0x000fe20000410000 */
[----:B------:R-:W-:-:S05]  /*5d80*/  FMUL.FTZ R10, R20, -1.4426950216293334961 ;  /* 0xbfb8aa3b140a7820 */ /* 0x000fca0000410000 */
[----:B------:R-:W4:Y:S04]  /*5d90*/  MUFU.EX2 R18, R18 ;  /* 0x0000001200127308 */ /* 0x000f280000000800 */
[----:B------:R-:W5:Y:S01]  /*5da0*/  MUFU.EX2 R10, R10 ;  /* 0x0000000a000a7308 */ /* 0x000f620000000800 */
[----:B----4-:R-:W-:Y:S01]  /*5db0*/  FADD.FTZ R25, R18, 1 ;  /* 0x3f80000012197421 */ /* 0x010fe20000010000 */
[----:B-----5:R-:W-:-:S05]  /*5dc0*/  FADD.FTZ R14, R10, 1 ;  /* 0x3f8000000a0e7421 */ /* 0x020fca0000010000 */
[----:B------:R-:W4:Y:S08]  /*5dd0*/  MUFU.RCP R25, R25 ;  /* 0x0000001900197308 */ /* 0x000f300000001000 */
[----:B0123--:R-:W0:Y:S01]  /*5de0*/  MUFU.RCP R23, R14 ;  /* 0x0000000e00177308 */ /* 0x00fe220000001000 */
[----:B----4-:R-:W-:Y:S01]  /*5df0*/  FADD.FTZ R33, -R25, 1 ;  /* 0x3f80000019217421 */ /* 0x010fe20000010100 */
[----:B------:R-:W-:-:S03]  /*5e00*/  FMUL.FTZ R74, R74, R25 ;  /* 0x000000194a4a7220 */ /* 0x000fc60000410000 */
[----:B------:R-:W-:Y:S01]  /*5e10*/  FFMA.FTZ R33, R34, R33, 1 ;  /* 0x3f80000022217423 */ /* 0x000fe20000010021 */
[----:B0-----:R-:W-:Y:S01]  /*5e20*/  FADD.FTZ R27, -R23, 1 ;  /* 0x3f800000171b7421 */ /* 0x001fe20000010100 */
[----:B------:R-:W-:Y:S02]  /*5e30*/  FMUL.FTZ R22, R22, R23 ;  /* 0x0000001716167220 */ /* 0x000fe40000410000 */
[----:B------:R-:W-:Y:S01]  /*5e40*/  FMUL.FTZ R74, R74, R33 ;  /* 0x000000214a4a7220 */ /* 0x000fe20000410000 */
[----:B------:R-:W-:-:S04]  /*5e50*/  FFMA.FTZ R27, R20, R27, 1 ;  /* 0x3f800000141b7423 */ /* 0x000fc8000001001b */
[----:B------:R-:W-:-:S07]  /*5e60*/  FMUL.FTZ R22, R22, R27 ;  /* 0x0000001b16167220 */ /* 0x000fce0000410000 */
.L_x_114:
[----:B------:R-:W-:Y:S01]  /*5e70*/  BSSY.RECONVERGENT B0, `(.L_x_115) ;  /* 0x0000012000007945 */ /* 0x000fe20003800200 */
[----:B------:R-:W-:Y:S01]  /*5e80*/  FFMA.FTZ R10, R30, R22, -R43 ;  /* 0x000000161e0a7223 */ /* 0x000fe2000001082b */
[----:B------:R-:W-:Y:S02]  /*5e90*/  FFMA.FTZ R42, R31, R74, -R42 ;  /* 0x0000004a1f2a7223 */ /* 0x000fe4000001082a */
[----:B------:R-:W-:Y:S05]  /*5ea0*/  @P5 BRA `(.L_x_116) ;  /* 0x0000000000385947 */ /* 0x000fea0003800000 */
[----:B------:R-:W4:Y:S01]  /*5eb0*/  LDCU.64 UR6, c[0x0][0x3f8] ;  /* 0x00007f00ff0677ac */ /* 0x000f220008000a00 */
[----:B------:R-:W-:Y:S01]  /*5ec0*/  MOV R22, R92 ;  /* 0x0000005c00167202 */ /* 0x000fe20000000f00 */
[----:B------:R-:W-:Y:S01]  /*5ed0*/  FMUL.FTZ R25, R10, R87 ;  /* 0x000000570a197220 */ /* 0x000fe20000410000 */
[----:B0123--:R-:W-:Y:S01]  /*5ee0*/  MOV R23, R91 ;  /* 0x0000005b00177202 */ /* 0x00ffe20000000f00 */
[----:B------:R-:W0:Y:S01]  /*5ef0*/  LDCU.64 UR12, c[0x0][0x380] ;  /* 0x00007000ff0c77ac */ /* 0x000e220008000a00 */
[----:B------:R-:W-:-:S05]  /*5f00*/  FMUL.FTZ R10, R42, R87 ;  /* 0x000000572a0a7220 */ /* 0x000fca0000410000 */
[----:B------:R-:W-:Y:S01]  /*5f10*/  F2FP.BF16.F32.PACK_AB R25, R10, R25 ;  /* 0x000000190a19723e */ /* 0x000fe200000010ff */
[----:B----4-:R-:W-:Y:S02]  /*5f20*/  IMAD R14, R19, UR6, RZ ;  /* 0x00000006130e7c24 */ /* 0x010fe4000f8e02ff */
[----:B------:R-:W-:-:S04]  /*5f30*/  IMAD.WIDE.U32 R26, R61, UR6, R22 ;  /* 0x000000063d1a7c25 */ /* 0x000fc8000f8e0016 */
[----:B------:R-:W-:Y:S01]  /*5f40*/  IMAD R23, R61, UR7, R14 ;  /* 0x000000073d177c24 */ /* 0x000fe2000f8e020e */
[----:B0-----:R-:W-:-:S04]  /*5f50*/  LEA R22, P0, R26, UR12, 0x1 ;  /* 0x0000000c1a167c11 */ /* 0x001fc8000f8008ff */
[----:B------:R-:W-:-:S04]  /*5f60*/  IADD3 R23, PT, PT, R27, R23, RZ ;  /* 0x000000171b177210 */ /* 0x000fc80007ffe0ff */
[----:B------:R-:W-:-:S05]  /*5f70*/  LEA.HI.X R23, R26, UR13, R23, 0x1, P0 ;  /* 0x0000000d1a177c11 */ /* 0x000fca00080f0c17 */
[----:B------:R4:W-:Y:S02]  /*5f80*/  STG.E desc[UR8][R22.64], R25 ;  /* 0x0000001916007986 */ /* 0x0009e4000c101908 */
.L_x_116:
[----:B------:R-:W-:Y:S05]  /*5f90*/  BSYNC.RECONVERGENT B0 ;  /* 0x0000000000007941 */ /* 0x000fea0003800200 */
.L_x_115:
[----:B------:R-:W-:Y:S02]  /*5fa0*/  SHF.L.U32 R24, R24, 0x10, RZ ;  /* 0x0000001018187819 */ /* 0x000fe400000006ff */
[----:B------:R-:W-:Y:S01]  /*5fb0*/  SHF.L.U32 R72, R72, 0x10, RZ ;  /* 0x0000001048487819 */ /* 0x000fe200000006ff */
[----:B------:R-:W-:Y:S06]  /*5fc0*/  BRA.U !UP0, `(.L_x_117) ;  /* 0x0000000108487547 */ /* 0x000fec000b800000 */
[----:B------:R-:W-:Y:S01]  /*5fd0*/  FFMA.FTZ R12, R30, R12, R28 ;  /* 0x0000000c1e0c7223 */ /* 0x000fe2000001001c */
[----:B------:R-:W-:-:S03]  /*5fe0*/  FFMA.FTZ R16, R31, R16, R29 ;  /* 0x000000101f107223 */ /* 0x000fc6000001001d */
[----:B------:R-:W-:Y:S01]  /*5ff0*/  FMUL.FTZ R10, R12, -1.4426950216293334961 ;  /* 0xbfb8aa3b0c0a7820 */ /* 0x000fe20000410000 */
[----:B------:R-:W-:-:S05]  /*6000*/  FMUL.FTZ R18, R16, -1.4426950216293334961 ;  /* 0xbfb8aa3b10127820 */ /* 0x000fca0000410000 */
[----:B------:R-:W5:Y:S04]  /*6010*/  MUFU.EX2 R10, R10 ;  /* 0x0000000a000a7308 */ /* 0x000f680000000800 */
[----:B------:R-:W0:Y:S01]  /*6020*/  MUFU.EX2 R18, R18 ;  /* 0x0000001200127308 */ /* 0x000e220000000800 */
[----:B-----5:R-:W-:Y:S01]  /*6030*/  FADD.FTZ R14, R10, 1 ;  /* 0x3f8000000a0e7421 */ /* 0x020fe20000010000 */
[----:B0-----:R-:W-:-:S03]  /*6040*/  FADD.FTZ R20, R18, 1 ;  /* 0x3f80000012147421 */ /* 0x001fc60000010000 */
[----:B-1234-:R-:W0:Y:S08]  /*6050*/  MUFU.RCP R23, R14 ;  /* 0x0000000e00177308 */ /* 0x01ee300000001000 */
        /* <DEDUP_REMOVED lines=9> */
.L_x_117:
[----:B------:R-:W-:Y:S01]  /*60f0*/  ISETP.GE.AND.EX P3, PT, R21, UR15, PT, P3 ;  /* 0x0000000f15007c0c */ /* 0x000fe2000bf66330 */
[----:B------:R-:W-:Y:S01]  /*6100*/  FFMA.FTZ R24, R30, R24, -R41 ;  /* 0x000000181e187223 */ /* 0x000fe20000010829 */
[----:B------:R-:W-:Y:S01]  /*6110*/  FFMA.FTZ R8, R31, R72, -R8 ;  /* 0x000000481f087223 */ /* 0x000fe20000010808 */
[----:B------:R-:W-:Y:S02]  /*6120*/  BSSY.RECONVERGENT B0, `(.L_x_118) ;  /* 0x000000f000007945 */ /* 0x000fe40003800200 */
[-C--:B------:R-:W-:Y:S01]  /*6130*/  FMUL.FTZ R24, R24, R87.reuse ;  /* 0x0000005718187220 */ /* 0x080fe20000410000 */
[----:B----4-:R-:W-:-:S07]  /*6140*/  FMUL.FTZ R25, R8, R87 ;  /* 0x0000005708197220 */ /* 0x010fce0000410000 */
[----:B------:R-:W-:Y:S05]  /*6150*/  @P3 BRA `(.L_x_119) ;  /* 0x00000000002c3947 */ /* 0x000fea0003800000 */
[----:B------:R-:W0:Y:S01]  /*6160*/  LDCU.64 UR6, c[0x0][0x3f8] ;  /* 0x00007f00ff0677ac */ /* 0x000e220008000a00 */
[----:B------:R-:W-:Y:S02]  /*6170*/  MOV R90, R92 ;  /* 0x0000005c005a7202 */ /* 0x000fe40000000f00 */
[----:B------:R-:W-:Y:S01]  /*6180*/  F2FP.BF16.F32.PACK_AB R25, R25, R24 ;  /* 0x000000181919723e */ /* 0x000fe200000010ff */
[----:B------:R-:W4:Y:S01]  /*6190*/  LDCU.64 UR12, c[0x0][0x380] ;  /* 0x00007000ff0c77ac */ /* 0x000f220008000a00 */
[----:B0123--:R-:W-:Y:S02]  /*61a0*/  IMAD R23, R21, UR6, RZ ;  /* 0x0000000615177c24 */ /* 0x00ffe4000f8e02ff */
[----:B------:R-:W-:-:S04]  /*61b0*/  IMAD.WIDE.U32 R90, R60, UR6, R90 ;  /* 0x000000063c5a7c25 */ /* 0x000fc8000f8e005a */
[----:B------:R-:W-:Y:S01]  /*61c0*/  IMAD R23, R60, UR7, R23 ;  /* 0x000000073c177c24 */ /* 0x000fe2000f8e0217 */
[----:B----4-:R-:W-:-:S04]  /*61d0*/  LEA R22, P0, R90, UR12, 0x1 ;  /* 0x0000000c5a167c11 */ /* 0x010fc8000f8008ff */
[----:B------:R-:W-:-:S04]  /*61e0*/  IADD3 R23, PT, PT, R91, R23, RZ ;  /* 0x000000175b177210 */ /* 0x000fc80007ffe0ff */
[----:B------:R-:W-:-:S05]  /*61f0*/  LEA.HI.X R23, R90, UR13, R23, 0x1, P0 ;  /* 0x0000000d5a177c11 */ /* 0x000fca00080f0c17 */
[----:B------:R4:W-:Y:S02]  /*6200*/  STG.E desc[UR8][R22.64], R25 ;  /* 0x0000001916007986 */ /* 0x0009e4000c101908 */
.L_x_119:
[----:B------:R-:W-:Y:S05]  /*6210*/  BSYNC.RECONVERGENT B0 ;  /* 0x0000000000007941 */ /* 0x000fea0003800200 */
.L_x_118:
[----:B------:R-:W-:Y:S02]  /*6220*/  IADD3 R52, PT, PT, R3, R52, RZ ;  /* 0x0000003403347210 */ /* 0x000fe40007ffe0ff */
[----:B------:R-:W-:Y:S02]  /*6230*/  IADD3 R51, PT, PT, R51, 0x1, RZ ;  /* 0x0000000133337810 */ /* 0x000fe40007ffe0ff */
[----:B------:R-:W-:-:S13]  /*6240*/  ISETP.GE.AND P0, PT, R52, UR4, PT ;  /* 0x0000000434007c0c */ /* 0x000fda000bf06270 */
[----:B------:R-:W-:Y:S05]  /*6250*/  @!P0 BRA `(.L_x_120) ;  /* 0xffffffa000588947 */ /* 0x000fea000383ffff */
.L_x_77:
[----:B------:R-:W5:Y:S01]  /*6260*/  LDC R6, c[0x0][0x370] ;  /* 0x0000dc00ff067b82 */ /* 0x000f620000000800 */
[----:B------:R-:W-:Y:S01]  /*6270*/  ISETP.NE.AND P2, PT, R2, RZ, PT ;  /* 0x000000ff0200720c */ /* 0x000fe20003f45270 */
[----:B------:R-:W-:Y:S06]  /*6280*/  BSSY.RECONVERGENT B0, `(.L_x_121) ;  /* 0x0000011000007945 */ /* 0x000fec0003800200 */
[----:B------:R-:W0:Y:S08]  /*6290*/  LDC R7, c[0x0][0x374] ;  /* 0x0000dd00ff077b82 */ /* 0x000e300000000800 */
[----:B------:R-:W1:Y:S01]  /*62a0*/  LDC.64 R4, c[0x0][0x3c8] ;  /* 0x0000f200ff047b82 */ /* 0x000e620000000a00 */
[----:B-----5:R-:W-:-:S02]  /*62b0*/  ISETP.NE.AND P1, PT, R6, 0x1, PT ;  /* 0x000000010600780c */ /* 0x020fc40003f25270 */
[----:B------:R-:W-:Y:S02]  /*62c0*/  IADD3 R8, PT, PT, R6, -0x1, RZ ;  /* 0xffffffff06087810 */ /* 0x000fe40007ffe0ff */
[----:B0-----:R-:W-:-:S04]  /*62d0*/  IADD3 R3, PT, PT, R7, -0x1, RZ ;  /* 0xffffffff07037810 */ /* 0x001fc80007ffe0ff */
[----:B------:R-:W-:Y:S02]  /*62e0*/  ISETP.NE.AND P0, PT, R0, R3, PT ;  /* 0x000000030000720c */ /* 0x000fe40003f05270 */
[----:B------:R-:W-:Y:S02]  /*62f0*/  SHF.L.U32 R0, R7, 0x1, RZ ;  /* 0x0000000107007819 */ /* 0x000fe400000006ff */
[----:B------:R-:W-:Y:S02]  /*6300*/  ISETP.NE.OR P0, PT, R8, UR10, P0 ;  /* 0x0000000a08007c0c */ /* 0x000fe40008705670 */
[----:B------:R-:W-:-:S05]  /*6310*/  SEL R3, R0, RZ, P1 ;  /* 0x000000ff00037207 */ /* 0x000fca0000800000 */
[----:B-1----:R-:W-:Y:S01]  /*6320*/  IMAD.WIDE.U32 R4, R3, 0x4, R4 ;  /* 0x0000000403047825 */ /* 0x002fe200078e0004 */
[----:B------:R-:W-:Y:S06]  /*6330*/  @P2 BRA `(.L_x_122) ;  /* 0x0000000000142947 */ /* 0x000fec0003800000 */
[----:B------:R-:W-:Y:S01]  /*6340*/  HFMA2 R3, -RZ, RZ, 0, 5.9604644775390625e-08 ;  /* 0x00000001ff037431 */ /* 0x000fe200000001ff */
[----:B------:R-:W-:Y:S06]  /*6350*/  MEMBAR.ALL.GPU ;  /* 0x0000000000007992 */ /* 0x000fec000000a000 */
[----:B------:R-:W-:-:S00]  /*6360*/  ERRBAR ;  /* 0x00000000000079ab */ /* 0x000fc00000000000 */
[----:B------:R-:W-:Y:S06]  /*6370*/  CGAERRBAR ;  /* 0x00000000000075ab */ /* 0x000fec0000000000 */
[----:B------:R0:W-:Y:S02]  /*6380*/  REDG.E.ADD.S32.STRONG.GPU desc[UR8][R4.64], R3 ;  /* 0x000000030400798e */ /* 0x0001e4000c12e308 */
.L_x_122:
[----:B------:R-:W-:Y:S05]  /*6390*/  BSYNC.RECONVERGENT B0 ;  /* 0x0000000000007941 */ /* 0x000fea0003800200 */
.L_x_121:
[----:B------:R-:W-:Y:S05]  /*63a0*/  @P0 EXIT ;  /* 0x000000000000094d */ /* 0x000fea0003800000 */
[----:B------:R-:W-:Y:S05]  /*63b0*/  @P2 BRA `(.L_x_123) ;  /* 0x0000000000202947 */ /* 0x000fea0003800000 */
[----:B------:R-:W-:-:S05]  /*63c0*/  IMAD R0, R6, R7, RZ ;  /* 0x0000000706007224 */ /* 0x000fca00078e02ff */
[----:B------:R-:W-:-:S13]  /*63d0*/  ISETP.NE.AND P0, PT, R0, -0x1, PT ;  /* 0xffffffff0000780c */ /* 0x000fda0003f05270 */
[----:B------:R-:W-:Y:S05]  /*63e0*/  @!P0 BRA `(.L_x_123) ;  /* 0x0000000000148947 */ /* 0x000fea0003800000 */
.L_x_124:
[----:B0-----:R-:W5:Y:S04]  /*63f0*/  LDG.E.STRONG.GPU R3, desc[UR8][R4.64] ;  /* 0x0000000804037981 */ /* 0x001f68000c1ef900 */
[----:B-----5:R-:W-:Y:S01]  /*6400*/  CCTL.IVALL ;  /* 0x00000000ff00798f */ /* 0x020fe20002000000 */
[----:B------:R-:W-:Y:S05]  /*6410*/  YIELD ;  /* 0x0000000000007946 */ /* 0x000fea0003800000 */
[----:B------:R-:W-:-:S13]  /*6420*/  ISETP.NE.AND P0, PT, R3, R0, PT ;  /* 0x000000000300720c */ /* 0x000fda0003f05270 */
[----:B------:R-:W-:Y:S05]  /*6430*/  @P0 BRA `(.L_x_124) ;  /* 0xfffffffc00ec0947 */ /* 0x000fea000383ffff */
.L_x_123:
        /* <DEDUP_REMOVED lines=12> */
[----:B--2---:R-:W-:Y:S02]  /*6500*/  MOV R33, RZ ;  /* 0x000000ff00217202 */ /* 0x004fe40000000f00 */
        /* <DEDUP_REMOVED lines=23> */
[----:B------:R-:W-:Y:S02]  /*6680*/  IADD3 R4, P0, PT, R4, R13, RZ ;  /* 0x0000000d04047210 */ /* 0x000fe40007f1e0ff */
[----:B---3--:R-:W-:Y:S02]  /*6690*/  LEA.HI R27, P2, R9, R6, RZ, 0x1 ;  /* 0x00000006091b7211 */ /* 0x008fe400078508ff */
[----:B------:R-:W-:Y:S02]  /*66a0*/  LOP3.LUT R8, R4, 0x3, RZ, 0xc0, !PT ;  /* 0x0000000304087812 */ /* 0x000fe400078ec0ff */
[----:B------:R-:W-:-:S02]  /*66b0*/  LEA.HI.X R5, R5, RZ, RZ, 0x19, P0 ;  /* 0x000000ff05057211 */ /* 0x000fc400000fccff */
[----:B------:R-:W-:Y:S02]  /*66c0*/  ISETP.NE.U32.AND P1, PT, R8, 0x3, PT ;  /* 0x000000030800780c */ /* 0x000fe40003f25070 */
[----:B------:R-:W-:Y:S02]  /*66d0*/  IADD3.X R32, PT, PT, RZ, R9, RZ, P2, !PT ;  /* 0x00000009ff207210 */ /* 0x000fe400017fe4ff */
[----:B------:R-:W-:Y:S02]  /*66e0*/  ISETP.NE.AND.EX P1, PT, RZ, RZ, PT, P1 ;  /* 0x000000ffff00720c */ /* 0x000fe40003f25310 */
[----:B------:R-:W-:Y:S02]  /*66f0*/  ISETP.GE.U32.AND P0, PT, R4, 0x3, PT ;  /* 0x000000030400780c */ /* 0x000fe40003f06070 */
[----:B------:R-:W-:Y:S02]  /*6700*/  SHF.R.S64 R27, R27, 0x1, R32 ;  /* 0x000000011b1b7819 */ /* 0x000fe40000001020 */
[----:B------:R-:W-:-:S02]  /*6710*/  ISETP.GE.U32.AND.EX P0, PT, R5, RZ, PT, P0 ;  /* 0x000000ff0500720c */ /* 0x000fc40003f06100 */
[----:B------:R-:W-:-:S05]  /*6720*/  SHF.R.S32.HI R32, RZ, 0x1, R32 ;  /* 0x00000001ff207819 */ /* 0x000fca0000011420 */
[----:B------:R-:W-:Y:S06]  /*6730*/  @!P1 BRA `(.L_x_126) ;  /* 0x0000000000dc9947 */ /* 0x000fec0003800000 */
[----:B------:R-:W0:Y:S01]  /*6740*/  LDCU.64 UR4, c[0x0][0x3d8] ;  /* 0x00007b00ff0477ac */ /* 0x000e220008000a00 */
[----:B------:R-:W-:Y:S02]  /*6750*/  IADD3 R7, PT, PT, R4, 0x1, RZ ;  /* 0x0000000104077810 */ /* 0x000fe40007ffe0ff */
[----:B------:R-:W-:Y:S01]  /*6760*/  MOV R4, R2 ;  /* 0x0000000200047202 */ /* 0x000fe20000000f00 */
[----:B------:R-:W4:Y:S01]  /*6770*/  LDCU.64 UR6, c[0x0][0x390] ;  /* 0x00007200ff0677ac */ /* 0x000f220008000a00 */
[----:B------:R-:W-:Y:S02]  /*6780*/  LOP3.LUT R7, R7, 0x3, RZ, 0xc0, !PT ;  /* 0x0000000307077812 */ /* 0x000fe400078ec0ff */
[----:B------:R-:W-:Y:S01]  /*6790*/  MOV R5, R33 ;  /* 0x0000002100057202 */ /* 0x000fe20000000f00 */
[----:B------:R-:W1:Y:S01]  /*67a0*/  LDCU.64 UR10, c[0x0][0x388] ;  /* 0x00007100ff0a77ac */ /* 0x000e620008000a00 */
[C---:B------:R-:W-:Y:S02]  /*67b0*/  SHF.L.U32 R20, R2.reuse, 0x3, RZ ;  /* 0x0000000302147819 */ /* 0x040fe400000006ff */
[----:B------:R-:W-:Y:S01]  /*67c0*/  SHF.L.U64.HI R21, R2, 0x3, R33 ;  /* 0x0000000302157819 */ /* 0x000fe20000010221 */
[----:B------:R-:W-:Y:S01]  /*67d0*/  IMAD.WIDE.U32 R4, R7, 0x1a0, R4 ;  /* 0x000001a007047825 */ /* 0x000fe200078e0004 */
[----:B------:R-:W-:-:S02]  /*67e0*/  SHF.L.U64.HI R30, R3, 0x2, R0 ;  /* 0x00000002031e7819 */ /* 0x000fc40000010200 */
[----:B------:R-:W-:Y:S02]  /*67f0*/  SHF.L.U64.HI R26, R27, 0x2, R32 ;  /* 0x000000021b1a7819 */ /* 0x000fe40000010220 */
[----:B0-----:R-:W-:Y:S01]  /*6800*/  LEA R24, P1, R2, UR4, 0x2 ;  /* 0x0000000402187c11 */ /* 0x001fe2000f8210ff */
[----:B------:R-:W-:Y:S01]  /*6810*/  UMOV UR4, URZ ;  /* 0x000000ff00047c82 */ /* 0x000fe20008000000 */
[----:B----4-:R-:W-:Y:S02]  /*6820*/  IADD3 R22, P2, PT, R20, UR6, RZ ;  /* 0x0000000614167c10 */ /* 0x010fe4000ff5e0ff */
[----:B------:R-:W-:Y:S02]  /*6830*/  LEA.HI.X R25, R2, UR5, R33, 0x2, P1 ;  /* 0x0000000502197c11 */ /* 0x000fe400088f1421 */
[----:B------:R-:W-:Y:S02]  /*6840*/  IADD3 R33, PT, PT, R5, UR4, RZ ;  /* 0x0000000405217c10 */ /* 0x000fe4000fffe0ff */
[----:B------:R-:W-:Y:S01]  /*6850*/  MOV R2, R4 ;  /* 0x0000000400027202 */ /* 0x000fe20000000f00 */
[----:B------:R-:W-:Y:S01]  /*6860*/  IMAD.WIDE.U32 R4, R34, 0x4, RZ ;  /* 0x0000000422047825 */ /* 0x000fe200078e00ff */
[----:B------:R-:W-:-:S02]  /*6870*/  IADD3.X R23, PT, PT, R21, UR7, RZ, P2, !PT ;  /* 0x0000000715177c10 */ /* 0x000fc400097fe4ff */
[----:B------:R-:W-:Y:S02]  /*6880*/  IADD3 R18, P2, PT, RZ, -R7, RZ ;  /* 0x80000007ff127210 */ /* 0x000fe40007f5e0ff */
[----:B-1----:R-:W-:Y:S02]  /*6890*/  IADD3 R20, P1, PT, R20, UR10, RZ ;  /* 0x0000000a14147c10 */ /* 0x002fe4000ff3e0ff */
[----:B------:R-:W-:Y:S02]  /*68a0*/  SHF.L.U32 R7, R35, 0x2, RZ ;  /* 0x0000000223077819 */ /* 0x000fe400000006ff */
[----:B------:R-:W-:Y:S02]  /*68b0*/  IADD3.X R21, PT, PT, R21, UR11, RZ, P1, !PT ;  /* 0x0000000b15157c10 */ /* 0x000fe40008ffe4ff */
[----:B------:R-:W-:Y:S02]  /*68c0*/  IADD3 R28, PT, PT, R5, R7, RZ ;  /* 0x00000007051c7210 */ /* 0x000fe40007ffe0ff */
[----:B------:R-:W-:-:S07]  /*68d0*/  IADD3.X R19, PT, PT, RZ, -0x1, RZ, P2, !PT ;  /* 0xffffffffff137810 */ /* 0x000fce00017fe4ff */
.L_x_127:
[----:B0-----:R-:W-:Y:S02]  /*68e0*/  LEA R8, P1, R3, R24, 0x2 ;  /* 0x0000001803087211 */ /* 0x001fe400078210ff */
[----:B------:R-:W-:Y:S02]  /*68f0*/  IADD3 R10, P2, PT, R24, R4, RZ ;  /* 0x00000004180a7210 */ /* 0x000fe40007f5e0ff */
[----:B------:R-:W-:Y:S02]  /*6900*/  LEA R12, P3, R27, R24, 0x2 ;  /* 0x000000181b0c7211 */ /* 0x000fe400078610ff */
[C---:B------:R-:W-:Y:S02]  /*6910*/  IADD3.X R9, PT, PT, R25.reuse, R30, RZ, P1, !PT ;  /* 0x0000001e19097210 */ /* 0x040fe40000ffe4ff */
[----:B------:R-:W-:Y:S02]  /*6920*/  MOV R6, R24 ;  /* 0x0000001800067202 */ /* 0x000fe40000000f00 */
[----:B------:R-:W-:Y:S01]  /*6930*/  MOV R7, R25 ;  /* 0x0000001900077202 */ /* 0x000fe20000000f00 */
[----:B------:R0:W2:Y:S01]  /*6940*/  LDG.E R15, desc[UR8][R8.64] ;  /* 0x00000008080f7981 */ /* 0x0000a2000c1e1900 */
[----:B------:R-:W-:-:S02]  /*6950*/  IADD3.X R11, PT, PT, R25, R28, RZ, P2, !PT ;  /* 0x0000001c190b7210 */ /* 0x000fc400017fe4ff */
[----:B------:R-:W-:Y:S01]  /*6960*/  IADD3.X R13, PT, PT, R25, R26, RZ, P3, !PT ;  /* 0x0000001a190d7210 */ /* 0x000fe20001ffe4ff */
[----:B------:R1:W2:Y:S04]  /*6970*/  LDG.E R14, desc[UR8][R6.64] ;  /* 0x00000008060e7981 */ /* 0x0002a8000c1e1900 */
[----:B------:R-:W3:Y:S04]  /*6980*/  LDG.E R16, desc[UR8][R10.64] ;  /* 0x000000080a107981 */ /* 0x000ee8000c1e1900 */
[----:B------:R-:W3:Y:S01]  /*6990*/  LDG.E R17, desc[UR8][R12.64] ;  /* 0x000000080c117981 */ /* 0x000ee2000c1e1900 */
[----:B0-----:R-:W-:-:S02]  /*69a0*/  MOV R8, R22 ;  /* 0x0000001600087202 */ /* 0x001fc40000000f00 */
[----:B-1----:R-:W-:Y:S02]  /*69b0*/  MOV R6, R20 ;  /* 0x0000001400067202 */ /* 0x002fe40000000f00 */
[----:B------:R-:W-:Y:S02]  /*69c0*/  MOV R7, R21 ;  /* 0x0000001500077202 */ /* 0x000fe40000000f00 */
[----:B------:R-:W-:Y:S02]  /*69d0*/  MOV R9, R23 ;  /* 0x0000001700097202 */ /* 0x000fe40000000f00 */
[----:B------:R-:W-:-:S04]  /*69e0*/  IADD3 R18, P1, PT, R18, 0x1, RZ ;  /* 0x0000000112127810 */ /* 0x000fc80007f3e0ff */
        /* <DEDUP_REMOVED lines=12> */
.L_x_126:
[----:B------:R-:W-:Y:S05]  /*6ab0*/  BSYNC.RECONVERGENT B0 ;  /* 0x0000000000007941 */ /* 0x000fea0003800200 */
.L_x_125:
[----:B------:R-:W-:Y:S05]  /*6ac0*/  @!P0 EXIT ;  /* 0x000000000000894d */ /* 0x000fea0003800000 */
[C---:B------:R-:W-:Y:S01]  /*6ad0*/  SHF.L.U64.HI R31, R34.reuse, 0x2, R35 ;  /* 0x00000002221f7819 */ /* 0x040fe20000010223 */
[----:B------:R-:W1:Y:S01]  /*6ae0*/  LDCU.64 UR4, c[0x0][0x3d8] ;  /* 0x00007b00ff0477ac */ /* 0x000e620008000a00 */
[----:B------:R-:W-:Y:S02]  /*6af0*/  SHF.L.U32 R29, R34, 0x2, RZ ;  /* 0x00000002221d7819 */ /* 0x000fe400000006ff */
[C---:B------:R-:W-:Y:S01]  /*6b00*/  SHF.L.U64.HI R39, R27.reuse, 0x2, R32 ;  /* 0x000000021b277819 */ /* 0x040fe20000010220 */
[----:B------:R-:W2:Y:S01]  /*6b10*/  LDCU.64 UR6, c[0x0][0x388] ;  /* 0x00007100ff0677ac */ /* 0x000ea20008000a00 */
[----:B------:R-:W-:Y:S02]  /*6b20*/  SHF.L.U32 R41, R27, 0x2, RZ ;  /* 0x000000021b297819 */ /* 0x000fe400000006ff */
[C---:B------:R-:W-:Y:S01]  /*6b30*/  SHF.L.U64.HI R35, R3.reuse, 0x2, R0 ;  /* 0x0000000203237819 */ /* 0x040fe20000010200 */
[----:B------:R-:W3:Y:S01]  /*6b40*/  LDCU.64 UR10, c[0x0][0x390] ;  /* 0x00007200ff0a77ac */ /* 0x000ee20008000a00 */
[----:B------:R-:W-:-:S07]  /*6b50*/  SHF.L.U32 R37, R3, 0x2, RZ ;  /* 0x0000000203257819 */ /* 0x000fce00000006ff */
.L_x_128:
[C---:B0-----:R-:W-:Y:S02]  /*6b60*/  SHF.L.U32 R16, R2.reuse, 0x2, RZ ;  /* 0x0000000202107819 */ /* 0x041fe400000006ff */
[----:B-1----:R-:W-:Y:S02]  /*6b70*/  SHF.L.U64.HI R13, R2, 0x2, R33 ;  /* 0x00000002020d7819 */ /* 0x002fe40000010221 */
[----:B-1----:R-:W-:-:S04]  /*6b80*/  IADD3 R4, P0, PT, R16, UR4, RZ ;  /* 0x0000000410047c10 */ /* 0x002fc8000ff1e0ff */
[----:B------:R-:W-:Y:S02]  /*6b90*/  IADD3.X R5, PT, PT, R13, UR5, RZ, P0, !PT ;  /* 0x000000050d057c10 */ /* 0x000fe400087fe4ff */
[C---:B------:R-:W-:Y:S02]  /*6ba0*/  IADD3 R6, P0, PT, R4.reuse, R37, RZ ;  /* 0x0000002504067210 */ /* 0x040fe40007f1e0ff */
[C---:B------:R-:W-:Y:S01]  /*6bb0*/  IADD3 R10, P1, PT, R4.reuse, R41, RZ ;  /* 0x00000029040a7210 */ /* 0x040fe20007f3e0ff */
[----:B------:R0:W5:Y:S01]  /*6bc0*/  LDG.E R18, desc[UR8][R4.64] ;  /* 0x0000000804127981 */ /* 0x000162000c1e1900 */
[C---:B------:R-:W-:Y:S02]  /*6bd0*/  IADD3.X R7, PT, PT, R5.reuse, R35, RZ, P0, !PT ;  /* 0x0000002305077210 */ /* 0x040fe400007fe4ff */
[----:B------:R-:W-:Y:S02]  /*6be0*/  IADD3 R8, P0, PT, R4, R29, RZ ;  /* 0x0000001d04087210 */ /* 0x000fe40007f1e0ff */
[C---:B------:R-:W-:Y:S01]  /*6bf0*/  IADD3.X R11, PT, PT, R5.reuse, R39, RZ, P1, !PT ;  /* 0x00000027050b7210 */ /* 0x040fe20000ffe4ff */
[----:B------:R1:W5:Y:S01]  /*6c00*/  LDG.E R19, desc[UR8][R6.64] ;  /* 0x0000000806137981 */ /* 0x000362000c1e1900 */
[----:B------:R-:W-:-:S03]  /*6c10*/  IADD3.X R9, PT, PT, R5, R31, RZ, P0, !PT ;  /* 0x0000001f05097210 */ /* 0x000fc600007fe4ff */
[----:B------:R-:W4:Y:S04]  /*6c20*/  LDG.E R21, desc[UR8][R10.64] ;  /* 0x000000080a157981 */ /* 0x000f28000c1e1900 */
[----:B------:R1:W4:Y:S01]  /*6c30*/  LDG.E R20, desc[UR8][R8.64] ;  /* 0x0000000808147981 */ /* 0x000322000c1e1900 */
[C---:B------:R-:W-:Y:S02]  /*6c40*/  SHF.L.U32 R27, R2.reuse, 0x3, RZ ;  /* 0x00000003021b7819 */ /* 0x040fe400000006ff */
[----:B------:R-:W-:Y:S02]  /*6c50*/  SHF.L.U64.HI R28, R2, 0x3, R33 ;  /* 0x00000003021c7819 */ /* 0x000fe40000010221 */
[----:B------:R-:W-:Y:S02]  /*6c60*/  LOP3.LUT R14, R27, 0xfffffff8, RZ, 0xc0, !PT ;  /* 0xfffffff81b0e7812 */ /* 0x000fe400078ec0ff */
[----:B------:R-:W-:-:S02]  /*6c70*/  LOP3.LUT R16, R16, 0xfffffffc, RZ, 0xc0, !PT ;  /* 0xfffffffc10107812 */ /* 0x000fc400078ec0ff */
[----:B0-----:R-:W-:Y:S02]  /*6c80*/  LOP3.LUT R5, R28, 0x3, RZ, 0xc0, !PT ;  /* 0x000000031c057812 */ /* 0x001fe400078ec0ff */
[----:B--2---:R-:W-:Y:S02]  /*6c90*/  IADD3 R12, P0, PT, R14, UR6, RZ ;  /* 0x000000060e0c7c10 */ /* 0x004fe4000ff1e0ff */
[----:B------:R-:W-:Y:S02]  /*6ca0*/  LOP3.LUT R4, R13, 0x3, RZ, 0xc0, !PT ;  /* 0x000000030d047812 */ /* 0x000fe400078ec0ff */
[----:B------:R-:W-:Y:S02]  /*6cb0*/  IADD3 R16, P2, PT, R16, UR4, RZ ;  /* 0x0000000410107c10 */ /* 0x000fe4000ff5e0ff */
[----:B---3--:R-:W-:Y:S02]  /*6cc0*/  IADD3 R14, P1, PT, R14, UR10, RZ ;  /* 0x0000000a0e0e7c10 */ /* 0x008fe4000ff3e0ff */
[----:B------:R-:W-:-:S02]  /*6cd0*/  IADD3.X R13, PT, PT, R5, UR7, RZ, P0, !PT ;  /* 0x00000007050d7c10 */ /* 0x000fc400087fe4ff */
[----:B------:R-:W-:Y:S02]  /*6ce0*/  IADD3.X R17, PT, PT, R4, UR5, RZ, P2, !PT ;  /* 0x0000000504117c10 */ /* 0x000fe400097fe4ff */
[----:B------:R-:W-:Y:S02]  /*6cf0*/  IADD3.X R15, PT, PT, R5, UR11, RZ, P1, !PT ;  /* 0x0000000b050f7c10 */ /* 0x000fe40008ffe4ff */
[C---:B------:R-:W-:Y:S02]  /*6d00*/  IADD3 R4, P0, PT, R16.reuse, R37, RZ ;  /* 0x0000002510047210 */ /* 0x040fe40007f1e0ff */
[C---:B-1----:R-:W-:Y:S02]  /*6d10*/  IADD3 R6, P1, PT, R16.reuse, R29, RZ ;  /* 0x0000001d10067210 */ /* 0x042fe40007f3e0ff */
[----:B------:R-:W-:Y:S02]  /*6d20*/  IADD3 R8, P2, PT, R16, R41, RZ ;  /* 0x0000002910087210 */ /* 0x000fe40007f5e0ff */
[----:B------:R-:W-:-:S02]  /*6d30*/  IADD3.X R5, PT, PT, R17, R35, RZ, P0, !PT ;  /* 0x0000002311057210 */ /* 0x000fc400007fe4ff */
[C---:B------:R-:W-:Y:S02]  /*6d40*/  IADD3.X R7, PT, PT, R17.reuse, R31, RZ, P1, !PT ;  /* 0x0000001f11077210 */ /* 0x040fe40000ffe4ff */
[----:B------:R-:W-:Y:S01]  /*6d50*/  IADD3.X R9, PT, PT, R17, R39, RZ, P2, !PT ;  /* 0x0000002711097210 */ /* 0x000fe200017fe4ff */
[----:B-----5:R0:W-:Y:S04]  /*6d60*/  STG.E.64 desc[UR8][R12.64], R18 ;  /* 0x000000120c007986 */ /* 0x0201e8000c101b08 */
[----:B----4-:R1:W-:Y:S04]  /*6d70*/  STG.E.64 desc[UR8][R14.64], R20 ;  /* 0x000000140e007986 */ /* 0x0103e8000c101b08 */
[----:B------:R-:W2:Y:S04]  /*6d80*/  LDG.E R22, desc[UR8][R16.64+0x680] ;  /* 0x0006800810167981 */ /* 0x000ea8000c1e1900 */
[----:B------:R-:W2:Y:S04]  /*6d90*/  LDG.E R23, desc[UR8][R4.64+0x680] ;  /* 0x0006800804177981 */ /* 0x000ea8000c1e1900 */
[----:B------:R-:W3:Y:S04]  /*6da0*/  LDG.E R24, desc[UR8][R6.64+0x680] ;  /* 0x0006800806187981 */ /* 0x000ee8000c1e1900 */
[----:B------:R-:W3:Y:S01]  /*6db0*/  LDG.E R25, desc[UR8][R8.64+0x680] ;  /* 0x0006800808197981 */ /* 0x000ee2000c1e1900 */
[----:B0-----:R-:W-:-:S04]  /*6dc0*/  IADD3 R12, P0, PT, R27, 0xd00, RZ ;  /* 0x00000d001b0c7810 */ /* 0x001fc80007f1e0ff */
[----:B------:R-:W-:Y:S02]  /*6dd0*/  IADD3.X R13, PT, PT, RZ, R28, RZ, P0, !PT ;  /* 0x0000001cff0d7210 */ /* 0x000fe400007fe4ff */
[----:B------:R-:W-:Y:S02]  /*6de0*/  LOP3.LUT R12, R12, 0xfffffff8, RZ, 0xc0, !PT ;  /* 0xfffffff80c0c7812 */ /* 0x000fe400078ec0ff */
[----:B------:R-:W-:Y:S02]  /*6df0*/  LOP3.LUT R13, R13, 0x3, RZ, 0xc0, !PT ;  /* 0x000000030d0d7812 */ /* 0x000fe400078ec0ff */
[C---:B------:R-:W-:Y:S02]  /*6e00*/  IADD3 R10, P0, PT, R12.reuse, UR6, RZ ;  /* 0x000000060c0a7c10 */ /* 0x040fe4000ff1e0ff */
        /* <DEDUP_REMOVED lines=19> */
[----:B------:R-:W3:Y:S04]  /*6f40*/  LDG.E R22, desc[UR8][R16.64+0x1380] ;  /* 0x0013800810167981 */ /* 0x000ee8000c1e1900 */
[----:B------:R-:W3:Y:S04]  /*6f50*/  LDG.E R23, desc[UR8][R4.64+0x1380] ;  /* 0x0013800804177981 */ /* 0x000ee8000c1e1900 */
        /* <DEDUP_REMOVED lines=14> */
[----:B---3--:R1:W-:Y:S04]  /*7040*/  STG.E.64 desc[UR8][R12.64], R22 ;  /* 0x000000160c007986 */ /* 0x0083e8000c101b08 */
[----:B--2---:R1:W-:Y:S07]  /*7050*/  STG.E.64 desc[UR8][R14.64], R24 ;  /* 0x000000180e007986 */ /* 0x0043ee000c101b08 */
[----:B------:R-:W-:Y:S05]  /*7060*/  @P0 BRA `(.L_x_128) ;  /* 0xfffffff800bc0947 */ /* 0x000fea000383ffff */
[----:B------:R-:W-:Y:S05]  /*7070*/  EXIT ;  /* 0x000000000000794d */ /* 0x000fea0003800000 */
.L_x_129:
        /* <DEDUP_REMOVED lines=16> */
.L_x_3409:


//--------------------- .text._Z35group_norm_nhwc_bwd_one_pass_kernelI11Bf16IOFp32WLi512ELi26ELi416EEv26Group_norm_nhwc_bwd_params --------------------------
	.section	.text._Z35group_norm_nhwc_bwd_one_pass_kernelI11Bf16IOFp32WLi512ELi26ELi416EEv26Group_norm_nhwc_bwd_params,"ax",@progbits
	.align	128
        .global         _Z35group_norm_nhwc_bwd_one_pass_kernelI11Bf16IOFp32WLi512ELi26ELi416EEv26Group_norm_nhwc_bwd_params
        .type           _Z35group_norm_nhwc_bwd_one_pass_kernelI11Bf16IOFp32WLi512ELi26ELi416EEv26Group_norm_nhwc_bwd_params,@function
        .size           _Z35group_norm_nhwc_bwd_one_pass_kernelI11Bf16IOFp32WLi512ELi26ELi416EEv26Group_norm_nhwc_bwd_params,(.L_x_3410 - _Z35group_norm_nhwc_bwd_one_pass_kernelI11Bf16IOFp32WLi512ELi26ELi416EEv26Group_norm_nhwc_bwd_params)
        .other          _Z35group_norm_nhwc_bwd_one_pass_kernelI11Bf16IOFp32WLi512ELi26ELi416EEv26Group_norm_nhwc_bwd_params,@"STO_CUDA_ENTRY STV_DEFAULT"
_Z35group_norm_nhwc_bwd_one_pass_kernelI11Bf16IOFp32WLi512ELi26ELi416EEv26Group_norm_nhwc_bwd_params:
.text._Z35group_norm_nhwc_bwd_one_pass_kernelI11Bf16IOFp32WLi512ELi26ELi416EEv26Group_norm_nhwc_bwd_params:
[----:B------:R-:W-:Y:S08]  /*0000*/  LDC R1, c[0x0][0x37c] ;  /* 0x0000df00ff017b82 */ /* 0x000ff00000000800 */
[----:B------:R-:W0:Y:S01]  /*0010*/  S2UR UR8, SR_CTAID.Y ;  /* 0x00000000000879c3 */ /* 0x000e220000002600 */
[----:B------:R-:W1:Y:S01]  /*0020*/  LDCU UR4, c[0x0][0x410] ;  /* 0x00008200ff0477ac */ /* 0x000e620008000800 */
[----:B------:R-:W1:Y:S01]  /*0030*/  LDCU UR5, c[0x0][0x3e0] ;  /* 0x00007c00ff0577ac */ /* 0x000e620008000800 */
[----:B------:R-:W2:Y:S01]  /*0040*/  LDCU.64 UR6, c[0x0][0x358] ;  /* 0x00006b00ff0677ac */ /* 0x000ea20008000a00 */
[----:B-1----:R-:W-:-:S04]  /*0050*/  UIMAD UR4, UR4, UR5, URZ ;  /* 0x00000005040472a4 */ /* 0x002fc8000f8e02ff */
[----:B0-----:R-:W-:-:S09]  /*0060*/  UISETP.GE.AND UP0, UPT, UR8, UR4, UPT ;  /* 0x000000040800728c */ /* 0x001fd2000bf06270 */
[----:B--2---:R-:W-:Y:S05]  /*0070*/  BRA.U UP0, `(.L_x_130) ;  /* 0x000000a100f47547 */ /* 0x004fea000b800000 */
[----:B------:R-:W0:Y:S01]  /*0080*/  S2R R4, SR_TID.X ;  /* 0x0000000000047919 */ /* 0x000e220000002100 */
[----:B------:R-:W-:Y:S01]  /*0090*/  HFMA2 R80, -RZ, RZ, 0, 0 ;  /* 0x00000000ff507431 */ /* 0x000fe200000001ff */
[----:B------:R-:W-:Y:S02]  /*00a0*/  MOV R83, UR8 ;  /* 0x0000000800537c02 */ /* 0x000fe40008000f00 */
[----:B0-----:R-:W-:-:S05]  /*00b0*/  LOP3.LUT R0, R4, 0xffff, RZ, 0xc0, !PT ;  /* 0x0000ffff04007812 */ /* 0x001fca00078ec0ff */
[----:B------:R-:W-:-:S05]  /*00c0*/  IMAD R0, R0, 0x13b2, RZ ;  /* 0x000013b200007824 */ /* 0x000fca00078e02ff */
[----:B------:R-:W-:Y:S02]  /*00d0*/  SHF.R.U32.HI R82, RZ, 0x10, R0 ;  /* 0x00000010ff527819 */ /* 0x000fe40000011600 */
[----:B------:R-:W0:Y:S02]  /*00e0*/  S2R R0, SR_LANEID ;  /* 0x0000000000007919 */ /* 0x000e240000000000 */
[----:B------:R-:W-:-:S05]  /*00f0*/  PRMT R2, R82, 0x9910, RZ ;  /* 0x0000991052027816 */ /* 0x000fca00000000ff */
[----:B------:R-:W-:-:S05]  /*0100*/  IMAD R2, R2, 0xd, RZ ;  /* 0x0000000d02027824 */ /* 0x000fca00078e02ff */
[----:B------:R-:W-:-:S04]  /*0110*/  IADD3 R2, PT, PT, RZ, -R2, RZ ;  /* 0x80000002ff027210 */ /* 0x000fc80007ffe0ff */
[----:B------:R-:W-:-:S04]  /*0120*/  PRMT R81, R2, 0x7710, RZ ;  /* 0x0000771002517816 */ /* 0x000fc800000000ff */
[----:B------:R-:W-:-:S04]  /*0130*/  IADD3 R81, PT, PT, R81, R4, RZ ;  /* 0x0000000451517210 */ /* 0x000fc80007ffe0ff */
[----:B------:R-:W-:-:S04]  /*0140*/  SHF.L.U32 R81, R81, 0x1, RZ ;  /* 0x0000000151517819 */ /* 0x000fc800000006ff */
[----:B------:R-:W-:-:S07]  /*0150*/  LOP3.LUT R2, R81, 0xffff, RZ, 0xc0, !PT ;  /* 0x0000ffff51027812 */ /* 0x000fce00078ec0ff */
.L_x_197:
[----:B-1----:R-:W1:Y:S01]  /*0160*/  LDC R10, c[0x0][0x410] ;  /* 0x00010400ff0a7b82 */ /* 0x002e620000000800 */
[----:B--2---:R-:W2:Y:S01]  /*0170*/  LDCU UR4, c[0x0][0x41c] ;  /* 0x00008380ff0477ac */ /* 0x004ea20008000800 */
[----:B------:R-:W-:Y:S02]  /*0180*/  ISETP.GE.AND P1, PT, R83, RZ, PT ;  /* 0x000000ff5300720c */ /* 0x000fe40003f26270 */
[----:B------:R-:W-:Y:S01]  /*0190*/  CS2R R78, SRZ ;  /* 0x00000000004e7805 */ /* 0x000fe2000001ff00 */
[----:B---3--:R-:W3:Y:S01]  /*01a0*/  LDCU.128 UR8, c[0x0][0x400] ;  /* 0x00008000ff0877ac */ /* 0x008ee20008000c00 */
[----:B-1--4-:R-:W-:-:S04]  /*01b0*/  IABS R9, R10 ;  /* 0x0000000a00097213 */ /* 0x012fc80000000000 */
[----:B------:R-:W1:Y:S08]  /*01c0*/  I2F.RP R6, R9 ;  /* 0x0000000900067306 */ /* 0x000e700000209400 */
[----:B-1----:R-:W1:Y:S02]  /*01d0*/  MUFU.RCP R6, R6 ;  /* 0x0000000600067308 */ /* 0x002e640000001000 */
[----:B01----:R-:W-:-:S06]  /*01e0*/  IADD3 R4, PT, PT, R6, 0xffffffe, RZ ;  /* 0x0ffffffe06047810 */ /* 0x003fcc0007ffe0ff */
[----:B------:R1:W4:Y:S02]  /*01f0*/  F2I.FTZ.U32.TRUNC.NTZ R5, R4 ;  /* 0x0000000400057305 */ /* 0x000324000021f000 */
[----:B-1----:R-:W-:Y:S02]  /*0200*/  MOV R4, RZ ;  /* 0x000000ff00047202 */ /* 0x002fe40000000f00 */
[----:B----4-:R-:W-:-:S05]  /*0210*/  IADD3 R8, PT, PT, RZ, -R5, RZ ;  /* 0x80000005ff087210 */ /* 0x010fca0007ffe0ff */
[----:B------:R-:W-:Y:S01]  /*0220*/  IMAD R3, R8, R9, RZ ;  /* 0x0000000908037224 */ /* 0x000fe200078e02ff */
[----:B------:R-:W-:-:S03]  /*0230*/  IABS R8, R83 ;  /* 0x0000005300087213 */ /* 0x000fc60000000000 */
[----:B------:R-:W-:Y:S02]  /*0240*/  IMAD.HI.U32 R5, R5, R3, R4 ;  /* 0x0000000305057227 */ /* 0x000fe400078e0004 */
[----:B------:R-:W2:Y:S04]  /*0250*/  S2R R3, SR_CTAID.X ;  /* 0x0000000000037919 */ /* 0x000ea80000002500 */
[----:B------:R-:W-:-:S05]  /*0260*/  IMAD.HI.U32 R5, R5, R8, RZ ;  /* 0x0000000805057227 */ /* 0x000fca00078e00ff */
[----:B------:R-:W-:-:S05]  /*0270*/  IADD3 R6, PT, PT, -R5, RZ, RZ ;  /* 0x000000ff05067210 */ /* 0x000fca0007ffe1ff */
[----:B------:R-:W-:Y:S01]  /*0280*/  IMAD R4, R9, R6, R8 ;  /* 0x0000000609047224 */ /* 0x000fe200078e0208 */
[----:B------:R-:W-:-:S04]  /*0290*/  LOP3.LUT R6, R83, R10, RZ, 0x3c, !PT ;  /* 0x0000000a53067212 */ /* 0x000fc800078e3cff */
[----:B------:R-:W-:Y:S02]  /*02a0*/  ISETP.GT.U32.AND P4, PT, R9, R4, PT ;  /* 0x000000040900720c */ /* 0x000fe40003f84070 */
[----:B------:R-:W-:-:S11]  /*02b0*/  ISETP.GE.AND P2, PT, R6, RZ, PT ;  /* 0x000000ff0600720c */ /* 0x000fd60003f46270 */
[-C--:B------:R-:W-:Y:S01]  /*02c0*/  @!P4 IADD3 R4, PT, PT, R4, -R9.reuse, RZ ;  /* 0x800000090404c210 */ /* 0x080fe20007ffe0ff */
[----:B--2---:R-:W-:Y:S01]  /*02d0*/  IMAD R7, R3, UR4, R82 ;  /* 0x0000000403077c24 */ /* 0x004fe2000f8e0252 */
[----:B------:R-:W-:Y:S02]  /*02e0*/  @!P4 IADD3 R5, PT, PT, R5, 0x1, RZ ;  /* 0x000000010505c810 */ /* 0x000fe40007ffe0ff */
[----:B------:R-:W-:Y:S02]  /*02f0*/  CS2R R76, SRZ ;  /* 0x00000000004c7805 */ /* 0x000fe4000001ff00 */
[----:B------:R-:W-:Y:S02]  /*0300*/  ISETP.GE.U32.AND P0, PT, R4, R9, PT ;  /* 0x000000090400720c */ /* 0x000fe40003f06070 */
[----:B------:R-:W-:Y:S02]  /*0310*/  CS2R R74, SRZ ;  /* 0x00000000004a7805 */ /* 0x000fe4000001ff00 */
[----:B---3--:R-:W-:-:S02]  /*0320*/  ISETP.GE.U32.AND P3, PT, R7, UR8, PT ;  /* 0x0000000807007c0c */ /* 0x008fc4000bf66070 */
[----:B------:R-:W-:Y:S02]  /*0330*/  CS2R R72, SRZ ;  /* 0x0000000000487805 */ /* 0x000fe4000001ff00 */
[----:B------:R-:W-:Y:S02]  /*0340*/  SHF.R.S32.HI R17, RZ, 0x1f, R7 ;  /* 0x0000001fff117819 */ /* 0x000fe40000011407 */
[----:B------:R-:W-:Y:S02]  /*0350*/  CS2R R70, SRZ ;  /* 0x0000000000467805 */ /* 0x000fe4000001ff00 */
[----:B------:R-:W-:Y:S02]  /*0360*/  ISETP.GT.U32.AND P5, PT, R9, R4, PT ;  /* 0x000000040900720c */ /* 0x000fe40003fa4070 */
[----:B------:R-:W-:Y:S02]  /*0370*/  CS2R R68, SRZ ;  /* 0x0000000000447805 */ /* 0x000fe4000001ff00 */
[----:B------:R-:W-:-:S02]  /*0380*/  IADD3 R9, PT, PT, R4, -R9, RZ ;  /* 0x8000000904097210 */ /* 0x000fc40007ffe0ff */
[----:B------:R-:W-:Y:S02]  /*0390*/  CS2R R66, SRZ ;  /* 0x0000000000427805 */ /* 0x000fe4000001ff00 */
[----:B------:R-:W-:Y:S02]  /*03a0*/  ISETP.GE.AND.EX P3, PT, R17, UR9, PT, P3 ;  /* 0x0000000911007c0c */ /* 0x000fe4000bf66330 */
[----:B------:R-:W-:Y:S02]  /*03b0*/  CS2R R64, SRZ ;  /* 0x0000000000407805 */ /* 0x000fe4000001ff00 */
[----:B------:R-:W-:Y:S01]  /*03c0*/  SEL R4, R9, R4, !P5 ;  /* 0x0000000409047207 */ /* 0x000fe20006800000 */
[----:B------:R-:W1:Y:S01]  /*03d0*/  LDCU.U8 UR4, c[0x0][0x414] ;  /* 0x00008280ff0477ac */ /* 0x000e620008000000 */
[----:B------:R-:W-:Y:S02]  /*03e0*/  @P0 IADD3 R5, PT, PT, R5, 0x1, RZ ;  /* 0x0000000105050810 */ /* 0x000fe40007ffe0ff */
[----:B------:R-:W-:-:S02]  /*03f0*/  ISETP.NE.AND P4, PT, R10, RZ, PT ;  /* 0x000000ff0a00720c */ /* 0x000fc40003f85270 */
[----:B------:R-:W-:Y:S02]  /*0400*/  LOP3.LUT R9, RZ, R10, RZ, 0x33, !PT ;  /* 0x0000000aff097212 */ /* 0x000fe400078e33ff */
[----:B------:R-:W-:Y:S02]  /*0410*/  @!P1 IADD3 R4, PT, PT, -R4, RZ, RZ ;  /* 0x000000ff04049210 */ /* 0x000fe40007ffe1ff */
[----:B------:R-:W-:Y:S01]  /*0420*/  @!P2 IADD3 R5, PT, PT, -R5, RZ, RZ ;  /* 0x000000ff0505a210 */ /* 0x000fe20007ffe1ff */
[----:B------:R-:W2:Y:S01]  /*0430*/  @!P3 LDC.64 R20, c[0x0][0x3f8] ;  /* 0x0000fe00ff14bb82 */ /* 0x000ea20000000a00 */
[----:B------:R-:W-:Y:S02]  /*0440*/  IADD3 R13, PT, PT, R7, 0x20, RZ ;  /* 0x00000020070d7810 */ /* 0x000fe40007ffe0ff */
[C---:B------:R-:W-:Y:S02]  /*0450*/  SEL R119, R9.reuse, R4, !P4 ;  /* 0x0000000409777207 */ /* 0x040fe40006000000 */
[----:B------:R-:W-:-:S02]  /*0460*/  SEL R5, R9, R5, !P4 ;  /* 0x0000000509057207 */ /* 0x000fc40006000000 */
[----:B------:R-:W-:Y:S01]  /*0470*/  ISETP.GE.U32.AND P0, PT, R13, UR8, PT ;  /* 0x000000080d007c0c */ /* 0x000fe2000bf06070 */
[----:B------:R-:W-:Y:S01]  /*0480*/  IMAD R11, R119, 0x1a, RZ ;  /* 0x0000001a770b7824 */ /* 0x000fe200078e02ff */
[----:B------:R-:W-:Y:S01]  /*0490*/  SHF.R.S32.HI R9, RZ, 0x1f, R13 ;  /* 0x0000001fff097819 */ /* 0x000fe2000001140d */
[----:B------:R-:W3:Y:S01]  /*04a0*/  @!P3 LDC.64 R22, c[0x0][0x3a0] ;  /* 0x0000e800ff16bb82 */ /* 0x000ee20000000a00 */
[----:B------:R-:W-:Y:S02]  /*04b0*/  IADD3 R15, PT, PT, R7, 0x40, RZ ;  /* 0x00000040070f7810 */ /* 0x000fe40007ffe0ff */
[----:B------:R-:W-:Y:S02]  /*04c0*/  ISETP.GE.AND.EX P0, PT, R9, UR9, PT, P0 ;  /* 0x0000000909007c0c */ /* 0x000fe4000bf06300 */
[C---:B------:R-:W-:Y:S02]  /*04d0*/  IADD3 R120, P1, PT, R11.reuse, R2, RZ ;  /* 0x000000020b787210 */ /* 0x040fe40007f3e0ff */
[----:B------:R-:W-:Y:S01]  /*04e0*/  SHF.R.S32.HI R2, RZ, 0x1f, R5 ;  /* 0x0000001fff027819 */ /* 0x000fe20000011405 */
[----:B------:R-:W4:Y:S01]  /*04f0*/  @!P3 LDC.64 R24, c[0x0][0x398] ;  /* 0x0000e600ff18bb82 */ /* 0x000f220000000a00 */
[----:B------:R-:W-:-:S02]  /*0500*/  LEA.HI.X.SX32 R121, R11, RZ, 0x1, P1 ;  /* 0x000000ff0b797211 */ /* 0x000fc400008f0eff */
[----:B------:R-:W-:Y:S01]  /*0510*/  ISETP.GE.U32.AND P1, PT, R15, UR8, PT ;  /* 0x000000080f007c0c */ /* 0x000fe2000bf26070 */
[----:B------:R-:W-:Y:S01]  /*0520*/  IMAD R2, R2, UR10, RZ ;  /* 0x0000000a02027c24 */ /* 0x000fe2000f8e02ff */
[----:B------:R-:W-:Y:S01]  /*0530*/  SHF.R.S32.HI R19, RZ, 0x1f, R15 ;  /* 0x0000001fff137819 */ /* 0x000fe2000001140f */
[----:B------:R-:W-:Y:S02]  /*0540*/  IMAD.WIDE.U32 R120, R5, UR10, R120 ;  /* 0x0000000a05787c25 */ /* 0x000fe4000f8e0078 */
[----:B------:R-:W0:Y:S01]  /*0550*/  @!P0 LDC.64 R26, c[0x0][0x3f8] ;  /* 0x0000fe00ff1a8b82 */ /* 0x000e220000000a00 */
[----:B------:R-:W-:Y:S01]  /*0560*/  ISETP.GE.AND.EX P1, PT, R19, UR9, PT, P1 ;  /* 0x0000000913007c0c */ /* 0x000fe2000bf26310 */
[----:B------:R-:W-:Y:S01]  /*0570*/  IMAD R123, R5, UR11, R2 ;  /* 0x0000000b057b7c24 */ /* 0x000fe2000f8e0202 */
[----:B------:R-:W-:Y:S01]  /*0580*/  @!P3 MOV R122, R120 ;  /* 0x00000078007ab202 */ /* 0x000fe20000000f00 */
[----:B--2---:R-:W-:Y:S01]  /*0590*/  @!P3 IMAD R2, R17, R20, RZ ;  /* 0x000000141102b224 */ /* 0x004fe200078e02ff */
[----:B------:R-:W-:-:S02]  /*05a0*/  IADD3 R17, PT, PT, R7, 0x60, RZ ;  /* 0x0000006007117810 */ /* 0x000fc40007ffe0ff */
[----:B------:R-:W-:Y:S01]  /*05b0*/  IADD3 R123, PT, PT, R121, R123, RZ ;  /* 0x0000007b797b7210 */ /* 0x000fe20007ffe0ff */
[C---:B------:R-:W-:Y:S01]  /*05c0*/  @!P3 IMAD R11, R7.reuse, R21, R2 ;  /* 0x00000015070bb224 */ /* 0x040fe200078e0202 */
[----:B------:R-:W2:Y:S01]  /*05d0*/  @!P0 LDC.64 R28, c[0x0][0x3a0] ;  /* 0x0000e800ff1c8b82 */ /* 0x000ea20000000a00 */
[----:B------:R-:W-:Y:S01]  /*05e0*/  @!P0 MOV R10, R120 ;  /* 0x00000078000a8202 */ /* 0x000fe20000000f00 */
[----:B------:R-:W-:Y:S01]  /*05f0*/  @!P3 IMAD.WIDE.U32 R4, R7, R20, R122 ;  /* 0x000000140704b225 */ /* 0x000fe200078e007a */
[----:B------:R-:W-:-:S05]  /*0600*/  SHF.R.S32.HI R21, RZ, 0x1f, R17 ;  /* 0x0000001fff157819 */ /* 0x000fca0000011411 */
[----:B------:R-:W1:Y:S01]  /*0610*/  @!P1 LDC.64 R32, c[0x0][0x3f8] ;  /* 0x0000fe00ff209b82 */ /* 0x000e620000000a00 */
[----:B------:R-:W-:Y:S02]  /*0620*/  @!P3 IADD3 R11, PT, PT, R5, R11, RZ ;  /* 0x0000000b050bb210 */ /* 0x000fe40007ffe0ff */
[C---:B------:R-:W-:Y:S02]  /*0630*/  @!P3 SHF.L.U32 R5, R4.reuse, 0x1, RZ ;  /* 0x000000010405b819 */ /* 0x040fe400000006ff */
[----:B------:R-:W-:Y:S02]  /*0640*/  @!P3 SHF.L.U64.HI R2, R4, 0x1, R11 ;  /* 0x000000010402b819 */ /* 0x000fe4000001020b */
[----:B---3--:R-:W-:Y:S01]  /*0650*/  @!P3 IADD3 R4, P2, PT, R5, R22, RZ ;  /* 0x000000160504b210 */ /* 0x008fe20007f5e0ff */
[----:B0-----:R-:W-:Y:S01]  /*0660*/  @!P0 IMAD R6, R9, R26, RZ ;  /* 0x0000001a09068224 */ /* 0x001fe200078e02ff */
[----:B----4-:R-:W-:Y:S01]  /*0670*/  @!P3 IADD3 R8, P4, PT, R5, R24, RZ ;  /* 0x000000180508b210 */ /* 0x010fe20007f9e0ff */
[----:B------:R-:W0:Y:S01]  /*0680*/  @!P0 LDC.64 R30, c[0x0][0x398] ;  /* 0x0000e600ff1e8b82 */ /* 0x000e220000000a00 */
[----:B------:R-:W-:-:S02]  /*0690*/  @!P0 MOV R11, R123 ;  /* 0x0000007b000b8202 */ /* 0x000fc40000000f00 */
[C---:B------:R-:W-:Y:S01]  /*06a0*/  @!P3 IADD3.X R5, PT, PT, R2.reuse, R23, RZ, P2, !PT ;  /* 0x000000170205b210 */ /* 0x040fe200017fe4ff */
[----:B------:R-:W-:Y:S01]  /*06b0*/  @!P0 IMAD R23, R13, R27, R6 ;  /* 0x0000001b0d178224 */ /* 0x000fe200078e0206 */
[----:B------:R-:W-:Y:S01]  /*06c0*/  ISETP.GE.U32.AND P2, PT, R17, UR8, PT ;  /* 0x0000000811007c0c */ /* 0x000fe2000bf46070 */
[----:B------:R-:W-:Y:S01]  /*06d0*/  @!P0 IMAD.WIDE.U32 R10, R13, R26, R10 ;  /* 0x0000001a0d0a8225 */ /* 0x000fe200078e000a */
[----:B------:R-:W-:Y:S01]  /*06e0*/  @!P3 IADD3.X R9, PT, PT, R2, R25, RZ, P4, !PT ;  /* 0x000000190209b210 */ /* 0x000fe200027fe4ff */
[----:B------:R3:W4:Y:S01]  /*06f0*/  @!P3 LDG.E R79, desc[UR6][R4.64] ;  /* 0x00000006044fb981 */ /* 0x000722000c1e1900 */
[----:B------:R-:W-:Y:S01]  /*0700*/  ISETP.GE.AND.EX P2, PT, R21, UR9, PT, P2 ;  /* 0x0000000915007c0c */ /* 0x000fe2000bf46320 */
[----:B------:R-:W3:Y:S01]  /*0710*/  @!P1 LDC.64 R26, c[0x0][0x398] ;  /* 0x0000e600ff1a9b82 */ /* 0x000ee20000000a00 */
[----:B------:R-:W-:Y:S01]  /*0720*/  @!P0 IADD3 R11, PT, PT, R11, R23, RZ ;  /* 0x000000170b0b8210 */ /* 0x000fe20007ffe0ff */
[----:B------:R3:W4:Y:S01]  /*0730*/  @!P3 LDG.E R78, desc[UR6][R8.64] ;  /* 0x00000006084eb981 */ /* 0x000722000c1e1900 */
[C---:B------:R-:W-:Y:S01]  /*0740*/  @!P0 SHF.L.U32 R13, R10.reuse, 0x1, RZ ;  /* 0x000000010a0d8819 */ /* 0x040fe200000006ff */
[----:B-1----:R-:W-:Y:S01]  /*0750*/  @!P1 IMAD R6, R19, R32, RZ ;  /* 0x0000002013069224 */ /* 0x002fe200078e02ff */
[----:B------:R-:W-:-:S02]  /*0760*/  @!P0 SHF.L.U64.HI R2, R10, 0x1, R11 ;  /* 0x000000010a028819 */ /* 0x000fc4000001020b */
[----:B--2---:R-:W-:Y:S01]  /*0770*/  @!P0 IADD3 R10, P3, PT, R13, R28, RZ ;  /* 0x0000001c0d0a8210 */ /* 0x004fe20007f7e0ff */
[----:B------:R-:W1:Y:S01]  /*0780*/  @!P1 LDC.64 R24, c[0x0][0x3a0] ;  /* 0x0000e800ff189b82 */ /* 0x000e620000000a00 */
[----:B------:R-:W-:Y:S02]  /*0790*/  IADD3 R19, PT, PT, R7, 0x80, RZ ;  /* 0x0000008007137810 */ /* 0x000fe40007ffe0ff */
[----:B------:R-:W-:Y:S02]  /*07a0*/  @!P0 IADD3.X R11, PT, PT, R2, R29, RZ, P3, !PT ;  /* 0x0000001d020b8210 */ /* 0x000fe40001ffe4ff */
[----:B------:R-:W-:Y:S02]  /*07b0*/  ISETP.GE.U32.AND P3, PT, R19, UR8, PT ;  /* 0x0000000813007c0c */ /* 0x000fe4000bf66070 */
[----:B------:R-:W-:Y:S01]  /*07c0*/  SHF.R.S32.HI R23, RZ, 0x1f, R19 ;  /* 0x0000001fff177819 */ /* 0x000fe20000011413 */
[----:B------:R-:W2:Y:S01]  /*07d0*/  @!P2 LDC.64 R34, c[0x0][0x3f8] ;  /* 0x0000fe00ff22ab82 */ /* 0x000ea20000000a00 */
[----:B0-----:R-:W-:-:S02]  /*07e0*/  @!P0 IADD3 R12, P4, PT, R13, R30, RZ ;  /* 0x0000001e0d0c8210 */ /* 0x001fc40007f9e0ff */
[----:B---3--:R-:W-:Y:S02]  /*07f0*/  @!P1 MOV R4, R120 ;  /* 0x0000007800049202 */ /* 0x008fe40000000f00 */
[----:B------:R-:W-:Y:S01]  /*0800*/  @!P1 MOV R5, R123 ;  /* 0x0000007b00059202 */ /* 0x000fe20000000f00 */
[----:B------:R-:W-:Y:S01]  /*0810*/  @!P1 IMAD R9, R15, R33, R6 ;  /* 0x000000210f099224 */ /* 0x000fe200078e0206 */
[----:B------:R-:W-:Y:S01]  /*0820*/  ISETP.GE.AND.EX P3, PT, R23, UR9, PT, P3 ;  /* 0x0000000917007c0c */ /* 0x000fe2000bf66330 */
[----:B------:R-:W0:Y:S01]  /*0830*/  @!P2 LDC.64 R28, c[0x0][0x3a0] ;  /* 0x0000e800ff1cab82 */ /* 0x000e220000000a00 */
[----:B------:R-:W-:Y:S01]  /*0840*/  @!P0 IADD3.X R13, PT, PT, R2, R31, RZ, P4, !PT ;  /* 0x0000001f020d8210 */ /* 0x000fe200027fe4ff */
[----:B------:R-:W-:Y:S01]  /*0850*/  @!P1 IMAD.WIDE.U32 R4, R15, R32, R4 ;  /* 0x000000200f049225 */ /* 0x000fe200078e0004 */
[----:B------:R3:W4:Y:S05]  /*0860*/  @!P0 LDG.E R77, desc[UR6][R10.64] ;  /* 0x000000060a4d8981 */ /* 0x00072a000c1e1900 */
[----:B------:R-:W0:Y:S01]  /*0870*/  @!P2 LDC.64 R30, c[0x0][0x398] ;  /* 0x0000e600ff1eab82 */ /* 0x000e220000000a00 */
[----:B------:R-:W-:Y:S01]  /*0880*/  @!P1 IADD3 R5, PT, PT, R5, R9, RZ ;  /* 0x0000000905059210 */ /* 0x000fe20007ffe0ff */
[----:B------:R2:W4:Y:S01]  /*0890*/  @!P0 LDG.E R76, desc[UR6][R12.64] ;  /* 0x000000060c4c8981 */ /* 0x000522000c1e1900 */
[----:B------:R-:W-:-:S05]  /*08a0*/  @!P1 SHF.L.U32 R9, R4, 0x1, RZ ;  /* 0x0000000104099819 */ /* 0x000fca00000006ff */
[----:B------:R-:W0:Y:S01]  /*08b0*/  @!P3 LDC.64 R32, c[0x0][0x3f8] ;  /* 0x0000fe00ff20bb82 */ /* 0x000e220000000a00 */
[----:B---3--:R-:W-:Y:S01]  /*08c0*/  @!P2 MOV R10, R120 ;  /* 0x00000078000aa202 */ /* 0x008fe20000000f00 */
[----:B--2---:R-:W-:Y:S01]  /*08d0*/  @!P2 IMAD R6, R21, R34, RZ ;  /* 0x000000221506a224 */ /* 0x004fe200078e02ff */
[----:B------:R-:W-:Y:S02]  /*08e0*/  @!P2 MOV R11, R123 ;  /* 0x0000007b000ba202 */ /* 0x000fe40000000f00 */
[----:B------:R-:W-:Y:S01]  /*08f0*/  @!P1 SHF.L.U64.HI R2, R4, 0x1, R5 ;  /* 0x0000000104029819 */ /* 0x000fe20000010205 */
[----:B------:R-:W-:Y:S01]  /*0900*/  @!P2 IMAD R13, R17, R35, R6 ;  /* 0x00000023110da224 */ /* 0x000fe200078e0206 */
[----:B------:R-:W-:Y:S01]  /*0910*/  @!P1 IADD3 R8, P4, PT, R9, R26, RZ ;  /* 0x0000001a09089210 */ /* 0x000fe20007f9e0ff */
[----:B------:R-:W-:Y:S01]  /*0920*/  @!P2 IMAD.WIDE.U32 R10, R17, R34, R10 ;  /* 0x00000022110aa225 */ /* 0x000fe200078e000a */
[----:B-1----:R-:W-:Y:S02]  /*0930*/  @!P1 IADD3 R4, P0, PT, R9, R24, RZ ;  /* 0x0000001809049210 */ /* 0x002fe40007f1e0ff */
[----:B------:R-:W-:-:S02]  /*0940*/  IADD3 R15, PT, PT, R7, 0xa0, RZ ;  /* 0x000000a0070f7810 */ /* 0x000fc40007ffe0ff */
[C---:B------:R-:W-:Y:S02]  /*0950*/  @!P1 IADD3.X R9, PT, PT, R2.reuse, R27, RZ, P4, !PT ;  /* 0x0000001b02099210 */ /* 0x040fe400027fe4ff */
[----:B------:R-:W-:Y:S01]  /*0960*/  @!P1 IADD3.X R5, PT, PT, R2, R25, RZ, P0, !PT ;  /* 0x0000001902059210 */ /* 0x000fe200007fe4ff */
[----:B------:R-:W1:Y:S01]  /*0970*/  @!P3 LDC.64 R26, c[0x0][0x398] ;  /* 0x0000e600ff1abb82 */ /* 0x000e620000000a00 */
[----:B------:R-:W-:Y:S01]  /*0980*/  ISETP.GE.U32.AND P4, PT, R15, UR8, PT ;  /* 0x000000080f007c0c */ /* 0x000fe2000bf86070 */
[----:B------:R-:W2:Y:S01]  /*0990*/  @!P1 LDG.E R74, desc[UR6][R8.64] ;  /* 0x00000006084a9981 */ /* 0x000ea2000c1e1900 */
[----:B------:R-:W-:Y:S02]  /*09a0*/  SHF.R.S32.HI R21, RZ, 0x1f, R15 ;  /* 0x0000001fff157819 */ /* 0x000fe4000001140f */
[----:B------:R-:W-:Y:S01]  /*09b0*/  @!P2 IADD3 R11, PT, PT, R11, R13, RZ ;  /* 0x0000000d0b0ba210 */ /* 0x000fe20007ffe0ff */
[----:B------:R3:W2:Y:S01]  /*09c0*/  @!P1 LDG.E R75, desc[UR6][R4.64] ;  /* 0x00000006044b9981 */ /* 0x0006a2000c1e1900 */
[C---:B------:R-:W-:Y:S01]  /*09d0*/  @!P2 SHF.L.U32 R13, R10.reuse, 0x1, RZ ;  /* 0x000000010a0da819 */ /* 0x040fe200000006ff */
[----:B0-----:R-:W-:Y:S01]  /*09e0*/  @!P3 IMAD R6, R23, R32, RZ ;  /* 0x000000201706b224 */ /* 0x001fe200078e02ff */
[----:B------:R-:W-:Y:S01]  /*09f0*/  ISETP.GE.AND.EX P4, PT, R21, UR9, PT, P4 ;  /* 0x0000000915007c0c */ /* 0x000fe2000bf86340 */
[----:B------:R-:W0:Y:S01]  /*0a00*/  @!P3 LDC.64 R24, c[0x0][0x3a0] ;  /* 0x0000e800ff18bb82 */ /* 0x000e220000000a00 */
[----:B------:R-:W-:-:S02]  /*0a10*/  @!P2 SHF.L.U64.HI R2, R10, 0x1, R11 ;  /* 0x000000010a02a819 */ /* 0x000fc4000001020b */
[----:B------:R-:W-:Y:S02]  /*0a20*/  @!P2 IADD3 R12, P1, PT, R13, R30, RZ ;  /* 0x0000001e0d0ca210 */ /* 0x000fe40007f3e0ff */
[----:B------:R-:W-:Y:S02]  /*0a30*/  IADD3 R17, PT, PT, R7, 0xc0, RZ ;  /* 0x000000c007117810 */ /* 0x000fe40007ffe0ff */
[----:B------:R-:W-:Y:S02]  /*0a40*/  @!P2 IADD3 R10, P0, PT, R13, R28, RZ ;  /* 0x0000001c0d0aa210 */ /* 0x000fe40007f1e0ff */
[----:B------:R-:W-:Y:S02]  /*0a50*/  @!P2 IADD3.X R13, PT, PT, R2, R31, RZ, P1, !PT ;  /* 0x0000001f020da210 */ /* 0x000fe40000ffe4ff */
[----:B------:R-:W-:Y:S01]  /*0a60*/  ISETP.GE.U32.AND P1, PT, R17, UR8, PT ;  /* 0x0000000811007c0c */ /* 0x000fe2000bf26070 */
[----:B------:R-:W1:Y:S01]  /*0a70*/  @!P4 LDC.64 R34, c[0x0][0x3f8] ;  /* 0x0000fe00ff22cb82 */ /* 0x000e620000000a00 */
[----:B------:R-:W-:-:S02]  /*0a80*/  SHF.R.S32.HI R23, RZ, 0x1f, R17 ;  /* 0x0000001fff177819 */ /* 0x000fc40000011411 */
[----:B---3--:R-:W-:Y:S02]  /*0a90*/  @!P3 MOV R4, R120 ;  /* 0x000000780004b202 */ /* 0x008fe40000000f00 */
[----:B------:R-:W-:Y:S01]  /*0aa0*/  @!P3 MOV R5, R123 ;  /* 0x0000007b0005b202 */ /* 0x000fe20000000f00 */
[----:B------:R-:W-:Y:S01]  /*0ab0*/  @!P3 IMAD R9, R19, R33, R6 ;  /* 0x000000211309b224 */ /* 0x000fe200078e0206 */
[----:B------:R-:W-:Y:S01]  /*0ac0*/  ISETP.GE.AND.EX P1, PT, R23, UR9, PT, P1 ;  /* 0x0000000917007c0c */ /* 0x000fe2000bf26310 */
[----:B------:R-:W3:Y:S01]  /*0ad0*/  @!P4 LDC.64 R30, c[0x0][0x398] ;  /* 0x0000e600ff1ecb82 */ /* 0x000ee20000000a00 */
[----:B------:R-:W-:Y:S01]  /*0ae0*/  @!P2 IADD3.X R11, PT, PT, R2, R29, RZ, P0, !PT ;  /* 0x0000001d020ba210 */ /* 0x000fe200007fe4ff */
[----:B------:R-:W-:Y:S01]  /*0af0*/  @!P3 IMAD.WIDE.U32 R4, R19, R32, R4 ;  /* 0x000000201304b225 */ /* 0x000fe200078e0004 */
[----:B------:R-:W2:Y:S04]  /*0b00*/  @!P2 LDG.E R72, desc[UR6][R12.64] ;  /* 0x000000060c48a981 */ /* 0x000ea8000c1e1900 */
[----:B------:R-:W-:Y:S01]  /*0b10*/  @!P3 IADD3 R5, PT, PT, R5, R9, RZ ;  /* 0x000000090505b210 */ /* 0x000fe20007ffe0ff */
[----:B------:R-:W3:Y:S01]  /*0b20*/  @!P4 LDC.64 R28, c[0x0][0x3a0] ;  /* 0x0000e800ff1ccb82 */ /* 0x000ee20000000a00 */
[C---:B------:R-:W-:Y:S01]  /*0b30*/  @!P3 SHF.L.U32 R9, R4.reuse, 0x1, RZ ;  /* 0x000000010409b819 */ /* 0x040fe200000006ff */
[----:B------:R1:W2:Y:S06]  /*0b40*/  @!P2 LDG.E R73, desc[UR6][R10.64] ;  /* 0x000000060a49a981 */ /* 0x0002ac000c1e1900 */
[----:B------:R-:W3:Y:S01]  /*0b50*/  @!P1 LDC.64 R32, c[0x0][0x3f8] ;  /* 0x0000fe00ff209b82 */ /* 0x000ee20000000a00 */
[----:B------:R-:W-:-:S02]  /*0b60*/  @!P3 SHF.L.U64.HI R2, R4, 0x1, R5 ;  /* 0x000000010402b819 */ /* 0x000fc40000010205 */
[----:B0-----:R-:W-:Y:S02]  /*0b70*/  @!P3 IADD3 R4, P0, PT, R9, R24, RZ ;  /* 0x000000180904b210 */ /* 0x001fe40007f1e0ff */
[----:B------:R-:W-:Y:S01]  /*0b80*/  IADD3 R19, PT, PT, R7, 0xe0, RZ ;  /* 0x000000e007137810 */ /* 0x000fe20007ffe0ff */
[----:B-1----:R-:W-:Y:S01]  /*0b90*/  @!P4 IMAD R6, R21, R34, RZ ;  /* 0x000000221506c224 */ /* 0x002fe200078e02ff */
[----:B------:R-:W-:Y:S02]  /*0ba0*/  @!P3 IADD3.X R5, PT, PT, R2, R25, RZ, P0, !PT ;  /* 0x000000190205b210 */ /* 0x000fe400007fe4ff */
[----:B------:R-:W-:Y:S02]  /*0bb0*/  ISETP.GE.U32.AND P0, PT, R19, UR8, PT ;  /* 0x0000000813007c0c */ /* 0x000fe4000bf06070 */
[----:B------:R-:W-:Y:S02]  /*0bc0*/  SHF.R.S32.HI R21, RZ, 0x1f, R19 ;  /* 0x0000001fff157819 */ /* 0x000fe40000011413 */
[----:B------:R-:W-:-:S02]  /*0bd0*/  @!P4 MOV R10, R120 ;  /* 0x00000078000ac202 */ /* 0x000fc40000000f00 */
[----:B------:R-:W-:Y:S02]  /*0be0*/  @!P4 MOV R11, R123 ;  /* 0x0000007b000bc202 */ /* 0x000fe40000000f00 */
[----:B------:R-:W-:Y:S01]  /*0bf0*/  @!P3 IADD3 R8, P2, PT, R9, R26, RZ ;  /* 0x0000001a0908b210 */ /* 0x000fe20007f5e0ff */
[----:B------:R-:W-:Y:S01]  /*0c00*/  @!P4 IMAD R13, R15, R35, R6 ;  /* 0x000000230f0dc224 */ /* 0x000fe200078e0206 */
[----:B------:R-:W-:Y:S01]  /*0c10*/  ISETP.GE.AND.EX P0, PT, R21, UR9, PT, P0 ;  /* 0x0000000915007c0c */ /* 0x000fe2000bf06300 */
[----:B------:R-:W-:Y:S01]  /*0c20*/  @!P4 IMAD.WIDE.U32 R10, R15, R34, R10 ;  /* 0x000000220f0ac225 */ /* 0x000fe200078e000a */
[----:B------:R-:W-:Y:S01]  /*0c30*/  @!P3 IADD3.X R9, PT, PT, R2, R27, RZ, P2, !PT ;  /* 0x0000001b0209b210 */ /* 0x000fe200017fe4ff */
[----:B------:R0:W2:Y:S01]  /*0c40*/  @!P3 LDG.E R71, desc[UR6][R4.64] ;  /* 0x000000060447b981 */ /* 0x0000a2000c1e1900 */
[----:B------:R-:W-:Y:S01]  /*0c50*/  IADD3 R15, PT, PT, R7, 0x100, RZ ;  /* 0x00000100070f7810 */ /* 0x000fe20007ffe0ff */
[----:B---3--:R-:W-:Y:S01]  /*0c60*/  @!P1 IMAD R6, R23, R32, RZ ;  /* 0x0000002017069224 */ /* 0x008fe200078e02ff */
[----:B------:R-:W-:Y:S01]  /*0c70*/  @!P4 IADD3 R11, PT, PT, R11, R13, RZ ;  /* 0x0000000d0b0bc210 */ /* 0x000fe20007ffe0ff */
[----:B------:R1:W3:Y:S01]  /*0c80*/  @!P3 LDG.E R70, desc[UR6][R8.64] ;  /* 0x000000060846b981 */ /* 0x0002e2000c1e1900 */
[----:B------:R-:W-:Y:S01]  /*0c90*/  @!P4 SHF.L.U32 R13, R10, 0x1, RZ ;  /* 0x000000010a0dc819 */ /* 0x000fe200000006ff */
[----:B------:R-:W1:Y:S01]  /*0ca0*/  @!P1 LDC.64 R34, c[0x0][0x398] ;  /* 0x0000e600ff229b82 */ /* 0x000e620000000a00 */
[----:B------:R-:W-:-:S02]  /*0cb0*/  ISETP.GE.U32.AND P3, PT, R15, UR8, PT ;  /* 0x000000080f007c0c */ /* 0x000fc4000bf66070 */
[----:B------:R-:W-:Y:S02]  /*0cc0*/  SHF.R.S32.HI R23, RZ, 0x1f, R15 ;  /* 0x0000001fff177819 */ /* 0x000fe4000001140f */
[----:B------:R-:W-:Y:S02]  /*0cd0*/  @!P4 SHF.L.U64.HI R2, R10, 0x1, R11 ;  /* 0x000000010a02c819 */ /* 0x000fe4000001020b */
[C---:B------:R-:W-:Y:S01]  /*0ce0*/  @!P4 IADD3 R10, P2, PT, R13.reuse, R28, RZ ;  /* 0x0000001c0d0ac210 */ /* 0x040fe20007f5e0ff */
[----:B------:R-:W1:Y:S01]  /*0cf0*/  @!P1 LDC.64 R26, c[0x0][0x3a0] ;  /* 0x0000e800ff1a9b82 */ /* 0x000e620000000a00 */
[----:B------:R-:W-:Y:S02]  /*0d00*/  @!P4 IADD3 R12, P5, PT, R13, R30, RZ ;  /* 0x0000001e0d0cc210 */ /* 0x000fe40007fbe0ff */
[----:B------:R-:W-:Y:S02]  /*0d10*/  ISETP.GE.AND.EX P3, PT, R23, UR9, PT, P3 ;  /* 0x0000000917007c0c */ /* 0x000fe4000bf66330 */
[----:B0-----:R-:W-:-:S02]  /*0d20*/  @!P1 MOV R4, R120 ;  /* 0x0000007800049202 */ /* 0x001fc40000000f00 */
[----:B------:R-:W-:Y:S01]  /*0d30*/  @!P1 MOV R5, R123 ;  /* 0x0000007b00059202 */ /* 0x000fe20000000f00 */
[----:B------:R-:W0:Y:S01]  /*0d40*/  @!P0 LDC.64 R36, c[0x0][0x3f8] ;  /* 0x0000fe00ff248b82 */ /* 0x000e220000000a00 */
[C---:B------:R-:W-:Y:S01]  /*0d50*/  @!P4 IADD3.X R11, PT, PT, R2.reuse, R29, RZ, P2, !PT ;  /* 0x0000001d020bc210 */ /* 0x040fe200017fe4ff */
[C---:B-1----:R-:W-:Y:S01]  /*0d60*/  @!P1 IMAD R9, R17.reuse, R33, R6 ;  /* 0x0000002111099224 */ /* 0x042fe200078e0206 */
[----:B------:R-:W-:Y:S01]  /*0d70*/  @!P4 IADD3.X R13, PT, PT, R2, R31, RZ, P5, !PT ;  /* 0x0000001f020dc210 */ /* 0x000fe20002ffe4ff */
[----:B------:R-:W-:Y:S01]  /*0d80*/  @!P1 IMAD.WIDE.U32 R4, R17, R32, R4 ;  /* 0x0000002011049225 */ /* 0x000fe200078e0004 */
[----:B------:R-:W-:Y:S01]  /*0d90*/  IADD3 R17, PT, PT, R7, 0x120, RZ ;  /* 0x0000012007117810 */ /* 0x000fe20007ffe0ff */
[----:B------:R1:W3:Y:S02]  /*0da0*/  @!P4 LDG.E R69, desc[UR6][R10.64] ;  /* 0x000000060a45c981 */ /* 0x0002e4000c1e1900 */
[----:B------:R-:W1:Y:S01]  /*0db0*/  @!P3 LDC.64 R32, c[0x0][0x3f8] ;  /* 0x0000fe00ff20bb82 */ /* 0x000e620000000a00 */
[----:B------:R-:W-:Y:S01]  /*0dc0*/  SHF.R.S32.HI R25, RZ, 0x1f, R17 ;  /* 0x0000001fff197819 */ /* 0x000fe20000011411 */
[----:B------:R1:W3:Y:S01]  /*0dd0*/  @!P4 LDG.E R68, desc[UR6][R12.64] ;  /* 0x000000060c44c981 */ /* 0x0002e2000c1e1900 */
[----:B------:R-:W-:-:S04]  /*0de0*/  ISETP.GE.U32.AND P4, PT, R17, UR8, PT ;  /* 0x0000000811007c0c */ /* 0x000fc8000bf86070 */
[----:B------:R-:W-:Y:S01]  /*0df0*/  ISETP.GE.AND.EX P4, PT, R25, UR9, PT, P4 ;  /* 0x0000000919007c0c */ /* 0x000fe2000bf86340 */
[----:B------:R-:W1:Y:S01]  /*0e00*/  @!P0 LDC.64 R28, c[0x0][0x3a0] ;  /* 0x0000e800ff1c8b82 */ /* 0x000e620000000a00 */
[----:B------:R-:W-:Y:S02]  /*0e10*/  @!P1 IADD3 R5, PT, PT, R5, R9, RZ ;  /* 0x0000000905059210 */ /* 0x000fe40007ffe0ff */
[----:B------:R-:W-:-:S05]  /*0e20*/  @!P1 SHF.L.U32 R9, R4, 0x1, RZ ;  /* 0x0000000104099819 */ /* 0x000fca00000006ff */
[----:B------:R-:W1:Y:S01]  /*0e30*/  @!P0 LDC.64 R30, c[0x0][0x398] ;  /* 0x0000e600ff1e8b82 */ /* 0x000e620000000a00 */
[----:B------:R-:W-:Y:S02]  /*0e40*/  @!P1 SHF.L.U64.HI R2, R4, 0x1, R5 ;  /* 0x0000000104029819 */ /* 0x000fe40000010205 */
[----:B------:R-:W-:Y:S01]  /*0e50*/  @!P1 IADD3 R8, P5, PT, R9, R34, RZ ;  /* 0x0000002209089210 */ /* 0x000fe20007fbe0ff */
[----:B0-----:R-:W-:Y:S01]  /*0e60*/  @!P0 IMAD R6, R21, R36, RZ ;  /* 0x0000002415068224 */ /* 0x001fe200078e02ff */
[----:B------:R-:W-:Y:S02]  /*0e70*/  @!P1 IADD3 R4, P2, PT, R9, R26, RZ ;  /* 0x0000001a09049210 */ /* 0x000fe40007f5e0ff */
[----:B-1----:R-:W-:Y:S02]  /*0e80*/  @!P0 MOV R10, R120 ;  /* 0x00000078000a8202 */ /* 0x002fe40000000f00 */
[----:B------:R-:W-:Y:S02]  /*0e90*/  @!P0 MOV R11, R123 ;  /* 0x0000007b000b8202 */ /* 0x000fe40000000f00 */
[----:B------:R-:W-:-:S02]  /*0ea0*/  @!P1 IADD3.X R9, PT, PT, R2, R35, RZ, P5, !PT ;  /* 0x0000002302099210 */ /* 0x000fc40002ffe4ff */
[----:B------:R-:W0:Y:S01]  /*0eb0*/  @!P4 LDC.64 R34, c[0x0][0x3f8] ;  /* 0x0000fe00ff22cb82 */ /* 0x000e220000000a00 */
[C---:B------:R-:W-:Y:S01]  /*0ec0*/  @!P0 IMAD R13, R19.reuse, R37, R6 ;  /* 0x00000025130d8224 */ /* 0x040fe200078e0206 */
[----:B------:R-:W-:Y:S01]  /*0ed0*/  @!P1 IADD3.X R5, PT, PT, R2, R27, RZ, P2, !PT ;  /* 0x0000001b02059210 */ /* 0x000fe200017fe4ff */
[----:B------:R-:W-:Y:S01]  /*0ee0*/  @!P0 IMAD.WIDE.U32 R10, R19, R36, R10 ;  /* 0x00000024130a8225 */ /* 0x000fe200078e000a */
[----:B------:R-:W-:Y:S01]  /*0ef0*/  IADD3 R21, PT, PT, R7, 0x140, RZ ;  /* 0x0000014007157810 */ /* 0x000fe20007ffe0ff */
[----:B------:R-:W3:Y:S03]  /*0f00*/  @!P1 LDG.E R66, desc[UR6][R8.64] ;  /* 0x0000000608429981 */ /* 0x000ee6000c1e1900 */
[----:B------:R-:W-:Y:S01]  /*0f10*/  @!P0 IADD3 R11, PT, PT, R11, R13, RZ ;  /* 0x0000000d0b0b8210 */ /* 0x000fe20007ffe0ff */
[----:B------:R1:W3:Y:S01]  /*0f20*/  @!P1 LDG.E R67, desc[UR6][R4.64] ;  /* 0x0000000604439981 */ /* 0x0002e2000c1e1900 */
[C---:B------:R-:W-:Y:S01]  /*0f30*/  @!P0 SHF.L.U32 R13, R10.reuse, 0x1, RZ ;  /* 0x000000010a0d8819 */ /* 0x040fe200000006ff */
[----:B------:R-:W-:Y:S01]  /*0f40*/  @!P3 IMAD R6, R23, R32, RZ ;  /* 0x000000201706b224 */ /* 0x000fe200078e02ff */
[----:B------:R-:W-:Y:S01]  /*0f50*/  @!P0 SHF.L.U64.HI R2, R10, 0x1, R11 ;  /* 0x000000010a028819 */ /* 0x000fe2000001020b */
[----:B------:R-:W0:Y:S01]  /*0f60*/  @!P3 LDC.64 R18, c[0x0][0x3a0] ;  /* 0x0000e800ff12bb82 */ /* 0x000e220000000a00 */
[----:B------:R-:W-:-:S02]  /*0f70*/  ISETP.GE.U32.AND P1, PT, R21, UR8, PT ;  /* 0x0000000815007c0c */ /* 0x000fc4000bf26070 */
[----:B------:R-:W-:Y:S02]  /*0f80*/  SHF.R.S32.HI R27, RZ, 0x1f, R21 ;  /* 0x0000001fff1b7819 */ /* 0x000fe40000011415 */
[----:B-1----:R-:W-:Y:S02]  /*0f90*/  @!P3 MOV R4, R120 ;  /* 0x000000780004b202 */ /* 0x002fe40000000f00 */
[----:B------:R-:W-:Y:S02]  /*0fa0*/  @!P3 MOV R5, R123 ;  /* 0x0000007b0005b202 */ /* 0x000fe40000000f00 */
[C---:B------:R-:W-:Y:S02]  /*0fb0*/  @!P0 IADD3 R10, P2, PT, R13.reuse, R28, RZ ;  /* 0x0000001c0d0a8210 */ /* 0x040fe40007f5e0ff */
[----:B------:R-:W-:Y:S01]  /*0fc0*/  @!P0 IADD3 R12, P5, PT, R13, R30, RZ ;  /* 0x0000001e0d0c8210 */ /* 0x000fe20007fbe0ff */
[C---:B------:R-:W-:Y:S02]  /*0fd0*/  @!P3 IMAD R13, R15.reuse, R33, R6 ;  /* 0x000000210f0db224 */ /* 0x040fe400078e0206 */
[----:B------:R-:W-:Y:S01]  /*0fe0*/  @!P3 IMAD.WIDE.U32 R4, R15, R32, R4 ;  /* 0x000000200f04b225 */ /* 0x000fe200078e0004 */
[----:B------:R-:W-:Y:S01]  /*0ff0*/  ISETP.GE.AND.EX P1, PT, R27, UR9, PT, P1 ;  /* 0x000000091b007c0c */ /* 0x000fe2000bf26310 */
[----:B------:R-:W1:Y:S01]  /*1000*/  @!P4 LDC.64 R32, c[0x0][0x398] ;  /* 0x0000e600ff20cb82 */ /* 0x000e620000000a00 */
[----:B------:R-:W-:-:S02]  /*1010*/  IADD3 R23, PT, PT, R7, 0x160, RZ ;  /* 0x0000016007177810 */ /* 0x000fc40007ffe0ff */
[----:B------:R-:W-:Y:S02]  /*1020*/  @!P3 IADD3 R5, PT, PT, R5, R13, RZ ;  /* 0x0000000d0505b210 */ /* 0x000fe40007ffe0ff */
[C---:B------:R-:W-:Y:S02]  /*1030*/  @!P0 IADD3.X R11, PT, PT, R2.reuse, R29, RZ, P2, !PT ;  /* 0x0000001d020b8210 */ /* 0x040fe400017fe4ff */
[----:B------:R-:W-:Y:S01]  /*1040*/  @!P0 IADD3.X R13, PT, PT, R2, R31, RZ, P5, !PT ;  /* 0x0000001f020d8210 */ /* 0x000fe20002ffe4ff */
[----:B------:R-:W1:Y:S01]  /*1050*/  @!P3 LDC.64 R28, c[0x0][0x398] ;  /* 0x0000e600ff1cbb82 */ /* 0x000e620000000a00 */
[C---:B------:R-:W-:Y:S01]  /*1060*/  @!P3 SHF.L.U32 R15, R4.reuse, 0x1, RZ ;  /* 0x00000001040fb819 */ /* 0x040fe200000006ff */
[----:B------:R0:W3:Y:S01]  /*1070*/  @!P0 LDG.E R65, desc[UR6][R10.64] ;  /* 0x000000060a418981 */ /* 0x0000e2000c1e1900 */
[----:B------:R-:W-:Y:S01]  /*1080*/  @!P3 SHF.L.U64.HI R2, R4, 0x1, R5 ;  /* 0x000000010402b819 */ /* 0x000fe20000010205 */
[----:B0-----:R-:W-:Y:S01]  /*1090*/  @!P4 IMAD R4, R25, R34, RZ ;  /* 0x000000221904c224 */ /* 0x001fe200078e02ff */
[----:B------:R-:W-:Y:S01]  /*10a0*/  ISETP.GE.U32.AND P2, PT, R23, UR8, PT ;  /* 0x0000000817007c0c */ /* 0x000fe2000bf46070 */
[----:B------:R-:W3:Y:S01]  /*10b0*/  @!P0 LDG.E R64, desc[UR6][R12.64] ;  /* 0x000000060c408981 */ /* 0x000ee2000c1e1900 */
[----:B------:R-:W-:Y:S01]  /*10c0*/  SHF.R.S32.HI R25, RZ, 0x1f, R23 ;  /* 0x0000001fff197819 */ /* 0x000fe20000011417 */
[----:B------:R-:W0:Y:S03]  /*10d0*/  @!P1 LDC.64 R36, c[0x0][0x3f8] ;  /* 0x0000fe00ff249b82 */ /* 0x000e260000000a00 */
[----:B------:R-:W-:-:S05]  /*10e0*/  ISETP.GE.AND.EX P2, PT, R25, UR9, PT, P2 ;  /* 0x0000000919007c0c */ /* 0x000fca000bf46320 */
[----:B------:R-:W4:Y:S01]  /*10f0*/  @!P4 LDC.64 R30, c[0x0][0x3a0] ;  /* 0x0000e800ff1ecb82 */ /* 0x000f220000000a00 */
[----:B------:R-:W-:Y:S01]  /*1100*/  @!P4 IMAD R11, R17, R35, R4 ;  /* 0x00000023110bc224 */ /* 0x000fe200078e0204 */
[----:B------:R-:W-:Y:S02]  /*1110*/  @!P3 IADD3 R8, P5, PT, R15, R18, RZ ;  /* 0x000000120f08b210 */ /* 0x000fe40007fbe0ff */
[----:B------:R-:W-:Y:S02]  /*1120*/  @!P4 MOV R4, R120 ;  /* 0x000000780004c202 */ /* 0x000fe40000000f00 */
[----:B------:R-:W-:Y:S02]  /*1130*/  @!P4 MOV R5, R123 ;  /* 0x0000007b0005c202 */ /* 0x000fe40000000f00 */
[----:B------:R-:W4:Y:S01]  /*1140*/  @!P2 LDC.64 R40, c[0x0][0x3f8] ;  /* 0x0000fe00ff28ab82 */ /* 0x000f220000000a00 */
[----:B------:R-:W-:Y:S01]  /*1150*/  @!P3 IADD3.X R9, PT, PT, R2, R19, RZ, P5, !PT ;  /* 0x000000130209b210 */ /* 0x000fe20002ffe4ff */
[----:B------:R-:W-:Y:S01]  /*1160*/  @!P4 IMAD.WIDE.U32 R4, R17, R34, R4 ;  /* 0x000000221104c225 */ /* 0x000fe200078e0004 */
[----:B------:R-:W-:-:S05]  /*1170*/  MOV R19, RZ ;  /* 0x000000ff00137202 */ /* 0x000fca0000000f00 */
[----:B------:R-:W4:Y:S01]  /*1180*/  @!P1 LDC.64 R38, c[0x0][0x3a0] ;  /* 0x0000e800ff269b82 */ /* 0x000f220000000a00 */
[----:B-1----:R-:W-:Y:S01]  /*1190*/  @!P3 IADD3 R10, P0, PT, R15, R28, RZ ;  /* 0x0000001c0f0ab210 */ /* 0x002fe20007f1e0ff */
[----:B------:R1:W3:Y:S01]  /*11a0*/  @!P3 LDG.E R19, desc[UR6][R8.64] ;  /* 0x000000060813b981 */ /* 0x0002e2000c1e1900 */
[----:B------:R-:W-:Y:S02]  /*11b0*/  @!P4 IADD3 R5, PT, PT, R5, R11, RZ ;  /* 0x0000000b0505c210 */ /* 0x000fe40007ffe0ff */
[----:B------:R-:W-:Y:S01]  /*11c0*/  @!P4 SHF.L.U32 R17, R4, 0x1, RZ ;  /* 0x000000010411c819 */ /* 0x000fe200000006ff */
[----:B0-----:R-:W-:Y:S01]  /*11d0*/  @!P1 IMAD R6, R27, R36, RZ ;  /* 0x000000241b069224 */ /* 0x001fe200078e02ff */
[----:B------:R-:W-:Y:S02]  /*11e0*/  @!P3 IADD3.X R11, PT, PT, R2, R29, RZ, P0, !PT ;  /* 0x0000001d020bb210 */ /* 0x000fe400007fe4ff */
[----:B------:R-:W-:Y:S02]  /*11f0*/  @!P4 SHF.L.U64.HI R2, R4, 0x1, R5 ;  /* 0x000000010402c819 */ /* 0x000fe40000010205 */
[----:B-1----:R-:W-:-:S02]  /*1200*/  @!P1 MOV R8, R120 ;  /* 0x0000007800089202 */ /* 0x002fc40000000f00 */
[----:B------:R-:W-:Y:S02]  /*1210*/  @!P1 MOV R9, R123 ;  /* 0x0000007b00099202 */ /* 0x000fe40000000f00 */
[----:B----4-:R-:W-:Y:S02]  /*1220*/  @!P4 IADD3 R14, P0, PT, R17, R30, RZ ;  /* 0x0000001e110ec210 */ /* 0x010fe40007f1e0ff */
[----:B------:R-:W-:Y:S01]  /*1230*/  IADD3 R35, PT, PT, R7, 0x180, RZ ;  /* 0x0000018007237810 */ /* 0x000fe20007ffe0ff */
[C---:B------:R-:W-:Y:S01]  /*1240*/  @!P1 IMAD R13, R21.reuse, R37, R6 ;  /* 0x00000025150d9224 */ /* 0x040fe200078e0206 */
[----:B------:R-:W-:Y:S01]  /*1250*/  @!P4 IADD3.X R15, PT, PT, R2, R31, RZ, P0, !PT ;  /* 0x0000001f020fc210 */ /* 0x000fe200007fe4ff */
[----:B------:R-:W-:Y:S01]  /*1260*/  @!P1 IMAD.WIDE.U32 R8, R21, R36, R8 ;  /* 0x0000002415089225 */ /* 0x000fe200078e0008 */
[----:B------:R-:W-:Y:S02]  /*1270*/  CS2R R4, SRZ ;  /* 0x0000000000047805 */ /* 0x000fe4000001ff00 */
[----:B------:R-:W-:Y:S01]  /*1280*/  ISETP.GE.U32.AND P0, PT, R35, UR8, PT ;  /* 0x0000000823007c0c */ /* 0x000fe2000bf06070 */
[----:B------:R-:W0:Y:S01]  /*1290*/  @!P1 LDC.64 R30, c[0x0][0x398] ;  /* 0x0000e600ff1e9b82 */ /* 0x000e220000000a00 */
[----:B------:R-:W-:-:S02]  /*12a0*/  SHF.R.S32.HI R21, RZ, 0x1f, R35 ;  /* 0x0000001fff157819 */ /* 0x000fc40000011423 */
[----:B------:R-:W-:Y:S01]  /*12b0*/  @!P4 IADD3 R16, P5, PT, R17, R32, RZ ;  /* 0x000000201110c210 */ /* 0x000fe20007fbe0ff */
[----:B------:R1:W4:Y:S01]  /*12c0*/  @!P3 LDG.E R4, desc[UR6][R10.64] ;  /* 0x000000060a04b981 */ /* 0x000322000c1e1900 */
[----:B------:R-:W-:Y:S02]  /*12d0*/  @!P1 IADD3 R9, PT, PT, R9, R13, RZ ;  /* 0x0000000d09099210 */ /* 0x000fe40007ffe0ff */
[----:B------:R-:W-:Y:S01]  /*12e0*/  @!P1 SHF.L.U32 R29, R8, 0x1, RZ ;  /* 0x00000001081d9819 */ /* 0x000fe200000006ff */
[----:B------:R1:W4:Y:S01]  /*12f0*/  @!P4 LDG.E R5, desc[UR6][R14.64] ;  /* 0x000000060e05c981 */ /* 0x000322000c1e1900 */
[----:B------:R-:W-:Y:S02]  /*1300*/  ISETP.GE.AND.EX P0, PT, R21, UR9, PT, P0 ;  /* 0x0000000915007c0c */ /* 0x000fe4000bf06300 */
[----:B------:R-:W-:Y:S01]  /*1310*/  @!P4 IADD3.X R17, PT, PT, R2, R33, RZ, P5, !PT ;  /* 0x000000210211c210 */ /* 0x000fe20002ffe4ff */
[----:B------:R-:W-:Y:S01]  /*1320*/  @!P2 IMAD R2, R25, R40, RZ ;  /* 0x000000281902a224 */ /* 0x000fe200078e02ff */
[----:B------:R-:W-:Y:S01]  /*1330*/  @!P1 IADD3 R12, P3, PT, R29, R38, RZ ;  /* 0x000000261d0c9210 */ /* 0x000fe20007f7e0ff */
[----:B------:R-:W0:Y:S01]  /*1340*/  @!P2 LDC.64 R32, c[0x0][0x3a0] ;  /* 0x0000e800ff20ab82 */ /* 0x000e220000000a00 */
[----:B-1----:R-:W-:-:S02]  /*1350*/  @!P1 SHF.L.U64.HI R10, R8, 0x1, R9 ;  /* 0x00000001080a9819 */ /* 0x002fc40000010209 */
[----:B------:R-:W-:Y:S01]  /*1360*/  IADD3 R37, PT, PT, R7, 0x1a0, RZ ;  /* 0x000001a007257810 */ /* 0x000fe20007ffe0ff */
[----:B------:R-:W-:Y:S01]  /*1370*/  @!P2 IMAD R11, R23, R41, R2 ;  /* 0x00000029170ba224 */ /* 0x000fe200078e0202 */
[----:B------:R-:W-:Y:S02]  /*1380*/  @!P1 IADD3.X R13, PT, PT, R10, R39, RZ, P3, !PT ;  /* 0x000000270a0d9210 */ /* 0x000fe40001ffe4ff */
[----:B------:R-:W-:Y:S01]  /*1390*/  ISETP.GE.U32.AND P3, PT, R37, UR8, PT ;  /* 0x0000000825007c0c */ /* 0x000fe2000bf66070 */
[----:B------:R-:W1:Y:S01]  /*13a0*/  @!P0 LDC.64 R14, c[0x0][0x3f8] ;  /* 0x0000fe00ff0e8b82 */ /* 0x000e620000000a00 */
[----:B------:R-:W-:-:S04]  /*13b0*/  SHF.R.S32.HI R41, RZ, 0x1f, R37 ;  /* 0x0000001fff297819 */ /* 0x000fc80000011425 */
[----:B------:R-:W-:Y:S02]  /*13c0*/  ISETP.GE.AND.EX P3, PT, R41, UR9, PT, P3 ;  /* 0x0000000929007c0c */ /* 0x000fe4000bf66330 */
[----:B------:R-:W-:Y:S01]  /*13d0*/  @!P2 MOV R8, R120 ;  /* 0x000000780008a202 */ /* 0x000fe20000000f00 */
[----:B------:R-:W1:Y:S01]  /*13e0*/  @!P2 LDC.64 R24, c[0x0][0x398] ;  /* 0x0000e600ff18ab82 */ /* 0x000e620000000a00 */
[----:B------:R-:W-:Y:S02]  /*13f0*/  @!P2 MOV R9, R123 ;  /* 0x0000007b0009a202 */ /* 0x000fe40000000f00 */
[----:B------:R-:W-:Y:S02]  /*1400*/  MOV R6, RZ ;  /* 0x000000ff00067202 */ /* 0x000fe40000000f00 */
[----:B------:R-:W-:Y:S01]  /*1410*/  IADD3 R39, PT, PT, R7, 0x1c0, RZ ;  /* 0x000001c007277810 */ /* 0x000fe20007ffe0ff */
[----:B------:R-:W-:Y:S01]  /*1420*/  @!P2 IMAD.WIDE.U32 R8, R23, R40, R8 ;  /* 0x000000281708a225 */ /* 0x000fe200078e0008 */
[----:B0-----:R-:W-:-:S02]  /*1430*/  @!P1 IADD3 R28, P6, PT, R29, R30, RZ ;  /* 0x0000001e1d1c9210 */ /* 0x001fc40007fde0ff */
[----:B------:R0:W4:Y:S01]  /*1440*/  @!P4 LDG.E R6, desc[UR6][R16.64] ;  /* 0x000000061006c981 */ /* 0x000122000c1e1900 */
[----:B------:R-:W-:Y:S01]  /*1450*/  ISETP.GE.U32.AND P4, PT, R39, UR8, PT ;  /* 0x0000000827007c0c */ /* 0x000fe2000bf86070 */
[----:B------:R-:W2:Y:S01]  /*1460*/  @!P3 LDC.64 R22, c[0x0][0x3f8] ;  /* 0x0000fe00ff16bb82 */ /* 0x000ea20000000a00 */
[----:B------:R-:W-:Y:S02]  /*1470*/  SHF.R.S32.HI R43, RZ, 0x1f, R39 ;  /* 0x0000001fff2b7819 */ /* 0x000fe40000011427 */
[----:B------:R-:W-:Y:S02]  /*1480*/  @!P2 IADD3 R11, PT, PT, R9, R11, RZ ;  /* 0x0000000b090ba210 */ /* 0x000fe40007ffe0ff */
[----:B------:R-:W-:Y:S02]  /*1490*/  @!P2 SHF.L.U32 R9, R8, 0x1, RZ ;  /* 0x000000010809a819 */ /* 0x000fe400000006ff */
[----:B------:R-:W-:Y:S01]  /*14a0*/  ISETP.GE.AND.EX P4, PT, R43, UR9, PT, P4 ;  /* 0x000000092b007c0c */ /* 0x000fe2000bf86340 */
[----:B0-----:R-:W0:Y:S01]  /*14b0*/  LDC.64 R16, c[0x0][0x3b8] ;  /* 0x0000ee00ff107b82 */ /* 0x001e220000000a00 */
[----:B------:R-:W-:-:S02]  /*14c0*/  @!P1 IADD3.X R29, PT, PT, R10, R31, RZ, P6, !PT ;  /* 0x0000001f0a1d9210 */ /* 0x000fc400037fe4ff */
[----:B------:R-:W-:Y:S02]  /*14d0*/  @!P2 SHF.L.U64.HI R18, R8, 0x1, R11 ;  /* 0x000000010812a819 */ /* 0x000fe4000001020b */
[----:B------:R-:W-:Y:S02]  /*14e0*/  @!P2 IADD3 R30, P6, PT, R9, R32, RZ ;  /* 0x00000020091ea210 */ /* 0x000fe40007fde0ff */
[----:B------:R-:W-:Y:S01]  /*14f0*/  IADD3 R2, PT, PT, R7, 0x1e0, RZ ;  /* 0x000001e007027810 */ /* 0x000fe20007ffe0ff */
[----:B------:R-:W0:Y:S01]  /*1500*/  @!P0 LDC.64 R10, c[0x0][0x3a0] ;  /* 0x0000e800ff0a8b82 */ /* 0x000e220000000a00 */
[----:B------:R-:W-:Y:S02]  /*1510*/  MOV R7, RZ ;  /* 0x000000ff00077202 */ /* 0x000fe40000000f00 */
[----:B------:R-:W-:Y:S01]  /*1520*/  @!P2 IADD3.X R31, PT, PT, R18, R33, RZ, P6, !PT ;  /* 0x00000021121fa210 */ /* 0x000fe200037fe4ff */
[----:B-1----:R-:W-:Y:S01]  /*1530*/  @!P0 IMAD R20, R21, R14, RZ ;  /* 0x0000000e15148224 */ /* 0x002fe200078e02ff */
[----:B------:R-:W-:-:S02]  /*1540*/  @!P0 MOV R32, R120 ;  /* 0x0000007800208202 */ /* 0x000fc40000000f00 */
[----:B------:R-:W-:Y:S01]  /*1550*/  @!P0 MOV R33, R123 ;  /* 0x0000007b00218202 */ /* 0x000fe20000000f00 */
[----:B------:R1:W4:Y:S01]  /*1560*/  @!P1 LDG.E R7, desc[UR6][R12.64] ;  /* 0x000000060c079981 */ /* 0x000322000c1e1900 */
[----:B------:R-:W-:Y:S01]  /*1570*/  MOV R8, RZ ;  /* 0x000000ff00087202 */ /* 0x000fe20000000f00 */
[C---:B------:R-:W-:Y:S02]  /*1580*/  @!P0 IMAD R45, R35.reuse, R15, R20 ;  /* 0x0000000f232d8224 */ /* 0x040fe400078e0214 */
[----:B------:R-:W-:Y:S02]  /*1590*/  @!P0 IMAD.WIDE.U32 R32, R35, R14, R32 ;  /* 0x0000000e23208225 */ /* 0x000fe400078e0020 */
[----:B------:R-:W0:Y:S01]  /*15a0*/  @!P4 LDC.64 R14, c[0x0][0x3f8] ;  /* 0x0000fe00ff0ecb82 */ /* 0x000e220000000a00 */
[----:B------:R2:W4:Y:S01]  /*15b0*/  @!P1 LDG.E R8, desc[UR6][R28.64] ;  /* 0x000000061c089981 */ /* 0x000522000c1e1900 */
[----:B------:R-:W-:-:S06]  /*15c0*/  @!P2 IADD3 R24, P1, PT, R9, R24, RZ ;  /* 0x000000180918a210 */ /* 0x000fcc0007f3e0ff */
[----:B-1----:R-:W1:Y:S01]  /*15d0*/  @!P0 LDC.64 R12, c[0x0][0x398] ;  /* 0x0000e600ff0c8b82 */ /* 0x002e620000000a00 */
[----:B------:R-:W-:Y:S01]  /*15e0*/  @!P2 IADD3.X R25, PT, PT, R18, R25, RZ, P1, !PT ;  /* 0x000000191219a210 */ /* 0x000fe20000ffe4ff */
[----:B--2---:R-:W-:Y:S01]  /*15f0*/  @!P3 IMAD R18, R41, R22, RZ ;  /* 0x000000162912b224 */ /* 0x004fe200078e02ff */
[----:B------:R-:W-:Y:S02]  /*1600*/  @!P3 MOV R28, R120 ;  /* 0x00000078001cb202 */ /* 0x000fe40000000f00 */
[----:B------:R-:W-:Y:S02]  /*1610*/  @!P3 MOV R29, R123 ;  /* 0x0000007b001db202 */ /* 0x000fe40000000f00 */
[----:B------:R-:W-:Y:S02]  /*1620*/  ISETP.GE.U32.AND P5, PT, R2, UR8, PT ;  /* 0x0000000802007c0c */ /* 0x000fe4000bfa6070 */
[----:B------:R-:W-:Y:S01]  /*1630*/  SHF.R.S32.HI R27, RZ, 0x1f, R2 ;  /* 0x0000001fff1b7819 */ /* 0x000fe20000011402 */
[----:B------:R-:W-:-:S02]  /*1640*/  @!P3 IMAD R41, R37, R23, R18 ;  /* 0x000000172529b224 */ /* 0x000fc400078e0212 */
[----:B------:R-:W-:Y:S01]  /*1650*/  @!P3 IMAD.WIDE.U32 R28, R37, R22, R28 ;  /* 0x00000016251cb225 */ /* 0x000fe200078e001c */
[----:B------:R-:W-:Y:S01]  /*1660*/  ISETP.GE.AND.EX P5, PT, R27, UR9, PT, P5 ;  /* 0x000000091b007c0c */ /* 0x000fe2000bfa6350 */
[----:B------:R-:W2:Y:S02]  /*1670*/  @!P3 LDC.64 R22, c[0x0][0x398] ;  /* 0x0000e600ff16bb82 */ /* 0x000ea40000000a00 */
[----:B0-----:R-:W-:Y:S01]  /*1680*/  IMAD.WIDE R20, R83, 0x8, R16 ;  /* 0x0000000853147825 */ /* 0x001fe200078e0210 */
[----:B------:R-:W-:Y:S02]  /*1690*/  @!P0 IADD3 R17, PT, PT, R33, R45, RZ ;  /* 0x0000002d21118210 */ /* 0x000fe40007ffe0ff */
[C---:B------:R-:W-:Y:S02]  /*16a0*/  @!P0 SHF.L.U32 R33, R32.reuse, 0x1, RZ ;  /* 0x0000000120218819 */ /* 0x040fe400000006ff */
[----:B------:R-:W-:Y:S01]  /*16b0*/  MOV R9, RZ ;  /* 0x000000ff00097202 */ /* 0x000fe20000000f00 */
[----:B------:R-:W4:Y:S01]  /*16c0*/  LDG.E.64 R20, desc[UR6][R20.64] ;  /* 0x0000000614147981 */ /* 0x000f22000c1e1b00 */
[----:B------:R-:W-:-:S02]  /*16d0*/  @!P0 SHF.L.U64.HI R32, R32, 0x1, R17 ;  /* 0x0000000120208819 */ /* 0x000fc40000010211 */
[C---:B------:R-:W-:Y:S01]  /*16e0*/  @!P0 IADD3 R34, P1, PT, R33.reuse, R10, RZ ;  /* 0x0000000a21228210 */ /* 0x040fe20007f3e0ff */
[----:B------:R-:W0:Y:S01]  /*16f0*/  @!P3 LDC.64 R16, c[0x0][0x3a0] ;  /* 0x0000e800ff10bb82 */ /* 0x000e220000000a00 */
[----:B------:R1:W4:Y:S02]  /*1700*/  @!P2 LDG.E R9, desc[UR6][R30.64] ;  /* 0x000000061e09a981 */ /* 0x000324000c1e1900 */
[C---:B------:R-:W-:Y:S02]  /*1710*/  @!P0 IADD3.X R35, PT, PT, R32.reuse, R11, RZ, P1, !PT ;  /* 0x0000000b20238210 */ /* 0x040fe40000ffe4ff */
[----:B-1----:R-:W-:Y:S01]  /*1720*/  @!P0 IADD3 R36, P1, PT, R33, R12, RZ ;  /* 0x0000000c21248210 */ /* 0x002fe20007f3e0ff */
[----:B------:R-:W-:Y:S02]  /*1730*/  @!P4 IMAD R12, R43, R14, RZ ;  /* 0x0000000e2b0cc224 */ /* 0x000fe400078e02ff */
[----:B------:R-:W1:Y:S01]  /*1740*/  @!P5 LDC.64 R30, c[0x0][0x3f8] ;  /* 0x0000fe00ff1edb82 */ /* 0x000e620000000a00 */
[----:B------:R-:W-:Y:S01]  /*1750*/  @!P0 IADD3.X R37, PT, PT, R32, R13, RZ, P1, !PT ;  /* 0x0000000d20258210 */ /* 0x000fe20000ffe4ff */
[----:B------:R-:W-:Y:S01]  /*1760*/  @!P4 IMAD R43, R39, R15, R12 ;  /* 0x0000000f272bc224 */ /* 0x000fe200078e020c */
[----:B------:R-:W-:-:S02]  /*1770*/  CS2R R10, SRZ ;  /* 0x00000000000a7805 */ /* 0x000fc4000001ff00 */
[----:B------:R-:W-:Y:S02]  /*1780*/  CS2R R12, SRZ ;  /* 0x00000000000c7805 */ /* 0x000fe4000001ff00 */
[----:B------:R-:W-:Y:S02]  /*1790*/  @!P3 IADD3 R29, PT, PT, R29, R41, RZ ;  /* 0x000000291d1db210 */ /* 0x000fe40007ffe0ff */
[C---:B------:R-:W-:Y:S01]  /*17a0*/  @!P3 SHF.L.U32 R41, R28.reuse, 0x1, RZ ;  /* 0x000000011c29b819 */ /* 0x040fe200000006ff */
[----:B------:R-:W0:Y:S01]  /*17b0*/  @!P4 LDC.64 R32, c[0x0][0x398] ;  /* 0x0000e600ff20cb82 */ /* 0x000e220000000a00 */
[----:B------:R2:W4:Y:S01]  /*17c0*/  @!P0 LDG.E R11, desc[UR6][R34.64] ;  /* 0x00000006220b8981 */ /* 0x000522000c1e1900 */
[----:B------:R-:W-:-:S03]  /*17d0*/  @!P3 SHF.L.U64.HI R18, R28, 0x1, R29 ;  /* 0x000000011c12b819 */ /* 0x000fc6000001021d */
[----:B------:R-:W4:Y:S03]  /*17e0*/  @!P0 LDG.E R12, desc[UR6][R36.64] ;  /* 0x00000006240c8981 */ /* 0x000f26000c1e1900 */
[----:B------:R-:W0:Y:S01]  /*17f0*/  @!P4 LDC.64 R28, c[0x0][0x3a0] ;  /* 0x0000e800ff1ccb82 */ /* 0x000e220000000a00 */
[----:B------:R0:W4:Y:S01]  /*1800*/  @!P2 LDG.E R10, desc[UR6][R24.64] ;  /* 0x00000006180aa981 */ /* 0x000122000c1e1900 */
[----:B--2---:R-:W-:-:S04]  /*1810*/  @!P3 IADD3 R34, P0, PT, R41, R22, RZ ;  /* 0x000000162922b210 */ /* 0x004fc80007f1e0ff */
[C---:B------:R-:W-:Y:S01]  /*1820*/  @!P3 IADD3.X R35, PT, PT, R18.reuse, R23, RZ, P0, !PT ;  /* 0x000000171223b210 */ /* 0x040fe200007fe4ff */
[----:B-1----:R-:W-:Y:S01]  /*1830*/  @!P5 IMAD R27, R27, R30, RZ ;  /* 0x0000001e1b1bd224 */ /* 0x002fe200078e02ff */
[----:B0-----:R-:W-:Y:S01]  /*1840*/  @!P3 IADD3 R16, P1, PT, R41, R16, RZ ;  /* 0x000000102910b210 */ /* 0x001fe20007f3e0ff */
[----:B------:R-:W0:Y:S01]  /*1850*/  @!P5 LDC.64 R22, c[0x0][0x398] ;  /* 0x0000e600ff16db82 */ /* 0x000e220000000a00 */
[----:B------:R-:W-:Y:S02]  /*1860*/  @!P4 MOV R24, R120 ;  /* 0x000000780018c202 */ /* 0x000fe40000000f00 */
[----:B------:R-:W-:Y:S02]  /*1870*/  @!P4 MOV R25, R123 ;  /* 0x0000007b0019c202 */ /* 0x000fe40000000f00 */
[----:B------:R-:W-:Y:S01]  /*1880*/  ISETP.NE.AND P0, PT, RZ, UR4, PT ;  /* 0x00000004ff007c0c */ /* 0x000fe2000bf05270 */
[----:B------:R-:W-:Y:S02]  /*1890*/  @!P4 IMAD.WIDE.U32 R14, R39, R14, R24 ;  /* 0x0000000e270ec225 */ /* 0x000fe400078e0018 */
[----:B------:R-:W1:Y:S01]  /*18a0*/  LDC.64 R36, c[0x0][0x3a8] ;  /* 0x0000ea00ff247b82 */ /* 0x000e620000000a00 */
[----:B------:R-:W-:-:S02]  /*18b0*/  @!P3 IADD3.X R17, PT, PT, R18, R17, RZ, P1, !PT ;  /* 0x000000111211b210 */ /* 0x000fc40000ffe4ff */
[----:B------:R-:W-:-:S03]  /*18c0*/  @!P4 IADD3 R39, PT, PT, R15, R43, RZ ;  /* 0x0000002b0f27c210 */ /* 0x000fc60007ffe0ff */
[----:B------:R2:W4:Y:S02]  /*18d0*/  @!P3 LDG.E R13, desc[UR6][R16.64] ;  /* 0x00000006100db981 */ /* 0x000524000c1e1900 */
[----:B------:R-:W0:Y:S01]  /*18e0*/  @!P5 LDC.64 R24, c[0x0][0x3a0] ;  /* 0x0000e800ff18db82 */ /* 0x000e220000000a00 */
[----:B------:R-:W-:Y:S01]  /*18f0*/  @!P4 SHF.L.U64.HI R18, R14, 0x1, R39 ;  /* 0x000000010e12c819 */ /* 0x000fe20000010227 */
[----:B------:R-:W-:Y:S01]  /*1900*/  @!P5 IMAD R39, R2, R31, R27 ;  /* 0x0000001f0227d224 */ /* 0x000fe200078e021b */
[----:B------:R-:W-:Y:S02]  /*1910*/  @!P4 SHF.L.U32 R15, R14, 0x1, RZ ;  /* 0x000000010e0fc819 */ /* 0x000fe400000006ff */
[----:B--2---:R-:W-:-:S03]  /*1920*/  @!P5 MOV R16, R120 ;  /* 0x000000780010d202 */ /* 0x004fc60000000f00 */
[----:B------:R-:W2:Y:S01]  /*1930*/  @P0 LDC.64 R26, c[0x0][0x3b0] ;  /* 0x0000ec00ff1a0b82 */ /* 0x000ea20000000a00 */
[----:B------:R-:W-:Y:S02]  /*1940*/  @!P5 MOV R17, R123 ;  /* 0x0000007b0011d202 */ /* 0x000fe40000000f00 */
[----:B------:R-:W-:Y:S01]  /*1950*/  MOV R14, RZ ;  /* 0x000000ff000e7202 */ /* 0x000fe20000000f00 */
[----:B------:R-:W-:Y:S01]  /*1960*/  @!P5 IMAD.WIDE.U32 R30, R2, R30, R16 ;  /* 0x0000001e021ed225 */ /* 0x000fe200078e0010 */
[C---:B------:R-:W-:Y:S02]  /*1970*/  @!P4 IADD3 R28, P1, PT, R15.reuse, R28, RZ ;  /* 0x0000001c0f1cc210 */ /* 0x040fe40007f3e0ff */
[----:B------:R-:W-:Y:S02]  /*1980*/  @!P4 IADD3 R32, P2, PT, R15, R32, RZ ;  /* 0x000000200f20c210 */ /* 0x000fe40007f5e0ff */
[----:B------:R1:W4:Y:S01]  /*1990*/  @!P3 LDG.E R14, desc[UR6][R34.64] ;  /* 0x00000006220eb981 */ /* 0x000322000c1e1900 */
[----:B------:R-:W-:-:S02]  /*19a0*/  @!P5 IADD3 R17, PT, PT, R31, R39, RZ ;  /* 0x000000271f11d210 */ /* 0x000fc40007ffe0ff */
[C---:B------:R-:W-:Y:S02]  /*19b0*/  @!P4 IADD3.X R29, PT, PT, R18.reuse, R29, RZ, P1, !PT ;  /* 0x0000001d121dc210 */ /* 0x040fe40000ffe4ff */
[----:B------:R-:W-:Y:S02]  /*19c0*/  @!P4 IADD3.X R33, PT, PT, R18, R33, RZ, P2, !PT ;  /* 0x000000211221c210 */ /* 0x000fe400017fe4ff */
[C---:B------:R-:W-:Y:S02]  /*19d0*/  @!P5 SHF.L.U64.HI R18, R30.reuse, 0x1, R17 ;  /* 0x000000011e12d819 */ /* 0x040fe40000010211 */
[----:B-1----:R-:W-:Y:S02]  /*19e0*/  @!P5 SHF.L.U32 R35, R30, 0x1, RZ ;  /* 0x000000011e23d819 */ /* 0x002fe400000006ff */
[----:B------:R-:W-:Y:S02]  /*19f0*/  LOP3.LUT R2, R81, 0xffff, RZ, 0xc0, !PT ;  /* 0x0000ffff51027812 */ /* 0x000fe400078ec0ff */
[----:B0-----:R-:W-:-:S02]  /*1a00*/  @!P5 IADD3 R30, P1, PT, R35, R24, RZ ;  /* 0x00000018231ed210 */ /* 0x001fc40007f3e0ff */
[----:B------:R-:W-:Y:S02]  /*1a10*/  @!P5 IADD3 R34, P2, PT, R35, R22, RZ ;  /* 0x000000162322d210 */ /* 0x000fe40007f5e0ff */
[C---:B------:R-:W-:Y:S01]  /*1a20*/  @!P5 IADD3.X R31, PT, PT, R18.reuse, R25, RZ, P1, !PT ;  /* 0x00000019121fd210 */ /* 0x040fe20000ffe4ff */
[----:B------:R-:W-:Y:S01]  /*1a30*/  IMAD R25, R119, 0x1a, R2 ;  /* 0x0000001a77197824 */ /* 0x000fe200078e0202 */
[----:B------:R-:W-:Y:S02]  /*1a40*/  @!P5 IADD3.X R35, PT, PT, R18, R23, RZ, P2, !PT ;  /* 0x000000171223d210 */ /* 0x000fe400017fe4ff */
[----:B------:R-:W-:Y:S02]  /*1a50*/  MOV R15, RZ ;  /* 0x000000ff000f7202 */ /* 0x000fe40000000f00 */
[----:B------:R-:W-:Y:S02]  /*1a60*/  MOV R16, RZ ;  /* 0x000000ff00107202 */ /* 0x000fe40000000f00 */
[----:B------:R-:W-:-:S02]  /*1a70*/  MOV R17, RZ ;  /* 0x000000ff00117202 */ /* 0x000fc40000000f00 */
[----:B------:R-:W-:Y:S01]  /*1a80*/  MOV R18, RZ ;  /* 0x000000ff00127202 */ /* 0x000fe20000000f00 */
[C---:B--2---:R-:W-:Y:S01]  /*1a90*/  @P0 IMAD.WIDE R26, R25.reuse, 0x4, R26 ;  /* 0x00000004191a0825 */ /* 0x044fe200078e021a */
[----:B------:R0:W2:Y:S03]  /*1aa0*/  @!P4 LDG.E R15, desc[UR6][R28.64] ;  /* 0x000000061c0fc981 */ /* 0x0000a6000c1e1900 */
[----:B------:R-:W-:Y:S01]  /*1ab0*/  IMAD.WIDE R24, R25, 0x4, R36 ;  /* 0x0000000419187825 */ /* 0x000fe200078e0224 */
[----:B------:R-:W2:Y:S04]  /*1ac0*/  @!P4 LDG.E R16, desc[UR6][R32.64] ;  /* 0x000000062010c981 */ /* 0x000ea8000c1e1900 */
[----:B------:R-:W2:Y:S04]  /*1ad0*/  @!P5 LDG.E R17, desc[UR6][R30.64] ;  /* 0x000000061e11d981 */ /* 0x000ea8000c1e1900 */
[----:B------:R-:W2:Y:S04]  /*1ae0*/  @!P5 LDG.E R18, desc[UR6][R34.64] ;  /* 0x000000062212d981 */ /* 0x000ea8000c1e1900 */
[----:B------:R-:W5:Y:S01]  /*1af0*/  LDG.E.64 R24, desc[UR6][R24.64] ;  /* 0x0000000618187981 */ /* 0x000f62000c1e1b00 */
[----:B------:R-:W-:-:S06]  /*1b00*/  CS2R R22, SRZ ;  /* 0x0000000000167805 */ /* 0x000fcc000001ff00 */
[----:B------:R1:W5:Y:S01]  /*1b10*/  @P0 LDG.E.64 R22, desc[UR6][R26.64] ;  /* 0x000000061a160981 */ /* 0x000362000c1e1b00 */
[----:B------:R-:W-:Y:S01]  /*1b20*/  UISETP.NE.AND UP0, UPT, UR4, URZ, UPT ;  /* 0x000000ff0400728c */ /* 0x000fe2000bf05270 */
[----:B------:R-:W-:Y:S02]  /*1b30*/  MOV R116, 0x3f800000 ;  /* 0x3f80000000747802 */ /* 0x000fe40000000f00 */
[----:B------:R-:W-:Y:S02]  /*1b40*/  PRMT R114, R79, 0x7632, R114 ;  /* 0x000076324f727816 */ /* 0x000fe40000000072 */
[----:B------:R-:W-:Y:S02]  /*1b50*/  PRMT R115, R78, 0x7632, R115 ;  /* 0x000076324e737816 */ /* 0x000fe40000000073 */
[----:B------:R-:W-:Y:S02]  /*1b60*/  PRMT R112, R77, 0x7632, R112 ;  /* 0x000076324d707816 */ /* 0x000fe40000000070 */
[----:B------:R-:W-:-:S02]  /*1b70*/  PRMT R113, R76, 0x7632, R113 ;  /* 0x000076324c717816 */ /* 0x000fc40000000071 */
[----:B------:R-:W-:Y:S02]  /*1b80*/  PRMT R110, R75, 0x7632, R110 ;  /* 0x000076324b6e7816 */ /* 0x000fe4000000006e */
[----:B------:R-:W-:Y:S02]  /*1b90*/  PRMT R111, R74, 0x7632, R111 ;  /* 0x000076324a6f7816 */ /* 0x000fe4000000006f */
[----:B------:R-:W-:Y:S02]  /*1ba0*/  PRMT R108, R73, 0x7632, R108 ;  /* 0x00007632496c7816 */ /* 0x000fe4000000006c */
[----:B------:R-:W-:Y:S02]  /*1bb0*/  PRMT R109, R72, 0x7632, R109 ;  /* 0x00007632486d7816 */ /* 0x000fe4000000006d */
[----:B------:R-:W-:Y:S02]  /*1bc0*/  PRMT R106, R71, 0x7632, R106 ;  /* 0x00007632476a7816 */ /* 0x000fe4000000006a */
[----:B---3--:R-:W-:-:S02]  /*1bd0*/  PRMT R107, R70, 0x7632, R107 ;  /* 0x00007632466b7816 */ /* 0x008fc4000000006b */
[----:B------:R-:W-:Y:S02]  /*1be0*/  PRMT R104, R69, 0x7632, R104 ;  /* 0x0000763245687816 */ /* 0x000fe40000000068 */
[----:B------:R-:W-:Y:S02]  /*1bf0*/  PRMT R105, R68, 0x7632, R105 ;  /* 0x0000763244697816 */ /* 0x000fe40000000069 */
[----:B------:R-:W-:Y:S02]  /*1c00*/  PRMT R102, R67, 0x7632, R102 ;  /* 0x0000763243667816 */ /* 0x000fe40000000066 */
[----:B------:R-:W-:Y:S02]  /*1c10*/  PRMT R103, R66, 0x7632, R103 ;  /* 0x0000763242677816 */ /* 0x000fe40000000067 */
[----:B------:R-:W-:Y:S02]  /*1c20*/  PRMT R100, R65, 0x7632, R100 ;  /* 0x0000763241647816 */ /* 0x000fe40000000064 */
[----:B------:R-:W-:-:S02]  /*1c30*/  PRMT R101, R64, 0x7632, R101 ;  /* 0x0000763240657816 */ /* 0x000fc40000000065 */
[----:B------:R-:W-:Y:S02]  /*1c40*/  PRMT R98, R19, 0x7632, R98 ;  /* 0x0000763213627816 */ /* 0x000fe40000000062 */
[----:B----4-:R-:W-:Y:S02]  /*1c50*/  PRMT R99, R4, 0x7632, R99 ;  /* 0x0000763204637816 */ /* 0x010fe40000000063 */
[----:B------:R-:W-:Y:S02]  /*1c60*/  PRMT R96, R5, 0x7632, R96 ;  /* 0x0000763205607816 */ /* 0x000fe40000000060 */
[----:B------:R-:W-:Y:S01]  /*1c70*/  PRMT R97, R6, 0x7632, R97 ;  /* 0x0000763206617816 */ /* 0x000fe20000000061 */
[----:B0-----:R-:W-:-:S05]  /*1c80*/  FFMA.FTZ R28, -R20, R20, R21 ;  /* 0x00000014141c7223 */ /* 0x001fca0000010115 */
[----:B------:R-:W-:-:S13]  /*1c90*/  FSETP.GTU.FTZ.AND P0, PT, R28, RZ, PT ;  /* 0x000000ff1c00720b */ /* 0x000fda0003f1c000 */
[----:B------:R-:W0:Y:S01]  /*1ca0*/  @P0 LDC R21, c[0x0][0x3c0] ;  /* 0x0000f000ff150b82 */ /* 0x000e220000000800 */
[----:B------:R-:W-:Y:S02]  /*1cb0*/  PRMT R94, R7, 0x7632, R94 ;  /* 0x00007632075e7816 */ /* 0x000fe4000000005e */
[----:B------:R-:W-:Y:S02]  /*1cc0*/  PRMT R95, R8, 0x7632, R95 ;  /* 0x00007632085f7816 */ /* 0x000fe4000000005f */
[----:B------:R-:W-:Y:S02]  /*1cd0*/  PRMT R92, R9, 0x7632, R92 ;  /* 0x00007632095c7816 */ /* 0x000fe4000000005c */
[----:B------:R-:W-:Y:S02]  /*1ce0*/  PRMT R90, R11, 0x7632, R90 ;  /* 0x000076320b5a7816 */ /* 0x000fe4000000005a */
[----:B------:R-:W-:Y:S02]  /*1cf0*/  PRMT R91, R12, 0x7632, R91 ;  /* 0x000076320c5b7816 */ /* 0x000fe4000000005b */
[----:B------:R-:W-:Y:S01]  /*1d00*/  PRMT R93, R10, 0x7632, R93 ;  /* 0x000076320a5d7816 */ /* 0x000fe2000000005d */
[----:B0-----:R-:W-:-:S04]  /*1d10*/  @P0 FADD.FTZ R21, R28, R21 ;  /* 0x000000151c150221 */ /* 0x001fc80000010000 */
[----:B------:R0:W3:Y:S01]  /*1d20*/  @P0 MUFU.RSQ R116, R21 ;  /* 0x0000001500740308 */ /* 0x0000e20000001400 */
[----:B------:R-:W-:Y:S02]  /*1d30*/  PRMT R88, R13, 0x7632, R88 ;  /* 0x000076320d587816 */ /* 0x000fe40000000058 */
[----:B------:R-:W-:Y:S02]  /*1d40*/  PRMT R89, R14, 0x7632, R89 ;  /* 0x000076320e597816 */ /* 0x000fe40000000059 */
[----:B--2---:R-:W-:Y:S02]  /*1d50*/  PRMT R86, R15, 0x7632, R86 ;  /* 0x000076320f567816 */ /* 0x004fe40000000056 */
[----:B------:R-:W-:Y:S02]  /*1d60*/  PRMT R87, R16, 0x7632, R87 ;  /* 0x0000763210577816 */ /* 0x000fe40000000057 */
[----:B0-----:R-:W-:Y:S02]  /*1d70*/  PRMT R21, R17, 0x7632, R21 ;  /* 0x0000763211157816 */ /* 0x001fe40000000015 */
[----:B------:R-:W-:Y:S01]  /*1d80*/  PRMT R85, R18, 0x7632, R85 ;  /* 0x0000763212557816 */ /* 0x000fe20000000055 */
[----:B-1-3--:R-:W-:Y:S06]  /*1d90*/  BRA.U UP0, `(.L_x_131) ;  /* 0x0000001100847547 */ /* 0x00afec000b800000 */
[----:B------:R-:W-:Y:S02]  /*1da0*/  SHF.L.U32 R29, R79, 0x10, RZ ;  /* 0x000000104f1d7819 */ /* 0x000fe400000006ff */
[----:B------:R-:W-:Y:S02]  /*1db0*/  SHF.L.U32 R33, R77, 0x10, RZ ;  /* 0x000000104d217819 */ /* 0x000fe400000006ff */
[----:B------:R-:W-:Y:S01]  /*1dc0*/  SHF.L.U32 R31, R114, 0x10, RZ ;  /* 0x00000010721f7819 */ /* 0x000fe200000006ff */
[----:B------:R-:W-:Y:S01]  /*1dd0*/  FADD.FTZ R29, -R20, R29 ;  /* 0x0000001d141d7221 */ /* 0x000fe20000010100 */
[----:B------:R-:W-:Y:S01]  /*1de0*/  SHF.L.U32 R27, R78, 0x10, RZ ;  /* 0x000000104e1b7819 */ /* 0x000fe200000006ff */
[C---:B------:R-:W-:Y:S01]  /*1df0*/  FADD.FTZ R37, -R20.reuse, R33 ;  /* 0x0000002114257221 */ /* 0x040fe20000010100 */
[----:B------:R-:W-:Y:S01]  /*1e00*/  SHF.L.U32 R26, R115, 0x10, RZ ;  /* 0x00000010731a7819 */ /* 0x000fe200000006ff */
[----:B------:R-:W-:Y:S01]  /*1e10*/  FADD.FTZ R31, -R20, R31 ;  /* 0x0000001f141f7221 */ /* 0x000fe20000010100 */
[----:B------:R-:W-:Y:S01]  /*1e20*/  FMUL.FTZ R28, R29, R116 ;  /* 0x000000741d1c7220 */ /* 0x000fe20000410000 */
[----:B-----5:R-:W-:Y:S01]  /*1e30*/  FMUL.FTZ R33, R24, R27 ;  /* 0x0000001b18217220 */ /* 0x020fe20000410000 */
[----:B------:R-:W-:Y:S01]  /*1e40*/  SHF.L.U32 R35, R76, 0x10, RZ ;  /* 0x000000104c237819 */ /* 0x000fe200000006ff */
[----:B------:R-:W-:Y:S01]  /*1e50*/  FMUL.FTZ R30, R25, R26 ;  /* 0x0000001a191e7220 */ /* 0x000fe20000410000 */
[----:B------:R-:W-:Y:S01]  /*1e60*/  FMUL.FTZ R31, R31, R116 ;  /* 0x000000741f1f7220 */ /* 0x000fe20000410000 */
[----:B------:R-:W-:Y:S01]  /*1e70*/  FADD.FTZ R29, RZ, R33 ;  /* 0x00000021ff1d7221 */ /* 0x000fe20000010000 */
[----:B------:R-:W-:Y:S01]  /*1e80*/  FFMA.FTZ R32, R28, R33, RZ ;  /* 0x000000211c207223 */ /* 0x000fe200000100ff */
[----:B------:R-:W-:Y:S01]  /*1e90*/  FFMA.FTZ R28, R27, R28, RZ ;  /* 0x0000001c1b1c7223 */ /* 0x000fe200000100ff */
[----:B------:R-:W-:Y:S01]  /*1ea0*/  FADD.FTZ R34, RZ, R27 ;  /* 0x0000001bff227221 */ /* 0x000fe20000010000 */
[----:B------:R-:W-:Y:S01]  /*1eb0*/  FADD.FTZ R29, R30, R29 ;  /* 0x0000001d1e1d7221 */ /* 0x000fe20000010000 */
[----:B------:R-:W-:Y:S01]  /*1ec0*/  FFMA.FTZ R32, R31, R30, R32 ;  /* 0x0000001e1f207223 */ /* 0x000fe20000010020 */
[----:B------:R-:W-:Y:S01]  /*1ed0*/  FMUL.FTZ R37, R37, R116 ;  /* 0x0000007425257220 */ /* 0x000fe20000410000 */
[----:B------:R-:W-:Y:S01]  /*1ee0*/  FMUL.FTZ R30, R24, R35 ;  /* 0x00000023181e7220 */ /* 0x000fe20000410000 */
[----:B------:R-:W-:Y:S01]  /*1ef0*/  SHF.L.U32 R27, R112, 0x10, RZ ;  /* 0x00000010701b7819 */ /* 0x000fe200000006ff */
[C---:B------:R-:W-:Y:S01]  /*1f00*/  FADD.FTZ R34, R35.reuse, R34 ;  /* 0x0000002223227221 */ /* 0x040fe20000010000 */
[----:B------:R-:W-:Y:S01]  /*1f10*/  FFMA.FTZ R35, R35, R37, R28 ;  /* 0x0000002523237223 */ /* 0x000fe2000001001c */
[----:B------:R-:W-:Y:S01]  /*1f20*/  FFMA.FTZ R32, R37, R30, R32 ;  /* 0x0000001e25207223 */ /* 0x000fe20000010020 */
[----:B------:R-:W-:Y:S01]  /*1f30*/  SHF.L.U32 R37, R75, 0x10, RZ ;  /* 0x000000104b257819 */ /* 0x000fe200000006ff */
[----:B------:R-:W-:Y:S01]  /*1f40*/  FADD.FTZ R27, -R20, R27 ;  /* 0x0000001b141b7221 */ /* 0x000fe20000010100 */
[----:B------:R-:W-:Y:S01]  /*1f50*/  FADD.FTZ R33, R29, R30 ;  /* 0x0000001e1d217221 */ /* 0x000fe20000010000 */
[----:B------:R-:W-:Y:S01]  /*1f60*/  SHF.L.U32 R28, R113, 0x10, RZ ;  /* 0x00000010711c7819 */ /* 0x000fe200000006ff */
[----:B------:R-:W-:Y:S01]  /*1f70*/  FFMA.FTZ R31, R26, R31, RZ ;  /* 0x0000001f1a1f7223 */ /* 0x000fe200000100ff */
[----:B------:R-:W-:Y:S01]  /*1f80*/  FADD.FTZ R29, RZ, R26 ;  /* 0x0000001aff1d7221 */ /* 0x000fe20000010000 */
[-C--:B------:R-:W-:Y:S01]  /*1f90*/  FMUL.FTZ R27, R27, R116.reuse ;  /* 0x000000741b1b7220 */ /* 0x080fe20000410000 */
[----:B------:R-:W-:Y:S01]  /*1fa0*/  FADD.FTZ R39, -R20, R37 ;  /* 0x0000002514277221 */ /* 0x000fe20000010100 */
[----:B------:R-:W-:Y:S01]  /*1fb0*/  SHF.L.U32 R30, R74, 0x10, RZ ;  /* 0x000000104a1e7819 */ /* 0x000fe200000006ff */
[----:B------:R-:W-:Y:S01]  /*1fc0*/  FADD.FTZ R29, R28, R29 ;  /* 0x0000001d1c1d7221 */ /* 0x000fe20000010000 */
[----:B------:R-:W-:Y:S01]  /*1fd0*/  SHF.L.U32 R37, R110, 0x10, RZ ;  /* 0x000000106e257819 */ /* 0x000fe200000006ff */
[----:B------:R-:W-:Y:S01]  /*1fe0*/  FFMA.FTZ R31, R28, R27, R31 ;  /* 0x0000001b1c1f7223 */ /* 0x000fe2000001001f */
[----:B------:R-:W-:Y:S01]  /*1ff0*/  FMUL.FTZ R39, R39, R116 ;  /* 0x0000007427277220 */ /* 0x000fe20000410000 */
[----:B------:R-:W-:Y:S01]  /*2000*/  FMUL.FTZ R28, R25, R28 ;  /* 0x0000001c191c7220 */ /* 0x000fe20000410000 */
[----:B------:R-:W-:Y:S01]  /*2010*/  FADD.FTZ R34, R34, R30 ;  /* 0x0000001e22227221 */ /* 0x000fe20000010000 */
[----:B------:R-:W-:Y:S01]  /*2020*/  FADD.FTZ R37, -R20, R37 ;  /* 0x0000002514257221 */ /* 0x000fe20000010100 */
[----:B------:R-:W-:Y:S01]  /*2030*/  FFMA.FTZ R35, R30, R39, R35 ;  /* 0x000000271e237223 */ /* 0x000fe20000010023 */
[----:B------:R-:W-:Y:S01]  /*2040*/  FFMA.FTZ R32, R27, R28, R32 ;  /* 0x0000001c1b207223 */ /* 0x000fe20000010020 */
[----:B------:R-:W-:Y:S01]  /*2050*/  FMUL.FTZ R30, R24, R30 ;  /* 0x0000001e181e7220 */ /* 0x000fe20000410000 */
[----:B------:R-:W-:Y:S01]  /*2060*/  SHF.L.U32 R27, R73, 0x10, RZ ;  /* 0x00000010491b7819 */ /* 0x000fe200000006ff */
[----:B------:R-:W-:Y:S01]  /*2070*/  FMUL.FTZ R37, R37, R116 ;  /* 0x0000007425257220 */ /* 0x000fe20000410000 */
[----:B------:R-:W-:Y:S01]  /*2080*/  SHF.L.U32 R26, R111, 0x10, RZ ;  /* 0x000000106f1a7819 */ /* 0x000fe200000006ff */
[----:B------:R-:W-:Y:S01]  /*2090*/  FADD.FTZ R33, R28, R33 ;  /* 0x000000211c217221 */ /* 0x000fe20000010000 */
[----:B------:R-:W-:Y:S01]  /*20a0*/  FFMA.FTZ R32, R39, R30, R32 ;  /* 0x0000001e27207223 */ /* 0x000fe20000010020 */
[----:B------:R-:W-:Y:S01]  /*20b0*/  SHF.L.U32 R39, R108, 0x10, RZ ;  /* 0x000000106c277819 */ /* 0x000fe200000006ff */
[----:B------:R-:W-:Y:S01]  /*20c0*/  FADD.FTZ R27, -R20, R27 ;  /* 0x0000001b141b7221 */ /* 0x000fe20000010100 */
[----:B------:R-:W-:Y:S01]  /*20d0*/  FMUL.FTZ R28, R25, R26 ;  /* 0x0000001a191c7220 */ /* 0x000fe20000410000 */
[----:B------:R-:W-:Y:S01]  /*20e0*/  FADD.FTZ R29, R29, R26 ;  /* 0x0000001a1d1d7221 */ /* 0x000fe20000010000 */
[----:B------:R-:W-:Y:S01]  /*20f0*/  FFMA.FTZ R31, R26, R37, R31 ;  /* 0x000000251a1f7223 */ /* 0x000fe2000001001f */
[----:B------:R-:W-:Y:S01]  /*2100*/  FADD.FTZ R33, R33, R30 ;  /* 0x0000001e21217221 */ /* 0x000fe20000010000 */
[----:B------:R-:W-:Y:S01]  /*2110*/  SHF.L.U32 R26, R72, 0x10, RZ ;  /* 0x00000010481a7819 */ /* 0x000fe200000006ff */
[----:B------:R-:W-:Y:S01]  /*2120*/  FMUL.FTZ R27, R27, R116 ;  /* 0x000000741b1b7220 */ /* 0x000fe20000410000 */
[----:B------:R-:W-:Y:S01]  /*2130*/  FADD.FTZ R39, -R20, R39 ;  /* 0x0000002714277221 */ /* 0x000fe20000010100 */
[----:B------:R-:W-:Y:S01]  /*2140*/  FADD.FTZ R33, R28, R33 ;  /* 0x000000211c217221 */ /* 0x000fe20000010000 */
[----:B------:R-:W-:Y:S01]  /*2150*/  FFMA.FTZ R32, R37, R28, R32 ;  /* 0x0000001c25207223 */ /* 0x000fe20000010020 */
        /* <DEDUP_REMOVED lines=12> */
[----:B------:R-:W-:Y:S01]  /*2220*/  FADD.FTZ R33, R33, R26 ;  /* 0x0000001a21217221 */ /* 0x000fe20000010000 */
[----:B------:R-:W-:Y:S01]  /*2230*/  SHF.L.U32 R26, R70, 0x10, RZ ;  /* 0x00000010461a7819 */ /* 0x000fe200000006ff */
[----:B------:R-:W-:Y:S01]  /*2240*/  FMUL.FTZ R37, R37, R116 ;  /* 0x0000007425257220 */ /* 0x000fe20000410000 */
[----:B------:R-:W-:Y:S01]  /*2250*/  FFMA.FTZ R32, R39, R28, R32 ;  /* 0x0000001c27207223 */ /* 0x000fe20000010020 */
[----:B------:R-:W-:Y:S01]  /*2260*/  SHF.L.U32 R39, R69, 0x10, RZ ;  /* 0x0000001045277819 */ /* 0x000fe200000006ff */
[----:B------:R-:W-:Y:S01]  /*2270*/  FADD.FTZ R27, -R20, R27 ;  /* 0x0000001b141b7221 */ /* 0x000fe20000010100 */
[----:B------:R-:W-:Y:S01]  /*2280*/  FADD.FTZ R33, R28, R33 ;  /* 0x000000211c217221 */ /* 0x000fe20000010000 */
[----:B------:R-:W-:Y:S01]  /*2290*/  FMUL.FTZ R28, R24, R26 ;  /* 0x0000001a181c7220 */ /* 0x000fe20000410000 */
[----:B------:R-:W-:Y:S01]  /*22a0*/  FADD.FTZ R34, R34, R26 ;  /* 0x0000001a22227221 */ /* 0x000fe20000010000 */
[----:B------:R-:W-:Y:S01]  /*22b0*/  FFMA.FTZ R35, R26, R37, R35 ;  /* 0x000000251a237223 */ /* 0x000fe20000010023 */
        /* <DEDUP_REMOVED lines=97> */
[----:B------:R-:W-:Y:S01]  /*28d0*/  FADD.FTZ R33, R33, R26 ;  /* 0x0000001a21217221 */ /* 0x000fe20000010000 */
[----:B------:R-:W-:Y:S01]  /*28e0*/  SHF.L.U32 R27, R94, 0x10, RZ ;  /* 0x000000105e1b7819 */ /* 0x000fe200000006ff */
[----:B------:R-:W-:Y:S01]  /*28f0*/  FMUL.FTZ R37, R37, R116 ;  /* 0x0000007425257220 */ /* 0x000fe20000410000 */
[----:B------:R-:W-:Y:S01]  /*2900*/  SHF.L.U32 R26, R8, 0x10, RZ ;  /* 0x00000010081a7819 */ /* 0x000fe200000006ff */
[----:B------:R-:W-:Y:S01]  /*2910*/  FFMA.FTZ R32, R39, R28, R32 ;  /* 0x0000001c27207223 */ /* 0x000fe20000010020 */
[----:B------:R-:W-:Y:S01]  /*2920*/  FADD.FTZ R33, R28, R33 ;  /* 0x000000211c217221 */ /* 0x000fe20000010000 */
[----:B------:R-:W-:Y:S01]  /*2930*/  SHF.L.U32 R39, R9, 0x10, RZ ;  /* 0x0000001009277819 */ /* 0x000fe200000006ff */
[----:B------:R-:W-:Y:S01]  /*2940*/  FADD.FTZ R27, -R20, R27 ;  /* 0x0000001b141b7221 */ /* 0x000fe20000010100 */
[----:B------:R-:W-:Y:S01]  /*2950*/  FMUL.FTZ R28, R24, R26 ;  /* 0x0000001a181c7220 */ /* 0x000fe20000410000 */
[----:B------:R-:W-:Y:S01]  /*2960*/  FADD.FTZ R34, R34, R26 ;  /* 0x0000001a22227221 */ /* 0x000fe20000010000 */
[----:B------:R-:W-:Y:S01]  /*2970*/  FFMA.FTZ R35, R26, R37, R35 ;  /* 0x000000251a237223 */ /* 0x000fe20000010023 */
[----:B------:R-:W-:Y:S01]  /*2980*/  SHF.L.U32 R26, R95, 0x10, RZ ;  /* 0x000000105f1a7819 */ /* 0x000fe200000006ff */
[----:B------:R-:W-:Y:S01]  /*2990*/  FMUL.FTZ R27, R27, R116 ;  /* 0x000000741b1b7220 */ /* 0x000fe20000410000 */
[----:B------:R-:W-:Y:S01]  /*29a0*/  FFMA.FTZ R32, R37, R28, R32 ;  /* 0x0000001c25207223 */ /* 0x000fe20000010020 */
[----:B------:R-:W-:Y:S01]  /*29b0*/  FADD.FTZ R39, -R20, R39 ;  /* 0x0000002714277221 */ /* 0x000fe20000010100 */
[----:B------:R-:W-:Y:S01]  /*29c0*/  SHF.L.U32 R37, R92, 0x10, RZ ;  /* 0x000000105c257819 */ /* 0x000fe200000006ff */
[----:B------:R-:W-:Y:S01]  /*29d0*/  FADD.FTZ R33, R33, R28 ;  /* 0x0000001c21217221 */ /* 0x000fe20000010000 */
[----:B------:R-:W-:Y:S01]  /*29e0*/  SHF.L.U32 R28, R10, 0x10, RZ ;  /* 0x000000100a1c7819 */ /* 0x000fe200000006ff */
[----:B------:R-:W-:Y:S01]  /*29f0*/  FADD.FTZ R29, R29, R26 ;  /* 0x0000001a1d1d7221 */ /* 0x000fe20000010000 */
[----:B------:R-:W-:Y:S01]  /*2a00*/  FFMA.FTZ R31, R26, R27, R31 ;  /* 0x0000001b1a1f7223 */ /* 0x000fe2000001001f */
[----:B------:R-:W-:Y:S01]  /*2a10*/  FMUL.FTZ R39, R39, R116 ;  /* 0x0000007427277220 */ /* 0x000fe20000410000 */
[----:B------:R-:W-:Y:S01]  /*2a20*/  FMUL.FTZ R26, R25, R26 ;  /* 0x0000001a191a7220 */ /* 0x000fe20000410000 */
[----:B------:R-:W-:Y:S01]  /*2a30*/  FADD.FTZ R37, -R20, R37 ;  /* 0x0000002514257221 */ /* 0x000fe20000010100 */
[----:B------:R-:W-:Y:S01]  /*2a40*/  FADD.FTZ R34, R34, R28 ;  /* 0x0000001c22227221 */ /* 0x000fe20000010000 */
[----:B------:R-:W-:Y:S01]  /*2a50*/  FFMA.FTZ R35, R28, R39, R35 ;  /* 0x000000271c237223 */ /* 0x000fe20000010023 */
[----:B------:R-:W-:Y:S01]  /*2a60*/  FADD.FTZ R33, R26, R33 ;  /* 0x000000211a217221 */ /* 0x000fe20000010000 */
[----:B------:R-:W-:Y:S01]  /*2a70*/  FFMA.FTZ R32, R27, R26, R32 ;  /* 0x0000001a1b207223 */ /* 0x000fe20000010020 */
[----:B------:R-:W-:Y:S01]  /*2a80*/  FMUL.FTZ R28, R24, R28 ;  /* 0x0000001c181c7220 */ /* 0x000fe20000410000 */
[----:B------:R-:W-:Y:S01]  /*2a90*/  SHF.L.U32 R26, R93, 0x10, RZ ;  /* 0x000000105d1a7819 */ /* 0x000fe200000006ff */
[----:B------:R-:W-:Y:S01]  /*2aa0*/  FMUL.FTZ R37, R37, R116 ;  /* 0x0000007425257220 */ /* 0x000fe20000410000 */
[----:B------:R-:W-:Y:S01]  /*2ab0*/  SHF.L.U32 R60, R18, 0x10, RZ ;  /* 0x00000010123c7819 */ /* 0x000fe200000006ff */
[----:B------:R-:W-:Y:S01]  /*2ac0*/  FFMA.FTZ R32, R39, R28, R32 ;  /* 0x0000001c27207223 */ /* 0x000fe20000010020 */
[----:B------:R-:W-:Y:S01]  /*2ad0*/  SHF.L.U32 R39, R11, 0x10, RZ ;  /* 0x000000100b277819 */ /* 0x000fe200000006ff */
[----:B------:R-:W-:Y:S01]  /*2ae0*/  FFMA.FTZ R27, R26, R37, R31 ;  /* 0x000000251a1b7223 */ /* 0x000fe2000001001f */
[----:B------:R-:W-:Y:S01]  /*2af0*/  SHF.L.U32 R31, R90, 0x10, RZ ;  /* 0x000000105a1f7819 */ /* 0x000fe200000006ff */
[----:B------:R-:W-:Y:S01]  /*2b00*/  FADD.FTZ R33, R33, R28 ;  /* 0x0000001c21217221 */ /* 0x000fe20000010000 */
[----:B------:R-:W-:Y:S01]  /*2b10*/  FMUL.FTZ R28, R25, R26 ;  /* 0x0000001a191c7220 */ /* 0x000fe20000410000 */
[----:B------:R-:W-:Y:S01]  /*2b20*/  FADD.FTZ R29, R29, R26 ;  /* 0x0000001a1d1d7221 */ /* 0x000fe20000010000 */
[----:B------:R-:W-:Y:S01]  /*2b30*/  SHF.L.U32 R26, R12, 0x10, RZ ;  /* 0x000000100c1a7819 */ /* 0x000fe200000006ff */
[C---:B------:R-:W-:Y:S01]  /*2b40*/  FADD.FTZ R39, -R20.reuse, R39 ;  /* 0x0000002714277221 */ /* 0x040fe20000010100 */
[----:B------:R-:W-:Y:S01]  /*2b50*/  FADD.FTZ R31, -R20, R31 ;  /* 0x0000001f141f7221 */ /* 0x000fe20000010100 */
[----:B------:R-:W-:Y:S01]  /*2b60*/  FADD.FTZ R33, R28, R33 ;  /* 0x000000211c217221 */ /* 0x000fe20000010000 */
[----:B------:R-:W-:Y:S01]  /*2b70*/  FFMA.FTZ R32, R37, R28, R32 ;  /* 0x0000001c25207223 */ /* 0x000fe20000010020 */
[----:B------:R-:W-:Y:S01]  /*2b80*/  SHF.L.U32 R28, R91, 0x10, RZ ;  /* 0x000000105b1c7819 */ /* 0x000fe200000006ff */
[----:B------:R-:W-:Y:S01]  /*2b90*/  FMUL.FTZ R39, R39, R116 ;  /* 0x0000007427277220 */ /* 0x000fe20000410000 */
[----:B------:R-:W-:Y:S01]  /*2ba0*/  FMUL.FTZ R30, R24, R26 ;  /* 0x0000001a181e7220 */ /* 0x000fe20000410000 */
[----:B------:R-:W-:Y:S01]  /*2bb0*/  SHF.L.U32 R37, R13, 0x10, RZ ;  /* 0x000000100d257819 */ /* 0x000fe200000006ff */
[----:B------:R-:W-:Y:S01]  /*2bc0*/  FMUL.FTZ R31, R31, R116 ;  /* 0x000000741f1f7220 */ /* 0x000fe20000410000 */
[----:B------:R-:W-:Y:S01]  /*2bd0*/  FADD.FTZ R34, R34, R26 ;  /* 0x0000001a22227221 */ /* 0x000fe20000010000 */
[----:B------:R-:W-:Y:S01]  /*2be0*/  FFMA.FTZ R35, R26, R39, R35 ;  /* 0x000000271a237223 */ /* 0x000fe20000010023 */
[----:B------:R-:W-:Y:S01]  /*2bf0*/  FADD.FTZ R33, R33, R30 ;  /* 0x0000001e21217221 */ /* 0x000fe20000010000 */
[----:B------:R-:W-:Y:S01]  /*2c00*/  FFMA.FTZ R32, R39, R30, R32 ;  /* 0x0000001e27207223 */ /* 0x000fe20000010020 */
[----:B------:R-:W-:Y:S01]  /*2c10*/  FADD.FTZ R26, R29, R28 ;  /* 0x0000001c1d1a7221 */ /* 0x000fe20000010000 */
[----:B------:R-:W-:Y:S01]  /*2c20*/  FFMA.FTZ R27, R28, R31, R27 ;  /* 0x0000001f1c1b7223 */ /* 0x000fe2000001001b */
[----:B------:R-:W-:Y:S01]  /*2c30*/  SHF.L.U32 R30, R14, 0x10, RZ ;  /* 0x000000100e1e7819 */ /* 0x000fe200000006ff */
[----:B------:R-:W-:Y:S01]  /*2c40*/  FMUL.FTZ R28, R25, R28 ;  /* 0x0000001c191c7220 */ /* 0x000fe20000410000 */
[----:B------:R-:W-:Y:S01]  /*2c50*/  FADD.FTZ R37, -R20, R37 ;  /* 0x0000002514257221 */ /* 0x000fe20000010100 */
[----:B------:R-:W-:-:S02]  /*2c60*/  SHF.L.U32 R29, R88, 0x10, RZ ;  /* 0x00000010581d7819 */ /* 0x000fc400000006ff */
[----:B------:R-:W-:Y:S01]  /*2c70*/  FADD.FTZ R33, R28, R33 ;  /* 0x000000211c217221 */ /* 0x000fe20000010000 */
[----:B------:R-:W-:Y:S01]  /*2c80*/  FFMA.FTZ R32, R31, R28, R32 ;  /* 0x0000001c1f207223 */ /* 0x000fe20000010020 */
[----:B------:R-:W-:Y:S01]  /*2c90*/  FMUL.FTZ R37, R37, R116 ;  /* 0x0000007425257220 */ /* 0x000fe20000410000 */
[----:B------:R-:W-:Y:S01]  /*2ca0*/  FMUL.FTZ R36, R24, R30 ;  /* 0x0000001e18247220 */ /* 0x000fe20000410000 */
[----:B------:R-:W-:Y:S01]  /*2cb0*/  SHF.L.U32 R28, R89, 0x10, RZ ;  /* 0x00000010591c7819 */ /* 0x000fe200000006ff */
[----:B------:R-:W-:Y:S01]  /*2cc0*/  FADD.FTZ R29, -R20, R29 ;  /* 0x0000001d141d7221 */ /* 0x000fe20000010100 */
[----:B------:R-:W-:Y:S01]  /*2cd0*/  SHF.L.U32 R31, R15, 0x10, RZ ;  /* 0x000000100f1f7819 */ /* 0x000fe200000006ff */
[----:B------:R-:W-:Y:S01]  /*2ce0*/  FADD.FTZ R33, R33, R36 ;  /* 0x0000002421217221 */ /* 0x000fe20000010000 */
[----:B------:R-:W-:Y:S01]  /*2cf0*/  FFMA.FTZ R32, R37, R36, R32 ;  /* 0x0000002425207223 */ /* 0x000fe20000010020 */
[----:B------:R-:W-:Y:S01]  /*2d00*/  FADD.FTZ R34, R34, R30 ;  /* 0x0000001e22227221 */ /* 0x000fe20000010000 */
[----:B------:R-:W-:Y:S01]  /*2d10*/  FFMA.FTZ R35, R30, R37, R35 ;  /* 0x000000251e237223 */ /* 0x000fe20000010023 */
[----:B------:R-:W-:Y:S01]  /*2d20*/  SHF.L.U32 R36, R16, 0x10, RZ ;  /* 0x0000001010247819 */ /* 0x000fe200000006ff */
[----:B------:R-:W-:Y:S01]  /*2d30*/  FMUL.FTZ R30, R25, R28 ;  /* 0x0000001c191e7220 */ /* 0x000fe20000410000 */
[----:B------:R-:W-:Y:S01]  /*2d40*/  FMUL.FTZ R29, R29, R116 ;  /* 0x000000741d1d7220 */ /* 0x000fe20000410000 */
[----:B------:R-:W-:Y:S01]  /*2d50*/  SHF.L.U32 R37, R86, 0x10, RZ ;  /* 0x0000001056257819 */ /* 0x000fe200000006ff */
[----:B------:R-:W-:Y:S01]  /*2d60*/  FADD.FTZ R31, -R20, R31 ;  /* 0x0000001f141f7221 */ /* 0x000fe20000010100 */
        /* <DEDUP_REMOVED lines=9> */
[----:B------:R-:W-:Y:S01]  /*2e00*/  FMUL.FTZ R32, R25, R30 ;  /* 0x0000001e19207220 */ /* 0x000fe20000410000 */
[----:B------:R-:W-:Y:S01]  /*2e10*/  FMUL.FTZ R37, R37, R116 ;  /* 0x0000007425257220 */ /* 0x000fe20000410000 */
[----:B------:R-:W-:Y:S01]  /*2e20*/  FFMA.FTZ R27, R28, R29, R27 ;  /* 0x0000001d1c1b7223 */ /* 0x000fe2000001001b */
[----:B------:R-:W-:Y:S01]  /*2e30*/  FADD.FTZ R39, -R20, R39 ;  /* 0x0000002714277221 */ /* 0x000fe20000010100 */
[----:B------:R-:W-:Y:S01]  /*2e40*/  SHF.L.U32 R29, R21, 0x10, RZ ;  /* 0x00000010151d7819 */ /* 0x000fe200000006ff */
[----:B------:R-:W-:Y:S01]  /*2e50*/  FADD.FTZ R26, R26, R28 ;  /* 0x0000001c1a1a7221 */ /* 0x000fe20000010000 */
[----:B------:R-:W-:Y:S01]  /*2e60*/  FADD.FTZ R33, R32, R33 ;  /* 0x0000002120217221 */ /* 0x000fe20000010000 */
[----:B------:R-:W-:Y:S01]  /*2e70*/  FFMA.FTZ R38, R37, R32, R38 ;  /* 0x0000002025267223 */ /* 0x000fe20000010026 */
[----:B------:R-:W-:Y:S01]  /*2e80*/  SHF.L.U32 R28, R85, 0x10, RZ ;  /* 0x00000010551c7819 */ /* 0x000fe200000006ff */
[----:B------:R-:W-:Y:S01]  /*2e90*/  FMUL.FTZ R32, R24, R60 ;  /* 0x0000003c18207220 */ /* 0x000fe20000410000 */
[----:B------:R-:W-:Y:S01]  /*2ea0*/  FMUL.FTZ R39, R39, R116 ;  /* 0x0000007427277220 */ /* 0x000fe20000410000 */
[----:B------:R-:W-:Y:S01]  /*2eb0*/  FADD.FTZ R29, -R20, R29 ;  /* 0x0000001d141d7221 */ /* 0x000fe20000010100 */
[----:B------:R-:W-:Y:S01]  /*2ec0*/  FADD.FTZ R34, R34, R36 ;  /* 0x0000002422227221 */ /* 0x000fe20000010000 */
[----:B------:R-:W-:Y:S01]  /*2ed0*/  FADD.FTZ R33, R33, R32 ;  /* 0x0000002021217221 */ /* 0x000fe20000010000 */
[----:B------:R-:W-:Y:S01]  /*2ee0*/  FFMA.FTZ R38, R39, R32, R38 ;  /* 0x0000002027267223 */ /* 0x000fe20000010026 */
[----:B------:R-:W-:Y:S01]  /*2ef0*/  FMUL.FTZ R32, R25, R28 ;  /* 0x0000001c19207220 */ /* 0x000fe20000410000 */
[----:B------:R-:W-:Y:S01]  /*2f00*/  FFMA.FTZ R35, R36, R31, R35 ;  /* 0x0000001f24237223 */ /* 0x000fe20000010023 */
[----:B------:R-:W-:Y:S01]  /*2f10*/  FMUL.FTZ R29, R29, R116 ;  /* 0x000000741d1d7220 */ /* 0x000fe20000410000 */
[----:B------:R-:W-:Y:S01]  /*2f20*/  FADD.FTZ R26, R26, R30 ;  /* 0x0000001e1a1a7221 */ /* 0x000fe20000010000 */
[----:B------:R-:W-:Y:S01]  /*2f30*/  FFMA.FTZ R27, R30, R37, R27 ;  /* 0x000000251e1b7223 */ /* 0x000fe2000001001b */
[----:B------:R-:W-:Y:S01]  /*2f40*/  FADD.FTZ R33, R32, R33 ;  /* 0x0000002120217221 */ /* 0x000fe20000010000 */
[----:B------:R-:W-:Y:S01]  /*2f50*/  FADD.FTZ R62, R34, R60 ;  /* 0x0000003c223e7221 */ /* 0x000fe20000010000 */
[----:B------:R-:W-:Y:S01]  /*2f60*/  FFMA.FTZ R32, R29, R32, R38 ;  /* 0x000000201d207223 */ /* 0x000fe20000010026 */
[----:B------:R-:W-:Y:S01]  /*2f70*/  FFMA.FTZ R60, R60, R39, R35 ;  /* 0x000000273c3c7223 */ /* 0x000fe20000010023 */
[----:B------:R-:W-:Y:S01]  /*2f80*/  FADD.FTZ R63, R26, R28 ;  /* 0x0000001c1a3f7221 */ /* 0x000fe20000010000 */
[----:B------:R-:W-:Y:S01]  /*2f90*/  FFMA.FTZ R61, R28, R29, R27 ;  /* 0x0000001d1c3d7223 */ /* 0x000fe2000001001b */
[----:B------:R-:W-:Y:S06]  /*2fa0*/  BRA `(.L_x_132) ;  /* 0x0000002400007947 */ /* 0x000fec0003800000 */
.L_x_131:
[----:B------:R-:W-:Y:S02]  /*2fb0*/  SHF.L.U32 R27, R79, 0x10, RZ ;  /* 0x000000104f1b7819 */ /* 0x000fe400000006ff */
[----:B------:R-:W-:Y:S02]  /*2fc0*/  SHF.L.U32 R29, R114, 0x10, RZ ;  /* 0x00000010721d7819 */ /* 0x000fe400000006ff */
[----:B------:R-:W-:Y:S01]  /*2fd0*/  SHF.L.U32 R33, R77, 0x10, RZ ;  /* 0x000000104d217819 */ /* 0x000fe200000006ff */
[----:B------:R-:W-:Y:S01]  /*2fe0*/  FADD.FTZ R27, -R20, R27 ;  /* 0x0000001b141b7221 */ /* 0x000fe20000010100 */
[----:B------:R-:W-:Y:S01]  /*2ff0*/  SHF.L.U32 R35, R112, 0x10, RZ ;  /* 0x0000001070237819 */ /* 0x000fe200000006ff */
[C---:B------:R-:W-:Y:S01]  /*3000*/  FADD.FTZ R29, -R20.reuse, R29 ;  /* 0x0000001d141d7221 */ /* 0x040fe20000010100 */
[----:B------:R-:W-:Y:S01]  /*3010*/  SHF.L.U32 R37, R75, 0x10, RZ ;  /* 0x000000104b257819 */ /* 0x000fe200000006ff */
[-C--:B------:R-:W-:Y:S01]  /*3020*/  FMUL.FTZ R27, R27, R116.reuse ;  /* 0x000000741b1b7220 */ /* 0x080fe20000410000 */
[C---:B------:R-:W-:Y:S01]  /*3030*/  FADD.FTZ R33, -R20.reuse, R33 ;  /* 0x0000002114217221 */ /* 0x040fe20000010100 */
[-C--:B------:R-:W-:Y:S01]  /*3040*/  FMUL.FTZ R26, R29, R116.reuse ;  /* 0x000000741d1a7220 */ /* 0x080fe20000410000 */
[----:B------:R-:W-:Y:S01]  /*3050*/  FADD.FTZ R35, -R20, R35 ;  /* 0x0000002314237221 */ /* 0x000fe20000010100 */
[C-C-:B-----5:R-:W-:Y:S01]  /*3060*/  FFMA.FTZ R31, R24.reuse, R27, R22.reuse ;  /* 0x0000001b181f7223 */ /* 0x160fe20000010016 */
[----:B------:R-:W-:Y:S01]  /*3070*/  FMUL.FTZ R59, R33, R116 ;  /* 0x00000074213b7220 */ /* 0x000fe20000410000 */
[--C-:B------:R-:W-:Y:S01]  /*3080*/  FFMA.FTZ R32, R25, R26, R23.reuse ;  /* 0x0000001a19207223 */ /* 0x100fe20000010017 */
[----:B------:R-:W-:Y:S01]  /*3090*/  FMUL.FTZ R52, R35, R116 ;  /* 0x0000007423347220 */ /* 0x000fe20000410000 */
[----:B------:R-:W-:Y:S01]  /*30a0*/  FMUL.FTZ R28, R31, -1.4426950216293334961 ;  /* 0xbfb8aa3b1f1c7820 */ /* 0x000fe20000410000 */
[----:B------:R-:W-:Y:S01]  /*30b0*/  FFMA.FTZ R38, R24, R59, R22 ;  /* 0x0000003b18267223 */ /* 0x000fe20000010016 */
[----:B------:R-:W-:Y:S01]  /*30c0*/  FMUL.FTZ R29, R32, -1.4426950216293334961 ;  /* 0xbfb8aa3b201d7820 */ /* 0x000fe20000410000 */
[----:B------:R-:W-:Y:S01]  /*30d0*/  FFMA.FTZ R46, R25, R52, R23 ;  /* 0x00000034192e7223 */ /* 0x000fe20000010017 */
[----:B------:R-:W-:Y:S01]  /*30e0*/  FADD.FTZ R37, -R20, R37 ;  /* 0x0000002514257221 */ /* 0x000fe20000010100 */
[----:B------:R-:W-:Y:S01]  /*30f0*/  FMUL.FTZ R33, R38, -1.4426950216293334961 ;  /* 0xbfb8aa3b26217820 */ /* 0x000fe20000410000 */
[----:B------:R-:W0:Y:S01]  /*3100*/  MUFU.EX2 R28, R28 ;  /* 0x0000001c001c7308 */ /* 0x000e220000000800 */
[----:B------:R-:W-:Y:S01]  /*3110*/  FMUL.FTZ R35, R46, -1.4426950216293334961 ;  /* 0xbfb8aa3b2e237820 */ /* 0x000fe20000410000 */
[----:B------:R-:W-:Y:S01]  /*3120*/  FMUL.FTZ R57, R37, R116 ;  /* 0x0000007425397220 */ /* 0x000fe20000410000 */
[----:B------:R-:W-:Y:S01]  /*3130*/  SHF.L.U32 R45, R106, 0x10, RZ ;  /* 0x000000106a2d7819 */ /* 0x000fe200000006ff */
[----:B------:R-:W1:Y:S01]  /*3140*/  MUFU.EX2 R29, R29 ;  /* 0x0000001d001d7308 */ /* 0x000e620000000800 */
[----:B------:R-:W-:-:S02]  /*3150*/  SHF.L.U32 R63, R113, 0x10, RZ ;  /* 0x00000010713f7819 */ /* 0x000fc400000006ff */
[----:B------:R-:W-:Y:S01]  /*3160*/  SHF.L.U32 R43, R71, 0x10, RZ ;  /* 0x00000010472b7819 */ /* 0x000fe200000006ff */
[----:B------:R-:W2:Y:S01]  /*3170*/  MUFU.EX2 R33, R33 ;  /* 0x0000002100217308 */ /* 0x000ea20000000800 */
[----:B------:R-:W-:Y:S02]  /*3180*/  SHF.L.U32 R51, R115, 0x10, RZ ;  /* 0x0000001073337819 */ /* 0x000fe400000006ff */
[----:B------:R-:W-:Y:S01]  /*3190*/  SHF.L.U32 R61, R76, 0x10, RZ ;  /* 0x000000104c3d7819 */ /* 0x000fe200000006ff */
[----:B------:R-:W3:Y:S01]  /*31a0*/  MUFU.EX2 R35, R35 ;  /* 0x0000002300237308 */ /* 0x000ee20000000800 */
[----:B------:R-:W-:Y:S01]  /*31b0*/  FADD.FTZ R43, -R20, R43 ;  /* 0x0000002b142b7221 */ /* 0x000fe20000010100 */
[----:B0-----:R-:W-:Y:S01]  /*31c0*/  FADD.FTZ R30, R28, 1 ;  /* 0x3f8000001c1e7421 */ /* 0x001fe20000010000 */
[----:B------:R-:W-:Y:S02]  /*31d0*/  SHF.L.U32 R47, R67, 0x10, RZ ;  /* 0x00000010432f7819 */ /* 0x000fe400000006ff */
[----:B------:R-:W-:Y:S01]  /*31e0*/  FMUL.FTZ R43, R43, R116 ;  /* 0x000000742b2b7220 */ /* 0x000fe20000410000 */
[----:B-1----:R-:W-:Y:S01]  /*31f0*/  FADD.FTZ R28, R29, 1 ;  /* 0x3f8000001d1c7421 */ /* 0x002fe20000010000 */
[----:B------:R-:W-:Y:S01]  /*3200*/  FFMA.FTZ R29, R24, R57, R22 ;  /* 0x00000039181d7223 */ /* 0x000fe20000010016 */
[----:B------:R-:W0:Y:S01]  /*3210*/  MUFU.RCP R30, R30 ;  /* 0x0000001e001e7308 */ /* 0x000e220000001000 */
[----:B------:R-:W-:Y:S01]  /*3220*/  FADD.FTZ R117, -R20, R47 ;  /* 0x0000002f14757221 */ /* 0x000fe20000010100 */
[----:B--2---:R-:W-:Y:S01]  /*3230*/  FADD.FTZ R34, R33, 1 ;  /* 0x3f80000021227421 */ /* 0x004fe20000010000 */
[----:B------:R-:W-:Y:S01]  /*3240*/  SHF.L.U32 R33, R78, 0x10, RZ ;  /* 0x000000104e217819 */ /* 0x000fe200000006ff */
[----:B------:R-:W-:Y:S01]  /*3250*/  FMUL.FTZ R39, R29, -1.4426950216293334961 ;  /* 0xbfb8aa3b1d277820 */ /* 0x000fe20000410000 */
[----:B---3--:R-:W-:-:S03]  /*3260*/  FADD.FTZ R36, R35, 1 ;  /* 0x3f80000023247421 */ /* 0x008fc60000010000 */
[----:B------:R-:W1:Y:S08]  /*3270*/  MUFU.RCP R28, R28 ;  /* 0x0000001c001c7308 */ /* 0x000e700000001000 */
[----:B------:R-:W2:Y:S01]  /*3280*/  MUFU.RCP R34, R34 ;  /* 0x0000002200227308 */ /* 0x000ea20000001000 */
[----:B0-----:R-:W-:Y:S01]  /*3290*/  FMUL.FTZ R84, R33, R30 ;  /* 0x0000001e21547220 */ /* 0x001fe20000410000 */
[----:B------:R-:W-:-:S04]  /*32a0*/  FADD.FTZ R30, -R30, 1 ;  /* 0x3f8000001e1e7421 */ /* 0x000fc80000010100 */
[----:B------:R-:W-:Y:S02]  /*32b0*/  FFMA.FTZ R31, R31, R30, 1 ;  /* 0x3f8000001f1f7423 */ /* 0x000fe4000001001e */
[----:B------:R-:W0:Y:S01]  /*32c0*/  MUFU.RCP R36, R36 ;  /* 0x0000002400247308 */ /* 0x000e220000001000 */
[----:B-1----:R-:W-:Y:S01]  /*32d0*/  FADD.FTZ R33, -R28, 1 ;  /* 0x3f8000001c217421 */ /* 0x002fe20000010100 */
[----:B------:R-:W-:Y:S01]  /*32e0*/  FMUL.FTZ R51, R51, R28 ;  /* 0x0000001c33337220 */ /* 0x000fe20000410000 */
[--C-:B------:R-:W-:Y:S01]  /*32f0*/  FFMA.FTZ R28, R24, R43, R22.reuse ;  /* 0x0000002b181c7223 */ /* 0x100fe20000010016 */
[----:B------:R-:W-:Y:S01]  /*3300*/  FMUL.FTZ R84, R84, R31 ;  /* 0x0000001f54547220 */ /* 0x000fe20000410000 */
[----:B------:R-:W-:Y:S01]  /*3310*/  FFMA.FTZ R32, R32, R33, 1 ;  /* 0x3f80000020207423 */ /* 0x000fe20000010021 */
[----:B------:R-:W-:Y:S02]  /*3320*/  SHF.L.U32 R33, R110, 0x10, RZ ;  /* 0x000000106e217819 */ /* 0x000fe400000006ff */
[----:B------:R-:W1:Y:S01]  /*3330*/  MUFU.EX2 R39, R39 ;  /* 0x0000002700277308 */ /* 0x000e620000000800 */
[----:B------:R-:W-:Y:S01]  /*3340*/  FMUL.FTZ R30, R28, -1.4426950216293334961 ;  /* 0xbfb8aa3b1c1e7820 */ /* 0x000fe20000410000 */
[----:B--2---:R-:W-:Y:S01]  /*3350*/  FADD.FTZ R35, -R34, 1 ;  /* 0x3f80000022237421 */ /* 0x004fe20000010100 */
[----:B------:R-:W-:Y:S01]  /*3360*/  FMUL.FTZ R61, R61, R34 ;  /* 0x000000223d3d7220 */ /* 0x000fe20000410000 */
[----:B------:R-:W-:Y:S01]  /*3370*/  FADD.FTZ R33, -R20, R33 ;  /* 0x0000002114217221 */ /* 0x000fe20000010100 */
[----:B------:R-:W-:Y:S01]  /*3380*/  FMUL.FTZ R51, R51, R32 ;  /* 0x0000002033337220 */ /* 0x000fe20000410000 */
[----:B------:R-:W-:Y:S01]  /*3390*/  FFMA.FTZ R38, R38, R35, 1 ;  /* 0x3f80000026267423 */ /* 0x000fe20000010023 */
[----:B------:R-:W-:Y:S01]  /*33a0*/  SHF.L.U32 R35, R73, 0x10, RZ ;  /* 0x0000001049237819 */ /* 0x000fe200000006ff */
[----:B------:R-:W-:Y:S01]  /*33b0*/  FMUL.FTZ R50, R33, R116 ;  /* 0x0000007421327220 */ /* 0x000fe20000410000 */
[----:B------:R-:W-:Y:S01]  /*33c0*/  FADD.FTZ R33, -R20, R45 ;  /* 0x0000002d14217221 */ /* 0x000fe20000010100 */
[----:B0-----:R-:W-:Y:S01]  /*33d0*/  FADD.FTZ R37, -R36, 1 ;  /* 0x3f80000024257421 */ /* 0x001fe20000010100 */
[----:B------:R-:W-:Y:S01]  /*33e0*/  FMUL.FTZ R63, R63, R36 ;  /* 0x000000243f3f7220 */ /* 0x000fe20000410000 */
[----:B------:R-:W-:Y:S01]  /*33f0*/  FFMA.FTZ R42, R25, R50, R23 ;  /* 0x00000032192a7223 */ /* 0x000fe20000010017 */
[----:B------:R-:W-:Y:S01]  /*3400*/  FADD.FTZ R35, -R20, R35 ;  /* 0x0000002314237221 */ /* 0x000fe20000010100 */
[----:B------:R-:W-:Y:S01]  /*3410*/  FFMA.FTZ R46, R46, R37, 1 ;  /* 0x3f8000002e2e7423 */ /* 0x000fe20000010025 */
[----:B------:R-:W-:Y:S01]  /*3420*/  SHF.L.U32 R37, R108, 0x10, RZ ;  /* 0x000000106c257819 */ /* 0x000fe200000006ff */
[----:B------:R-:W-:Y:S01]  /*3430*/  FMUL.FTZ R45, R42, -1.4426950216293334961 ;  /* 0xbfb8aa3b2a2d7820 */ /* 0x000fe20000410000 */
[-C--:B------:R-:W-:Y:S01]  /*3440*/  FMUL.FTZ R53, R35, R116.reuse ;  /* 0x0000007423357220 */ /* 0x080fe20000410000 */
[-C--:B------:R-:W-:Y:S01]  /*3450*/  FMUL.FTZ R34, R33, R116.reuse ;  /* 0x0000007421227220 */ /* 0x080fe20000410000 */
[----:B------:R-:W-:Y:S01]  /*3460*/  SHF.L.U32 R32, R74, 0x10, RZ ;  /* 0x000000104a207819 */ /* 0x000fe200000006ff */
[----:B------:R-:W-:Y:S01]  /*3470*/  FADD.FTZ R41, -R20, R37 ;  /* 0x0000002514297221 */ /* 0x000fe20000010100 */
[----:B-1----:R-:W-:Y:S01]  /*3480*/  FADD.FTZ R37, R39, 1 ;  /* 0x3f80000027257421 */ /* 0x002fe20000010000 */
[----:B------:R-:W0:Y:S01]  /*3490*/  MUFU.EX2 R45, R45 ;  /* 0x0000002d002d7308 */ /* 0x000e220000000800 */
[----:B------:R-:W-:Y:S01]  /*34a0*/  SHF.L.U32 R39, R69, 0x10, RZ ;  /* 0x0000001045277819 */ /* 0x000fe200000006ff */
[----:B------:R-:W-:Y:S01]  /*34b0*/  FMUL.FTZ R62, R41, R116 ;  /* 0x00000074293e7220 */ /* 0x000fe20000410000 */
[----:B------:R-:W-:Y:S01]  /*34c0*/  FFMA.FTZ R41, R24, R53, R22 ;  /* 0x0000003518297223 */ /* 0x000fe20000010016 */
[----:B------:R-:W-:Y:S01]  /*34d0*/  FFMA.FTZ R33, R25, R34, R23 ;  /* 0x0000002219217223 */ /* 0x000fe20000010017 */
[----:B------:R-:W1:Y:S01]  /*34e0*/  MUFU.RCP R37, R37 ;  /* 0x0000002500257308 */ /* 0x000e620000001000 */
[----:B------:R-:W-:Y:S01]  /*34f0*/  FADD.FTZ R39, -R20, R39 ;  /* 0x0000002714277221 */ /* 0x000fe20000010100 */
[----:B------:R-:W-:Y:S01]  /*3500*/  FMUL.FTZ R35, R41, -1.4426950216293334961 ;  /* 0xbfb8aa3b29237820 */ /* 0x000fe20000410000 */
[----:B------:R-:W-:Y:S01]  /*3510*/  FFMA.FTZ R36, R25, R62, R23 ;  /* 0x0000003e19247223 */ /* 0x000fe20000010017 */
[----:B------:R-:W-:Y:S01]  /*3520*/  FMUL.FTZ R40, R33, -1.4426950216293334961 ;  /* 0xbfb8aa3b21287820 */ /* 0x000fe20000410000 */
[----:B------:R-:W-:Y:S01]  /*3530*/  FMUL.FTZ R39, R39, R116 ;  /* 0x0000007427277220 */ /* 0x000fe20000410000 */
[----:B------:R-:W-:Y:S01]  /*3540*/  SHF.L.U32 R31, R104, 0x10, RZ ;  /* 0x00000010681f7819 */ /* 0x000fe200000006ff */
[----:B------:R-:W-:Y:S01]  /*3550*/  FMUL.FTZ R44, R36, -1.4426950216293334961 ;  /* 0xbfb8aa3b242c7820 */ /* 0x000fe20000410000 */
[----:B------:R-:W2:Y:S01]  /*3560*/  MUFU.EX2 R35, R35 ;  /* 0x0000002300237308 */ /* 0x000ea20000000800 */
[----:B0-----:R-:W-:Y:S01]  /*3570*/  FADD.FTZ R45, R45, 1 ;  /* 0x3f8000002d2d7421 */ /* 0x001fe20000010000 */
[----:B------:R-:W-:Y:S01]  /*3580*/  FMUL.FTZ R63, R63, R46 ;  /* 0x0000002e3f3f7220 */ /* 0x000fe20000410000 */
[----:B------:R-:W-:Y:S01]  /*3590*/  FADD.FTZ R31, -R20, R31 ;  /* 0x0000001f141f7221 */ /* 0x000fe20000010100 */
[----:B------:R-:W-:Y:S01]  /*35a0*/  MUFU.EX2 R30, R30 ;  /* 0x0000001e001e7308 */ /* 0x000fe20000000800 */
[----:B------:R-:W-:-:S03]  /*35b0*/  FMUL.FTZ R61, R61, R38 ;  /* 0x000000263d3d7220 */ /* 0x000fc60000410000 */
[----:B------:R-:W0:Y:S01]  /*35c0*/  MUFU.RCP R48, R45 ;  /* 0x0000002d00307308 */ /* 0x000e220000001000 */
[----:B-1----:R-:W-:Y:S01]  /*35d0*/  FADD.FTZ R54, -R37, 1 ;  /* 0x3f80000025367421 */ /* 0x002fe20000010100 */
[----:B------:R-:W-:Y:S01]  /*35e0*/  FMUL.FTZ R49, R32, R37 ;  /* 0x0000002520317220 */ /* 0x000fe20000410000 */
[----:B------:R-:W-:Y:S02]  /*35f0*/  FMUL.FTZ R32, R31, R116 ;  /* 0x000000741f207220 */ /* 0x000fe40000410000 */
[----:B------:R-:W-:Y:S01]  /*3600*/  FFMA.FTZ R54, R29, R54, 1 ;  /* 0x3f8000001d367423 */ /* 0x000fe20000010036 */
[----:B--2---:R-:W-:Y:S01]  /*3610*/  FADD.FTZ R47, R35, 1 ;  /* 0x3f800000232f7421 */ /* 0x004fe20000010000 */
[----:B------:R-:W-:Y:S01]  /*3620*/  FFMA.FTZ R29, R24, R39, R22 ;  /* 0x00000027181d7223 */ /* 0x000fe20000010016 */
[----:B------:R-:W1:Y:S01]  /*3630*/  MUFU.EX2 R44, R44 ;  /* 0x0000002c002c7308 */ /* 0x000e620000000800 */
[----:B------:R-:W-:Y:S01]  /*3640*/  FMUL.FTZ R54, R49, R54 ;  /* 0x0000003631367220 */ /* 0x000fe20000410000 */
[----:B------:R-:W-:Y:S01]  /*3650*/  FFMA.FTZ R31, R25, R32, R23 ;  /* 0x00000020191f7223 */ /* 0x000fe20000010017 */
[----:B------:R-:W-:Y:S01]  /*3660*/  FMUL.FTZ R55, R29, -1.4426950216293334961 ;  /* 0xbfb8aa3b1d377820 */ /* 0x000fe20000410000 */
[----:B------:R-:W2:Y:S01]  /*3670*/  MUFU.RCP R47, R47 ;  /* 0x0000002f002f7308 */ /* 0x000ea20000001000 */
[----:B------:R-:W-:Y:S01]  /*3680*/  FMUL.FTZ R35, R117, R116 ;  /* 0x0000007475237220 */ /* 0x000fe20000410000 */
[----:B------:R-:W-:Y:S01]  /*3690*/  FMUL.FTZ R46, R31, -1.4426950216293334961 ;  /* 0xbfb8aa3b1f2e7820 */ /* 0x000fe20000410000 */
[----:B0-----:R-:W-:-:S02]  /*36a0*/  FADD.FTZ R49, -R48, 1 ;  /* 0x3f80000030317421 */ /* 0x001fc40000010100 */
[----:B------:R-:W-:-:S03]  /*36b0*/  FFMA.FTZ R38, R24, R35, R22 ;  /* 0x0000002318267223 */ /* 0x000fc60000010016 */
[----:B------:R0:W3:Y:S01]  /*36c0*/  MUFU.EX2 R37, R55 ;  /* 0x0000003700257308 */ /* 0x0000e20000000800 */
[----:B------:R-:W-:Y:S01]  /*36d0*/  FFMA.FTZ R42, R42, R49, 1 ;  /* 0x3f8000002a2a7423 */ /* 0x000fe20000010031 */
[----:B-1----:R-:W-:Y:S01]  /*36e0*/  FADD.FTZ R44, R44, 1 ;  /* 0x3f8000002c2c7421 */ /* 0x002fe20000010000 */
[----:B------:R-:W-:Y:S01]  /*36f0*/  SHF.L.U32 R49, R102, 0x10, RZ ;  /* 0x0000001066317819 */ /* 0x000fe200000006ff */
[----:B------:R-:W1:Y:S01]  /*3700*/  MUFU.EX2 R40, R40 ;  /* 0x0000002800287308 */ /* 0x000e620000000800 */
[----:B------:R-:W-:-:S03]  /*3710*/  FMUL.FTZ R45, R38, -1.4426950216293334961 ;  /* 0xbfb8aa3b262d7820 */ /* 0x000fc60000410000 */
[----:B------:R-:W4:Y:S01]  /*3720*/  MUFU.RCP R44, R44 ;  /* 0x0000002c002c7308 */ /* 0x000f220000001000 */
[----:B0-----:R-:W-:Y:S01]  /*3730*/  SHF.L.U32 R55, R111, 0x10, RZ ;  /* 0x000000106f377819 */ /* 0x001fe200000006ff */
[----:B--2---:R-:W-:Y:S01]  /*3740*/  FADD.FTZ R60, -R47, 1 ;  /* 0x3f8000002f3c7421 */ /* 0x004fe20000010100 */
[----:B------:R-:W-:-:S03]  /*3750*/  FADD.FTZ R49, -R20, R49 ;  /* 0x0000003114317221 */ /* 0x000fc60000010100 */
[----:B------:R-:W-:Y:S01]  /*3760*/  FMUL.FTZ R55, R55, R48 ;  /* 0x0000003037377220 */ /* 0x000fe20000410000 */
[----:B------:R-:W-:Y:S01]  /*3770*/  FADD.FTZ R48, R30, 1 ;  /* 0x3f8000001e307421 */ /* 0x000fe20000010000 */
[----:B------:R-:W-:Y:S01]  /*3780*/  FMUL.FTZ R30, R49, R116 ;  /* 0x00000074311e7220 */ /* 0x000fe20000410000 */
[----:B------:R-:W0:Y:S01]  /*3790*/  MUFU.EX2 R46, R46 ;  /* 0x0000002e002e7308 */ /* 0x000e220000000800 */
[----:B------:R-:W-:Y:S01]  /*37a0*/  FMUL.FTZ R55, R55, R42 ;  /* 0x0000002a37377220 */ /* 0x000fe20000410000 */
[----:B------:R-:W-:Y:S01]  /*37b0*/  SHF.L.U32 R42, R72, 0x10, RZ ;  /* 0x00000010482a7819 */ /* 0x000fe200000006ff */
[----:B------:R-:W-:Y:S01]  /*37c0*/  FFMA.FTZ R60, R41, R60, 1 ;  /* 0x3f800000293c7423 */ /* 0x000fe2000001003c */
[----:B------:R-:W2:Y:S01]  /*37d0*/  MUFU.RCP R48, R48 ;  /* 0x0000003000307308 */ /* 0x000ea20000001000 */
[----:B---3--:R-:W-:Y:S01]  /*37e0*/  FADD.FTZ R56, R37, 1 ;  /* 0x3f80000025387421 */ /* 0x008fe20000010000 */
[----:B------:R-:W-:Y:S01]  /*37f0*/  SHF.L.U32 R49, R109, 0x10, RZ ;  /* 0x000000106d317819 */ /* 0x000fe200000006ff */
[----:B------:R-:W-:Y:S01]  /*3800*/  FMUL.FTZ R47, R42, R47 ;  /* 0x0000002f2a2f7220 */ /* 0x000fe20000410000 */
[----:B-1----:R-:W-:Y:S01]  /*3810*/  FADD.FTZ R42, R40, 1 ;  /* 0x3f800000282a7421 */ /* 0x002fe20000010000 */
[----:B------:R-:W-:Y:S01]  /*3820*/  FFMA.FTZ R40, R25, R30, R23 ;  /* 0x0000001e19287223 */ /* 0x000fe20000010017 */
[----:B----4-:R-:W-:Y:S01]  /*3830*/  FADD.FTZ R117, -R44, 1 ;  /* 0x3f8000002c757421 */ /* 0x010fe20000010100 */
[----:B------:R-:W-:Y:S01]  /*3840*/  FMUL.FTZ R44, R49, R44 ;  /* 0x0000002c312c7220 */ /* 0x000fe20000410000 */
[----:B------:R-:W1:Y:S01]  /*3850*/  MUFU.EX2 R45, R45 ;  /* 0x0000002d002d7308 */ /* 0x000e620000000800 */
[----:B------:R-:W-:Y:S01]  /*3860*/  FMUL.FTZ R41, R40, -1.4426950216293334961 ;  /* 0xbfb8aa3b28297820 */ /* 0x000fe20000410000 */
[----:B------:R-:W-:Y:S01]  /*3870*/  FFMA.FTZ R117, R36, R117, 1 ;  /* 0x3f80000024757423 */ /* 0x000fe20000010075 */
[----:B0-----:R-:W-:Y:S01]  /*3880*/  FADD.FTZ R58, R46, 1 ;  /* 0x3f8000002e3a7421 */ /* 0x001fe20000010000 */
[----:B------:R-:W0:Y:S01]  /*3890*/  MUFU.RCP R42, R42 ;  /* 0x0000002a002a7308 */ /* 0x000e220000001000 */
[----:B------:R-:W-:Y:S01]  /*38a0*/  SHF.L.U32 R49, R70, 0x10, RZ ;  /* 0x0000001046317819 */ /* 0x000fe200000006ff */
[----:B------:R-:W-:Y:S01]  /*38b0*/  FMUL.FTZ R60, R47, R60 ;  /* 0x0000003c2f3c7220 */ /* 0x000fe20000410000 */
[----:B------:R-:W-:Y:S01]  /*38c0*/  FMUL.FTZ R117, R44, R117 ;  /* 0x000000752c757220 */ /* 0x000fe20000410000 */
[----:B------:R-:W-:Y:S01]  /*38d0*/  SHF.L.U32 R47, R68, 0x10, RZ ;  /* 0x00000010442f7819 */ /* 0x000fe200000006ff */
[----:B--2---:R-:W-:Y:S01]  /*38e0*/  FADD.FTZ R37, -R48, 1 ;  /* 0x3f80000030257421 */ /* 0x004fe20000010100 */
[----:B------:R-:W-:-:S02]  /*38f0*/  FMUL.FTZ R49, R49, R48 ;  /* 0x0000003031317220 */ /* 0x000fc40000410000 */
[----:B------:R-:W2:Y:S01]  /*3900*/  MUFU.EX2 R41, R41 ;  /* 0x0000002900297308 */ /* 0x000ea20000000800 */
[----:B------:R-:W-:Y:S01]  /*3910*/  FFMA.FTZ R28, R28, R37, 1 ;  /* 0x3f8000001c1c7423 */ /* 0x000fe20000010025 */
[----:B-1----:R-:W-:Y:S02]  /*3920*/  FADD.FTZ R45, R45, 1 ;  /* 0x3f8000002d2d7421 */ /* 0x002fe40000010000 */
[----:B------:R-:W1:Y:S01]  /*3930*/  MUFU.RCP R36, R56 ;  /* 0x0000003800247308 */ /* 0x000e620000001000 */
[----:B0-----:R-:W-:-:S07]  /*3940*/  FADD.FTZ R46, -R42, 1 ;  /* 0x3f8000002a2e7421 */ /* 0x001fce0000010100 */
[----:B------:R-:W0:Y:S01]  /*3950*/  MUFU.RCP R37, R58 ;  /* 0x0000003a00257308 */ /* 0x000e220000001000 */
[----:B------:R-:W-:Y:S01]  /*3960*/  FFMA.FTZ R125, R33, R46, 1 ;  /* 0x3f800000217d7423 */ /* 0x000fe2000001002e */
[----:B------:R-:W-:Y:S01]  /*3970*/  SHF.L.U32 R33, R107, 0x10, RZ ;  /* 0x000000106b217819 */ /* 0x000fe200000006ff */
[----:B--2---:R-:W-:-:S04]  /*3980*/  FADD.FTZ R41, R41, 1 ;  /* 0x3f80000029297421 */ /* 0x004fc80000010000 */
[----:B------:R-:W-:Y:S01]  /*3990*/  FMUL.FTZ R42, R33, R42 ;  /* 0x0000002a212a7220 */ /* 0x000fe20000410000 */
[----:B------:R-:W-:Y:S01]  /*39a0*/  FMUL.FTZ R33, R49, R28 ;  /* 0x0000001c31217220 */ /* 0x000fe20000410000 */
[----:B------:R-:W2:Y:S02]  /*39b0*/  MUFU.RCP R45, R45 ;  /* 0x0000002d002d7308 */ /* 0x000ea40000001000 */
[----:B------:R-:W-:Y:S01]  /*39c0*/  FMUL.FTZ R28, R42, R125 ;  /* 0x0000007d2a1c7220 */ /* 0x000fe20000410000 */
[----:B-1----:R-:W-:Y:S01]  /*39d0*/  FADD.FTZ R42, -R36, 1 ;  /* 0x3f800000242a7421 */ /* 0x002fe20000010100 */
[----:B------:R-:W-:-:S03]  /*39e0*/  SHF.L.U32 R125, R98, 0x10, RZ ;  /* 0x00000010627d7819 */ /* 0x000fc600000006ff */
[----:B------:R-:W-:Y:S01]  /*39f0*/  FFMA.FTZ R29, R29, R42, 1 ;  /* 0x3f8000001d1d7423 */ /* 0x000fe2000001002a */
[----:B------:R1:W3:Y:S01]  /*3a00*/  MUFU.RCP R44, R41 ;  /* 0x00000029002c7308 */ /* 0x0002e20000001000 */
[----:B------:R-:W-:Y:S01]  /*3a10*/  FMUL.FTZ R42, R47, R36 ;  /* 0x000000242f2a7220 */ /* 0x000fe20000410000 */
[----:B------:R-:W-:Y:S01]  /*3a20*/  SHF.L.U32 R36, R105, 0x10, RZ ;  /* 0x0000001069247819 */ /* 0x000fe200000006ff */
[----:B0-----:R-:W-:Y:S01]  /*3a30*/  FADD.FTZ R46, -R37, 1 ;  /* 0x3f800000252e7421 */ /* 0x001fe20000010100 */
[----:B------:R-:W-:Y:S01]  /*3a40*/  SHF.L.U32 R47, R65, 0x10, RZ ;  /* 0x00000010412f7819 */ /* 0x000fe200000006ff */
[----:B------:R-:W-:Y:S01]  /*3a50*/  FMUL.FTZ R29, R42, R29 ;  /* 0x0000001d2a1d7220 */ /* 0x000fe20000410000 */
[----:B------:R-:W-:Y:S01]  /*3a60*/  FADD.FTZ R125, -R20, R125 ;  /* 0x0000007d147d7221 */ /* 0x000fe20000010100 */
[----:B------:R-:W-:Y:S01]  /*3a70*/  FMUL.FTZ R37, R36, R37 ;  /* 0x0000002524257220 */ /* 0x000fe20000410000 */
[----:B------:R-:W-:Y:S01]  /*3a80*/  SHF.L.U32 R36, R66, 0x10, RZ ;  /* 0x0000001042247819 */ /* 0x000fe200000006ff */
[----:B------:R-:W-:Y:S01]  /*3a90*/  FADD.FTZ R47, -R20, R47 ;  /* 0x0000002f142f7221 */ /* 0x000fe20000010100 */
[----:B------:R-:W-:Y:S01]  /*3aa0*/  FFMA.FTZ R46, R31, R46, 1 ;  /* 0x3f8000001f2e7423 */ /* 0x000fe2000001002e */
[----:B--2---:R-:W-:-:S02]  /*3ab0*/  FADD.FTZ R31, -R45, 1 ;  /* 0x3f8000002d1f7421 */ /* 0x004fc40000010100 */
[----:B------:R-:W-:Y:S01]  /*3ac0*/  FMUL.FTZ R49, R47, R116 ;  /* 0x000000742f317220 */ /* 0x000fe20000410000 */
[----:B------:R-:W-:Y:S01]  /*3ad0*/  FMUL.FTZ R36, R36, R45 ;  /* 0x0000002d24247220 */ /* 0x000fe20000410000 */
[----:B------:R-:W-:Y:S01]  /*3ae0*/  FMUL.FTZ R42, R37, R46 ;  /* 0x0000002e252a7220 */ /* 0x000fe20000410000 */
[----:B------:R-:W-:Y:S01]  /*3af0*/  SHF.L.U32 R45, R103, 0x10, RZ ;  /* 0x00000010672d7819 */ /* 0x000fe200000006ff */
[----:B-1----:R-:W-:Y:S01]  /*3b00*/  FFMA.FTZ R41, R24, R49, R22 ;  /* 0x0000003118297223 */ /* 0x002fe20000010016 */
[----:B---3--:R-:W-:Y:S01]  /*3b10*/  FADD.FTZ R37, -R44, 1 ;  /* 0x3f8000002c257421 */ /* 0x008fe20000010100 */
[----:B------:R-:W-:Y:S01]  /*3b20*/  SHF.L.U32 R47, R100, 0x10, RZ ;  /* 0x00000010642f7819 */ /* 0x000fe200000006ff */
[----:B------:R-:W-:Y:S02]  /*3b30*/  FFMA.FTZ R31, R38, R31, 1 ;  /* 0x3f800000261f7423 */ /* 0x000fe4000001001f */
[----:B------:R-:W-:Y:S01]  /*3b40*/  FFMA.FTZ R37, R40, R37, 1 ;  /* 0x3f80000028257423 */ /* 0x000fe20000010025 */
[----:B------:R-:W-:Y:S01]  /*3b50*/  FMUL.FTZ R40, R45, R44 ;  /* 0x0000002c2d287220 */ /* 0x000fe20000410000 */
[----:B------:R-:W-:Y:S01]  /*3b60*/  FMUL.FTZ R44, R41, -1.4426950216293334961 ;  /* 0xbfb8aa3b292c7820 */ /* 0x000fe20000410000 */
[----:B------:R-:W-:Y:S01]  /*3b70*/  FADD.FTZ R47, -R20, R47 ;  /* 0x0000002f142f7221 */ /* 0x000fe20000010100 */
[----:B------:R-:W-:Y:S01]  /*3b80*/  SHF.L.U32 R45, R19, 0x10, RZ ;  /* 0x00000010132d7819 */ /* 0x000fe200000006ff */
[----:B------:R-:W-:Y:S01]  /*3b90*/  FMUL.FTZ R40, R40, R37 ;  /* 0x0000002528287220 */ /* 0x000fe20000410000 */
[----:B------:R-:W-:Y:S01]  /*3ba0*/  FMUL.FTZ R31, R36, R31 ;  /* 0x0000001f241f7220 */ /* 0x000fe20000410000 */
[----:B------:R-:W-:Y:S01]  /*3bb0*/  FMUL.FTZ R46, R47, R116 ;  /* 0x000000742f2e7220 */ /* 0x000fe20000410000 */
[----:B------:R-:W0:Y:S01]  /*3bc0*/  MUFU.EX2 R44, R44 ;  /* 0x0000002c002c7308 */ /* 0x000e220000000800 */
[----:B------:R-:W-:-:S02]  /*3bd0*/  FADD.FTZ R45, -R20, R45 ;  /* 0x0000002d142d7221 */ /* 0x000fc40000010100 */
[----:B------:R-:W-:Y:S02]  /*3be0*/  FFMA.FTZ R37, R25, R46, R23 ;  /* 0x0000002e19257223 */ /* 0x000fe40000010017 */
[----:B------:R-:W-:Y:S02]  /*3bf0*/  FMUL.FTZ R47, R45, R116 ;  /* 0x000000742d2f7220 */ /* 0x000fe40000410000 */
[----:B------:R-:W-:Y:S02]  /*3c00*/  FMUL.FTZ R36, R37, -1.4426950216293334961 ;  /* 0xbfb8aa3b25247820 */ /* 0x000fe40000410000 */
[----:B------:R-:W-:-:S04]  /*3c10*/  FFMA.FTZ R45, R24, R47, R22 ;  /* 0x0000002f182d7223 */ /* 0x000fc80000010016 */
[----:B------:R-:W1:Y:S01]  /*3c20*/  MUFU.EX2 R36, R36 ;  /* 0x0000002400247308 */ /* 0x000e620000000800 */
[----:B0-----:R-:W-:Y:S01]  /*3c30*/  FADD.FTZ R38, R44, 1 ;  /* 0x3f8000002c267421 */ /* 0x001fe20000010000 */
[----:B------:R-:W-:Y:S01]  /*3c40*/  FMUL.FTZ R118, R45, -1.4426950216293334961 ;  /* 0xbfb8aa3b2d767820 */ /* 0x000fe20000410000 */
[----:B------:R-:W-:Y:S01]  /*3c50*/  FMUL.FTZ R44, R125, R116 ;  /* 0x000000747d2c7220 */ /* 0x000fe20000410000 */
[----:B------:R-:W-:Y:S02]  /*3c60*/  SHF.L.U32 R125, R64, 0x10, RZ ;  /* 0x00000010407d7819 */ /* 0x000fe400000006ff */
[----:B------:R-:W0:Y:S04]  /*3c70*/  MUFU.EX2 R48, R118 ;  /* 0x0000007600307308 */ /* 0x000e280000000800 */
[----:B------:R-:W2:Y:S01]  /*3c80*/  MUFU.RCP R38, R38 ;  /* 0x0000002600267308 */ /* 0x000ea20000001000 */
[----:B-1----:R-:W-:Y:S01]  /*3c90*/  FADD.FTZ R56, R36, 1 ;  /* 0x3f80000024387421 */ /* 0x002fe20000010000 */
[----:B------:R-:W-:-:S04]  /*3ca0*/  FFMA.FTZ R36, R25, R44, R23 ;  /* 0x0000002c19247223 */ /* 0x000fc80000010017 */
[----:B------:R-:W-:Y:S02]  /*3cb0*/  FMUL.FTZ R58, R36, -1.4426950216293334961 ;  /* 0xbfb8aa3b243a7820 */ /* 0x000fe40000410000 */
[----:B------:R-:W1:Y:S01]  /*3cc0*/  MUFU.RCP R56, R56 ;  /* 0x0000003800387308 */ /* 0x000e620000001000 */
[----:B0-----:R-:W-:Y:S01]  /*3cd0*/  FADD.FTZ R124, R48, 1 ;  /* 0x3f800000307c7421 */ /* 0x001fe20000010000 */
[----:B--2---:R-:W-:-:S06]  /*3ce0*/  FADD.FTZ R48, -R38, 1 ;  /* 0x3f80000026307421 */ /* 0x004fcc0000010100 */
[----:B------:R-:W0:Y:S01]  /*3cf0*/  MUFU.EX2 R58, R58 ;  /* 0x0000003a003a7308 */ /* 0x000e220000000800 */
[----:B------:R-:W-:Y:S01]  /*3d00*/  FMUL.FTZ R38, R125, R38 ;  /* 0x000000267d267220 */ /* 0x000fe20000410000 */
[----:B------:R-:W-:Y:S02]  /*3d10*/  FFMA.FTZ R41, R41, R48, 1 ;  /* 0x3f80000029297423 */ /* 0x000fe40000010030 */
[----:B------:R2:W3:Y:S02]  /*3d20*/  MUFU.RCP R48, R124 ;  /* 0x0000007c00307308 */ /* 0x0004e40000001000 */
[----:B------:R-:W-:Y:S01]  /*3d30*/  FMUL.FTZ R41, R38, R41 ;  /* 0x0000002926297220 */ /* 0x000fe20000410000 */
[----:B-1----:R-:W-:-:S04]  /*3d40*/  FADD.FTZ R118, -R56, 1 ;  /* 0x3f80000038767421 */ /* 0x002fc80000010100 */
[----:B------:R-:W-:Y:S01]  /*3d50*/  FFMA.FTZ R37, R37, R118, 1 ;  /* 0x3f80000025257423 */ /* 0x000fe20000010076 */
[----:B------:R-:W-:Y:S01]  /*3d60*/  SHF.L.U32 R118, R101, 0x10, RZ ;  /* 0x0000001065767819 */ /* 0x000fe200000006ff */
[----:B0-----:R-:W-:Y:S01]  /*3d70*/  FADD.FTZ R125, R58, 1 ;  /* 0x3f8000003a7d7421 */ /* 0x001fe20000010000 */
[----:B--2---:R-:W-:-:S03]  /*3d80*/  FFMA.FTZ R124, R27, R84, RZ ;  /* 0x000000541b7c7223 */ /* 0x004fc600000100ff */
[----:B------:R0:W1:Y:S01]  /*3d90*/  MUFU.RCP R58, R125 ;  /* 0x0000007d003a7308 */ /* 0x0000620000001000 */
[----:B------:R-:W-:Y:S01]  /*3da0*/  FMUL.FTZ R56, R118, R56 ;  /* 0x0000003876387220 */ /* 0x000fe20000410000 */
[----:B---3--:R-:W-:-:S03]  /*3db0*/  FADD.FTZ R118, -R48, 1 ;  /* 0x3f80000030767421 */ /* 0x008fc60000010100 */
[----:B------:R-:W-:Y:S01]  /*3dc0*/  FMUL.FTZ R38, R56, R37 ;  /* 0x0000002538267220 */ /* 0x000fe20000410000 */
[----:B------:R-:W-:Y:S01]  /*3dd0*/  FFMA.FTZ R45, R45, R118, 1 ;  /* 0x3f8000002d2d7423 */ /* 0x000fe20000010076 */
[----:B------:R-:W-:Y:S01]  /*3de0*/  SHF.L.U32 R118, R4, 0x10, RZ ;  /* 0x0000001004767819 */ /* 0x000fe200000006ff */
[----:B0-----:R-:W-:-:S04]  /*3df0*/  FMUL.FTZ R125, R25, R51 ;  /* 0x00000033197d7220 */ /* 0x001fc80000410000 */
[----:B------:R-:W-:Y:S01]  /*3e00*/  FMUL.FTZ R118, R118, R48 ;  /* 0x0000003076767220 */ /* 0x000fe20000410000 */
[----:B------:R-:W-:-:S03]  /*3e10*/  SHF.L.U32 R48, R99, 0x10, RZ ;  /* 0x0000001063307819 */ /* 0x000fc600000006ff */
[----:B------:R-:W-:Y:S01]  /*3e20*/  FMUL.FTZ R37, R118, R45 ;  /* 0x0000002d76257220 */ /* 0x000fe20000410000 */
[----:B------:R-:W-:Y:S01]  /*3e30*/  SHF.L.U32 R45, R5, 0x10, RZ ;  /* 0x00000010052d7819 */ /* 0x000fe200000006ff */
[----:B-1----:R-:W-:Y:S01]  /*3e40*/  FMUL.FTZ R48, R48, R58 ;  /* 0x0000003a30307220 */ /* 0x002fe20000410000 */
[----:B------:R-:W-:-:S03]  /*3e50*/  FADD.FTZ R58, -R58, 1 ;  /* 0x3f8000003a3a7421 */ /* 0x000fc60000010100 */
[----:B------:R-:W-:Y:S01]  /*3e60*/  FADD.FTZ R45, -R20, R45 ;  /* 0x0000002d142d7221 */ /* 0x000fe20000010100 */
[----:B------:R-:W-:-:S03]  /*3e70*/  FFMA.FTZ R36, R36, R58, 1 ;  /* 0x3f80000024247423 */ /* 0x000fc6000001003a */
[----:B------:R-:W-:Y:S01]  /*3e80*/  FMUL.FTZ R45, R45, R116 ;  /* 0x000000742d2d7220 */ /* 0x000fe20000410000 */
[----:B------:R-:W-:Y:S01]  /*3e90*/  FMUL.FTZ R36, R48, R36 ;  /* 0x0000002430247220 */ /* 0x000fe20000410000 */
[----:B------:R-:W-:Y:S01]  /*3ea0*/  FMUL.FTZ R48, R24, R84 ;  /* 0x0000005418307220 */ /* 0x000fe20000410000 */
[----:B------:R-:W-:-:S03]  /*3eb0*/  FADD.FTZ R84, RZ, R84 ;  /* 0x00000054ff547221 */ /* 0x000fc60000010000 */
[----:B------:R-:W-:Y:S01]  /*3ec0*/  FFMA.FTZ R58, R27, R48, RZ ;  /* 0x000000301b3a7223 */ /* 0x000fe200000100ff */
[----:B------:R-:W-:Y:S01]  /*3ed0*/  FADD.FTZ R118, RZ, R48 ;  /* 0x00000030ff767221 */ /* 0x000fe20000010000 */
[----:B------:R-:W-:Y:S01]  /*3ee0*/  FFMA.FTZ R48, R24, R45, R22 ;  /* 0x0000002d18307223 */ /* 0x000fe20000010016 */
[----:B------:R-:W-:Y:S01]  /*3ef0*/  SHF.L.U32 R27, R6, 0x10, RZ ;  /* 0x00000010061b7819 */ /* 0x000fe200000006ff */
[----:B------:R-:W-:Y:S01]  /*3f00*/  FFMA.FTZ R58, R26, R125, R58 ;  /* 0x0000007d1a3a7223 */ /* 0x000fe2000001003a */
[----:B------:R-:W-:Y:S01]  /*3f10*/  FADD.FTZ R118, R125, R118 ;  /* 0x000000767d767221 */ /* 0x000fe20000010000 */
[----:B------:R-:W-:Y:S01]  /*3f20*/  FMUL.FTZ R56, R48, -1.4426950216293334961 ;  /* 0xbfb8aa3b30387820 */ /* 0x000fe20000410000 */
[----:B------:R-:W-:Y:S01]  /*3f30*/  FADD.FTZ R125, R84, R61 ;  /* 0x0000003d547d7221 */ /* 0x000fe20000010000 */
[-C--:B------:R-:W-:Y:S01]  /*3f40*/  FFMA.FTZ R84, R59, R61.reuse, R124 ;  /* 0x0000003d3b547223 */ /* 0x080fe2000001007c */
[----:B------:R-:W-:Y:S01]  /*3f50*/  FMUL.FTZ R61, R24, R61 ;  /* 0x0000003d183d7220 */ /* 0x000fe20000410000 */
[----:B------:R-:W-:Y:S01]  /*3f60*/  FADD.FTZ R124, RZ, R51 ;  /* 0x00000033ff7c7221 */ /* 0x000fe20000010000 */
[----:B------:R-:W-:Y:S01]  /*3f70*/  FADD.FTZ R125, R125, R54 ;  /* 0x000000367d7d7221 */ /* 0x000fe20000010000 */
[----:B------:R-:W0:Y:S01]  /*3f80*/  MUFU.EX2 R56, R56 ;  /* 0x0000003800387308 */ /* 0x000e220000000800 */
[----:B------:R-:W-:Y:S01]  /*3f90*/  FFMA.FTZ R59, R59, R61, R58 ;  /* 0x0000003d3b3b7223 */ /* 0x000fe2000001003a */
[----:B------:R-:W-:Y:S01]  /*3fa0*/  FADD.FTZ R118, R118, R61 ;  /* 0x0000003d76767221 */ /* 0x000fe20000010000 */
[----:B------:R-:W-:Y:S01]  /*3fb0*/  FFMA.FTZ R61, R26, R51, RZ ;  /* 0x000000331a3d7223 */ /* 0x000fe200000100ff */
[----:B------:R-:W-:Y:S01]  /*3fc0*/  FADD.FTZ R124, R124, R63 ;  /* 0x0000003f7c7c7221 */ /* 0x000fe20000010000 */
[----:B------:R-:W-:-:S02]  /*3fd0*/  SHF.L.U32 R26, R7, 0x10, RZ ;  /* 0x00000010071a7819 */ /* 0x000fc400000006ff */
[-C--:B------:R-:W-:Y:S01]  /*3fe0*/  FFMA.FTZ R51, R52, R63.reuse, R61 ;  /* 0x0000003f34337223 */ /* 0x080fe2000001003d */
[----:B------:R-:W-:Y:S01]  /*3ff0*/  FMUL.FTZ R63, R25, R63 ;  /* 0x0000003f193f7220 */ /* 0x000fe20000410000 */
[----:B------:R-:W-:Y:S01]  /*4000*/  SHF.L.U32 R61, R97, 0x10, RZ ;  /* 0x00000010613d7819 */ /* 0x000fe200000006ff */
[----:B------:R-:W-:Y:S01]  /*4010*/  FADD.FTZ R26, -R20, R26 ;  /* 0x0000001a141a7221 */ /* 0x000fe20000010100 */
[----:B------:R-:W-:Y:S01]  /*4020*/  FADD.FTZ R124, R124, R55 ;  /* 0x000000377c7c7221 */ /* 0x000fe20000010000 */
[----:B------:R-:W-:Y:S01]  /*4030*/  FFMA.FTZ R59, R52, R63, R59 ;  /* 0x0000003f343b7223 */ /* 0x000fe2000001003b */
[----:B------:R-:W-:Y:S01]  /*4040*/  FADD.FTZ R118, R63, R118 ;  /* 0x000000763f767221 */ /* 0x000fe20000010000 */
[----:B0-----:R-:W-:Y:S01]  /*4050*/  FADD.FTZ R56, R56, 1 ;  /* 0x3f80000038387421 */ /* 0x001fe20000010000 */
[-C--:B------:R-:W-:Y:S01]  /*4060*/  FFMA.FTZ R51, R50, R55.reuse, R51 ;  /* 0x0000003732337223 */ /* 0x080fe20000010033 */
[----:B------:R-:W-:-:S03]  /*4070*/  FMUL.FTZ R55, R25, R55 ;  /* 0x0000003719377220 */ /* 0x000fc60000410000 */
[----:B------:R-:W-:Y:S01]  /*4080*/  FFMA.FTZ R51, R62, R117, R51 ;  /* 0x000000753e337223 */ /* 0x000fe20000010033 */
[----:B------:R-:W0:Y:S03]  /*4090*/  MUFU.RCP R56, R56 ;  /* 0x0000003800387308 */ /* 0x000e260000001000 */
[----:B------:R-:W-:-:S04]  /*40a0*/  FFMA.FTZ R51, R34, R28, R51 ;  /* 0x0000001c22337223 */ /* 0x000fc80000010033 */
[----:B------:R-:W-:-:S04]  /*40b0*/  FFMA.FTZ R51, R32, R42, R51 ;  /* 0x0000002a20337223 */ /* 0x000fc80000010033 */
[----:B------:R-:W-:-:S04]  /*40c0*/  FFMA.FTZ R51, R30, R40, R51 ;  /* 0x000000281e337223 */ /* 0x000fc80000010033 */
[----:B------:R-:W-:Y:S01]  /*40d0*/  FFMA.FTZ R51, R46, R38, R51 ;  /* 0x000000262e337223 */ /* 0x000fe20000010033 */
[----:B0-----:R-:W-:Y:S01]  /*40e0*/  FADD.FTZ R58, -R56, 1 ;  /* 0x3f800000383a7421 */ /* 0x001fe20000010100 */
[----:B------:R-:W-:Y:S02]  /*40f0*/  FMUL.FTZ R27, R27, R56 ;  /* 0x000000381b1b7220 */ /* 0x000fe40000410000 */
[----:B------:R-:W-:Y:S01]  /*4100*/  FFMA.FTZ R51, R44, R36, R51 ;  /* 0x000000242c337223 */ /* 0x000fe20000010033 */
[----:B------:R-:W-:Y:S01]  /*4110*/  FFMA.FTZ R58, R48, R58, 1 ;  /* 0x3f800000303a7423 */ /* 0x000fe2000001003a */
[----:B------:R-:W-:-:S03]  /*4120*/  SHF.L.U32 R48, R96, 0x10, RZ ;  /* 0x0000001060307819 */ /* 0x000fc600000006ff */
[----:B------:R-:W-:Y:S02]  /*4130*/  FMUL.FTZ R27, R27, R58 ;  /* 0x0000003a1b1b7220 */ /* 0x000fe40000410000 */
[----:B------:R-:W-:-:S04]  /*4140*/  FADD.FTZ R48, -R20, R48 ;  /* 0x0000003014307221 */ /* 0x000fc80000010100 */
        /* <DEDUP_REMOVED lines=10> */
[----:B------:R-:W-:Y:S01]  /*41f0*/  FMUL.FTZ R61, R26, R116 ;  /* 0x000000741a3d7220 */ /* 0x000fe20000410000 */
[-C--:B------:R-:W-:Y:S01]  /*4200*/  FFMA.FTZ R26, R57, R54.reuse, R84 ;  /* 0x00000036391a7223 */ /* 0x080fe20000010054 */
[----:B------:R-:W-:Y:S01]  /*4210*/  FMUL.FTZ R54, R24, R54 ;  /* 0x0000003618367220 */ /* 0x000fe20000410000 */
[----:B------:R-:W-:Y:S01]  /*4220*/  FFMA.FTZ R51, R48, R52, R51 ;  /* 0x0000003430337223 */ /* 0x000fe20000010033 */
[----:B------:R-:W-:Y:S01]  /*4230*/  FFMA.FTZ R56, R24, R61, R22 ;  /* 0x0000003d18387223 */ /* 0x000fe20000010016 */
[----:B------:R-:W-:Y:S01]  /*4240*/  FFMA.FTZ R26, R53, R60, R26 ;  /* 0x0000003c351a7223 */ /* 0x000fe2000001001a */
[----:B------:R-:W-:Y:S01]  /*4250*/  FFMA.FTZ R84, R57, R54, R59 ;  /* 0x0000003639547223 */ /* 0x000fe2000001003b */
[----:B------:R-:W-:Y:S01]  /*4260*/  SHF.L.U32 R59, R8, 0x10, RZ ;  /* 0x00000010083b7819 */ /* 0x000fe200000006ff */
[----:B------:R-:W-:Y:S01]  /*4270*/  FMUL.FTZ R63, R56, -1.4426950216293334961 ;  /* 0xbfb8aa3b383f7820 */ /* 0x000fe20000410000 */
[----:B------:R-:W-:Y:S01]  /*4280*/  FADD.FTZ R118, R118, R54 ;  /* 0x0000003676767221 */ /* 0x000fe20000010000 */
[----:B------:R-:W-:-:S03]  /*4290*/  FFMA.FTZ R26, R43, R33, R26 ;  /* 0x000000212b1a7223 */ /* 0x000fc6000001001a */
[----:B------:R-:W-:Y:S01]  /*42a0*/  FADD.FTZ R118, R55, R118 ;  /* 0x0000007637767221 */ /* 0x000fe20000010000 */
[----:B------:R-:W0:Y:S01]  /*42b0*/  MUFU.EX2 R63, R63 ;  /* 0x0000003f003f7308 */ /* 0x000e220000000800 */
[----:B------:R-:W-:-:S04]  /*42c0*/  FFMA.FTZ R26, R39, R29, R26 ;  /* 0x0000001d271a7223 */ /* 0x000fc8000001001a */
[----:B------:R-:W-:-:S04]  /*42d0*/  FFMA.FTZ R26, R35, R31, R26 ;  /* 0x0000001f231a7223 */ /* 0x000fc8000001001a */
[----:B------:R-:W-:-:S04]  /*42e0*/  FFMA.FTZ R26, R49, R41, R26 ;  /* 0x00000029311a7223 */ /* 0x000fc8000001001a */
[----:B------:R-:W-:Y:S01]  /*42f0*/  FFMA.FTZ R26, R47, R37, R26 ;  /* 0x000000252f1a7223 */ /* 0x000fe2000001001a */
[----:B0-----:R-:W-:Y:S01]  /*4300*/  FADD.FTZ R58, R63, 1 ;  /* 0x3f8000003f3a7421 */ /* 0x001fe20000010000 */
[----:B------:R-:W-:Y:S01]  /*4310*/  FFMA.FTZ R63, R50, R55, R84 ;  /* 0x00000037323f7223 */ /* 0x000fe20000010054 */
[----:B------:R-:W-:Y:S01]  /*4320*/  SHF.L.U32 R50, R95, 0x10, RZ ;  /* 0x000000105f327819 */ /* 0x000fe200000006ff */
[----:B------:R-:W-:-:S03]  /*4330*/  FFMA.FTZ R26, R45, R27, R26 ;  /* 0x0000001b2d1a7223 */ /* 0x000fc6000001001a */
[----:B------:R-:W0:Y:S02]  /*4340*/  MUFU.RCP R58, R58 ;  /* 0x0000003a003a7308 */ /* 0x000e240000001000 */
[----:B0-----:R-:W-:Y:S01]  /*4350*/  FADD.FTZ R57, -R58, 1 ;  /* 0x3f8000003a397421 */ /* 0x001fe20000010100 */
[----:B------:R-:W-:-:S03]  /*4360*/  FMUL.FTZ R59, R59, R58 ;  /* 0x0000003a3b3b7220 */ /* 0x000fc60000410000 */
[----:B------:R-:W-:Y:S01]  /*4370*/  FFMA.FTZ R56, R56, R57, 1 ;  /* 0x3f80000038387423 */ /* 0x000fe20000010039 */
[----:B------:R-:W-:-:S03]  /*4380*/  SHF.L.U32 R57, R94, 0x10, RZ ;  /* 0x000000105e397819 */ /* 0x000fc600000006ff */
[----:B------:R-:W-:Y:S02]  /*4390*/  FMUL.FTZ R59, R59, R56 ;  /* 0x000000383b3b7220 */ /* 0x000fe40000410000 */
[----:B------:R-:W-:Y:S02]  /*43a0*/  FADD.FTZ R57, -R20, R57 ;  /* 0x0000003914397221 */ /* 0x000fe40000010100 */
[----:B------:R-:W-:Y:S02]  /*43b0*/  FFMA.FTZ R26, R61, R59, R26 ;  /* 0x0000003b3d1a7223 */ /* 0x000fe4000001001a */
[----:B------:R-:W-:-:S04]  /*43c0*/  FMUL.FTZ R58, R57, R116 ;  /* 0x00000074393a7220 */ /* 0x000fc80000410000 */
[----:B------:R-:W-:-:S04]  /*43d0*/  FFMA.FTZ R54, R25, R58, R23 ;  /* 0x0000003a19367223 */ /* 0x000fc80000010017 */
[----:B------:R-:W-:-:S06]  /*43e0*/  FMUL.FTZ R57, R54, -1.4426950216293334961 ;  /* 0xbfb8aa3b36397820 */ /* 0x000fcc0000410000 */
[----:B------:R-:W0:Y:S02]  /*43f0*/  MUFU.EX2 R57, R57 ;  /* 0x0000003900397308 */ /* 0x000e240000000800 */
[----:B0-----:R-:W-:Y:S01]  /*4400*/  FADD.FTZ R56, R57, 1 ;  /* 0x3f80000039387421 */ /* 0x001fe20000010000 */
[----:B------:R-:W-:-:S05]  /*4410*/  SHF.L.U32 R57, R9, 0x10, RZ ;  /* 0x0000001009397819 */ /* 0x000fca00000006ff */
[----:B------:R-:W0:Y:S01]  /*4420*/  MUFU.RCP R56, R56 ;  /* 0x0000003800387308 */ /* 0x000e220000001000 */
[----:B------:R-:W-:-:S04]  /*4430*/  FADD.FTZ R57, -R20, R57 ;  /* 0x0000003914397221 */ /* 0x000fc80000010100 */
[----:B------:R-:W-:-:S04]  /*4440*/  FMUL.FTZ R57, R57, R116 ;  /* 0x0000007439397220 */ /* 0x000fc80000410000 */
[----:B------:R-:W-:Y:S01]  /*4450*/  FFMA.FTZ R55, R24, R57, R22 ;  /* 0x0000003918377223 */ /* 0x000fe20000010016 */
[----:B0-----:R-:W-:Y:S01]  /*4460*/  FADD.FTZ R84, -R56, 1 ;  /* 0x3f80000038547421 */ /* 0x001fe20000010100 */
[----:B------:R-:W-:-:S03]  /*4470*/  FMUL.FTZ R50, R50, R56 ;  /* 0x0000003832327220 */ /* 0x000fc60000410000 */
[----:B------:R-:W-:Y:S01]  /*4480*/  FFMA.FTZ R84, R54, R84, 1 ;  /* 0x3f80000036547423 */ /* 0x000fe20000010054 */
[----:B------:R-:W-:-:S03]  /*4490*/  FMUL.FTZ R54, R55, -1.4426950216293334961 ;  /* 0xbfb8aa3b37367820 */ /* 0x000fc60000410000 */
[----:B------:R-:W-:-:S03]  /*44a0*/  FMUL.FTZ R50, R50, R84 ;  /* 0x0000005432327220 */ /* 0x000fc60000410000 */
[----:B------:R-:W0:Y:S01]  /*44b0*/  MUFU.EX2 R54, R54 ;  /* 0x0000003600367308 */ /* 0x000e220000000800 */
[----:B------:R-:W-:Y:S01]  /*44c0*/  FFMA.FTZ R51, R58, R50, R51 ;  /* 0x000000323a337223 */ /* 0x000fe20000010033 */
[----:B0-----:R-:W-:Y:S01]  /*44d0*/  FADD.FTZ R56, R54, 1 ;  /* 0x3f80000036387421 */ /* 0x001fe20000010000 */
[----:B------:R-:W-:Y:S01]  /*44e0*/  FADD.FTZ R54, R125, R60 ;  /* 0x0000003c7d367221 */ /* 0x000fe20000010000 */
[----:B------:R-:W-:-:S03]  /*44f0*/  FMUL.FTZ R60, R24, R60 ;  /* 0x0000003c183c7220 */ /* 0x000fc60000410000 */
[----:B------:R-:W-:Y:S01]  /*4500*/  FADD.FTZ R54, R54, R33 ;  /* 0x0000002136367221 */ /* 0x000fe20000010000 */
[----:B------:R-:W0:Y:S01]  /*4510*/  MUFU.RCP R56, R56 ;  /* 0x0000003800387308 */ /* 0x000e220000001000 */
[----:B------:R-:W-:Y:S01]  /*4520*/  FFMA.FTZ R84, R53, R60, R63 ;  /* 0x0000003c35547223 */ /* 0x000fe2000001003f */
[----:B------:R-:W-:Y:S01]  /*4530*/  SHF.L.U32 R53, R10, 0x10, RZ ;  /* 0x000000100a357819 */ /* 0x000fe200000006ff */
[----:B------:R-:W-:Y:S01]  /*4540*/  FADD.FTZ R118, R118, R60 ;  /* 0x0000003c76767221 */ /* 0x000fe20000010000 */
[----:B------:R-:W-:Y:S01]  /*4550*/  FMUL.FTZ R33, R24, R33 ;  /* 0x0000002118217220 */ /* 0x000fe20000410000 */
[----:B------:R-:W-:Y:S01]  /*4560*/  FADD.FTZ R54, R54, R29 ;  /* 0x0000001d36367221 */ /* 0x000fe20000010000 */
[----:B------:R-:W-:-:S03]  /*4570*/  FMUL.FTZ R29, R24, R29 ;  /* 0x0000001d181d7220 */ /* 0x000fc60000410000 */
[----:B------:R-:W-:Y:S01]  /*4580*/  FADD.FTZ R54, R54, R31 ;  /* 0x0000001f36367221 */ /* 0x000fe20000010000 */
[----:B------:R-:W-:-:S03]  /*4590*/  FMUL.FTZ R31, R24, R31 ;  /* 0x0000001f181f7220 */ /* 0x000fc60000410000 */
[----:B------:R-:W-:Y:S01]  /*45a0*/  FADD.FTZ R54, R54, R41 ;  /* 0x0000002936367221 */ /* 0x000fe20000010000 */
[----:B------:R-:W-:-:S03]  /*45b0*/  FMUL.FTZ R41, R24, R41 ;  /* 0x0000002918297220 */ /* 0x000fc60000410000 */
[----:B------:R-:W-:Y:S01]  /*45c0*/  FADD.FTZ R54, R54, R37 ;  /* 0x0000002536367221 */ /* 0x000fe20000010000 */
[----:B0-----:R-:W-:Y:S01]  /*45d0*/  FADD.FTZ R63, -R56, 1 ;  /* 0x3f800000383f7421 */ /* 0x001fe20000010100 */
[----:B------:R-:W-:Y:S01]  /*45e0*/  FMUL.FTZ R53, R53, R56 ;  /* 0x0000003835357220 */ /* 0x000fe20000410000 */
[----:B------:R-:W-:Y:S01]  /*45f0*/  FMUL.FTZ R37, R24, R37 ;  /* 0x0000002518257220 */ /* 0x000fe20000410000 */
[----:B------:R-:W-:Y:S01]  /*4600*/  FADD.FTZ R54, R54, R27 ;  /* 0x0000001b36367221 */ /* 0x000fe20000010000 */
[----:B------:R-:W-:Y:S01]  /*4610*/  FFMA.FTZ R55, R55, R63, 1 ;  /* 0x3f80000037377423 */ /* 0x000fe2000001003f */
[----:B------:R-:W-:Y:S01]  /*4620*/  SHF.L.U32 R63, R92, 0x10, RZ ;  /* 0x000000105c3f7819 */ /* 0x000fe200000006ff */
[----:B------:R-:W-:Y:S01]  /*4630*/  FMUL.FTZ R27, R24, R27 ;  /* 0x0000001b181b7220 */ /* 0x000fe20000410000 */
[----:B------:R-:W-:Y:S01]  /*4640*/  FADD.FTZ R54, R54, R59 ;  /* 0x0000003b36367221 */ /* 0x000fe20000010000 */
[----:B------:R-:W-:Y:S01]  /*4650*/  FMUL.FTZ R55, R53, R55 ;  /* 0x0000003735377220 */ /* 0x000fe20000410000 */
[----:B------:R-:W-:Y:S01]  /*4660*/  FADD.FTZ R53, R124, R117 ;  /* 0x000000757c357221 */ /* 0x000fe20000010000 */
[----:B------:R-:W-:Y:S01]  /*4670*/  FADD.FTZ R63, -R20, R63 ;  /* 0x0000003f143f7221 */ /* 0x000fe20000010100 */
[----:B------:R-:W-:Y:S01]  /*4680*/  FMUL.FTZ R117, R25, R117 ;  /* 0x0000007519757220 */ /* 0x000fe20000410000 */
[----:B------:R-:W-:Y:S01]  /*4690*/  FFMA.FTZ R26, R57, R55, R26 ;  /* 0x00000037391a7223 */ /* 0x000fe2000001001a */
[----:B------:R-:W-:Y:S01]  /*46a0*/  FADD.FTZ R53, R53, R28 ;  /* 0x0000001c35357221 */ /* 0x000fe20000010000 */
[----:B------:R-:W-:Y:S01]  /*46b0*/  FMUL.FTZ R56, R63, R116 ;  /* 0x000000743f387220 */ /* 0x000fe20000410000 */
[----:B------:R-:W-:Y:S01]  /*46c0*/  FFMA.FTZ R62, R62, R117, R84 ;  /* 0x000000753e3e7223 */ /* 0x000fe20000010054 */
[----:B------:R-:W-:Y:S01]  /*46d0*/  SHF.L.U32 R84, R93, 0x10, RZ ;  /* 0x000000105d547819 */ /* 0x000fe200000006ff */
[----:B------:R-:W-:Y:S01]  /*46e0*/  FADD.FTZ R118, R117, R118 ;  /* 0x0000007675767221 */ /* 0x000fe20000010000 */
[----:B------:R-:W-:Y:S01]  /*46f0*/  FFMA.FTZ R60, R25, R56, R23 ;  /* 0x00000038193c7223 */ /* 0x000fe20000010017 */
[----:B------:R-:W-:Y:S01]  /*4700*/  FFMA.FTZ R43, R43, R33, R62 ;  /* 0x000000212b2b7223 */ /* 0x000fe2000001003e */
[----:B------:R-:W-:Y:S01]  /*4710*/  SHF.L.U32 R62, R12, 0x10, RZ ;  /* 0x000000100c3e7819 */ /* 0x000fe200000006ff */
[----:B------:R-:W-:Y:S01]  /*4720*/  FADD.FTZ R118, R118, R33 ;  /* 0x0000002176767221 */ /* 0x000fe20000010000 */
[----:B------:R-:W-:Y:S01]  /*4730*/  FMUL.FTZ R125, R60, -1.4426950216293334961 ;  /* 0xbfb8aa3b3c7d7820 */ /* 0x000fe20000410000 */
[----:B------:R-:W-:Y:S01]  /*4740*/  FMUL.FTZ R28, R25, R28 ;  /* 0x0000001c191c7220 */ /* 0x000fe20000410000 */
[----:B------:R-:W-:Y:S01]  /*4750*/  FADD.FTZ R53, R53, R42 ;  /* 0x0000002a35357221 */ /* 0x000fe20000010000 */
[----:B------:R-:W-:-:S02]  /*4760*/  FMUL.FTZ R42, R25, R42 ;  /* 0x0000002a192a7220 */ /* 0x000fc40000410000 */
[----:B------:R-:W-:Y:S01]  /*4770*/  FFMA.FTZ R34, R34, R28, R43 ;  /* 0x0000001c22227223 */ /* 0x000fe2000001002b */
[----:B------:R-:W0:Y:S01]  /*4780*/  MUFU.EX2 R125, R125 ;  /* 0x0000007d007d7308 */ /* 0x000e220000000800 */
[----:B------:R-:W-:Y:S01]  /*4790*/  SHF.L.U32 R43, R91, 0x10, RZ ;  /* 0x000000105b2b7819 */ /* 0x000fe200000006ff */
[----:B------:R-:W-:Y:S01]  /*47a0*/  FADD.FTZ R118, R28, R118 ;  /* 0x000000761c767221 */ /* 0x000fe20000010000 */
[----:B------:R-:W-:Y:S01]  /*47b0*/  FFMA.FTZ R39, R39, R29, R34 ;  /* 0x0000001d27277223 */ /* 0x000fe20000010022 */
[----:B------:R-:W-:Y:S01]  /*47c0*/  FADD.FTZ R53, R53, R40 ;  /* 0x0000002835357221 */ /* 0x000fe20000010000 */
[----:B------:R-:W-:Y:S01]  /*47d0*/  FMUL.FTZ R40, R25, R40 ;  /* 0x0000002819287220 */ /* 0x000fe20000410000 */
[----:B------:R-:W-:Y:S01]  /*47e0*/  FADD.FTZ R118, R118, R29 ;  /* 0x0000001d76767221 */ /* 0x000fe20000010000 */
[----:B------:R-:W-:Y:S01]  /*47f0*/  FFMA.FTZ R32, R32, R42, R39 ;  /* 0x0000002a20207223 */ /* 0x000fe20000010027 */
[----:B------:R-:W-:Y:S01]  /*4800*/  SHF.L.U32 R39, R89, 0x10, RZ ;  /* 0x0000001059277819 */ /* 0x000fe200000006ff */
[----:B------:R-:W-:Y:S01]  /*4810*/  FADD.FTZ R53, R53, R38 ;  /* 0x0000002635357221 */ /* 0x000fe20000010000 */
[----:B------:R-:W-:Y:S01]  /*4820*/  FADD.FTZ R118, R42, R118 ;  /* 0x000000762a767221 */ /* 0x000fe20000010000 */
[----:B------:R-:W-:Y:S01]  /*4830*/  FFMA.FTZ R35, R35, R31, R32 ;  /* 0x0000001f23237223 */ /* 0x000fe20000010020 */
[----:B------:R-:W-:Y:S01]  /*4840*/  FMUL.FTZ R38, R25, R38 ;  /* 0x0000002619267220 */ /* 0x000fe20000410000 */
[----:B------:R-:W-:Y:S01]  /*4850*/  FADD.FTZ R53, R53, R36 ;  /* 0x0000002435357221 */ /* 0x000fe20000010000 */
[----:B0-----:R-:W-:Y:S01]  /*4860*/  FADD.FTZ R63, R125, 1 ;  /* 0x3f8000007d3f7421 */ /* 0x001fe20000010000 */
[----:B------:R-:W-:Y:S01]  /*4870*/  SHF.L.U32 R125, R11, 0x10, RZ ;  /* 0x000000100b7d7819 */ /* 0x000fe200000006ff */
[----:B------:R-:W-:Y:S01]  /*4880*/  FADD.FTZ R118, R118, R31 ;  /* 0x0000001f76767221 */ /* 0x000fe20000010000 */
[----:B------:R-:W-:Y:S01]  /*4890*/  FFMA.FTZ R30, R30, R40, R35 ;  /* 0x000000281e1e7223 */ /* 0x000fe20000010023 */
[----:B------:R-:W-:Y:S01]  /*48a0*/  SHF.L.U32 R35, R87, 0x10, RZ ;  /* 0x0000001057237819 */ /* 0x000fe200000006ff */
[----:B------:R-:W-:Y:S01]  /*48b0*/  FADD.FTZ R53, R53, R52 ;  /* 0x0000003435357221 */ /* 0x000fe20000010000 */
[----:B------:R-:W0:Y:S01]  /*48c0*/  MUFU.RCP R63, R63 ;  /* 0x0000003f003f7308 */ /* 0x000e220000001000 */
[----:B------:R-:W-:Y:S01]  /*48d0*/  FADD.FTZ R125, -R20, R125 ;  /* 0x0000007d147d7221 */ /* 0x000fe20000010100 */
[----:B------:R-:W-:Y:S01]  /*48e0*/  FADD.FTZ R118, R40, R118 ;  /* 0x0000007628767221 */ /* 0x000fe20000010000 */
[----:B------:R-:W-:Y:S01]  /*48f0*/  FFMA.FTZ R49, R49, R41, R30 ;  /* 0x0000002931317223 */ /* 0x000fe2000001001e */
[----:B------:R-:W-:-:S02]  /*4900*/  FADD.FTZ R53, R53, R50 ;  /* 0x0000003235357221 */ /* 0x000fc40000010000 */
[----:B------:R-:W-:Y:S01]  /*4910*/  FADD.FTZ R118, R118, R41 ;  /* 0x0000002976767221 */ /* 0x000fe20000010000 */
[----:B------:R-:W-:Y:S01]  /*4920*/  FFMA.FTZ R46, R46, R38, R49 ;  /* 0x000000262e2e7223 */ /* 0x000fe20000010031 */
[----:B------:R-:W-:Y:S02]  /*4930*/  SHF.L.U32 R49, R85, 0x10, RZ ;  /* 0x0000001055317819 */ /* 0x000fe400000006ff */
[----:B------:R-:W-:Y:S01]  /*4940*/  FADD.FTZ R118, R38, R118 ;  /* 0x0000007626767221 */ /* 0x000fe20000010000 */
[----:B------:R-:W-:Y:S01]  /*4950*/  FFMA.FTZ R46, R47, R37, R46 ;  /* 0x000000252f2e7223 */ /* 0x000fe2000001002e */
[C---:B------:R-:W-:Y:S02]  /*4960*/  FMUL.FTZ R47, R25.reuse, R36 ;  /* 0x00000024192f7220 */ /* 0x040fe40000410000 */
[----:B------:R-:W-:Y:S01]  /*4970*/  FADD.FTZ R118, R118, R37 ;  /* 0x0000002576767221 */ /* 0x000fe20000010000 */
[----:B------:R-:W-:Y:S01]  /*4980*/  FMUL.FTZ R37, R25, R52 ;  /* 0x0000003419257220 */ /* 0x000fe20000410000 */
[----:B------:R-:W-:Y:S01]  /*4990*/  FFMA.FTZ R46, R44, R47, R46 ;  /* 0x0000002f2c2e7223 */ /* 0x000fe2000001002e */
[----:B0-----:R-:W-:Y:S01]  /*49a0*/  FADD.FTZ R124, -R63, 1 ;  /* 0x3f8000003f7c7421 */ /* 0x001fe20000010100 */
[----:B------:R-:W-:Y:S01]  /*49b0*/  FMUL.FTZ R84, R84, R63 ;  /* 0x0000003f54547220 */ /* 0x000fe20000410000 */
[----:B------:R-:W-:Y:S01]  /*49c0*/  FMUL.FTZ R63, R125, R116 ;  /* 0x000000747d3f7220 */ /* 0x000fe20000410000 */
[----:B------:R-:W-:Y:S01]  /*49d0*/  FADD.FTZ R118, R47, R118 ;  /* 0x000000762f767221 */ /* 0x000fe20000010000 */
[----:B------:R-:W-:Y:S01]  /*49e0*/  FFMA.FTZ R60, R60, R124, 1 ;  /* 0x3f8000003c3c7423 */ /* 0x000fe2000001007c */
[----:B------:R-:W-:-:S02]  /*49f0*/  FFMA.FTZ R46, R45, R27, R46 ;  /* 0x0000001b2d2e7223 */ /* 0x000fc4000001002e */
[----:B------:R-:W-:Y:S01]  /*4a00*/  FADD.FTZ R118, R118, R27 ;  /* 0x0000001b76767221 */ /* 0x000fe20000010000 */
[----:B------:R-:W-:Y:S01]  /*4a10*/  FMUL.FTZ R60, R84, R60 ;  /* 0x0000003c543c7220 */ /* 0x000fe20000410000 */
[----:B------:R-:W-:Y:S01]  /*4a20*/  FFMA.FTZ R84, R24, R63, R22 ;  /* 0x0000003f18547223 */ /* 0x000fe20000010016 */
[----:B------:R-:W-:Y:S01]  /*4a30*/  FFMA.FTZ R46, R48, R37, R46 ;  /* 0x00000025302e7223 */ /* 0x000fe2000001002e */
[----:B------:R-:W-:Y:S01]  /*4a40*/  FMUL.FTZ R27, R24, R59 ;  /* 0x0000003b181b7220 */ /* 0x000fe20000410000 */
[----:B------:R-:W-:Y:S01]  /*4a50*/  FADD.FTZ R118, R37, R118 ;  /* 0x0000007625767221 */ /* 0x000fe20000010000 */
[----:B------:R-:W-:Y:S01]  /*4a60*/  FMUL.FTZ R124, R84, -1.4426950216293334961 ;  /* 0xbfb8aa3b547c7820 */ /* 0x000fe20000410000 */
[----:B------:R-:W-:Y:S01]  /*4a70*/  FMUL.FTZ R37, R25, R50 ;  /* 0x0000003219257220 */ /* 0x000fe20000410000 */
[----:B------:R-:W-:Y:S01]  /*4a80*/  FFMA.FTZ R46, R61, R27, R46 ;  /* 0x0000001b3d2e7223 */ /* 0x000fe2000001002e */
[----:B------:R-:W-:Y:S01]  /*4a90*/  FADD.FTZ R118, R118, R27 ;  /* 0x0000001b76767221 */ /* 0x000fe20000010000 */
[----:B------:R-:W-:Y:S01]  /*4aa0*/  FMUL.FTZ R27, R24, R55 ;  /* 0x00000037181b7220 */ /* 0x000fe20000410000 */
[-C--:B------:R-:W-:Y:S01]  /*4ab0*/  FFMA.FTZ R51, R56, R60.reuse, R51 ;  /* 0x0000003c38337223 */ /* 0x080fe20000010033 */
[----:B------:R-:W0:Y:S01]  /*4ac0*/  MUFU.EX2 R124, R124 ;  /* 0x0000007c007c7308 */ /* 0x000e220000000800 */
[----:B------:R-:W-:Y:S01]  /*4ad0*/  FFMA.FTZ R46, R58, R37, R46 ;  /* 0x000000253a2e7223 */ /* 0x000fe2000001002e */
[----:B------:R-:W-:Y:S01]  /*4ae0*/  FADD.FTZ R118, R37, R118 ;  /* 0x0000007625767221 */ /* 0x000fe20000010000 */
[----:B------:R-:W-:Y:S01]  /*4af0*/  FMUL.FTZ R37, R25, R60 ;  /* 0x0000003c19257220 */ /* 0x000fe20000410000 */
[----:B------:R-:W-:Y:S01]  /*4b00*/  FADD.FTZ R60, R53, R60 ;  /* 0x0000003c353c7221 */ /* 0x000fe20000010000 */
[----:B------:R-:W-:Y:S01]  /*4b10*/  FFMA.FTZ R46, R57, R27, R46 ;  /* 0x0000001b392e7223 */ /* 0x000fe2000001002e */
[----:B------:R-:W-:Y:S01]  /*4b20*/  FADD.FTZ R118, R118, R27 ;  /* 0x0000001b76767221 */ /* 0x000fe20000010000 */
[----:B------:R-:W-:-:S02]  /*4b30*/  FADD.FTZ R55, R54, R55 ;  /* 0x0000003736377221 */ /* 0x000fc40000010000 */
[----:B------:R-:W-:Y:S01]  /*4b40*/  FFMA.FTZ R46, R56, R37, R46 ;  /* 0x00000025382e7223 */ /* 0x000fe2000001002e */
[----:B------:R-:W-:Y:S01]  /*4b50*/  FADD.FTZ R118, R37, R118 ;  /* 0x0000007625767221 */ /* 0x000fe20000010000 */
[----:B0-----:R-:W-:-:S06]  /*4b60*/  FADD.FTZ R117, R124, 1 ;  /* 0x3f8000007c757421 */ /* 0x001fcc0000010000 */
[----:B------:R-:W0:Y:S02]  /*4b70*/  MUFU.RCP R117, R117 ;  /* 0x0000007500757308 */ /* 0x000e240000001000 */
[----:B0-----:R-:W-:Y:S01]  /*4b80*/  FADD.FTZ R125, -R117, 1 ;  /* 0x3f800000757d7421 */ /* 0x001fe20000010100 */
[----:B------:R-:W-:-:S03]  /*4b90*/  FMUL.FTZ R62, R62, R117 ;  /* 0x000000753e3e7220 */ /* 0x000fc60000410000 */
[----:B------:R-:W-:Y:S01]  /*4ba0*/  FFMA.FTZ R125, R84, R125, 1 ;  /* 0x3f800000547d7423 */ /* 0x000fe2000001007d */
[----:B------:R-:W-:-:S03]  /*4bb0*/  SHF.L.U32 R84, R90, 0x10, RZ ;  /* 0x000000105a547819 */ /* 0x000fc600000006ff */
[----:B------:R-:W-:Y:S02]  /*4bc0*/  FMUL.FTZ R62, R62, R125 ;  /* 0x0000007d3e3e7220 */ /* 0x000fe40000410000 */
[----:B------:R-:W-:Y:S02]  /*4bd0*/  FADD.FTZ R84, -R20, R84 ;  /* 0x0000005414547221 */ /* 0x000fe40000010100 */
[-C--:B------:R-:W-:Y:S01]  /*4be0*/  FMUL.FTZ R27, R24, R62.reuse ;  /* 0x0000003e181b7220 */ /* 0x080fe20000410000 */
[----:B------:R-:W-:Y:S01]  /*4bf0*/  FFMA.FTZ R26, R63, R62, R26 ;  /* 0x0000003e3f1a7223 */ /* 0x000fe2000001001a */
[----:B------:R-:W-:Y:S01]  /*4c00*/  FMUL.FTZ R84, R84, R116 ;  /* 0x0000007454547220 */ /* 0x000fe20000410000 */
[----:B------:R-:W-:Y:S01]  /*4c10*/  FADD.FTZ R55, R55, R62 ;  /* 0x0000003e37377221 */ /* 0x000fe20000010000 */
        /* <DEDUP_REMOVED lines=12> */
[----:B------:R-:W-:Y:S01]  /*4ce0*/  SHF.L.U32 R125, R14, 0x10, RZ ;  /* 0x000000100e7d7819 */ /* 0x000fe200000006ff */
        /* <DEDUP_REMOVED lines=72> */
[C---:B------:R-:W-:Y:S01]  /*5170*/  FFMA.FTZ R51, R42.reuse, R31, R51 ;  /* 0x0000001f2a337223 */ /* 0x040fe20000010033 */
        /* <DEDUP_REMOVED lines=14> */
[----:B------:R-:W-:Y:S01]  /*5260*/  FMUL.FTZ R27, R24, R40 ;  /* 0x00000028181b7220 */ /* 0x000fe20000410000 */
[----:B------:R-:W-:Y:S01]  /*5270*/  FADD.FTZ R62, R55, R40 ;  /* 0x00000028373e7221 */ /* 0x000fe20000010000 */
[----:B------:R-:W-:Y:S02]  /*5280*/  FMUL.FTZ R30, R117, R116 ;  /* 0x00000074751e7220 */ /* 0x000fe40000410000 */
[----:B------:R-:W-:Y:S01]  /*5290*/  FFMA.FTZ R29, R35, R27, R26 ;  /* 0x0000001b231d7223 */ /* 0x000fe2000001001a */
[----:B------:R-:W-:Y:S01]  /*52a0*/  FADD.FTZ R118, R118, R27 ;  /* 0x0000001b76767221 */ /* 0x000fe20000010000 */
[----:B------:R-:W-:Y:S01]  /*52b0*/  FFMA.FTZ R41, R25, R30, R23 ;  /* 0x0000001e19297223 */ /* 0x000fe20000010017 */
[----:B------:R-:W-:Y:S01]  /*52c0*/  FADD.FTZ R26, R60, R31 ;  /* 0x0000001f3c1a7221 */ /* 0x000fe20000010000 */
[----:B------:R-:W-:-:S02]  /*52d0*/  FFMA.FTZ R60, R35, R40, R28 ;  /* 0x00000028233c7223 */ /* 0x000fc4000001001c */
        /* <DEDUP_REMOVED lines=13> */
.L_x_132:
[----:B------:R-:W0:Y:S01]  /*53b0*/  SHFL.DOWN PT, R26, R32, 0x1, 0x1f ;  /* 0x08201f00201a7f89 */ /* 0x000e2200000e0000 */
[C---:B------:R-:W-:Y:S01]  /*53c0*/  ISETP.GT.AND P0, PT, R0.reuse, 0x1e, PT ;  /* 0x0000001e0000780c */ /* 0x040fe20003f04270 */
[----:B------:R-:W1:Y:S01]  /*53d0*/  S2UR UR8, SR_CgaCtaId ;  /* 0x00000000000879c3 */ /* 0x000e620000008800 */
[----:B------:R-:W-:Y:S01]  /*53e0*/  UMOV UR5, 0x400 ;  /* 0x0000040000057882 */ /* 0x000fe20000000000 */
[----:B------:R-:W2:Y:S01]  /*53f0*/  SHFL.DOWN PT, R27, R33, 0x1, 0x1f ;  /* 0x08201f00211b7f89 */ /* 0x000ea200000e0000 */
[----:B------:R-:W-:Y:S01]  /*5400*/  UIADD3 UR4, UPT, UPT, UR5, 0x90, URZ ;  /* 0x0000009005047890 */ /* 0x000fe2000fffe0ff */
[C---:B------:R-:W-:Y:S01]  /*5410*/  ISETP.GT.AND P3, PT, R0.reuse, 0xf, PT ;  /* 0x0000000f0000780c */ /* 0x040fe20003f64270 */
[----:B------:R-:W-:Y:S01]  /*5420*/  BSSY.RECONVERGENT B0, `(.L_x_133) ;  /* 0x0000028000007945 */ /* 0x000fe20003800200 */
[----:B------:R-:W3:Y:S01]  /*5430*/  S2R R50, SR_TID.X ;  /* 0x0000000000327919 */ /* 0x000ee20000002100 */
[----:B------:R-:W-:Y:S01]  /*5440*/  ISETP.GT.AND P2, PT, R0, 0x17, PT ;  /* 0x000000170000780c */ /* 0x000fe20003f44270 */
[----:B------:R-:W4:Y:S08]  /*5450*/  LDC R84, c[0x0][0x374] ;  /* 0x0000dd00ff547b82 */ /* 0x000f300000000800 */
[----:B------:R-:W5:Y:S01]  /*5460*/  LDC R117, c[0x0][0x370] ;  /* 0x0000dc00ff757b82 */ /* 0x000f620000000800 */
[----:B0-----:R-:W-:Y:S01]  /*5470*/  @!P0 FADD.FTZ R32, R26, R32 ;  /* 0x000000201a208221 */ /* 0x001fe20000010000 */
[----:B-1----:R-:W-:Y:S01]  /*5480*/  ULEA UR4, UR8, UR4, 0x18 ;  /* 0x0000000408047291 */ /* 0x002fe2000f8ec0ff */
[----:B--2---:R-:W-:-:S03]  /*5490*/  @!P0 FADD.FTZ R33, R27, R33 ;  /* 0x000000211b218221 */ /* 0x004fc60000010000 */
[----:B------:R-:W0:Y:S01]  /*54a0*/  SHFL.DOWN PT, R26, R32, 0x2, 0x1f ;  /* 0x08401f00201a7f89 */ /* 0x000e2200000e0000 */
[----:B------:R-:W-:-:S03]  /*54b0*/  ISETP.GT.AND P0, PT, R0, 0x1d, PT ;  /* 0x0000001d0000780c */ /* 0x000fc60003f04270 */
[----:B------:R-:W1:Y:S01]  /*54c0*/  SHFL.DOWN PT, R27, R33, 0x2, 0x1f ;  /* 0x08401f00211b7f89 */ /* 0x000e6200000e0000 */
[C---:B---3--:R-:W-:Y:S02]  /*54d0*/  LEA R118, R50.reuse, UR4, 0x4 ;  /* 0x0000000432767c11 */ /* 0x048fe4000f8e20ff */
[C---:B------:R-:W-:Y:S02]  /*54e0*/  ISETP.NE.AND P1, PT, R50.reuse, RZ, PT ;  /* 0x000000ff3200720c */ /* 0x040fe40003f25270 */
[----:B------:R-:W-:Y:S01]  /*54f0*/  ISETP.GT.U32.AND P4, PT, R50, 0xc, PT ;  /* 0x0000000c3200780c */ /* 0x000fe20003f84070 */
[----:B------:R-:W-:Y:S04]  /*5500*/  STS.128 [R118], R60 ;  /* 0x0000003c76007388 */ /* 0x000fe80000000c00 */
        /* <DEDUP_REMOVED lines=8> */
[----:B-----5:R-:W-:-:S03]  /*5590*/  ISETP.GE.U32.AND P0, PT, R117, 0x2, PT ;  /* 0x000000027500780c */ /* 0x020fc60003f06070 */
[----:B------:R-:W1:Y:S01]  /*55a0*/  SHFL.DOWN PT, R27, R33, 0x8, 0x1f ;  /* 0x09001f00211b7f89 */ /* 0x000e6200000e0000 */
[----:B0-----:R-:W-:Y:S01]  /*55b0*/  FADD.FTZ R29, R32, R26 ;  /* 0x0000001a201d7221 */ /* 0x001fe20000010000 */
[----:B-1----:R-:W-:-:S04]  /*55c0*/  FADD.FTZ R30, R33, R27 ;  /* 0x0000001b211e7221 */ /* 0x002fc80000010000 */
[----:B------:R-:W-:Y:S02]  /*55d0*/  FSEL R26, R32, R29, P2 ;  /* 0x0000001d201a7208 */ /* 0x000fe40001000000 */
[----:B------:R-:W-:-:S03]  /*55e0*/  FSEL R27, R33, R30, P2 ;  /* 0x0000001e211b7208 */ /* 0x000fc60001000000 */
[----:B------:R0:W1:Y:S04]  /*55f0*/  SHFL.DOWN PT, R32, R26, 0x10, 0x1f ;  /* 0x0a001f001a207f89 */ /* 0x00006800000e0000 */
[----:B------:R0:W2:Y:S01]  /*5600*/  SHFL.DOWN PT, R31, R27, 0x10, 0x1f ;  /* 0x0a001f001b1f7f89 */ /* 0x0000a200000e0000 */
[----:B----4-:R-:W-:Y:S05]  /*5610*/  @P3 BRA `(.L_x_134) ;  /* 0x0000000000203947 */ /* 0x010fea0003800000 */
        /* <DEDUP_REMOVED lines=8> */
.L_x_134:
[----:B------:R-:W-:Y:S05]  /*56a0*/  BSYNC.RECONVERGENT B0 ;  /* 0x0000000000007941 */ /* 0x000fea0003800200 */
.L_x_133:
[----:B------:R-:W-:Y:S06]  /*56b0*/  BAR.SYNC.DEFER_BLOCKING 0x0 ;  /* 0x0000000000007b1d */ /* 0x000fec0000010000 */
[----:B------:R-:W-:Y:S04]  /*56c0*/  BSSY.RECONVERGENT B0, `(.L_x_135) ;  /* 0x0000022000007945 */ /* 0x000fe80003800200 */
[----:B------:R-:W-:Y:S05]  /*56d0*/  @P1 BRA `(.L_x_136) ;  /* 0x0000000000801947 */ /* 0x000fea0003800000 */
[----:B------:R-:W-:-:S09]  /*56e0*/  ULEA UR4, UR8, UR5, 0x18 ;  /* 0x0000000508047291 */ /* 0x000fd2000f8ec0ff */
[----:B------:R-:W4:Y:S04]  /*56f0*/  LDS.64 R48, [UR4+0x18] ;  /* 0x00001804ff307984 */ /* 0x000f280008000a00 */
[----:B--23--:R-:W2:Y:S04]  /*5700*/  LDS.128 R28, [UR4+0x20] ;  /* 0x00002004ff1c7984 */ /* 0x00cea80008000c00 */
[----:B-1----:R-:W1:Y:S04]  /*5710*/  LDS.128 R32, [UR4+0x30] ;  /* 0x00003004ff207984 */ /* 0x002e680008000c00 */
[----:B------:R-:W3:Y:S04]  /*5720*/  LDS.128 R36, [UR4+0x40] ;  /* 0x00004004ff247984 */ /* 0x000ee80008000c00 */
[----:B------:R-:W5:Y:S04]  /*5730*/  LDS.128 R40, [UR4+0x50] ;  /* 0x00005004ff287984 */ /* 0x000f680008000c00 */
[----:B------:R-:W5:Y:S01]  /*5740*/  LDS.128 R44, [UR4+0x60] ;  /* 0x00006004ff2c7984 */ /* 0x000f620008000c00 */
[----:B----4-:R-:W-:Y:S01]  /*5750*/  FADD.FTZ R51, R26, R48 ;  /* 0x000000301a337221 */ /* 0x010fe20000010000 */
[----:B------:R-:W-:-:S02]  /*5760*/  FADD.FTZ R48, R27, R49 ;  /* 0x000000311b307221 */ /* 0x000fc40000010000 */
[----:B0-----:R-:W0:Y:S01]  /*5770*/  LDS.64 R26, [UR4+0x70] ;  /* 0x00007004ff1a7984 */ /* 0x001e220008000a00 */
[----:B--2---:R-:W-:Y:S01]  /*5780*/  FADD.FTZ R51, R51, R28 ;  /* 0x0000001c33337221 */ /* 0x004fe20000010000 */
[----:B------:R-:W-:-:S03]  /*5790*/  FADD.FTZ R48, R48, R29 ;  /* 0x0000001d30307221 */ /* 0x000fc60000010000 */
[----:B------:R-:W-:Y:S01]  /*57a0*/  FADD.FTZ R51, R51, R30 ;  /* 0x0000001e33337221 */ /* 0x000fe20000010000 */
[----:B------:R-:W-:-:S03]  /*57b0*/  FADD.FTZ R48, R48, R31 ;  /* 0x0000001f30307221 */ /* 0x000fc60000010000 */
[----:B-1----:R-:W-:Y:S01]  /*57c0*/  FADD.FTZ R51, R51, R32 ;  /* 0x0000002033337221 */ /* 0x002fe20000010000 */
[----:B------:R-:W-:-:S03]  /*57d0*/  FADD.FTZ R48, R48, R33 ;  /* 0x0000002130307221 */ /* 0x000fc60000010000 */
[----:B------:R-:W-:Y:S01]  /*57e0*/  FADD.FTZ R51, R51, R34 ;  /* 0x0000002233337221 */ /* 0x000fe20000010000 */
[----:B------:R-:W-:-:S03]  /*57f0*/  FADD.FTZ R48, R48, R35 ;  /* 0x0000002330307221 */ /* 0x000fc60000010000 */
[----:B---3--:R-:W-:Y:S01]  /*5800*/  FADD.FTZ R51, R51, R36 ;  /* 0x0000002433337221 */ /* 0x008fe20000010000 */
[----:B------:R-:W-:-:S03]  /*5810*/  FADD.FTZ R48, R48, R37 ;  /* 0x0000002530307221 */ /* 0x000fc60000010000 */
[----:B------:R-:W-:Y:S01]  /*5820*/  FADD.FTZ R51, R51, R38 ;  /* 0x0000002633337221 */ /* 0x000fe20000010000 */
[----:B------:R-:W-:-:S03]  /*5830*/  FADD.FTZ R48, R48, R39 ;  /* 0x0000002730307221 */ /* 0x000fc60000010000 */
[----:B-----5:R-:W-:Y:S01]  /*5840*/  FADD.FTZ R51, R51, R40 ;  /* 0x0000002833337221 */ /* 0x020fe20000010000 */
[----:B------:R-:W-:-:S03]  /*5850*/  FADD.FTZ R48, R48, R41 ;  /* 0x0000002930307221 */ /* 0x000fc60000010000 */
[----:B------:R-:W-:Y:S01]  /*5860*/  FADD.FTZ R51, R51, R42 ;  /* 0x0000002a33337221 */ /* 0x000fe20000010000 */
[----:B------:R-:W-:-:S03]  /*5870*/  FADD.FTZ R48, R48, R43 ;  /* 0x0000002b30307221 */ /* 0x000fc60000010000 */
[----:B------:R-:W-:Y:S01]  /*5880*/  FADD.FTZ R51, R51, R44 ;  /* 0x0000002c33337221 */ /* 0x000fe20000010000 */
[----:B------:R-:W-:-:S03]  /*5890*/  FADD.FTZ R48, R48, R45 ;  /* 0x0000002d30307221 */ /* 0x000fc60000010000 */
[----:B------:R-:W-:Y:S01]  /*58a0*/  FADD.FTZ R51, R51, R46 ;  /* 0x0000002e33337221 */ /* 0x000fe20000010000 */
[----:B------:R-:W-:-:S03]  /*58b0*/  FADD.FTZ R48, R48, R47 ;  /* 0x0000002f30307221 */ /* 0x000fc60000010000 */
[----:B0-----:R-:W-:Y:S01]  /*58c0*/  FADD.FTZ R26, R51, R26 ;  /* 0x0000001a331a7221 */ /* 0x001fe20000010000 */
[----:B------:R-:W-:-:S07]  /*58d0*/  FADD.FTZ R27, R48, R27 ;  /* 0x0000001b301b7221 */ /* 0x000fce0000010000 */
.L_x_136:
[----:B------:R-:W-:Y:S05]  /*58e0*/  BSYNC.RECONVERGENT B0 ;  /* 0x0000000000007941 */ /* 0x000fea0003800200 */
.L_x_135:
[----:B------:R-:W-:Y:S01]  /*58f0*/  BAR.SYNC.DEFER_BLOCKING 0x0 ;  /* 0x0000000000007b1d */ /* 0x000fe20000010000 */
[----:B------:R-:W-:-:S05]  /*5900*/  IMAD R119, R119, 0xd, R50 ;  /* 0x0000000d77777824 */ /* 0x000fca00078e0232 */
[----:B------:R-:W-:Y:S04]  /*5910*/  BSSY.RECONVERGENT B0, `(.L_x_137) ;  /* 0x000009d000007945 */ /* 0x000fe80003800200 */
[----:B------:R-:W-:Y:S05]  /*5920*/  @P4 BRA `(.L_x_138) ;  /* 0x00000008006c4947 */ /* 0x000fea0003800000 */
[----:B--23--:R-:W2:Y:S04]  /*5930*/  LDS.128 R28, [R118+0xd0] ;  /* 0x0000d000761c7984 */ /* 0x00cea80000000c00 */
[----:B-1----:R-:W1:Y:S04]  /*5940*/  LDS.128 R32, [R118+0x1a0] ;  /* 0x0001a00076207984 */ /* 0x002e680000000c00 */
[----:B------:R-:W3:Y:S04]  /*5950*/  LDS.128 R36, [R118+0x270] ;  /* 0x0002700076247984 */ /* 0x000ee80000000c00 */
[----:B------:R-:W4:Y:S04]  /*5960*/  LDS.128 R52, [R118+0x340] ;  /* 0x0003400076347984 */ /* 0x000f280000000c00 */
[----:B------:R-:W5:Y:S04]  /*5970*/  LDS.128 R48, [R118+0x410] ;  /* 0x0004100076307984 */ /* 0x000f680000000c00 */
[----:B------:R-:W0:Y:S04]  /*5980*/  LDS.128 R44, [R118+0x4e0] ;  /* 0x0004e000762c7984 */ /* 0x000e280000000c00 */
[----:B------:R-:W0:Y:S01]  /*5990*/  LDS.128 R40, [R118+0x5b0] ;  /* 0x0005b00076287984 */ /* 0x000e220000000c00 */
[----:B--2---:R-:W-:Y:S01]  /*59a0*/  FADD.FTZ R57, R60, R28 ;  /* 0x0000001c3c397221 */ /* 0x004fe20000010000 */
[----:B------:R-:W-:Y:S01]  /*59b0*/  FADD.FTZ R28, R61, R29 ;  /* 0x0000001d3d1c7221 */ /* 0x000fe20000010000 */
[----:B------:R-:W-:Y:S01]  /*59c0*/  FADD.FTZ R59, R62, R30 ;  /* 0x0000001e3e3b7221 */ /* 0x000fe20000010000 */
[----:B------:R-:W-:Y:S01]  /*59d0*/  FADD.FTZ R56, R63, R31 ;  /* 0x0000001f3f387221 */ /* 0x000fe20000010000 */
[----:B-1----:R-:W-:Y:S01]  /*59e0*/  FADD.FTZ R57, R57, R32 ;  /* 0x0000002039397221 */ /* 0x002fe20000010000 */
[----:B------:R-:W-:Y:S01]  /*59f0*/  FADD.FTZ R58, R28, R33 ;  /* 0x000000211c3a7221 */ /* 0x000fe20000010000 */
[----:B------:R-:W-:Y:S01]  /*5a00*/  FADD.FTZ R59, R59, R34 ;  /* 0x000000223b3b7221 */ /* 0x000fe20000010000 */
[----:B------:R-:W1:Y:S01]  /*5a10*/  LDS.128 R28, [R118+0x680] ;  /* 0x00068000761c7984 */ /* 0x000e620000000c00 */
[----:B------:R-:W-:Y:S01]  /*5a20*/  FADD.FTZ R56, R56, R35 ;  /* 0x0000002338387221 */ /* 0x000fe20000010000 */
[----:B---3--:R-:W-:Y:S01]  /*5a30*/  FADD.FTZ R57, R57, R36 ;  /* 0x0000002439397221 */ /* 0x008fe20000010000 */
[----:B------:R-:W-:Y:S01]  /*5a40*/  FADD.FTZ R58, R58, R37 ;  /* 0x000000253a3a7221 */ /* 0x000fe20000010000 */
[----:B------:R-:W2:Y:S01]  /*5a50*/  LDS.128 R32, [R118+0x750] ;  /* 0x0007500076207984 */ /* 0x000ea20000000c00 */
[----:B------:R-:W-:Y:S01]  /*5a60*/  FADD.FTZ R59, R59, R38 ;  /* 0x000000263b3b7221 */ /* 0x000fe20000010000 */
[----:B------:R-:W-:Y:S01]  /*5a70*/  FADD.FTZ R56, R56, R39 ;  /* 0x0000002738387221 */ /* 0x000fe20000010000 */
[----:B----4-:R-:W-:Y:S01]  /*5a80*/  FADD.FTZ R57, R57, R52 ;  /* 0x0000003439397221 */ /* 0x010fe20000010000 */
[----:B------:R-:W3:Y:S01]  /*5a90*/  LDS.128 R36, [R118+0x820] ;  /* 0x0008200076247984 */ /* 0x000ee20000000c00 */
[----:B------:R-:W-:Y:S01]  /*5aa0*/  FADD.FTZ R58, R58, R53 ;  /* 0x000000353a3a7221 */ /* 0x000fe20000010000 */
[----:B------:R-:W-:Y:S01]  /*5ab0*/  FADD.FTZ R59, R59, R54 ;  /* 0x000000363b3b7221 */ /* 0x000fe20000010000 */
[----:B------:R-:W-:Y:S01]  /*5ac0*/  FADD.FTZ R56, R56, R55 ;  /* 0x0000003738387221 */ /* 0x000fe20000010000 */
[----:B-----5:R-:W-:Y:S01]  /*5ad0*/  FADD.FTZ R57, R57, R48 ;  /* 0x0000003039397221 */ /* 0x020fe20000010000 */
[----:B------:R-:W4:Y:S01]  /*5ae0*/  LDS.128 R52, [R118+0x8f0] ;  /* 0x0008f00076347984 */ /* 0x000f220000000c00 */
[----:B------:R-:W-:Y:S01]  /*5af0*/  FADD.FTZ R58, R58, R49 ;  /* 0x000000313a3a7221 */ /* 0x000fe20000010000 */
[----:B------:R-:W-:Y:S01]  /*5b00*/  FADD.FTZ R59, R59, R50 ;  /* 0x000000323b3b7221 */ /* 0x000fe20000010000 */
[----:B------:R-:W-:Y:S01]  /*5b10*/  FADD.FTZ R56, R56, R51 ;  /* 0x0000003338387221 */ /* 0x000fe20000010000 */
[----:B0-----:R-:W-:Y:S01]  /*5b20*/  FADD.FTZ R57, R57, R44 ;  /* 0x0000002c39397221 */ /* 0x001fe20000010000 */
[----:B------:R-:W0:Y:S01]  /*5b30*/  LDS.128 R48, [R118+0x9c0] ;  /* 0x0009c00076307984 */ /* 0x000e220000000c00 */
[----:B------:R-:W-:Y:S01]  /*5b40*/  FADD.FTZ R58, R58, R45 ;  /* 0x0000002d3a3a7221 */ /* 0x000fe20000010000 */
[----:B------:R-:W-:Y:S01]  /*5b50*/  FADD.FTZ R59, R59, R46 ;  /* 0x0000002e3b3b7221 */ /* 0x000fe20000010000 */
[----:B------:R-:W-:Y:S01]  /*5b60*/  FADD.FTZ R56, R56, R47 ;  /* 0x0000002f38387221 */ /* 0x000fe20000010000 */
[----:B------:R-:W-:Y:S01]  /*5b70*/  FADD.FTZ R57, R57, R40 ;  /* 0x0000002839397221 */ /* 0x000fe20000010000 */
[----:B------:R-:W5:Y:S01]  /*5b80*/  LDS.128 R44, [R118+0xa90] ;  /* 0x000a9000762c7984 */ /* 0x000f620000000c00 */
[----:B------:R-:W-:Y:S01]  /*5b90*/  FADD.FTZ R58, R58, R41 ;  /* 0x000000293a3a7221 */ /* 0x000fe20000010000 */
[----:B------:R-:W-:Y:S01]  /*5ba0*/  FADD.FTZ R59, R59, R42 ;  /* 0x0000002a3b3b7221 */ /* 0x000fe20000010000 */
[----:B------:R-:W-:-:S02]  /*5bb0*/  FADD.FTZ R56, R56, R43 ;  /* 0x0000002b38387221 */ /* 0x000fc40000010000 */
[----:B------:R-:W5:Y:S01]  /*5bc0*/  LDS.128 R40, [R118+0xb60] ;  /* 0x000b600076287984 */ /* 0x000f620000000c00 */
        /* <DEDUP_REMOVED lines=9> */
[----:B---3--:R-:W-:Y:S01]  /*5c60*/  FADD.FTZ R57, R57, R36 ;  /* 0x0000002439397221 */ /* 0x008fe20000010000 */
[----:B------:R-:W2:Y:S01]  /*5c70*/  LDS.128 R32, [R118+0xd00] ;  /* 0x000d000076207984 */ /* 0x000ea20000000c00 */
[----:B------:R-:W-:Y:S01]  /*5c80*/  FADD.FTZ R58, R58, R37 ;  /* 0x000000253a3a7221 */ /* 0x000fe20000010000 */
[----:B------:R-:W-:Y:S01]  /*5c90*/  FADD.FTZ R59, R59, R38 ;  /* 0x000000263b3b7221 */ /* 0x000fe20000010000 */
[----:B------:R-:W-:Y:S01]  /*5ca0*/  FADD.FTZ R56, R56, R39 ;  /* 0x0000002738387221 */ /* 0x000fe20000010000 */
[----:B----4-:R-:W-:Y:S01]  /*5cb0*/  FADD.FTZ R57, R57, R52 ;  /* 0x0000003439397221 */ /* 0x010fe20000010000 */
        /* <DEDUP_REMOVED lines=8> */
[----:B-----5:R-:W-:Y:S01]  /*5d40*/  FADD.FTZ R49, R57, R44 ;  /* 0x0000002c39317221 */ /* 0x020fe20000010000 */
[----:B------:R-:W3:Y:S01]  /*5d50*/  LDS.128 R52, [R118+0xea0] ;  /* 0x000ea00076347984 */ /* 0x000ee20000000c00 */
[----:B------:R-:W-:Y:S01]  /*5d60*/  FADD.FTZ R44, R58, R45 ;  /* 0x0000002d3a2c7221 */ /* 0x000fe20000010000 */
[----:B------:R-:W-:Y:S01]  /*5d70*/  FADD.FTZ R45, R59, R46 ;  /* 0x0000002e3b2d7221 */ /* 0x000fe20000010000 */
[----:B------:R-:W-:Y:S01]  /*5d80*/  FADD.FTZ R46, R56, R47 ;  /* 0x0000002f382e7221 */ /* 0x000fe20000010000 */
[----:B------:R-:W-:Y:S01]  /*5d90*/  FADD.FTZ R49, R49, R40 ;  /* 0x0000002831317221 */ /* 0x000fe20000010000 */
[----:B------:R-:W4:Y:S01]  /*5da0*/  LDS.128 R56, [R118+0xf70] ;  /* 0x000f700076387984 */ /* 0x000f220000000c00 */
        /* <DEDUP_REMOVED lines=8> */
[----:B------:R-:W1:Y:S01]  /*5e30*/  LDS.128 R44, [R118+0x1110] ;  /* 0x00111000762c7984 */ /* 0x000e620000000c00 */
[----:B--2---:R-:W-:Y:S01]  /*5e40*/  FADD.FTZ R61, R49, R32 ;  /* 0x00000020313d7221 */ /* 0x004fe20000010000 */
[----:B------:R-:W-:Y:S01]  /*5e50*/  FADD.FTZ R32, R28, R33 ;  /* 0x000000211c207221 */ /* 0x000fe20000010000 */
[----:B------:R-:W-:Y:S01]  /*5e60*/  FADD.FTZ R33, R29, R34 ;  /* 0x000000221d217221 */ /* 0x000fe20000010000 */
[----:B------:R-:W2:Y:S01]  /*5e70*/  LDS.128 R48, [R118+0x11e0] ;  /* 0x0011e00076307984 */ /* 0x000ea20000000c00 */
[----:B------:R-:W-:-:S03]  /*5e80*/  FADD.FTZ R60, R60, R35 ;  /* 0x000000233c3c7221 */ /* 0x000fc60000010000 */
[----:B------:R-:W2:Y:S01]  /*5e90*/  LDS.128 R28, [R118+0x12b0] ;  /* 0x0012b000761c7984 */ /* 0x000ea20000000c00 */
[----:B0-----:R-:W-:Y:S01]  /*5ea0*/  FADD.FTZ R61, R61, R36 ;  /* 0x000000243d3d7221 */ /* 0x001fe20000010000 */
[----:B------:R-:W-:Y:S01]  /*5eb0*/  FADD.FTZ R32, R32, R37 ;  /* 0x0000002520207221 */ /* 0x000fe20000010000 */
[----:B------:R-:W-:Y:S01]  /*5ec0*/  FADD.FTZ R33, R33, R38 ;  /* 0x0000002621217221 */ /* 0x000fe20000010000 */
[----:B------:R-:W-:Y:S01]  /*5ed0*/  FADD.FTZ R60, R60, R39 ;  /* 0x000000273c3c7221 */ /* 0x000fe20000010000 */
[----:B---3--:R-:W-:Y:S01]  /*5ee0*/  FADD.FTZ R61, R61, R52 ;  /* 0x000000343d3d7221 */ /* 0x008fe20000010000 */
[----:B------:R-:W-:Y:S01]  /*5ef0*/  FADD.FTZ R32, R32, R53 ;  /* 0x0000003520207221 */ /* 0x000fe20000010000 */
[----:B------:R-:W-:Y:S01]  /*5f00*/  FADD.FTZ R33, R33, R54 ;  /* 0x0000003621217221 */ /* 0x000fe20000010000 */
[----:B------:R-:W-:Y:S01]  /*5f10*/  FADD.FTZ R60, R60, R55 ;  /* 0x000000373c3c7221 */ /* 0x000fe20000010000 */
[----:B----4-:R-:W-:Y:S01]  /*5f20*/  FADD.FTZ R61, R61, R56 ;  /* 0x000000383d3d7221 */ /* 0x010fe20000010000 */
[----:B------:R-:W-:Y:S01]  /*5f30*/  FADD.FTZ R36, R32, R57 ;  /* 0x0000003920247221 */ /* 0x000fe20000010000 */
[----:B------:R-:W-:Y:S01]  /*5f40*/  FADD.FTZ R37, R33, R58 ;  /* 0x0000003a21257221 */ /* 0x000fe20000010000 */
[----:B------:R-:W-:Y:S01]  /*5f50*/  FADD.FTZ R60, R60, R59 ;  /* 0x0000003b3c3c7221 */ /* 0x000fe20000010000 */
[----:B------:R-:W0:Y:S01]  /*5f60*/  LDS.128 R32, [R118+0x1380] ;  /* 0x0013800076207984 */ /* 0x000e220000000c00 */
[----:B-----5:R-:W-:Y:S01]  /*5f70*/  FADD.FTZ R61, R61, R40 ;  /* 0x000000283d3d7221 */ /* 0x020fe20000010000 */
[----:B------:R-:W-:Y:S01]  /*5f80*/  FADD.FTZ R40, R36, R41 ;  /* 0x0000002924287221 */ /* 0x000fe20000010000 */
[----:B------:R-:W-:Y:S01]  /*5f90*/  FADD.FTZ R53, R37, R42 ;  /* 0x0000002a25357221 */ /* 0x000fe20000010000 */
[----:B------:R-:W-:Y:S01]  /*5fa0*/  FADD.FTZ R60, R60, R43 ;  /* 0x0000002b3c3c7221 */ /* 0x000fe20000010000 */
[----:B------:R-:W3:Y:S04]  /*5fb0*/  LDS.128 R36, [R118+0x1450] ;  /* 0x0014500076247984 */ /* 0x000ee80000000c00 */
[----:B------:R-:W-:Y:S01]  /*5fc0*/  LDS.128 R56, [R118+0x1860] ;  /* 0x0018600076387984 */ /* 0x000fe20000000c00 */
[----:B-1----:R-:W-:Y:S01]  /*5fd0*/  FADD.FTZ R52, R40, R45 ;  /* 0x0000002d28347221 */ /* 0x002fe20000010000 */
[----:B------:R-:W-:-:S02]  /*5fe0*/  FADD.FTZ R61, R61, R44 ;  /* 0x0000002c3d3d7221 */ /* 0x000fc40000010000 */
[----:B------:R-:W1:Y:S01]  /*5ff0*/  LDS.128 R40, [R118+0x1520] ;  /* 0x0015200076287984 */ /* 0x000e620000000c00 */
[----:B------:R-:W-:Y:S01]  /*6000*/  FADD.FTZ R53, R53, R46 ;  /* 0x0000002e35357221 */ /* 0x000fe20000010000 */
[----:B------:R-:W-:Y:S01]  /*6010*/  FADD.FTZ R60, R60, R47 ;  /* 0x0000002f3c3c7221 */ /* 0x000fe20000010000 */
[----:B--2---:R-:W-:Y:S01]  /*6020*/  FADD.FTZ R61, R61, R48 ;  /* 0x000000303d3d7221 */ /* 0x004fe20000010000 */
[----:B------:R-:W2:Y:S01]  /*6030*/  LDS.128 R44, [R118+0x15f0] ;  /* 0x0015f000762c7984 */ /* 0x000ea20000000c00 */
[----:B------:R-:W-:Y:S01]  /*6040*/  FADD.FTZ R52, R52, R49 ;  /* 0x0000003134347221 */ /* 0x000fe20000010000 */
[----:B------:R-:W-:Y:S01]  /*6050*/  FADD.FTZ R53, R53, R50 ;  /* 0x0000003235357221 */ /* 0x000fe20000010000 */
[----:B------:R-:W-:Y:S01]  /*6060*/  FADD.FTZ R124, R60, R51 ;  /* 0x000000333c7c7221 */ /* 0x000fe20000010000 */
[----:B------:R-:W-:Y:S01]  /*6070*/  FADD.FTZ R125, R61, R28 ;  /* 0x0000001c3d7d7221 */ /* 0x000fe20000010000 */
[----:B------:R-:W4:Y:S01]  /*6080*/  LDS.128 R48, [R118+0x16c0] ;  /* 0x0016c00076307984 */ /* 0x000f220000000c00 */
[----:B------:R-:W-:Y:S01]  /*6090*/  FADD.FTZ R28, R52, R29 ;  /* 0x0000001d341c7221 */ /* 0x000fe20000010000 */
[----:B------:R-:W-:Y:S01]  /*60a0*/  FADD.FTZ R29, R53, R30 ;  /* 0x0000001e351d7221 */ /* 0x000fe20000010000 */
[----:B------:R-:W-:Y:S01]  /*60b0*/  FADD.FTZ R124, R124, R31 ;  /* 0x0000001f7c7c7221 */ /* 0x000fe20000010000 */
[----:B------:R-:W5:Y:S04]  /*60c0*/  LDS.128 R52, [R118+0x1790] ;  /* 0x0017900076347984 */ /* 0x000f680000000c00 */
[----:B------:R-:W5:Y:S01]  /*60d0*/  LDS.128 R60, [R118+0x1930] ;  /* 0x00193000763c7984 */ /* 0x000f620000000c00 */
        /* <DEDUP_REMOVED lines=15> */
[----:B------:R-:W-:Y:S01]  /*61d0*/  FADD.FTZ R124, R124, R47 ;  /* 0x0000002f7c7c7221 */ /* 0x000fe20000010000 */
[----:B----4-:R-:W-:Y:S01]  /*61e0*/  FADD.FTZ R125, R125, R48 ;  /* 0x000000307d7d7221 */ /* 0x010fe20000010000 */
[----:B------:R-:W-:Y:S01]  /*61f0*/  FADD.FTZ R28, R28, R49 ;  /* 0x000000311c1c7221 */ /* 0x000fe20000010000 */
[----:B------:R-:W-:Y:S01]  /*6200*/  FADD.FTZ R29, R29, R50 ;  /* 0x000000321d1d7221 */ /* 0x000fe20000010000 */
[----:B------:R-:W-:Y:S01]  /*6210*/  FADD.FTZ R124, R124, R51 ;  /* 0x000000337c7c7221 */ /* 0x000fe20000010000 */
[----:B-----5:R-:W-:Y:S01]  /*6220*/  FADD.FTZ R125, R125, R52 ;  /* 0x000000347d7d7221 */ /* 0x020fe20000010000 */
[----:B------:R-:W-:Y:S01]  /*6230*/  FADD.FTZ R28, R28, R53 ;  /* 0x000000351c1c7221 */ /* 0x000fe20000010000 */
        /* <DEDUP_REMOVED lines=9> */
[----:B------:R-:W-:-:S07]  /*62d0*/  FADD.FTZ R63, R124, R63 ;  /* 0x0000003f7c3f7221 */ /* 0x000fce0000010000 */
.L_x_138:
[----:B------:R-:W-:Y:S05]  /*62e0*/  BSYNC.RECONVERGENT B0 ;  /* 0x0000000000007941 */ /* 0x000fea0003800200 */
.L_x_137:
[----:B------:R-:W-:Y:S04]  /*62f0*/  BSSY.RECONVERGENT B0, `(.L_x_139) ;  /* 0x000001c000007945 */ /* 0x000fe80003800200 */
[----:B------:R-:W-:Y:S05]  /*6300*/  @P4 BRA `(.L_x_140) ;  /* 0x0000000000684947 */ /* 0x000fea0003800000 */
[----:B---3--:R-:W1:Y:S08]  /*6310*/  LDC.64 R28, c[0x0][0x3f8] ;  /* 0x0000fe00ff1c7b82 */ /* 0x008e700000000a00 */
[----:B--2---:R-:W2:Y:S01]  /*6320*/  LDC.64 R30, c[0x0][0x3d8] ;  /* 0x0000f600ff1e7b82 */ /* 0x004ea20000000a00 */
[----:B-1----:R-:W-:Y:S01]  /*6330*/  IMAD.WIDE.U32 R32, R28, 0x3, RZ ;  /* 0x000000031c207825 */ /* 0x002fe200078e00ff */
[----:B------:R-:W-:-:S02]  /*6340*/  LEA R37, R29, R29, 0x1 ;  /* 0x0000001d1d257211 */ /* 0x000fc400078e08ff */
[----:B------:R-:W-:Y:S02]  /*6350*/  LEA.HI R39, P2, R29, R28, RZ, 0x1 ;  /* 0x0000001c1d277211 */ /* 0x000fe400078508ff */
[----:B------:R-:W-:Y:S02]  /*6360*/  IADD3 R37, PT, PT, R33, R37, RZ ;  /* 0x0000002521257210 */ /* 0x000fe40007ffe0ff */
[----:B------:R-:W-:Y:S01]  /*6370*/  IADD3.X R34, PT, PT, RZ, R29, RZ, P2, !PT ;  /* 0x0000001dff227210 */ /* 0x000fe200017fe4ff */
[----:B--2---:R-:W-:Y:S01]  /*6380*/  IMAD.WIDE R30, R119, 0x4, R30 ;  /* 0x00000004771e7825 */ /* 0x004fe200078e021e */
[----:B------:R-:W-:Y:S02]  /*6390*/  LEA.HI R36, P2, R37, R32, RZ, 0x1 ;  /* 0x0000002025247211 */ /* 0x000fe400078508ff */
[----:B------:R-:W-:Y:S02]  /*63a0*/  SHF.L.U32 R33, R39, 0x1, RZ ;  /* 0x0000000127217819 */ /* 0x000fe400000006ff */
[----:B------:R-:W-:Y:S01]  /*63b0*/  SHF.L.U32 R35, R36, 0x1, RZ ;  /* 0x0000000124237819 */ /* 0x000fe200000006ff */
[----:B------:R4:W-:Y:S01]  /*63c0*/  REDG.E.ADD.F32.FTZ.RN.STRONG.GPU desc[UR6][R30.64], R60 ;  /* 0x0000003c1e0079a6 */ /* 0x0009e2000c12f306 */
[----:B------:R-:W-:-:S02]  /*63d0*/  LOP3.LUT R33, R33, 0xfffffffc, RZ, 0xc0, !PT ;  /* 0xfffffffc21217812 */ /* 0x000fc400078ec0ff */
[----:B------:R-:W-:Y:S02]  /*63e0*/  LEA R32, P3, R28, R30, 0x2 ;  /* 0x0000001e1c207211 */ /* 0x000fe400078610ff */
[----:B------:R-:W-:Y:S02]  /*63f0*/  IADD3.X R37, PT, PT, RZ, R37, RZ, P2, !PT ;  /* 0x00000025ff257210 */ /* 0x000fe400017fe4ff */
[----:B------:R-:W-:Y:S02]  /*6400*/  LOP3.LUT R35, R35, 0xfffffffc, RZ, 0xc0, !PT ;  /* 0xfffffffc23237812 */ /* 0x000fe400078ec0ff */
[----:B------:R-:W-:Y:S02]  /*6410*/  SHF.L.U64.HI R39, R39, 0x1, R34 ;  /* 0x0000000127277819 */ /* 0x000fe40000010222 */
[----:B------:R-:W-:Y:S02]  /*6420*/  IADD3 R34, P2, PT, R30, R33, RZ ;  /* 0x000000211e227210 */ /* 0x000fe40007f5e0ff */
[----:B------:R-:W-:-:S02]  /*6430*/  LEA.HI.X R33, R28, R31, R29, 0x2, P3 ;  /* 0x0000001f1c217211 */ /* 0x000fc400018f141d */
[----:B------:R-:W-:Y:S02]  /*6440*/  SHF.L.U64.HI R29, R36, 0x1, R37 ;  /* 0x00000001241d7819 */ /* 0x000fe40000010225 */
[----:B------:R-:W-:Y:S02]  /*6450*/  IADD3 R28, P3, PT, R30, R35, RZ ;  /* 0x000000231e1c7210 */ /* 0x000fe40007f7e0ff */
[C---:B------:R-:W-:Y:S02]  /*6460*/  IADD3.X R35, PT, PT, R31.reuse, R39, RZ, P2, !PT ;  /* 0x000000271f237210 */ /* 0x040fe400017fe4ff */
[----:B------:R-:W-:-:S03]  /*6470*/  IADD3.X R29, PT, PT, R31, R29, RZ, P3, !PT ;  /* 0x0000001d1f1d7210 */ /* 0x000fc60001ffe4ff */
[----:B------:R4:W-:Y:S04]  /*6480*/  REDG.E.ADD.F32.FTZ.RN.STRONG.GPU desc[UR6][R34.64], R61 ;  /* 0x0000003d220079a6 */ /* 0x0009e8000c12f306 */
[----:B------:R4:W-:Y:S04]  /*6490*/  REDG.E.ADD.F32.FTZ.RN.STRONG.GPU desc[UR6][R32.64], R62 ;  /* 0x0000003e200079a6 */ /* 0x0009e8000c12f306 */
[----:B------:R4:W-:Y:S02]  /*64a0*/  REDG.E.ADD.F32.FTZ.RN.STRONG.GPU desc[UR6][R28.64], R63 ;  /* 0x0000003f1c0079a6 */ /* 0x0009e4000c12f306 */
.L_x_140:
[----:B------:R-:W-:Y:S05]  /*64b0*/  BSYNC.RECONVERGENT B0 ;  /* 0x0000000000007941 */ /* 0x000fea0003800200 */
.L_x_139:
[----:B------:R-:W-:Y:S05]  /*64c0*/  @!P0 BRA `(.L_x_141) ;  /* 0x0000000800948947 */ /* 0x000fea0003800000 */
[----:B------:R-:W5:Y:S01]  /*64d0*/  LDC.64 R40, c[0x0][0x3d0] ;  /* 0x0000f400ff287b82 */ /* 0x000f620000000a00 */
[----:B------:R-:W0:Y:S01]  /*64e0*/  S2R R43, SR_CTAID.Y ;  /* 0x00000000002b7919 */ /* 0x000e220000002600 */
[----:B----4-:R-:W-:Y:S02]  /*64f0*/  LOP3.LUT R29, R80, 0x1, RZ, 0xc0, !PT ;  /* 0x00000001501d7812 */ /* 0x010fe400078ec0ff */
[----:B------:R-:W-:-:S03]  /*6500*/  ISETP.GE.U32.AND P2, PT, R117, 0x8, PT ;  /* 0x000000087500780c */ /* 0x000fc60003f46070 */
[----:B------:R-:W-:-:S04]  /*6510*/  IMAD R30, R29, R84, RZ ;  /* 0x000000541d1e7224 */ /* 0x000fc800078e02ff */
[----:B---3--:R-:W-:-:S05]  /*6520*/  IMAD R28, R30, R117, RZ ;  /* 0x000000751e1c7224 */ /* 0x008fca00078e02ff */
[----:B------:R-:W-:-:S05]  /*6530*/  SHF.L.U32 R29, R28, 0x1, RZ ;  /* 0x000000011c1d7819 */ /* 0x000fca00000006ff */
[----:B-----5:R-:W-:Y:S01]  /*6540*/  IMAD.WIDE R40, R29, 0x4, R40 ;  /* 0x000000041d287825 */ /* 0x020fe200078e0228 */
[----:B0-----:R-:W-:Y:S06]  /*6550*/  @P1 BRA `(.L_x_142) ;  /* 0x0000000000501947 */ /* 0x001fec0003800000 */
[----:B------:R-:W0:Y:S01]  /*6560*/  LDC.64 R28, c[0x0][0x3c8] ;  /* 0x0000f200ff1c7b82 */ /* 0x000e220000000a00 */
[----:B-1----:R-:W-:Y:S01]  /*6570*/  LOP3.LUT P0, R32, R80, 0x2, RZ, 0xc0, !PT ;  /* 0x0000000250207812 */ /* 0x002fe2000780c0ff */
[----:B------:R-:W-:Y:S01]  /*6580*/  IMAD R33, R3, R84, R43 ;  /* 0x0000005403217224 */ /* 0x000fe200078e022b */
[----:B--2---:R-:W-:Y:S02]  /*6590*/  IADD3 R31, PT, PT, R30, R43, RZ ;  /* 0x0000002b1e1f7210 */ /* 0x004fe40007ffe0ff */
[----:B------:R-:W-:-:S04]  /*65a0*/  SEL R35, R117, RZ, !P0 ;  /* 0x000000ff75237207 */ /* 0x000fc80004000000 */
[----:B------:R-:W-:Y:S01]  /*65b0*/  ISETP.NE.AND P0, PT, R35, -0x1, PT ;  /* 0xffffffff2300780c */ /* 0x000fe20003f05270 */
[----:B0-----:R-:W-:-:S04]  /*65c0*/  IMAD.WIDE.U32 R28, R31, 0x4, R28 ;  /* 0x000000041f1c7825 */ /* 0x001fc800078e001c */
        /* <DEDUP_REMOVED lines=8> */
.L_x_143:
[----:B0-----:R-:W2:Y:S04]  /*6650*/  LDG.E.STRONG.GPU R30, desc[UR6][R28.64] ;  /* 0x000000061c1e7981 */ /* 0x001ea8000c1ef900 */
[----:B--2---:R-:W-:Y:S01]  /*6660*/  CCTL.IVALL ;  /* 0x00000000ff00798f */ /* 0x004fe20002000000 */
[----:B------:R-:W-:Y:S05]  /*6670*/  YIELD ;  /* 0x0000000000007946 */ /* 0x000fea0003800000 */
[----:B------:R-:W-:-:S13]  /*6680*/  ISETP.NE.AND P0, PT, R30, R35, PT ;  /* 0x000000231e00720c */ /* 0x000fda0003f05270 */
[----:B------:R-:W-:Y:S05]  /*6690*/  @P0 BRA `(.L_x_143) ;  /* 0xfffffffc00ec0947 */ /* 0x000fea000383ffff */
.L_x_142:
[----:B------:R-:W-:Y:S05]  /*66a0*/  WARPSYNC.ALL ;  /* 0x0000000000007948 */ /* 0x000fea0003800000 */
[----:B------:R-:W-:Y:S01]  /*66b0*/  BAR.SYNC.DEFER_BLOCKING 0x0 ;  /* 0x0000000000007b1d */ /* 0x000fe20000010000 */
[----:B------:R-:W-:-:S05]  /*66c0*/  MOV R42, RZ ;  /* 0x000000ff002a7202 */ /* 0x000fca0000000f00 */
[----:B------:R-:W-:Y:S05]  /*66d0*/  @!P2 BRA `(.L_x_144) ;  /* 0x000000040018a947 */ /* 0x000fea0003800000 */
[CC--:B------:R-:W-:Y:S01]  /*66e0*/  LEA R53, R84.reuse, R43.reuse, 0x2 ;  /* 0x0000002b54357211 */ /* 0x0c0fe200078e10ff */
[C-C-:B------:R-:W-:Y:S01]  /*66f0*/  IMAD R47, R84.reuse, 0x5, R43.reuse ;  /* 0x00000005542f7824 */ /* 0x140fe200078e022b */
[CC--:B------:R-:W-:Y:S01]  /*6700*/  LEA R57, R84.reuse, R43.reuse, 0x1 ;  /* 0x0000002b54397211 */ /* 0x0c0fe200078e08ff */
[C-C-:B------:R-:W-:Y:S01]  /*6710*/  IMAD R51, R84.reuse, 0x3, R43.reuse ;  /* 0x0000000354337824 */ /* 0x140fe200078e022b */
[----:B------:R-:W-:Y:S01]  /*6720*/  IADD3 R61, PT, PT, R43, R84, RZ ;  /* 0x000000542b3d7210 */ /* 0x000fe20007ffe0ff */
[C-C-:B------:R-:W-:Y:S01]  /*6730*/  IMAD R49, R84.reuse, 0x6, R43.reuse ;  /* 0x0000000654317824 */ /* 0x140fe200078e022b */
[----:B------:R-:W-:Y:S01]  /*6740*/  IADD3 R46, PT, PT, -R3, RZ, RZ ;  /* 0x000000ff032e7210 */ /* 0x000fe20007ffe1ff */
[----:B------:R-:W-:Y:S01]  /*6750*/  IMAD R55, R84, 0x7, R43 ;  /* 0x0000000754377824 */ /* 0x000fe200078e022b */
[----:B------:R-:W-:Y:S01]  /*6760*/  MOV R59, R43 ;  /* 0x0000002b003b7202 */ /* 0x000fe20000000f00 */
[----:B------:R-:W-:Y:S01]  /*6770*/  UMOV UR4, URZ ;  /* 0x000000ff00047c82 */ /* 0x000fe20008000000 */
[----:B------:R-:W-:-:S07]  /*6780*/  LOP3.LUT R42, R117, 0x7ffffff8, RZ, 0xc0, !PT ;  /* 0x7ffffff8752a7812 */ /* 0x000fce00078ec0ff */
.L_x_145:
[----:B------:R-:W-:Y:S01]  /*6790*/  ISETP.EQ.OR P5, PT, R46, RZ, P1 ;  /* 0x000000ff2e00720c */ /* 0x000fe20000fa2670 */
[----:B------:R-:W-:-:S06]  /*67a0*/  UIADD3 UR5, UPT, UPT, UR4, 0x1, URZ ;  /* 0x0000000104057890 */ /* 0x000fcc000fffe0ff */
[----:B------:R-:W-:-:S06]  /*67b0*/  ISETP.EQ.OR P0, PT, R3, UR5, P1 ;  /* 0x0000000503007c0c */ /* 0x000fcc0008f02670 */
[----:B0-----:R-:W-:-:S06]  /*67c0*/  @!P5 IMAD.WIDE.U32 R28, R59, 0x8, R40 ;  /* 0x000000083b1cd825 */ /* 0x001fcc00078e0028 */
[----:B------:R-:W3:Y:S01]  /*67d0*/  @!P5 LDG.E.64 R28, desc[UR6][R28.64] ;  /* 0x000000061c1cd981 */ /* 0x000ee2000c1e1b00 */
[----:B--2---:R-:W-:-:S06]  /*67e0*/  @!P0 IMAD.WIDE.U32 R30, R61, 0x8, R40 ;  /* 0x000000083d1e8825 */ /* 0x004fcc00078e0028 */
[----:B------:R-:W2:Y:S01]  /*67f0*/  @!P0 LDG.E.64 R30, desc[UR6][R30.64] ;  /* 0x000000061e1e8981 */ /* 0x000ea2000c1e1b00 */
[----:B------:R-:W-:Y:S02]  /*6800*/  UIADD3 UR5, UPT, UPT, UR4, 0x2, URZ ;  /* 0x0000000204057890 */ /* 0x000fe4000fffe0ff */
[----:B------:R-:W-:-:S04]  /*6810*/  UIADD3 UR8, UPT, UPT, UR4, 0x3, URZ ;  /* 0x0000000304087890 */ /* 0x000fc8000fffe0ff */
[C---:B------:R-:W-:Y:S01]  /*6820*/  ISETP.EQ.OR P2, PT, R3.reuse, UR5, P1 ;  /* 0x0000000503007c0c */ /* 0x040fe20008f42670 */
[----:B------:R-:W-:Y:S01]  /*6830*/  UIADD3 UR5, UPT, UPT, UR4, 0x4, URZ ;  /* 0x0000000404057890 */ /* 0x000fe2000fffe0ff */
[----:B------:R-:W-:Y:S01]  /*6840*/  ISETP.EQ.OR P3, PT, R3, UR8, P1 ;  /* 0x0000000803007c0c */ /* 0x000fe20008f62670 */
[----:B------:R-:W-:-:S04]  /*6850*/  UIADD3 UR8, UPT, UPT, UR4, 0x5, URZ ;  /* 0x0000000504087890 */ /* 0x000fc8000fffe0ff */
[C---:B------:R-:W-:Y:S01]  /*6860*/  ISETP.EQ.OR P4, PT, R3.reuse, UR5, P1 ;  /* 0x0000000503007c0c */ /* 0x040fe20008f82670 */
[----:B------:R-:W-:Y:S01]  /*6870*/  UIADD3 UR5, UPT, UPT, UR4, 0x6, URZ ;  /* 0x0000000604057890 */ /* 0x000fe2000fffe0ff */
[----:B------:R-:W-:Y:S01]  /*6880*/  ISETP.EQ.OR P6, PT, R3, UR8, P1 ;  /* 0x0000000803007c0c */ /* 0x000fe20008fc2670 */
[----:B------:R-:W-:-:S05]  /*6890*/  UIADD3 UR8, UPT, UPT, UR4, 0x7, URZ ;  /* 0x0000000704087890 */ /* 0x000fca000fffe0ff */
[----:B------:R-:W-:-:S05]  /*68a0*/  @!P3 IMAD.WIDE.U32 R44, R51, 0x8, R40 ;  /* 0x00000008332cb825 */ /* 0x000fca00078e0028 */
[----:B-1----:R-:W-:-:S04]  /*68b0*/  @!P4 IMAD.WIDE.U32 R32, R53, 0x8, R40 ;  /* 0x000000083520c825 */ /* 0x002fc800078e0028 */
[----:B------:R-:W-:Y:S02]  /*68c0*/  @!P6 IMAD.WIDE.U32 R34, R47, 0x8, R40 ;  /* 0x000000082f22e825 */ /* 0x000fe400078e0028 */
[----:B------:R-:W4:Y:S04]  /*68d0*/  @!P4 LDG.E.64 R32, desc[UR6][R32.64] ;  /* 0x000000062020c981 */ /* 0x000f28000c1e1b00 */
[----:B------:R-:W5:Y:S01]  /*68e0*/  @!P6 LDG.E.64 R34, desc[UR6][R34.64] ;  /* 0x000000062222e981 */ /* 0x000f62000c1e1b00 */
[----:B---3--:R-:W-:Y:S01]  /*68f0*/  @!P5 FADD.FTZ R26, R26, R28 ;  /* 0x0000001c1a1ad221 */ /* 0x008fe20000010000 */
[----:B------:R-:W-:Y:S01]  /*6900*/  @!P5 FADD.FTZ R27, R27, R29 ;  /* 0x0000001d1b1bd221 */ /* 0x000fe20000010000 */
[----:B------:R-:W-:Y:S01]  /*6910*/  @!P2 IMAD.WIDE.U32 R28, R57, 0x8, R40 ;  /* 0x00000008391ca825 */ /* 0x000fe200078e0028 */
[----:B------:R-:W-:-:S03]  /*6920*/  ISETP.EQ.OR P5, PT, R3, UR5, P1 ;  /* 0x0000000503007c0c */ /* 0x000fc60008fa2670 */
[----:B--2---:R-:W-:Y:S02]  /*6930*/  @!P0 FADD.FTZ R26, R26, R30 ;  /* 0x0000001e1a1a8221 */ /* 0x004fe40000010000 */
[----:B------:R-:W2:Y:S01]  /*6940*/  @!P2 LDG.E.64 R28, desc[UR6][R28.64] ;  /* 0x000000061c1ca981 */ /* 0x000ea2000c1e1b00 */
[----:B------:R-:W-:Y:S01]  /*6950*/  @!P0 FADD.FTZ R27, R27, R31 ;  /* 0x0000001f1b1b8221 */ /* 0x000fe20000010000 */
[----:B------:R-:W-:Y:S02]  /*6960*/  ISETP.EQ.OR P0, PT, R3, UR8, P1 ;  /* 0x0000000803007c0c */ /* 0x000fe40008f02670 */
[----:B------:R-:W3:Y:S04]  /*6970*/  @!P3 LDG.E.64 R30, desc[UR6][R44.64] ;  /* 0x000000062c1eb981 */ /* 0x000ee8000c1e1b00 */
[----:B------:R-:W-:-:S06]  /*6980*/  @!P5 IMAD.WIDE.U32 R36, R49, 0x8, R40 ;  /* 0x000000083124d825 */ /* 0x000fcc00078e0028 */
[----:B------:R-:W5:Y:S01]  /*6990*/  @!P5 LDG.E.64 R36, desc[UR6][R36.64] ;  /* 0x000000062424d981 */ /* 0x000f62000c1e1b00 */
[----:B------:R-:W-:-:S06]  /*69a0*/  @!P0 IMAD.WIDE.U32 R38, R55, 0x8, R40 ;  /* 0x0000000837268825 */ /* 0x000fcc00078e0028 */
[----:B------:R-:W5:Y:S01]  /*69b0*/  @!P0 LDG.E.64 R38, desc[UR6][R38.64] ;  /* 0x0000000626268981 */ /* 0x000f62000c1e1b00 */
[----:B------:R-:W-:Y:S01]  /*69c0*/  UIADD3 UR4, UPT, UPT, UR4, 0x8, URZ ;  /* 0x0000000804047890 */ /* 0x000fe2000fffe0ff */
[----:B------:R-:W-:Y:S02]  /*69d0*/  IADD3 R46, PT, PT, R46, 0x8, RZ ;  /* 0x000000082e2e7810 */ /* 0x000fe40007ffe0ff */
[C---:B------:R-:W-:Y:S02]  /*69e0*/  LEA R59, R84.reuse, R59, 0x3 ;  /* 0x0000003b543b7211 */ /* 0x040fe400078e18ff */
[C---:B------:R-:W-:Y:S02]  /*69f0*/  LEA R61, R84.reuse, R61, 0x3 ;  /* 0x0000003d543d7211 */ /* 0x040fe400078e18ff */
[C---:B------:R-:W-:Y:S02]  /*6a00*/  LEA R57, R84.reuse, R57, 0x3 ;  /* 0x0000003954397211 */ /* 0x040fe400078e18ff */
[----:B------:R-:W-:-:S02]  /*6a10*/  LEA R51, R84, R51, 0x3 ;  /* 0x0000003354337211 */ /* 0x000fc400078e18ff */
[C---:B------:R-:W-:Y:S02]  /*6a20*/  LEA R53, R84.reuse, R53, 0x3 ;  /* 0x0000003554357211 */ /* 0x040fe400078e18ff */
[C---:B------:R-:W-:Y:S02]  /*6a30*/  LEA R47, R84.reuse, R47, 0x3 ;  /* 0x0000002f542f7211 */ /* 0x040fe400078e18ff */
[C---:B------:R-:W-:Y:S02]  /*6a40*/  LEA R49, R84.reuse, R49, 0x3 ;  /* 0x0000003154317211 */ /* 0x040fe400078e18ff */
[----:B------:R-:W-:Y:S01]  /*6a50*/  LEA R55, R84, R55, 0x3 ;  /* 0x0000003754377211 */ /* 0x000fe200078e18ff */
[----:B--2---:R-:W-:Y:S01]  /*6a60*/  @!P2 FADD.FTZ R26, R26, R28 ;  /* 0x0000001c1a1aa221 */ /* 0x004fe20000010000 */
[----:B------:R-:W-:-:S03]  /*6a70*/  @!P2 FADD.FTZ R27, R27, R29 ;  /* 0x0000001d1b1ba221 */ /* 0x000fc60000010000 */
[----:B---3--:R-:W-:Y:S01]  /*6a80*/  @!P3 FADD.FTZ R26, R26, R30 ;  /* 0x0000001e1a1ab221 */ /* 0x008fe20000010000 */
[----:B------:R-:W-:-:S03]  /*6a90*/  @!P3 FADD.FTZ R27, R27, R31 ;  /* 0x0000001f1b1bb221 */ /* 0x000fc60000010000 */
[----:B----4-:R-:W-:Y:S01]  /*6aa0*/  @!P4 FADD.FTZ R26, R26, R32 ;  /* 0x000000201a1ac221 */ /* 0x010fe20000010000 */
[----:B------:R-:W-:-:S03]  /*6ab0*/  @!P4 FADD.FTZ R27, R27, R33 ;  /* 0x000000211b1bc221 */ /* 0x000fc60000010000 */
[----:B-----5:R-:W-:Y:S01]  /*6ac0*/  @!P6 FADD.FTZ R26, R26, R34 ;  /* 0x000000221a1ae221 */ /* 0x020fe20000010000 */
[----:B------:R-:W-:-:S03]  /*6ad0*/  @!P6 FADD.FTZ R27, R27, R35 ;  /* 0x000000231b1be221 */ /* 0x000fc60000010000 */
[----:B------:R-:W-:Y:S01]  /*6ae0*/  @!P5 FADD.FTZ R26, R26, R36 ;  /* 0x000000241a1ad221 */ /* 0x000fe20000010000 */
[----:B------:R-:W-:-:S03]  /*6af0*/  @!P5 FADD.FTZ R27, R27, R37 ;  /* 0x000000251b1bd221 */ /* 0x000fc60000010000 */
[----:B------:R-:W-:Y:S01]  /*6b00*/  @!P0 FADD.FTZ R26, R26, R38 ;  /* 0x000000261a1a8221 */ /* 0x000fe20000010000 */
[----:B------:R-:W-:Y:S01]  /*6b10*/  @!P0 FADD.FTZ R27, R27, R39 ;  /* 0x000000271b1b8221 */ /* 0x000fe20000010000 */
[----:B------:R-:W-:-:S13]  /*6b20*/  ISETP.NE.AND P0, PT, R42, UR4, PT ;  /* 0x000000042a007c0c */ /* 0x000fda000bf05270 */
[----:B------:R-:W-:Y:S05]  /*6b30*/  @P0 BRA `(.L_x_145) ;  /* 0xfffffffc00140947 */ /* 0x000fea000383ffff */
.L_x_144:
[----:B0-----:R-:W-:-:S13]  /*6b40*/  LOP3.LUT P0, R28, R117, 0x7, RZ, 0xc0, !PT ;  /* 0x00000007751c7812 */ /* 0x001fda000780c0ff */
[----:B------:R-:W-:Y:S05]  /*6b50*/  @!P0 BRA `(.L_x_141) ;  /* 0x0000000000f08947 */ /* 0x000fea0003800000 */
[----:B------:R-:W-:Y:S02]  /*6b60*/  IADD3 R28, PT, PT, R28, -0x1, RZ ;  /* 0xffffffff1c1c7810 */ /* 0x000fe40007ffe0ff */
[----:B------:R-:W-:Y:S02]  /*6b70*/  LOP3.LUT P5, R36, R117, 0x3, RZ, 0xc0, !PT ;  /* 0x0000000375247812 */ /* 0x000fe400078ac0ff */
[----:B------:R-:W-:-:S13]  /*6b80*/  ISETP.GE.U32.AND P0, PT, R28, 0x3, PT ;  /* 0x000000031c00780c */ /* 0x000fda0003f06070 */
[----:B------:R-:W-:Y:S05]  /*6b90*/  @!P0 BRA `(.L_x_146) ;  /* 0x0000000000708947 */ /* 0x000fea0003800000 */
[C---:B------:R-:W-:Y:S02]  /*6ba0*/  IADD3 R28, PT, PT, R42.reuse, 0x1, RZ ;  /* 0x000000012a1c7810 */ /* 0x040fe40007ffe0ff */
[CC--:B------:R-:W-:Y:S02]  /*6bb0*/  ISETP.EQ.OR P0, PT, R42.reuse, R3.reuse, P1 ;  /* 0x000000032a00720c */ /* 0x0c0fe40000f02670 */
[----:B------:R-:W-:Y:S02]  /*6bc0*/  IADD3 R30, PT, PT, R42, 0x2, RZ ;  /* 0x000000022a1e7810 */ /* 0x000fe40007ffe0ff */
[-C--:B------:R-:W-:Y:S02]  /*6bd0*/  ISETP.EQ.OR P2, PT, R28, R3.reuse, P1 ;  /* 0x000000031c00720c */ /* 0x080fe40000f42670 */
[----:B-1----:R-:W-:Y:S02]  /*6be0*/  IADD3 R32, PT, PT, R42, 0x3, RZ ;  /* 0x000000032a207810 */ /* 0x002fe40007ffe0ff */
[----:B------:R-:W-:-:S02]  /*6bf0*/  ISETP.EQ.OR P3, PT, R30, R3, P1 ;  /* 0x000000031e00720c */ /* 0x000fc40000f62670 */
[----:B------:R-:W-:-:S03]  /*6c00*/  ISETP.EQ.OR P4, PT, R32, R3, P1 ;  /* 0x000000032000720c */ /* 0x000fc60000f82670 */
[----:B------:R-:W-:-:S04]  /*6c10*/  @!P0 IMAD R29, R42, R84, R43 ;  /* 0x000000542a1d8224 */ /* 0x000fc800078e022b */
[----:B--2---:R-:W-:Y:S02]  /*6c20*/  @!P2 IMAD R31, R28, R84, R43 ;  /* 0x000000541c1fa224 */ /* 0x004fe400078e022b */
[----:B------:R-:W-:-:S04]  /*6c30*/  @!P0 IMAD.WIDE.U32 R28, R29, 0x8, R40 ;  /* 0x000000081d1c8825 */ /* 0x000fc800078e0028 */
[-C--:B------:R-:W-:Y:S02]  /*6c40*/  @!P3 IMAD R33, R30, R84.reuse, R43 ;  /* 0x000000541e21b224 */ /* 0x080fe400078e022b */
[----:B------:R-:W-:Y:S01]  /*6c50*/  @!P2 IMAD.WIDE.U32 R30, R31, 0x8, R40 ;  /* 0x000000081f1ea825 */ /* 0x000fe200078e0028 */
[----:B------:R-:W2:Y:S03]  /*6c60*/  @!P0 LDG.E.64 R28, desc[UR6][R28.64] ;  /* 0x000000061c1c8981 */ /* 0x000ea6000c1e1b00 */
[----:B------:R-:W-:Y:S02]  /*6c70*/  @!P4 IMAD R35, R32, R84, R43 ;  /* 0x000000542023c224 */ /* 0x000fe400078e022b */
[--C-:B------:R-:W-:Y:S01]  /*6c80*/  @!P3 IMAD.WIDE.U32 R32, R33, 0x8, R40.reuse ;  /* 0x000000082120b825 */ /* 0x100fe200078e0028 */
[----:B------:R-:W3:Y:S03]  /*6c90*/  @!P2 LDG.E.64 R30, desc[UR6][R30.64] ;  /* 0x000000061e1ea981 */ /* 0x000ee6000c1e1b00 */
[----:B------:R-:W-:-:S02]  /*6ca0*/  @!P4 IMAD.WIDE.U32 R34, R35, 0x8, R40 ;  /* 0x000000082322c825 */ /* 0x000fc400078e0028 */
[----:B------:R-:W4:Y:S04]  /*6cb0*/  @!P3 LDG.E.64 R32, desc[UR6][R32.64] ;  /* 0x000000062020b981 */ /* 0x000f28000c1e1b00 */
[----:B------:R-:W5:Y:S01]  /*6cc0*/  @!P4 LDG.E.64 R34, desc[UR6][R34.64] ;  /* 0x000000062222c981 */ /* 0x000f62000c1e1b00 */
[----:B------:R-:W-:Y:S01]  /*6cd0*/  IADD3 R42, PT, PT, R42, 0x4, RZ ;  /* 0x000000042a2a7810 */ /* 0x000fe20007ffe0ff */
[----:B--2---:R-:W-:Y:S01]  /*6ce0*/  @!P0 FADD.FTZ R26, R26, R28 ;  /* 0x0000001c1a1a8221 */ /* 0x004fe20000010000 */
[----:B------:R-:W-:-:S03]  /*6cf0*/  @!P0 FADD.FTZ R27, R27, R29 ;  /* 0x0000001d1b1b8221 */ /* 0x000fc60000010000 */
[----:B---3--:R-:W-:Y:S01]  /*6d00*/  @!P2 FADD.FTZ R26, R26, R30 ;  /* 0x0000001e1a1aa221 */ /* 0x008fe20000010000 */
[----:B------:R-:W-:-:S03]  /*6d10*/  @!P2 FADD.FTZ R27, R27, R31 ;  /* 0x0000001f1b1ba221 */ /* 0x000fc60000010000 */
[----:B----4-:R-:W-:Y:S01]  /*6d20*/  @!P3 FADD.FTZ R26, R26, R32 ;  /* 0x000000201a1ab221 */ /* 0x010fe20000010000 */
[----:B------:R-:W-:-:S03]  /*6d30*/  @!P3 FADD.FTZ R27, R27, R33 ;  /* 0x000000211b1bb221 */ /* 0x000fc60000010000 */
[----:B-----5:R-:W-:Y:S01]  /*6d40*/  @!P4 FADD.FTZ R26, R26, R34 ;  /* 0x000000221a1ac221 */ /* 0x020fe20000010000 */
[----:B------:R-:W-:-:S07]  /*6d50*/  @!P4 FADD.FTZ R27, R27, R35 ;  /* 0x000000231b1bc221 */ /* 0x000fce0000010000 */
.L_x_146:
[----:B------:R-:W-:Y:S05]  /*6d60*/  @!P5 BRA `(.L_x_141) ;  /* 0x00000000006cd947 */ /* 0x000fea0003800000 */
[----:B------:R-:W-:Y:S02]  /*6d70*/  ISETP.NE.AND P0, PT, R36, 0x1, PT ;  /* 0x000000012400780c */ /* 0x000fe40003f05270 */
[----:B------:R-:W-:-:S11]  /*6d80*/  LOP3.LUT R117, R117, 0x1, RZ, 0xc0, !PT ;  /* 0x0000000175757812 */ /* 0x000fd600078ec0ff */
[----:B------:R-:W-:Y:S05]  /*6d90*/  @!P0 BRA `(.L_x_147) ;  /* 0x0000000000388947 */ /* 0x000fea0003800000 */
[C---:B------:R-:W-:Y:S02]  /*6da0*/  IADD3 R28, PT, PT, R42.reuse, 0x1, RZ ;  /* 0x000000012a1c7810 */ /* 0x040fe40007ffe0ff */
[-C--:B------:R-:W-:Y:S02]  /*6db0*/  ISETP.EQ.OR P2, PT, R42, R3.reuse, P1 ;  /* 0x000000032a00720c */ /* 0x080fe40000f42670 */
[----:B------:R-:W-:-:S11]  /*6dc0*/  ISETP.EQ.OR P0, PT, R28, R3, P1 ;  /* 0x000000031c00720c */ /* 0x000fd60000f02670 */
[-CC-:B------:R-:W-:Y:S02]  /*6dd0*/  @!P2 IMAD R29, R42, R84.reuse, R43.reuse ;  /* 0x000000542a1da224 */ /* 0x180fe400078e022b */
[----:B--2---:R-:W-:Y:S02]  /*6de0*/  @!P0 IMAD R31, R28, R84, R43 ;  /* 0x000000541c1f8224 */ /* 0x004fe400078e022b */
[----:B------:R-:W-:-:S04]  /*6df0*/  @!P2 IMAD.WIDE.U32 R28, R29, 0x8, R40 ;  /* 0x000000081d1ca825 */ /* 0x000fc800078e0028 */
[----:B------:R-:W-:Y:S02]  /*6e00*/  @!P0 IMAD.WIDE.U32 R30, R31, 0x8, R40 ;  /* 0x000000081f1e8825 */ /* 0x000fe400078e0028 */
[----:B------:R-:W2:Y:S04]  /*6e10*/  @!P2 LDG.E.64 R28, desc[UR6][R28.64] ;  /* 0x000000061c1ca981 */ /* 0x000ea8000c1e1b00 */
[----:B------:R-:W3:Y:S01]  /*6e20*/  @!P0 LDG.E.64 R30, desc[UR6][R30.64] ;  /* 0x000000061e1e8981 */ /* 0x000ee2000c1e1b00 */
[----:B------:R-:W-:Y:S01]  /*6e30*/  IADD3 R42, PT, PT, R42, 0x2, RZ ;  /* 0x000000022a2a7810 */ /* 0x000fe20007ffe0ff */
[----:B--2---:R-:W-:Y:S01]  /*6e40*/  @!P2 FADD.FTZ R26, R26, R28 ;  /* 0x0000001c1a1aa221 */ /* 0x004fe20000010000 */
[----:B------:R-:W-:-:S03]  /*6e50*/  @!P2 FADD.FTZ R27, R27, R29 ;  /* 0x0000001d1b1ba221 */ /* 0x000fc60000010000 */
[----:B---3--:R-:W-:Y:S01]  /*6e60*/  @!P0 FADD.FTZ R26, R26, R30 ;  /* 0x0000001e1a1a8221 */ /* 0x008fe20000010000 */
[----:B------:R-:W-:-:S07]  /*6e70*/  @!P0 FADD.FTZ R27, R27, R31 ;  /* 0x0000001f1b1b8221 */ /* 0x000fce0000010000 */
.L_x_147:
[----:B------:R-:W-:Y:S01]  /*6e80*/  ISETP.EQ.OR P0, PT, R42, R3, P1 ;  /* 0x000000032a00720c */ /* 0x000fe20000f02670 */
[----:B------:R-:W-:Y:S03]  /*6e90*/  BSSY.RECONVERGENT B0, `(.L_x_141) ;  /* 0x0000008000007945 */ /* 0x000fe60003800200 */
[----:B------:R-:W-:-:S13]  /*6ea0*/  ISETP.NE.U32.OR P0, PT, R117, 0x1, P0 ;  /* 0x000000017500780c */ /* 0x000fda0000705470 */
[----:B------:R-:W-:Y:S05]  /*6eb0*/  @P0 BRA `(.L_x_148) ;  /* 0x0000000000140947 */ /* 0x000fea0003800000 */
[----:B------:R-:W-:-:S04]  /*6ec0*/  IMAD R29, R84, R42, R43 ;  /* 0x0000002a541d7224 */ /* 0x000fc800078e022b */
[----:B------:R-:W-:-:S06]  /*6ed0*/  IMAD.WIDE.U32 R28, R29, 0x8, R40 ;  /* 0x000000081d1c7825 */ /* 0x000fcc00078e0028 */
[----:B------:R-:W3:Y:S02]  /*6ee0*/  LDG.E.64 R28, desc[UR6][R28.64] ;  /* 0x000000061c1c7981 */ /* 0x000ee4000c1e1b00 */
[----:B---3--:R-:W-:Y:S01]  /*6ef0*/  FADD.FTZ R26, R26, R28 ;  /* 0x0000001c1a1a7221 */ /* 0x008fe20000010000 */
[----:B------:R-:W-:-:S07]  /*6f00*/  FADD.FTZ R27, R27, R29 ;  /* 0x0000001d1b1b7221 */ /* 0x000fce0000010000 */
.L_x_148:
[----:B------:R-:W-:Y:S05]  /*6f10*/  BSYNC.RECONVERGENT B0 ;  /* 0x0000000000007941 */ /* 0x000fea0003800200 */
.L_x_141:
[----:B------:R-:W5:Y:S01]  /*6f20*/  S2UR UR5, SR_CgaCtaId ;  /* 0x00000000000579c3 */ /* 0x000f620000008800 */
[----:B------:R-:W-:Y:S01]  /*6f30*/  UMOV UR4, 0x400 ;  /* 0x0000040000047882 */ /* 0x000fe20000000000 */
[----:B------:R-:W-:Y:S02]  /*6f40*/  SHF.L.U32 R79, R79, 0x10, RZ ;  /* 0x000000104f4f7819 */ /* 0x000fe400000006ff */
[----:B----4-:R-:W-:-:S03]  /*6f50*/  SHF.L.U32 R33, R114, 0x10, RZ ;  /* 0x0000001072217819 */ /* 0x010fc600000006ff */
[C---:B------:R-:W-:Y:S02]  /*6f60*/  FADD.FTZ R79, -R20.reuse, R79 ;  /* 0x0000004f144f7221 */ /* 0x040fe40000010100 */
[----:B------:R-:W-:Y:S02]  /*6f70*/  FADD.FTZ R33, -R20, R33 ;  /* 0x0000002114217221 */ /* 0x000fe40000010100 */
[-C--:B------:R-:W-:Y:S02]  /*6f80*/  FMUL.FTZ R79, R79, R116.reuse ;  /* 0x000000744f4f7220 */ /* 0x080fe40000410000 */
[----:B------:R-:W-:Y:S01]  /*6f90*/  FMUL.FTZ R40, R33, R116 ;  /* 0x0000007421287220 */ /* 0x000fe20000410000 */
[----:B-----5:R-:W-:Y:S01]  /*6fa0*/  ULEA UR4, UR5, UR4, 0x18 ;  /* 0x0000000405047291 */ /* 0x020fe2000f8ec0ff */
[----:B------:R-:W4:Y:S08]  /*6fb0*/  LDCU.U8 UR5, c[0x0][0x414] ;  /* 0x00008280ff0577ac */ /* 0x000f300008000000 */
[----:B------:R0:W-:Y:S01]  /*6fc0*/  @!P1 STS.64 [UR4+0x80], R26 ;  /* 0x0000801aff009988 */ /* 0x0001e20008000a04 */
[----:B------:R-:W-:Y:S01]  /*6fd0*/  BAR.SYNC.DEFER_BLOCKING 0x0 ;  /* 0x0000000000007b1d */ /* 0x000fe20000010000 */
[----:B0--3--:R-:W-:Y:S01]  /*6fe0*/  SHF.L.U32 R27, R78, 0x10, RZ ;  /* 0x000000104e1b7819 */ /* 0x009fe200000006ff */
[----:B----4-:R-:W-:Y:S01]  /*6ff0*/  UISETP.NE.AND UP0, UPT, UR5, URZ, UPT ;  /* 0x000000ff0500728c */ /* 0x010fe2000bf05270 */
[----:B------:R-:W-:-:S03]  /*7000*/  SHF.L.U32 R26, R115, 0x10, RZ ;  /* 0x00000010731a7819 */ /* 0x000fc600000006ff */
[----:B------:R-:W0:Y:S01]  /*7010*/  LDS.64 R28, [UR4+0x80] ;  /* 0x00008004ff1c7984 */ /* 0x000e220008000a00 */
[----:B------:R-:W0:Y:S02]  /*7020*/  LDCU UR4, c[0x0][0x42c] ;  /* 0x00008580ff0477ac */ /* 0x000e240008000800 */
[----:B0-----:R-:W-:Y:S01]  /*7030*/  FMUL.FTZ R30, R28, UR4 ;  /* 0x000000041c1e7c20 */ /* 0x001fe20008410000 */
[----:B--2---:R-:W-:Y:S01]  /*7040*/  FMUL.FTZ R31, R29, UR4 ;  /* 0x000000041d1f7c20 */ /* 0x004fe20008410000 */
[----:B------:R-:W-:Y:S06]  /*7050*/  BRA.U !UP0, `(.L_x_149) ;  /* 0x0000000108487547 */ /* 0x000fec000b800000 */
[----:B------:R-:W-:Y:S01]  /*7060*/  FFMA.FTZ R28, R24, R79, R22 ;  /* 0x0000004f181c7223 */ /* 0x000fe20000010016 */
[----:B------:R-:W-:-:S03]  /*7070*/  FFMA.FTZ R29, R25, R40, R23 ;  /* 0x00000028191d7223 */ /* 0x000fc60000010017 */
[----:B-1----:R-:W-:Y:S01]  /*7080*/  FMUL.FTZ R32, R28, -1.4426950216293334961 ;  /* 0xbfb8aa3b1c207820 */ /* 0x002fe20000410000 */
        /* <DEDUP_REMOVED lines=15> */
.L_x_149:
[----:B------:R-:W0:Y:S01]  /*7180*/  LDCU UR4, c[0x0][0x41c] ;  /* 0x00008380ff0477ac */ /* 0x000e220008000800 */
[----:B------:R-:W-:Y:S01]  /*7190*/  SHF.L.U32 R77, R77, 0x10, RZ ;  /* 0x000000104d4d7819 */ /* 0x000fe200000006ff */
[C-C-:B------:R-:W-:Y:S01]  /*71a0*/  FFMA.FTZ R29, R30.reuse, R79, R31.reuse ;  /* 0x0000004f1e1d7223 */ /* 0x140fe2000001001f */
[----:B------:R-:W-:Y:S01]  /*71b0*/  FFMA.FTZ R28, R30, R40, R31 ;  /* 0x000000281e1c7223 */ /* 0x000fe2000001001f */
[----:B------:R-:W2:Y:S01]  /*71c0*/  LDCU.64 UR8, c[0x0][0x400] ;  /* 0x00008000ff0877ac */ /* 0x000ea20008000a00 */
[----:B------:R-:W-:Y:S01]  /*71d0*/  BSSY.RECONVERGENT B0, `(.L_x_150) ;  /* 0x000001c000007945 */ /* 0x000fe20003800200 */
[----:B------:R-:W-:Y:S01]  /*71e0*/  FFMA.FTZ R29, R24, R27, -R29 ;  /* 0x0000001b181d7223 */ /* 0x000fe2000001081d */
[----:B------:R-:W-:Y:S01]  /*71f0*/  SHF.L.U32 R41, R112, 0x10, RZ ;  /* 0x0000001070297819 */ /* 0x000fe200000006ff */
[----:B------:R-:W-:Y:S01]  /*7200*/  FADD.FTZ R77, -R20, R77 ;  /* 0x0000004d144d7221 */ /* 0x000fe20000010100 */
[----:B------:R-:W-:Y:S01]  /*7210*/  FFMA.FTZ R37, R25, R26, -R28 ;  /* 0x0000001a19257223 */ /* 0x000fe2000001081c */
[----:B0-----:R-:W-:-:S05]  /*7220*/  IMAD R3, R3, UR4, R82 ;  /* 0x0000000403037c24 */ /* 0x001fca000f8e0252 */
[C---:B--2---:R-:W-:Y:S02]  /*7230*/  ISETP.GE.U32.AND P0, PT, R3.reuse, UR8, PT ;  /* 0x0000000803007c0c */ /* 0x044fe4000bf06070 */
[----:B------:R-:W-:Y:S02]  /*7240*/  SHF.R.S32.HI R34, RZ, 0x1f, R3 ;  /* 0x0000001fff227819 */ /* 0x000fe40000011403 */
[----:B------:R-:W-:Y:S02]  /*7250*/  IADD3 R33, PT, PT, R3, 0x20, RZ ;  /* 0x0000002003217810 */ /* 0x000fe40007ffe0ff */
[----:B------:R-:W-:Y:S02]  /*7260*/  ISETP.GE.AND.EX P0, PT, R34, UR9, PT, P0 ;  /* 0x0000000922007c0c */ /* 0x000fe4000bf06300 */
[----:B------:R-:W-:Y:S02]  /*7270*/  ISETP.GE.U32.AND P1, PT, R33, UR8, PT ;  /* 0x0000000821007c0c */ /* 0x000fe4000bf26070 */
[----:B-1----:R-:W-:-:S04]  /*7280*/  SHF.R.S32.HI R32, RZ, 0x1f, R33 ;  /* 0x0000001fff207819 */ /* 0x002fc80000011421 */
[----:B------:R-:W-:-:S05]  /*7290*/  ISETP.GE.AND.EX P1, PT, R32, UR9, PT, P1 ;  /* 0x0000000920007c0c */ /* 0x000fca000bf26310 */
[----:B------:R-:W-:Y:S08]  /*72a0*/  @P0 BRA `(.L_x_151) ;  /* 0x0000000000380947 */ /* 0x000ff00003800000 */
        /* <DEDUP_REMOVED lines=9> */
[----:B-1----:R-:W-:Y:S02]  /*7340*/  LEA R28, P0, R26, UR4, 0x1 ;  /* 0x000000041a1c7c11 */ /* 0x002fe4000f8008ff */
[----:B------:R-:W-:Y:S02]  /*7350*/  IADD3 R39, PT, PT, R27, R39, RZ ;  /* 0x000000271b277210 */ /* 0x000fe40007ffe0ff */
[----:B------:R-:W-:Y:S02]  /*7360*/  F2FP.BF16.F32.PACK_AB R27, R34, R35 ;  /* 0x00000023221b723e */ /* 0x000fe400000010ff */
[----:B------:R-:W-:-:S05]  /*7370*/  LEA.HI.X R29, R26, UR5, R39, 0x1, P0 ;  /* 0x000000051a1d7c11 */ /* 0x000fca00080f0c27 */
[----:B------:R0:W-:Y:S02]  /*7380*/  STG.E desc[UR6][R28.64], R27 ;  /* 0x0000001b1c007986 */ /* 0x0001e4000c101906 */
.L_x_151:
[----:B------:R-:W-:Y:S05]  /*7390*/  BSYNC.RECONVERGENT B0 ;  /* 0x0000000000007941 */ /* 0x000fea0003800200 */
.L_x_150:
[-C--:B------:R-:W-:Y:S01]  /*73a0*/  FMUL.FTZ R77, R77, R116.reuse ;  /* 0x000000744d4d7220 */ /* 0x080fe20000410000 */
[----:B------:R-:W-:Y:S01]  /*73b0*/  FADD.FTZ R41, -R20, R41 ;  /* 0x0000002914297221 */ /* 0x000fe20000010100 */
[----:B0-----:R-:W-:Y:S02]  /*73c0*/  SHF.L.U32 R27, R76, 0x10, RZ ;  /* 0x000000104c1b7819 */ /* 0x001fe400000006ff */
[----:B------:R-:W-:Y:S01]  /*73d0*/  SHF.L.U32 R26, R113, 0x10, RZ ;  /* 0x00000010711a7819 */ /* 0x000fe200000006ff */
[----:B------:R-:W-:Y:S01]  /*73e0*/  FFMA.FTZ R43, R30, R77, R31 ;  /* 0x0000004d1e2b7223 */ /* 0x000fe2000001001f */
[----:B------:R-:W-:Y:S01]  /*73f0*/  FMUL.FTZ R42, R41, R116 ;  /* 0x00000074292a7220 */ /* 0x000fe20000410000 */
[----:B------:R-:W-:Y:S06]  /*7400*/  BRA.U !UP0, `(.L_x_152) ;  /* 0x0000000108487547 */ /* 0x000fec000b800000 */
        /* <DEDUP_REMOVED lines=18> */
.L_x_152:
[----:B------:R-:W-:Y:S01]  /*7530*/  FFMA.FTZ R28, R30, R42, R31 ;  /* 0x0000002a1e1c7223 */ /* 0x000fe2000001001f */
[----:B------:R-:W-:Y:S01]  /*7540*/  BSSY.RECONVERGENT B0, `(.L_x_153) ;  /* 0x0000014000007945 */ /* 0x000fe20003800200 */
[----:B------:R-:W-:Y:S01]  /*7550*/  FFMA.FTZ R43, R24, R27, -R43 ;  /* 0x0000001b182b7223 */ /* 0x000fe2000001082b */
[----:B------:R-:W-:Y:S01]  /*7560*/  SHF.L.U32 R75, R75, 0x10, RZ ;  /* 0x000000104b4b7819 */ /* 0x000fe200000006ff */
[----:B------:R-:W-:Y:S01]  /*7570*/  FFMA.FTZ R29, R25, R26, -R28 ;  /* 0x0000001a191d7223 */ /* 0x000fe2000001081c */
[----:B------:R-:W-:Y:S01]  /*7580*/  SHF.L.U32 R35, R110, 0x10, RZ ;  /* 0x000000106e237819 */ /* 0x000fe200000006ff */
        /* <DEDUP_REMOVED lines=15> */
.L_x_154:
[----:B------:R-:W-:Y:S05]  /*7680*/  BSYNC.RECONVERGENT B0 ;  /* 0x0000000000007941 */ /* 0x000fea0003800200 */
.L_x_153:
[----:B------:R-:W-:Y:S01]  /*7690*/  SHF.L.U32 R45, R19, 0x10, RZ ;  /* 0x00000010132d7819 */ /* 0x000fe200000006ff */
[C---:B------:R-:W-:Y:S01]  /*76a0*/  FADD.FTZ R75, -R20.reuse, R75 ;  /* 0x0000004b144b7221 */ /* 0x040fe20000010100 */
[----:B------:R-:W-:Y:S01]  /*76b0*/  SHF.L.U32 R19, R7, 0x10, RZ ;  /* 0x0000001007137819 */ /* 0x000fe200000006ff */
[C---:B------:R-:W-:Y:S01]  /*76c0*/  FADD.FTZ R7, -R20.reuse, R35 ;  /* 0x0000002314077221 */ /* 0x040fe20000010100 */
[----:B------:R-:W-:Y:S01]  /*76d0*/  SHF.L.U32 R39, R9, 0x10, RZ ;  /* 0x0000001009277819 */ /* 0x000fe200000006ff */
[----:B------:R-:W-:Y:S01]  /*76e0*/  FADD.FTZ R45, -R20, R45 ;  /* 0x0000002d142d7221 */ /* 0x000fe20000010100 */
[----:B------:R-:W-:Y:S01]  /*76f0*/  SHF.L.U32 R9, R90, 0x10, RZ ;  /* 0x000000105a097819 */ /* 0x000fe200000006ff */
[----:B------:R-:W-:Y:S01]  /*7700*/  FADD.FTZ R35, -R20, R19 ;  /* 0x0000001314237221 */ /* 0x000fe20000010100 */
[----:B------:R-:W-:Y:S01]  /*7710*/  SHF.L.U32 R57, R88, 0x10, RZ ;  /* 0x0000001058397819 */ /* 0x000fe200000006ff */
[----:B------:R-:W-:Y:S01]  /*7720*/  FMUL.FTZ R50, R7, R116 ;  /* 0x0000007407327220 */ /* 0x000fe20000410000 */
[----:B------:R-:W-:Y:S01]  /*7730*/  SHF.L.U32 R61, R15, 0x10, RZ ;  /* 0x000000100f3d7819 */ /* 0x000fe200000006ff */
[C---:B------:R-:W-:Y:S01]  /*7740*/  FADD.FTZ R19, -R20.reuse, R9 ;  /* 0x0000000914137221 */ /* 0x040fe20000010100 */
[----:B------:R-:W-:Y:S01]  /*7750*/  SHF.L.U32 R59, R69, 0x10, RZ ;  /* 0x00000010453b7819 */ /* 0x000fe200000006ff */
[C---:B------:R-:W-:Y:S01]  /*7760*/  FADD.FTZ R15, -R20.reuse, R57 ;  /* 0x00000039140f7221 */ /* 0x040fe20000010100 */
[----:B------:R-:W-:Y:S01]  /*7770*/  SHF.L.U32 R11, R11, 0x10, RZ ;  /* 0x000000100b0b7819 */ /* 0x000fe200000006ff */
[----:B------:R-:W-:Y:S01]  /*7780*/  FADD.FTZ R9, -R20, R61 ;  /* 0x0000003d14097221 */ /* 0x000fe20000010100 */
[----:B------:R-:W-:Y:S01]  /*7790*/  SHF.L.U32 R69, R86, 0x10, RZ ;  /* 0x0000001056457819 */ /* 0x000fe200000006ff */
[C---:B------:R-:W-:Y:S01]  /*77a0*/  FADD.FTZ R59, -R20.reuse, R59 ;  /* 0x0000003b143b7221 */ /* 0x040fe20000010100 */
[----:B------:R-:W-:Y:S01]  /*77b0*/  SHF.L.U32 R63, R71, 0x10, RZ ;  /* 0x00000010473f7819 */ /* 0x000fe200000006ff */
[----:B------:R-:W-:Y:S01]  /*77c0*/  FADD.FTZ R39, -R20, R39 ;  /* 0x0000002714277221 */ /* 0x000fe20000010100 */
[----:B0-----:R-:W-:Y:S01]  /*77d0*/  SHF.L.U32 R29, R106, 0x10, RZ ;  /* 0x000000106a1d7819 */ /* 0x001fe200000006ff */
[----:B------:R-:W-:Y:S01]  /*77e0*/  FFMA.FTZ R60, R30, R50, R31 ;  /* 0x000000321e3c7223 */ /* 0x000fe2000001001f */
[C---:B------:R-:W-:Y:S01]  /*77f0*/  IADD3 R77, PT, PT, R3.reuse, 0x40, RZ ;  /* 0x00000040034d7810 */ /* 0x040fe20007ffe0ff */
[----:B------:R-:W-:Y:S01]  /*7800*/  FADD.FTZ R63, -R20, R63 ;  /* 0x0000003f143f7221 */ /* 0x000fe20000010100 */
[----:B------:R-:W-:-:S02]  /*7810*/  IADD3 R61, PT, PT, R3, 0x60, RZ ;  /* 0x00000060033d7810 */ /* 0x000fc40007ffe0ff */
[C---:B------:R-:W-:Y:S02]  /*7820*/  IADD3 R57, PT, PT, R3.reuse, 0x80, RZ ;  /* 0x0000008003397810 */ /* 0x040fe40007ffe0ff */
[C---:B------:R-:W-:Y:S02]  /*7830*/  IADD3 R42, PT, PT, R3.reuse, 0xa0, RZ ;  /* 0x000000a0032a7810 */ /* 0x040fe40007ffe0ff */
[C---:B------:R-:W-:Y:S02]  /*7840*/  IADD3 R38, PT, PT, R3.reuse, 0xc0, RZ ;  /* 0x000000c003267810 */ /* 0x040fe40007ffe0ff */
[C---:B------:R-:W-:Y:S02]  /*7850*/  IADD3 R34, PT, PT, R3.reuse, 0xe0, RZ ;  /* 0x000000e003227810 */ /* 0x040fe40007ffe0ff */
[----:B------:R-:W-:Y:S02]  /*7860*/  IADD3 R28, PT, PT, R3, 0x100, RZ ;  /* 0x00000100031c7810 */ /* 0x000fe40007ffe0ff */
[----:B------:R-:W-:-:S02]  /*7870*/  SHF.L.U32 R5, R5, 0x10, RZ ;  /* 0x0000001005057819 */ /* 0x000fc400000006ff */
[----:B------:R-:W-:Y:S01]  /*7880*/  SHF.L.U32 R71, R17, 0x10, RZ ;  /* 0x0000001011477819 */ /* 0x000fe200000006ff */
[C---:B------:R-:W-:Y:S01]  /*7890*/  FADD.FTZ R17, -R20.reuse, R11 ;  /* 0x0000000b14117221 */ /* 0x040fe20000010100 */
[----:B------:R-:W-:Y:S01]  /*78a0*/  SHF.L.U32 R73, R73, 0x10, RZ ;  /* 0x0000001049497819 */ /* 0x000fe200000006ff */
[----:B------:R-:W-:Y:S01]  /*78b0*/  FADD.FTZ R11, -R20, R69 ;  /* 0x00000045140b7221 */ /* 0x000fe20000010100 */
[----:B------:R-:W-:Y:S01]  /*78c0*/  SHF.L.U32 R27, R108, 0x10, RZ ;  /* 0x000000106c1b7819 */ /* 0x000fe200000006ff */
[----:B------:R-:W-:Y:S01]  /*78d0*/  FMUL.FTZ R69, R75, R116 ;  /* 0x000000744b457220 */ /* 0x000fe20000410000 */
[----:B------:R-:W-:Y:S02]  /*78e0*/  SHF.L.U32 R51, R104, 0x10, RZ ;  /* 0x0000001068337819 */ /* 0x000fe400000006ff */
[----:B------:R-:W-:Y:S01]  /*78f0*/  SHF.L.U32 R53, R67, 0x10, RZ ;  /* 0x0000001043357819 */ /* 0x000fe200000006ff */
[----:B------:R-:W-:Y:S01]  /*7900*/  FADD.FTZ R67, -R20, R27 ;  /* 0x0000001b14437221 */ /* 0x000fe20000010100 */
[----:B------:R-:W-:Y:S01]  /*7910*/  SHF.L.U32 R55, R102, 0x10, RZ ;  /* 0x0000001066377819 */ /* 0x000fe200000006ff */
[C---:B------:R-:W-:Y:S01]  /*7920*/  FADD.FTZ R51, -R20.reuse, R51 ;  /* 0x0000003314337221 */ /* 0x040fe20000010100 */
[----:B------:R-:W-:Y:S01]  /*7930*/  SHF.L.U32 R49, R65, 0x10, RZ ;  /* 0x0000001041317819 */ /* 0x000fe200000006ff */
[----:B------:R-:W-:Y:S01]  /*7940*/  FADD.FTZ R65, -R20, R29 ;  /* 0x0000001d14417221 */ /* 0x000fe20000010100 */
        /* <DEDUP_REMOVED lines=14> */
[----:B------:R-:W-:Y:S01]  /*7a30*/  ISETP.GE.U32.AND P2, PT, R77, UR8, PT ;  /* 0x000000084d007c0c */ /* 0x000fe2000bf46070 */
[C---:B------:R-:W-:Y:S01]  /*7a40*/  FADD.FTZ R33, -R20.reuse, R33 ;  /* 0x0000002114217221 */ /* 0x040fe20000010100 */
[----:B------:R-:W-:Y:S01]  /*7a50*/  ISETP.GE.U32.AND P1, PT, R61, UR8, PT ;  /* 0x000000083d007c0c */ /* 0x000fe2000bf26070 */
[C---:B------:R-:W-:Y:S01]  /*7a60*/  FADD.FTZ R37, -R20.reuse, R37 ;  /* 0x0000002514257221 */ /* 0x040fe20000010100 */
[----:B------:R-:W-:Y:S01]  /*7a70*/  ISETP.GE.U32.AND P0, PT, R57, UR8, PT ;  /* 0x0000000839007c0c */ /* 0x000fe2000bf06070 */
[----:B------:R-:W-:Y:S01]  /*7a80*/  FADD.FTZ R41, -R20, R41 ;  /* 0x0000002914297221 */ /* 0x000fe20000010100 */
[----:B------:R-:W-:Y:S01]  /*7a90*/  ISETP.GE.U32.AND P6, PT, R42, UR8, PT ;  /* 0x000000082a007c0c */ /* 0x000fe2000bfc6070 */
[----:B------:R-:W-:Y:S01]  /*7aa0*/  FADD.FTZ R13, -R20, R13 ;  /* 0x0000000d140d7221 */ /* 0x000fe20000010100 */
[----:B------:R-:W-:Y:S01]  /*7ab0*/  ISETP.GE.U32.AND P3, PT, R38, UR8, PT ;  /* 0x0000000826007c0c */ /* 0x000fe2000bf66070 */
[----:B------:R-:W-:Y:S01]  /*7ac0*/  FADD.FTZ R5, -R20, R71 ;  /* 0x0000004714057221 */ /* 0x000fe20000010100 */
[----:B------:R-:W-:Y:S01]  /*7ad0*/  ISETP.GE.U32.AND P4, PT, R34, UR8, PT ;  /* 0x0000000822007c0c */ /* 0x000fe2000bf86070 */
[----:B------:R-:W-:Y:S01]  /*7ae0*/  FADD.FTZ R7, -R20, R79 ;  /* 0x0000004f14077221 */ /* 0x000fe20000010100 */
[----:B------:R-:W-:Y:S01]  /*7af0*/  ISETP.GE.U32.AND P5, PT, R28, UR8, PT ;  /* 0x000000081c007c0c */ /* 0x000fe2000bfa6070 */
[----:B------:R-:W-:Y:S01]  /*7b00*/  FFMA.FTZ R75, R30, R69, R31 ;  /* 0x000000451e4b7223 */ /* 0x000fe2000001001f */
[----:B------:R-:W-:-:S02]  /*7b10*/  SHF.R.S32.HI R62, RZ, 0x1f, R77 ;  /* 0x0000001fff3e7819 */ /* 0x000fc4000001144d */
[----:B------:R-:W-:Y:S02]  /*7b20*/  SHF.R.S32.HI R48, RZ, 0x1f, R61 ;  /* 0x0000001fff307819 */ /* 0x000fe4000001143d */
[----:B------:R-:W-:Y:S02]  /*7b30*/  SHF.R.S32.HI R46, RZ, 0x1f, R57 ;  /* 0x0000001fff2e7819 */ /* 0x000fe40000011439 */
[----:B------:R-:W-:Y:S02]  /*7b40*/  SHF.R.S32.HI R44, RZ, 0x1f, R42 ;  /* 0x0000001fff2c7819 */ /* 0x000fe4000001142a */
[----:B------:R-:W-:Y:S02]  /*7b50*/  SHF.R.S32.HI R40, RZ, 0x1f, R38 ;  /* 0x0000001fff287819 */ /* 0x000fe40000011426 */
[----:B------:R-:W-:Y:S02]  /*7b60*/  SHF.R.S32.HI R36, RZ, 0x1f, R34 ;  /* 0x0000001fff247819 */ /* 0x000fe40000011422 */
[----:B------:R-:W-:-:S02]  /*7b70*/  SHF.R.S32.HI R32, RZ, 0x1f, R28 ;  /* 0x0000001fff207819 */ /* 0x000fc4000001141c */
[----:B------:R-:W-:Y:S02]  /*7b80*/  ISETP.GE.AND.EX P2, PT, R62, UR9, PT, P2 ;  /* 0x000000093e007c0c */ /* 0x000fe4000bf46320 */
[----:B------:R-:W-:Y:S02]  /*7b90*/  ISETP.GE.AND.EX P1, PT, R48, UR9, PT, P1 ;  /* 0x0000000930007c0c */ /* 0x000fe4000bf26310 */
[----:B------:R-:W-:Y:S02]  /*7ba0*/  ISETP.GE.AND.EX P0, PT, R46, UR9, PT, P0 ;  /* 0x000000092e007c0c */ /* 0x000fe4000bf06300 */
[----:B------:R-:W-:Y:S02]  /*7bb0*/  ISETP.GE.AND.EX P6, PT, R44, UR9, PT, P6 ;  /* 0x000000092c007c0c */ /* 0x000fe4000bfc6360 */
[----:B------:R-:W-:Y:S02]  /*7bc0*/  ISETP.GE.AND.EX P3, PT, R40, UR9, PT, P3 ;  /* 0x0000000928007c0c */ /* 0x000fe4000bf66330 */
[----:B------:R-:W-:-:S02]  /*7bd0*/  ISETP.GE.AND.EX P4, PT, R36, UR9, PT, P4 ;  /* 0x0000000924007c0c */ /* 0x000fc4000bf86340 */
        /* <DEDUP_REMOVED lines=22> */
.L_x_155:
[----:B------:R-:W-:Y:S01]  /*7d40*/  BSSY.RECONVERGENT B0, `(.L_x_156) ;  /* 0x0000013000007945 */ /* 0x000fe20003800200 */
[----:B------:R-:W-:Y:S01]  /*7d50*/  FFMA.FTZ R75, R24, R27, -R75 ;  /* 0x0000001b184b7223 */ /* 0x000fe2000001084b */
[----:B------:R-:W-:Y:S01]  /*7d60*/  FMUL.FTZ R69, R21, R116 ;  /* 0x0000007415457220 */ /* 0x000fe20000410000 */
[----:B------:R-:W-:Y:S01]  /*7d70*/  FFMA.FTZ R27, R25, R20, -R60 ;  /* 0x00000014191b7223 */ /* 0x000fe2000001083c */
[----:B------:R-:W-:Y:S06]  /*7d80*/  @P2 BRA `(.L_x_157) ;  /* 0x0000000000382947 */ /* 0x000fec0003800000 */
[----:B------:R-:W0:Y:S01]  /*7d90*/  LDCU.64 UR4, c[0x0][0x3f8] ;  /* 0x00007f00ff0477ac */ /* 0x000e220008000a00 */
[----:B------:R-:W-:Y:S01]  /*7da0*/  MOV R20, R120 ;  /* 0x0000007800147202 */ /* 0x000fe20000000f00 */
[-C--:B------:R-:W-:Y:S01]  /*7db0*/  FMUL.FTZ R75, R75, R116.reuse ;  /* 0x000000744b4b7220 */ /* 0x080fe20000410000 */
[----:B------:R-:W-:Y:S01]  /*7dc0*/  MOV R21, R123 ;  /* 0x0000007b00157202 */ /* 0x000fe20000000f00 */
[----:B------:R-:W1:Y:S01]  /*7dd0*/  LDCU.64 UR10, c[0x0][0x380] ;  /* 0x00007000ff0a77ac */ /* 0x000e620008000a00 */
[----:B------:R-:W-:Y:S01]  /*7de0*/  FMUL.FTZ R50, R27, R116 ;  /* 0x000000741b327220 */ /* 0x000fe20000410000 */
[----:B0-----:R-:W-:Y:S02]  /*7df0*/  IMAD R62, R62, UR4, RZ ;  /* 0x000000043e3e7c24 */ /* 0x001fe4000f8e02ff */
[----:B------:R-:W-:-:S04]  /*7e00*/  IMAD.WIDE.U32 R20, R77, UR4, R20 ;  /* 0x000000044d147c25 */ /* 0x000fc8000f8e0014 */
[----:B------:R-:W-:Y:S01]  /*7e10*/  IMAD R77, R77, UR5, R62 ;  /* 0x000000054d4d7c24 */ /* 0x000fe2000f8e023e */
[----:B-1----:R-:W-:-:S04]  /*7e20*/  LEA R26, P2, R20, UR10, 0x1 ;  /* 0x0000000a141a7c11 */ /* 0x002fc8000f8408ff */
[----:B------:R-:W-:Y:S02]  /*7e30*/  IADD3 R77, PT, PT, R21, R77, RZ ;  /* 0x0000004d154d7210 */ /* 0x000fe40007ffe0ff */
[----:B------:R-:W-:Y:S02]  /*7e40*/  F2FP.BF16.F32.PACK_AB R21, R50, R75 ;  /* 0x0000004b3215723e */ /* 0x000fe400000010ff */
[----:B------:R-:W-:-:S05]  /*7e50*/  LEA.HI.X R27, R20, UR11, R77, 0x1, P2 ;  /* 0x0000000b141b7c11 */ /* 0x000fca00090f0c4d */
[----:B------:R0:W-:Y:S02]  /*7e60*/  STG.E desc[UR6][R26.64], R21 ;  /* 0x000000151a007986 */ /* 0x0001e4000c101906 */
.L_x_157:
[----:B------:R-:W-:Y:S05]  /*7e70*/  BSYNC.RECONVERGENT B0 ;  /* 0x0000000000007941 */ /* 0x000fea0003800200 */
.L_x_156:
[----:B0-----:R-:W-:Y:S01]  /*7e80*/  SHF.L.U32 R21, R72, 0x10, RZ ;  /* 0x0000001048157819 */ /* 0x001fe200000006ff */
[----:B------:R-:W-:Y:S01]  /*7e90*/  FFMA.FTZ R71, R30, R69, R31 ;  /* 0x000000451e477223 */ /* 0x000fe2000001001f */
[----:B------:R-:W-:Y:S01]  /*7ea0*/  SHF.L.U32 R20, R109, 0x10, RZ ;  /* 0x000000106d147819 */ /* 0x000fe200000006ff */
        /* <DEDUP_REMOVED lines=20> */
.L_x_158:
[----:B------:R-:W-:Y:S01]  /*7ff0*/  FFMA.FTZ R26, R30, R60, R31 ;  /* 0x0000003c1e1a7223 */ /* 0x000fe2000001001f */
[----:B------:R-:W-:Y:S01]  /*8000*/  BSSY.RECONVERGENT B0, `(.L_x_159) ;  /* 0x0000014000007945 */ /* 0x000fe20003800200 */
[----:B------:R-:W-:Y:S01]  /*8010*/  FFMA.FTZ R71, R24, R21, -R71 ;  /* 0x0000001518477223 */ /* 0x000fe20000010847 */
[-C--:B------:R-:W-:Y:S01]  /*8020*/  FMUL.FTZ R63, R63, R116.reuse ;  /* 0x000000743f3f7220 */ /* 0x080fe20000410000 */
[----:B------:R-:W-:Y:S01]  /*8030*/  FMUL.FTZ R50, R65, R116 ;  /* 0x0000007441327220 */ /* 0x000fe20000410000 */
        /* <DEDUP_REMOVED lines=16> */
.L_x_160:
[----:B------:R-:W-:Y:S05]  /*8140*/  BSYNC.RECONVERGENT B0 ;  /* 0x0000000000007941 */ /* 0x000fea0003800200 */
.L_x_159:
[----:B0-----:R-:W-:Y:S01]  /*8150*/  SHF.L.U32 R21, R70, 0x10, RZ ;  /* 0x0000001046157819 */ /* 0x001fe200000006ff */
[C-C-:B------:R-:W-:Y:S01]  /*8160*/  FFMA.FTZ R65, R30.reuse, R63, R31.reuse ;  /* 0x0000003f1e417223 */ /* 0x140fe2000001001f */
[----:B------:R-:W-:Y:S01]  /*8170*/  FFMA.FTZ R58, R30, R50, R31 ;  /* 0x000000321e3a7223 */ /* 0x000fe2000001001f */
[----:B------:R-:W-:Y:S01]  /*8180*/  SHF.L.U32 R20, R107, 0x10, RZ ;  /* 0x000000106b147819 */ /* 0x000fe200000006ff */
        /* <DEDUP_REMOVED lines=19> */
.L_x_161:
[----:B------:R-:W-:Y:S01]  /*82c0*/  BSSY.RECONVERGENT B0, `(.L_x_162) ;  /* 0x0000013000007945 */ /* 0x000fe20003800200 */
[----:B------:R-:W-:Y:S01]  /*82d0*/  FFMA.FTZ R65, R24, R21, -R65 ;  /* 0x0000001518417223 */ /* 0x000fe20000010841 */
        /* <DEDUP_REMOVED lines=17> */
.L_x_163:
[----:B------:R-:W-:Y:S05]  /*83f0*/  BSYNC.RECONVERGENT B0 ;  /* 0x0000000000007941 */ /* 0x000fea0003800200 */
.L_x_162:
        /* <DEDUP_REMOVED lines=23> */
.L_x_164:
        /* <DEDUP_REMOVED lines=21> */
.L_x_166:
[----:B------:R-:W-:Y:S05]  /*86c0*/  BSYNC.RECONVERGENT B0 ;  /* 0x0000000000007941 */ /* 0x000fea0003800200 */
.L_x_165:
        /* <DEDUP_REMOVED lines=23> */
.L_x_167:
        /* <DEDUP_REMOVED lines=19> */
.L_x_169:
[----:B------:R-:W-:Y:S05]  /*8970*/  BSYNC.RECONVERGENT B0 ;  /* 0x0000000000007941 */ /* 0x000fea0003800200 */
.L_x_168:
        /* <DEDUP_REMOVED lines=23> */
.L_x_170:
        /* <DEDUP_REMOVED lines=21> */
.L_x_172:
[----:B------:R-:W-:Y:S05]  /*8c40*/  BSYNC.RECONVERGENT B0 ;  /* 0x0000000000007941 */ /* 0x000fea0003800200 */
.L_x_171:
        /* <DEDUP_REMOVED lines=23> */
.L_x_173:
[----:B------:R-:W-:Y:S01]  /*8dc0*/  BSSY.RECONVERGENT B0, `(.L_x_174) ;  /* 0x0000012000007945 */ /* 0x000fe20003800200 */
[----:B------:R-:W-:Y:S01]  /*8dd0*/  FFMA.FTZ R49, R24, R21, -R49 ;  /* 0x0000001518317223 */ /* 0x000fe20000010831 */
[----:B------:R-:W-:Y:S02]  /*8de0*/  FFMA.FTZ R43, R25, R4, -R40 ;  /* 0x00000004192b7223 */ /* 0x000fe40000010828 */
[----:B------:R-:W-:Y:S05]  /*8df0*/  @P5 BRA `(.L_x_175) ;  /* 0x0000000000385947 */ /* 0x000fea0003800000 */
        /* <DEDUP_REMOVED lines=14> */
.L_x_175:
[----:B------:R-:W-:Y:S05]  /*8ee0*/  BSYNC.RECONVERGENT B0 ;  /* 0x0000000000007941 */ /* 0x000fea0003800200 */
.L_x_174:
[-C--:B0-----:R-:W-:Y:S01]  /*8ef0*/  FMUL.FTZ R21, R17, R116.reuse ;  /* 0x0000007411157220 */ /* 0x081fe20000410000 */
[-C--:B------:R-:W-:Y:S01]  /*8f00*/  FMUL.FTZ R17, R13, R116.reuse ;  /* 0x000000740d117220 */ /* 0x080fe20000410000 */
[-C--:B------:R-:W-:Y:S01]  /*8f10*/  FMUL.FTZ R48, R33, R116.reuse ;  /* 0x0000007421307220 */ /* 0x080fe20000410000 */
[-C--:B------:R-:W-:Y:S01]  /*8f20*/  FMUL.FTZ R32, R19, R116.reuse ;  /* 0x0000007413207220 */ /* 0x080fe20000410000 */
[-C--:B------:R-:W-:Y:S01]  /*8f30*/  FMUL.FTZ R13, R9, R116.reuse ;  /* 0x00000074090d7220 */ /* 0x080fe20000410000 */
[----:B------:R-:W-:Y:S01]  /*8f40*/  IADD3 R59, PT, PT, R3, 0x120, RZ ;  /* 0x00000120033b7810 */ /* 0x000fe20007ffe0ff */
        /* <DEDUP_REMOVED lines=11> */
[-C--:B------:R-:W-:Y:S01]  /*9000*/  FMUL.FTZ R20, R11, R116.reuse ;  /* 0x000000740b147220 */ /* 0x080fe20000410000 */
[-C--:B------:R-:W-:Y:S01]  /*9010*/  FMUL.FTZ R5, R5, R116.reuse ;  /* 0x0000007405057220 */ /* 0x080fe20000410000 */
[----:B------:R-:W-:Y:S01]  /*9020*/  FMUL.FTZ R4, R7, R116 ;  /* 0x0000007407047220 */ /* 0x000fe20000410000 */
[----:B------:R-:W-:Y:S01]  /*9030*/  IADD3 R3, PT, PT, R3, 0x1e0, RZ ;  /* 0x000001e003037810 */ /* 0x000fe20007ffe0ff */
[C-C-:B------:R-:W-:Y:S01]  /*9040*/  FFMA.FTZ R55, R30.reuse, R45, R31.reuse ;  /* 0x0000002d1e377223 */ /* 0x140fe2000001001f */
[----:B------:R-:W-:Y:S01]  /*9050*/  ISETP.GE.U32.AND P2, PT, R59, UR8, PT ;  /* 0x000000083b007c0c */ /* 0x000fe2000bf46070 */
[--C-:B------:R-:W-:Y:S01]  /*9060*/  FFMA.FTZ R54, R30, R48, R31.reuse ;  /* 0x000000301e367223 */ /* 0x100fe2000001001f */
[----:B------:R-:W-:Y:S01]  /*9070*/  ISETP.GE.U32.AND P1, PT, R46, UR8, PT ;  /* 0x000000082e007c0c */ /* 0x000fe2000bf26070 */
[--C-:B------:R-:W-:Y:S01]  /*9080*/  FFMA.FTZ R57, R30, R60, R31.reuse ;  /* 0x0000003c1e397223 */ /* 0x100fe2000001001f */
[----:B------:R-:W-:Y:S01]  /*9090*/  ISETP.GE.U32.AND P0, PT, R40, UR8, PT ;  /* 0x0000000828007c0c */ /* 0x000fe2000bf06070 */
[C-C-:B------:R-:W-:Y:S01]  /*90a0*/  FFMA.FTZ R56, R30.reuse, R62, R31.reuse ;  /* 0x0000003e1e387223 */ /* 0x140fe2000001001f */
[----:B------:R-:W-:Y:S01]  /*90b0*/  ISETP.GE.U32.AND P6, PT, R33, UR8, PT ;  /* 0x0000000821007c0c */ /* 0x000fe2000bfc6070 */
[C-C-:B------:R-:W-:Y:S01]  /*90c0*/  FFMA.FTZ R41, R30.reuse, R39, R31.reuse ;  /* 0x000000271e297223 */ /* 0x140fe2000001001f */
[----:B------:R-:W-:Y:S01]  /*90d0*/  ISETP.GE.U32.AND P4, PT, R19, UR8, PT ;  /* 0x0000000813007c0c */ /* 0x000fe2000bf86070 */
[C-C-:B------:R-:W-:Y:S01]  /*90e0*/  FFMA.FTZ R42, R30.reuse, R36, R31.reuse ;  /* 0x000000241e2a7223 */ /* 0x140fe2000001001f */
[----:B------:R-:W-:Y:S01]  /*90f0*/  ISETP.GE.U32.AND P5, PT, R9, UR8, PT ;  /* 0x0000000809007c0c */ /* 0x000fe2000bfa6070 */
[C---:B------:R-:W-:Y:S01]  /*9100*/  FFMA.FTZ R35, R30.reuse, R21, R31 ;  /* 0x000000151e237223 */ /* 0x040fe2000001001f */
[----:B------:R-:W-:Y:S01]  /*9110*/  SHF.R.S32.HI R58, RZ, 0x1f, R59 ;  /* 0x0000001fff3a7819 */ /* 0x000fe2000001143b */
[C-C-:B------:R-:W-:Y:S01]  /*9120*/  FFMA.FTZ R38, R30.reuse, R32, R31.reuse ;  /* 0x000000201e267223 */ /* 0x140fe2000001001f */
[----:B------:R-:W-:Y:S01]  /*9130*/  SHF.R.S32.HI R61, RZ, 0x1f, R46 ;  /* 0x0000001fff3d7819 */ /* 0x000fe2000001142e */
[C-C-:B------:R-:W-:Y:S01]  /*9140*/  FFMA.FTZ R27, R30.reuse, R17, R31.reuse ;  /* 0x000000111e1b7223 */ /* 0x140fe2000001001f */
[----:B------:R-:W-:Y:S01]  /*9150*/  SHF.R.S32.HI R43, RZ, 0x1f, R40 ;  /* 0x0000001fff2b7819 */ /* 0x000fe20000011428 */
[C---:B------:R-:W-:Y:S01]  /*9160*/  FFMA.FTZ R34, R30.reuse, R28, R31 ;  /* 0x0000001c1e227223 */ /* 0x040fe2000001001f */
[----:B------:R-:W-:Y:S01]  /*9170*/  SHF.R.S32.HI R37, RZ, 0x1f, R33 ;  /* 0x0000001fff257819 */ /* 0x000fe20000011421 */
[C---:B------:R-:W-:Y:S01]  /*9180*/  FFMA.FTZ R15, R30.reuse, R13, R31 ;  /* 0x0000000d1e0f7223 */ /* 0x040fe2000001001f */
[----:B------:R-:W-:Y:S01]  /*9190*/  SHF.R.S32.HI R29, RZ, 0x1f, R19 ;  /* 0x0000001fff1d7819 */ /* 0x000fe20000011413 */
[C---:B------:R-:W-:Y:S01]  /*91a0*/  FFMA.FTZ R26, R30.reuse, R20, R31 ;  /* 0x000000141e1a7223 */ /* 0x040fe2000001001f */
[----:B------:R-:W-:Y:S01]  /*91b0*/  SHF.R.S32.HI R11, RZ, 0x1f, R9 ;  /* 0x0000001fff0b7819 */ /* 0x000fe20000011409 */
[C-C-:B------:R-:W-:Y:S01]  /*91c0*/  FFMA.FTZ R7, R30.reuse, R5, R31.reuse ;  /* 0x000000051e077223 */ /* 0x140fe2000001001f */
[----:B------:R-:W-:Y:S01]  /*91d0*/  FFMA.FTZ R30, R30, R4, R31 ;  /* 0x000000041e1e7223 */ /* 0x000fe2000001001f */
[----:B------:R-:W-:-:S02]  /*91e0*/  SHF.L.U32 R31, R6, 0x10, RZ ;  /* 0x00000010061f7819 */ /* 0x000fc400000006ff */
[----:B------:R-:W-:Y:S02]  /*91f0*/  ISETP.GE.U32.AND P3, PT, R3, UR8, PT ;  /* 0x0000000803007c0c */ /* 0x000fe4000bf66070 */
[----:B------:R-:W-:Y:S02]  /*9200*/  ISETP.GE.AND.EX P2, PT, R58, UR9, PT, P2 ;  /* 0x000000093a007c0c */ /* 0x000fe4000bf46320 */
[----:B------:R-:W-:Y:S02]  /*9210*/  ISETP.GE.AND.EX P1, PT, R61, UR9, PT, P1 ;  /* 0x000000093d007c0c */ /* 0x000fe4000bf26310 */
[----:B------:R-:W-:Y:S02]  /*9220*/  ISETP.GE.AND.EX P0, PT, R43, UR9, PT, P0 ;  /* 0x000000092b007c0c */ /* 0x000fe4000bf06300 */
[----:B------:R-:W-:Y:S02]  /*9230*/  ISETP.GE.AND.EX P6, PT, R37, UR9, PT, P6 ;  /* 0x0000000925007c0c */ /* 0x000fe4000bfc6360 */
[----:B------:R-:W-:-:S02]  /*9240*/  ISETP.GE.AND.EX P4, PT, R29, UR9, PT, P4 ;  /* 0x000000091d007c0c */ /* 0x000fc4000bf86340 */
[----:B------:R-:W-:Y:S02]  /*9250*/  ISETP.GE.AND.EX P5, PT, R11, UR9, PT, P5 ;  /* 0x000000090b007c0c */ /* 0x000fe4000bfa6350 */
[----:B------:R-:W-:Y:S01]  /*9260*/  SHF.L.U32 R6, R97, 0x10, RZ ;  /* 0x0000001061067819 */ /* 0x000fe200000006ff */
[----:B------:R-:W-:Y:S10]  /*9270*/  BRA.U !UP0, `(.L_x_176) ;  /* 0x0000000108487547 */ /* 0x000ff4000b800000 */
        /* <DEDUP_REMOVED lines=18> */
.L_x_176:
        /* <DEDUP_REMOVED lines=18> */
.L_x_178:
[----:B------:R-:W-:Y:S05]  /*94c0*/  BSYNC.RECONVERGENT B0 ;  /* 0x0000000000007941 */ /* 0x000fea0003800200 */
.L_x_177:
[----:B0-----:R-:W-:Y:S02]  /*94d0*/  SHF.L.U32 R31, R8, 0x10, RZ ;  /* 0x00000010081f7819 */ /* 0x001fe400000006ff */
        /* <DEDUP_REMOVED lines=20> */
.L_x_179:
        /* <DEDUP_REMOVED lines=18> */
.L_x_181:
[----:B------:R-:W-:Y:S05]  /*9740*/  BSYNC.RECONVERGENT B0 ;  /* 0x0000000000007941 */ /* 0x000fea0003800200 */
.L_x_180:
        /* <DEDUP_REMOVED lines=21> */
.L_x_182:
[----:B------:R-:W-:Y:S01]  /*98a0*/  BSSY.RECONVERGENT B0, `(.L_x_183) ;  /* 0x0000012000007945 */ /* 0x000fe20003800200 */
[----:B------:R-:W-:Y:S01]  /*98b0*/  FFMA.FTZ R41, R24, R10, -R41 ;  /* 0x0000000a18297223 */ /* 0x000fe20000010829 */
[----:B------:R-:W-:Y:S02]  /*98c0*/  FFMA.FTZ R93, R25, R93, -R42 ;  /* 0x0000005d195d7223 */ /* 0x000fe4000001082a */
[----:B------:R-:W-:Y:S05]  /*98d0*/  @P0 BRA `(.L_x_184) ;  /* 0x0000000000380947 */ /* 0x000fea0003800000 */
[----:B------:R-:W0:Y:S01]  /*98e0*/  LDCU.64 UR4, c[0x0][0x3f8] ;  /* 0x00007f00ff0477ac */ /* 0x000e220008000a00 */
[----:B------:R-:W-:Y:S01]  /*98f0*/  MOV R42, R120 ;  /* 0x00000078002a7202 */ /* 0x000fe20000000f00 */
[----:B------:R-:W-:Y:S01]  /*9900*/  FMUL.FTZ R6, R93, R116 ;  /* 0x000000745d067220 */ /* 0x000fe20000410000 */
[----:B------:R-:W1:Y:S01]  /*9910*/  LDCU.64 UR10, c[0x0][0x380] ;  /* 0x00007000ff0a77ac */ /* 0x000e620008000a00 */
[----:B0-----:R-:W-:Y:S01]  /*9920*/  IMAD R31, R43, UR4, RZ ;  /* 0x000000042b1f7c24 */ /* 0x001fe2000f8e02ff */
[----:B------:R-:W-:-:S03]  /*9930*/  MOV R43, R123 ;  /* 0x0000007b002b7202 */ /* 0x000fc60000000f00 */
[C---:B------:R-:W-:Y:S02]  /*9940*/  IMAD R39, R40.reuse, UR5, R31 ;  /* 0x0000000528277c24 */ /* 0x040fe4000f8e021f */
[----:B------:R-:W-:Y:S01]  /*9950*/  FMUL.FTZ R31, R41, R116 ;  /* 0x00000074291f7220 */ /* 0x000fe20000410000 */
[----:B------:R-:W-:-:S04]  /*9960*/  IMAD.WIDE.U32 R42, R40, UR4, R42 ;  /* 0x00000004282a7c25 */ /* 0x000fc8000f8e002a */
[----:B------:R-:W-:Y:S02]  /*9970*/  F2FP.BF16.F32.PACK_AB R31, R6, R31 ;  /* 0x0000001f061f723e */ /* 0x000fe400000010ff */
[----:B-1----:R-:W-:Y:S02]  /*9980*/  LEA R40, P0, R42, UR10, 0x1 ;  /* 0x0000000a2a287c11 */ /* 0x002fe4000f8008ff */
[----:B------:R-:W-:-:S04]  /*9990*/  IADD3 R39, PT, PT, R43, R39, RZ ;  /* 0x000000272b277210 */ /* 0x000fc80007ffe0ff */
[----:B------:R-:W-:-:S05]  /*99a0*/  LEA.HI.X R41, R42, UR11, R39, 0x1, P0 ;  /* 0x0000000b2a297c11 */ /* 0x000fca00080f0c27 */
[----:B------:R1:W-:Y:S02]  /*99b0*/  STG.E desc[UR6][R40.64], R31 ;  /* 0x0000001f28007986 */ /* 0x0003e4000c101906 */
.L_x_184:
[----:B------:R-:W-:Y:S05]  /*99c0*/  BSYNC.RECONVERGENT B0 ;  /* 0x0000000000007941 */ /* 0x000fea0003800200 */
.L_x_183:
[----:B------:R-:W-:Y:S02]  /*99d0*/  SHF.L.U32 R12, R12, 0x10, RZ ;  /* 0x000000100c0c7819 */ /* 0x000fe400000006ff */
[----:B------:R-:W-:Y:S01]  /*99e0*/  SHF.L.U32 R91, R91, 0x10, RZ ;  /* 0x000000105b5b7819 */ /* 0x000fe200000006ff */
[----:B------:R-:W-:Y:S06]  /*99f0*/  BRA.U !UP0, `(.L_x_185) ;  /* 0x0000000108487547 */ /* 0x000fec000b800000 */
[----:B------:R-:W-:Y:S01]  /*9a00*/  FFMA.FTZ R32, R25, R32, R23 ;  /* 0x0000002019207223 */ /* 0x000fe20000010017 */
[----:B------:R-:W-:-:S03]  /*9a10*/  FFMA.FTZ R21, R24, R21, R22 ;  /* 0x0000001518157223 */ /* 0x000fc60000010016 */
[----:B------:R-:W-:Y:S01]  /*9a20*/  FMUL.FTZ R10, R32, -1.4426950216293334961 ;  /* 0xbfb8aa3b200a7820 */ /* 0x000fe20000410000 */
[----:B------:R-:W-:-:S05]  /*9a30*/  FMUL.FTZ R6, R21, -1.4426950216293334961 ;  /* 0xbfb8aa3b15067820 */ /* 0x000fca0000410000 */
[----:B------:R-:W2:Y:S04]  /*9a40*/  MUFU.EX2 R10, R10 ;  /* 0x0000000a000a7308 */ /* 0x000ea80000000800 */
[----:B------:R-:W3:Y:S01]  /*9a50*/  MUFU.EX2 R6, R6 ;  /* 0x0000000600067308 */ /* 0x000ee20000000800 */
[----:B--2---:R-:W-:Y:S01]  /*9a60*/  FADD.FTZ R36, R10, 1 ;  /* 0x3f8000000a247421 */ /* 0x004fe20000010000 */
[----:B---3--:R-:W-:-:S05]  /*9a70*/  FADD.FTZ R8, R6, 1 ;  /* 0x3f80000006087421 */ /* 0x008fca0000010000 */
[----:B------:R-:W2:Y:S08]  /*9a80*/  MUFU.RCP R36, R36 ;  /* 0x0000002400247308 */ /* 0x000eb00000001000 */
[----:B01----:R-:W0:Y:S01]  /*9a90*/  MUFU.RCP R31, R8 ;  /* 0x00000008001f7308 */ /* 0x003e220000001000 */
[----:B--2---:R-:W-:Y:S01]  /*9aa0*/  FADD.FTZ R39, -R36, 1 ;  /* 0x3f80000024277421 */ /* 0x004fe20000010100 */
[----:B------:R-:W-:-:S03]  /*9ab0*/  FMUL.FTZ R91, R91, R36 ;  /* 0x000000245b5b7220 */ /* 0x000fc60000410000 */
[----:B------:R-:W-:Y:S01]  /*9ac0*/  FFMA.FTZ R32, R32, R39, 1 ;  /* 0x3f80000020207423 */ /* 0x000fe20000010027 */
[----:B0-----:R-:W-:Y:S01]  /*9ad0*/  FADD.FTZ R40, -R31, 1 ;  /* 0x3f8000001f287421 */ /* 0x001fe20000010100 */
[----:B------:R-:W-:Y:S02]  /*9ae0*/  FMUL.FTZ R12, R12, R31 ;  /* 0x0000001f0c0c7220 */ /* 0x000fe40000410000 */
[----:B------:R-:W-:Y:S01]  /*9af0*/  FMUL.FTZ R91, R91, R32 ;  /* 0x000000205b5b7220 */ /* 0x000fe20000410000 */
[----:B------:R-:W-:-:S04]  /*9b00*/  FFMA.FTZ R21, R21, R40, 1 ;  /* 0x3f80000015157423 */ /* 0x000fc80000010028 */
[----:B------:R-:W-:-:S07]  /*9b10*/  FMUL.FTZ R12, R12, R21 ;  /* 0x000000150c0c7220 */ /* 0x000fce0000410000 */
.L_x_185:
[----:B------:R-:W-:Y:S01]  /*9b20*/  BSSY.RECONVERGENT B0, `(.L_x_186) ;  /* 0x0000012000007945 */ /* 0x000fe20003800200 */
[----:B------:R-:W-:Y:S01]  /*9b30*/  FFMA.FTZ R35, R24, R12, -R35 ;  /* 0x0000000c18237223 */ /* 0x000fe20000010823 */
[----:B------:R-:W-:Y:S02]  /*9b40*/  FFMA.FTZ R91, R25, R91, -R38 ;  /* 0x0000005b195b7223 */ /* 0x000fe40000010826 */
[----:B------:R-:W-:Y:S05]  /*9b50*/  @P6 BRA `(.L_x_187) ;  /* 0x0000000000386947 */ /* 0x000fea0003800000 */
[----:B------:R-:W2:Y:S01]  /*9b60*/  LDCU.64 UR4, c[0x0][0x3f8] ;  /* 0x00007f00ff0477ac */ /* 0x000ea20008000a00 */
[----:B------:R-:W-:Y:S01]  /*9b70*/  MOV R36, R120 ;  /* 0x0000007800247202 */ /* 0x000fe20000000f00 */
[----:B------:R-:W-:Y:S01]  /*9b80*/  FMUL.FTZ R21, R35, R116 ;  /* 0x0000007423157220 */ /* 0x000fe20000410000 */
[----:B------:R-:W3:Y:S01]  /*9b90*/  LDCU.64 UR10, c[0x0][0x380] ;  /* 0x00007000ff0a77ac */ /* 0x000ee20008000a00 */
[----:B--2---:R-:W-:Y:S01]  /*9ba0*/  IMAD R6, R37, UR4, RZ ;  /* 0x0000000425067c24 */ /* 0x004fe2000f8e02ff */
[----:B------:R-:W-:-:S03]  /*9bb0*/  MOV R37, R123 ;  /* 0x0000007b00257202 */ /* 0x000fc60000000f00 */
        /* <DEDUP_REMOVED lines=8> */
.L_x_187:
[----:B------:R-:W-:Y:S05]  /*9c40*/  BSYNC.RECONVERGENT B0 ;  /* 0x0000000000007941 */ /* 0x000fea0003800200 */
.L_x_186:
        /* <DEDUP_REMOVED lines=10> */
[----:B----4-:R-:W-:-:S05]  /*9cf0*/  FADD.FTZ R8, R6, 1 ;  /* 0x3f80000006087421 */ /* 0x010fca0000010000 */
[----:B------:R-:W0:Y:S08]  /*9d00*/  MUFU.RCP R12, R12 ;  /* 0x0000000c000c7308 */ /* 0x000e300000001000 */
[----:B--2---:R-:W2:Y:S01]  /*9d10*/  MUFU.RCP R21, R8 ;  /* 0x0000000800157308 */ /* 0x004ea20000001000 */
[----:B01----:R-:W-:Y:S01]  /*9d20*/  FADD.FTZ R31, -R12, 1 ;  /* 0x3f8000000c1f7421 */ /* 0x003fe20000010100 */
[----:B------:R-:W-:-:S03]  /*9d30*/  FMUL.FTZ R89, R89, R12 ;  /* 0x0000000c59597220 */ /* 0x000fc60000410000 */
[----:B------:R-:W-:Y:S01]  /*9d40*/  FFMA.FTZ R28, R28, R31, 1 ;  /* 0x3f8000001c1c7423 */ /* 0x000fe2000001001f */
[----:B--2---:R-:W-:Y:S01]  /*9d50*/  FADD.FTZ R32, -R21, 1 ;  /* 0x3f80000015207421 */ /* 0x004fe20000010100 */
[----:B------:R-:W-:Y:S02]  /*9d60*/  FMUL.FTZ R14, R14, R21 ;  /* 0x000000150e0e7220 */ /* 0x000fe40000410000 */
[----:B------:R-:W-:Y:S01]  /*9d70*/  FMUL.FTZ R89, R89, R28 ;  /* 0x0000001c59597220 */ /* 0x000fe20000410000 */
[----:B------:R-:W-:-:S04]  /*9d80*/  FFMA.FTZ R17, R17, R32, 1 ;  /* 0x3f80000011117423 */ /* 0x000fc80000010020 */
[----:B------:R-:W-:-:S07]  /*9d90*/  FMUL.FTZ R14, R14, R17 ;  /* 0x000000110e0e7220 */ /* 0x000fce0000410000 */
.L_x_188:
[----:B------:R-:W-:Y:S01]  /*9da0*/  BSSY.RECONVERGENT B0, `(.L_x_189) ;  /* 0x0000012000007945 */ /* 0x000fe20003800200 */
[----:B------:R-:W-:Y:S01]  /*9db0*/  FFMA.FTZ R27, R24, R14, -R27 ;  /* 0x0000000e181b7223 */ /* 0x000fe2000001081b */
[----:B------:R-:W-:Y:S02]  /*9dc0*/  FFMA.FTZ R89, R25, R89, -R34 ;  /* 0x0000005919597223 */ /* 0x000fe40000010822 */
[----:B------:R-:W-:Y:S05]  /*9dd0*/  @P4 BRA `(.L_x_190) ;  /* 0x0000000000384947 */ /* 0x000fea0003800000 */
[----:B------:R-:W3:Y:S01]  /*9de0*/  LDCU.64 UR4, c[0x0][0x3f8] ;  /* 0x00007f00ff0477ac */ /* 0x000ee20008000a00 */
[----:B------:R-:W-:Y:S01]  /*9df0*/  MOV R28, R120 ;  /* 0x00000078001c7202 */ /* 0x000fe20000000f00 */
[----:B------:R-:W-:Y:S01]  /*9e00*/  FMUL.FTZ R17, R27, R116 ;  /* 0x000000741b117220 */ /* 0x000fe20000410000 */
[----:B------:R-:W4:Y:S01]  /*9e10*/  LDCU.64 UR10, c[0x0][0x380] ;  /* 0x00007000ff0a77ac */ /* 0x000f220008000a00 */
[----:B---3--:R-:W-:Y:S01]  /*9e20*/  IMAD R6, R29, UR4, RZ ;  /* 0x000000041d067c24 */ /* 0x008fe2000f8e02ff */
[----:B------:R-:W-:-:S03]  /*9e30*/  MOV R29, R123 ;  /* 0x0000007b001d7202 */ /* 0x000fc60000000f00 */
[----:B--2---:R-:W-:-:S04]  /*9e40*/  IMAD.WIDE.U32 R32, R19, UR4, R28 ;  /* 0x0000000413207c25 */ /* 0x004fc8000f8e001c */
[----:B------:R-:W-:Y:S02]  /*9e50*/  IMAD R19, R19, UR5, R6 ;  /* 0x0000000513137c24 */ /* 0x000fe4000f8e0206 */
[----:B------:R-:W-:Y:S01]  /*9e60*/  FMUL.FTZ R6, R89, R116 ;  /* 0x0000007459067220 */ /* 0x000fe20000410000 */
[----:B----4-:R-:W-:Y:S02]  /*9e70*/  LEA R28, P0, R32, UR10, 0x1 ;  /* 0x0000000a201c7c11 */ /* 0x010fe4000f8008ff */
[----:B------:R-:W-:Y:S02]  /*9e80*/  IADD3 R19, PT, PT, R33, R19, RZ ;  /* 0x0000001321137210 */ /* 0x000fe40007ffe0ff */
[----:B------:R-:W-:Y:S02]  /*9e90*/  F2FP.BF16.F32.PACK_AB R17, R6, R17 ;  /* 0x000000110611723e */ /* 0x000fe400000010ff */
[----:B------:R-:W-:-:S05]  /*9ea0*/  LEA.HI.X R29, R32, UR11, R19, 0x1, P0 ;  /* 0x0000000b201d7c11 */ /* 0x000fca00080f0c13 */
[----:B------:R3:W-:Y:S02]  /*9eb0*/  STG.E desc[UR6][R28.64], R17 ;  /* 0x000000111c007986 */ /* 0x0007e4000c101906 */
.L_x_190:
[----:B------:R-:W-:Y:S05]  /*9ec0*/  BSYNC.RECONVERGENT B0 ;  /* 0x0000000000007941 */ /* 0x000fea0003800200 */
.L_x_189:
        /* <DEDUP_REMOVED lines=12> */
[----:B---3--:R-:W3:Y:S01]  /*9f90*/  MUFU.RCP R17, R8 ;  /* 0x0000000800117308 */ /* 0x008ee20000001000 */
[----:B----4-:R-:W-:Y:S01]  /*9fa0*/  FADD.FTZ R19, -R12, 1 ;  /* 0x3f8000000c137421 */ /* 0x010fe20000010100 */
[----:B------:R-:W-:-:S03]  /*9fb0*/  FMUL.FTZ R87, R87, R12 ;  /* 0x0000000c57577220 */ /* 0x000fc60000410000 */
[----:B------:R-:W-:Y:S01]  /*9fc0*/  FFMA.FTZ R20, R20, R19, 1 ;  /* 0x3f80000014147423 */ /* 0x000fe20000010013 */
[----:B---3--:R-:W-:Y:S01]  /*9fd0*/  FADD.FTZ R14, -R17, 1 ;  /* 0x3f800000110e7421 */ /* 0x008fe20000010100 */
[----:B------:R-:W-:Y:S02]  /*9fe0*/  FMUL.FTZ R16, R16, R17 ;  /* 0x0000001110107220 */ /* 0x000fe40000410000 */
[----:B------:R-:W-:Y:S01]  /*9ff0*/  FMUL.FTZ R87, R87, R20 ;  /* 0x0000001457577220 */ /* 0x000fe20000410000 */
[----:B------:R-:W-:-:S04]  /*a000*/  FFMA.FTZ R13, R13, R14, 1 ;  /* 0x3f8000000d0d7423 */ /* 0x000fc8000001000e */
[----:B------:R-:W-:-:S07]  /*a010*/  FMUL.FTZ R16, R16, R13 ;  /* 0x0000000d10107220 */ /* 0x000fce0000410000 */
.L_x_191:
[----:B------:R-:W-:Y:S01]  /*a020*/  BSSY.RECONVERGENT B0, `(.L_x_192) ;  /* 0x0000012000007945 */ /* 0x000fe20003800200 */
[----:B------:R-:W-:Y:S01]  /*a030*/  FFMA.FTZ R15, R24, R16, -R15 ;  /* 0x00000010180f7223 */ /* 0x000fe2000001080f */
[----:B------:R-:W-:Y:S02]  /*a040*/  FFMA.FTZ R87, R25, R87, -R26 ;  /* 0x0000005719577223 */ /* 0x000fe4000001081a */
[----:B------:R-:W-:Y:S05]  /*a050*/  @P5 BRA `(.L_x_193) ;  /* 0x0000000000385947 */ /* 0x000fea0003800000 */
[----:B------:R-:W4:Y:S01]  /*a060*/  LDCU.64 UR4, c[0x0][0x3f8] ;  /* 0x00007f00ff0477ac */ /* 0x000f220008000a00 */
[----:B------:R-:W-:Y:S01]  /*a070*/  MOV R10, R120 ;  /* 0x00000078000a7202 */ /* 0x000fe20000000f00 */
[----:B------:R-:W-:Y:S01]  /*a080*/  FMUL.FTZ R15, R15, R116 ;  /* 0x000000740f0f7220 */ /* 0x000fe20000410000 */
[----:B------:R-:W5:Y:S01]  /*a090*/  LDCU.64 UR10, c[0x0][0x380] ;  /* 0x00007000ff0a77ac */ /* 0x000f620008000a00 */
[----:B----4-:R-:W-:Y:S01]  /*a0a0*/  IMAD R6, R11, UR4, RZ ;  /* 0x000000040b067c24 */ /* 0x010fe2000f8e02ff */
[----:B------:R-:W-:-:S03]  /*a0b0*/  MOV R11, R123 ;  /* 0x0000007b000b7202 */ /* 0x000fc60000000f00 */
[----:B------:R-:W-:-:S04]  /*a0c0*/  IMAD.WIDE.U32 R10, R9, UR4, R10 ;  /* 0x00000004090a7c25 */ /* 0x000fc8000f8e000a */
[----:B------:R-:W-:Y:S02]  /*a0d0*/  IMAD R9, R9, UR5, R6 ;  /* 0x0000000509097c24 */ /* 0x000fe4000f8e0206 */
[----:B------:R-:W-:Y:S01]  /*a0e0*/  FMUL.FTZ R6, R87, R116 ;  /* 0x0000007457067220 */ /* 0x000fe20000410000 */
[----:B-----5:R-:W-:Y:S02]  /*a0f0*/  LEA R8, P0, R10, UR10, 0x1 ;  /* 0x0000000a0a087c11 */ /* 0x020fe4000f8008ff */
[----:B------:R-:W-:Y:S02]  /*a100*/  IADD3 R9, PT, PT, R11, R9, RZ ;  /* 0x000000090b097210 */ /* 0x000fe40007ffe0ff */
[----:B------:R-:W-:Y:S02]  /*a110*/  F2FP.BF16.F32.PACK_AB R11, R6, R15 ;  /* 0x0000000f060b723e */ /* 0x000fe400000010ff */
[----:B------:R-:W-:-:S05]  /*a120*/  LEA.HI.X R9, R10, UR11, R9, 0x1, P0 ;  /* 0x0000000b0a097c11 */ /* 0x000fca00080f0c09 */
[----:B------:R4:W-:Y:S02]  /*a130*/  STG.E desc[UR6][R8.64], R11 ;  /* 0x0000000b08007986 */ /* 0x0009e4000c101906 */
.L_x_193:
[----:B------:R-:W-:Y:S05]  /*a140*/  BSYNC.RECONVERGENT B0 ;  /* 0x0000000000007941 */ /* 0x000fea0003800200 */
.L_x_192:
[----:B------:R-:W-:Y:S02]  /*a150*/  SHF.L.U32 R18, R18, 0x10, RZ ;  /* 0x0000001012127819 */ /* 0x000fe400000006ff */
[----:B------:R-:W-:Y:S02]  /*a160*/  SHF.R.S32.HI R15, RZ, 0x1f, R3 ;  /* 0x0000001fff0f7819 */ /* 0x000fe40000011403 */
        /* <DEDUP_REMOVED lines=9> */
[----:B-----5:R-:W-:-:S03]  /*a200*/  FADD.FTZ R11, R10, 1 ;  /* 0x3f8000000a0b7421 */ /* 0x020fc60000010000 */
[----:B------:R-:W4:Y:S08]  /*a210*/  MUFU.RCP R9, R8 ;  /* 0x0000000800097308 */ /* 0x000f300000001000 */
[----:B------:R-:W5:Y:S01]  /*a220*/  MUFU.RCP R12, R11 ;  /* 0x0000000b000c7308 */ /* 0x000f620000001000 */
[----:B----4-:R-:W-:Y:S01]  /*a230*/  FADD.FTZ R14, -R9, 1 ;  /* 0x3f800000090e7421 */ /* 0x010fe20000010100 */
[----:B------:R-:W-:-:S03]  /*a240*/  FMUL.FTZ R18, R18, R9 ;  /* 0x0000000912127220 */ /* 0x000fc60000410000 */
[----:B------:R-:W-:Y:S01]  /*a250*/  FFMA.FTZ R5, R5, R14, 1 ;  /* 0x3f80000005057423 */ /* 0x000fe2000001000e */
[----:B-----5:R-:W-:Y:S01]  /*a260*/  FADD.FTZ R13, -R12, 1 ;  /* 0x3f8000000c0d7421 */ /* 0x020fe20000010100 */
[----:B------:R-:W-:Y:S02]  /*a270*/  FMUL.FTZ R85, R85, R12 ;  /* 0x0000000c55557220 */ /* 0x000fe40000410000 */
[----:B------:R-:W-:Y:S01]  /*a280*/  FMUL.FTZ R18, R18, R5 ;  /* 0x0000000512127220 */ /* 0x000fe20000410000 */
[----:B------:R-:W-:-:S04]  /*a290*/  FFMA.FTZ R4, R4, R13, 1 ;  /* 0x3f80000004047423 */ /* 0x000fc8000001000d */
[----:B------:R-:W-:-:S07]  /*a2a0*/  FMUL.FTZ R85, R85, R4 ;  /* 0x0000000455557220 */ /* 0x000fce0000410000 */
.L_x_194:
[----:B------:R-:W-:Y:S01]  /*a2b0*/  ISETP.GE.AND.EX P3, PT, R15, UR9, PT, P3 ;  /* 0x000000090f007c0c */ /* 0x000fe2000bf66330 */
[----:B------:R-:W-:Y:S01]  /*a2c0*/  FFMA.FTZ R7, R24, R18, -R7 ;  /* 0x0000001218077223 */ /* 0x000fe20000010807 */
[----:B------:R-:W-:Y:S01]  /*a2d0*/  FFMA.FTZ R25, R25, R85, -R30 ;  /* 0x0000005519197223 */ /* 0x000fe2000001081e */
[----:B------:R-:W-:Y:S02]  /*a2e0*/  BSSY.RECONVERGENT B0, `(.L_x_195) ;  /* 0x000000f000007945 */ /* 0x000fe40003800200 */
[-C--:B------:R-:W-:Y:S01]  /*a2f0*/  FMUL.FTZ R7, R7, R116.reuse ;  /* 0x0000007407077220 */ /* 0x080fe20000410000 */
[----:B------:R-:W-:-:S07]  /*a300*/  FMUL.FTZ R116, R25, R116 ;  /* 0x0000007419747220 */ /* 0x000fce0000410000 */
[----:B------:R-:W-:Y:S05]  /*a310*/  @P3 BRA `(.L_x_196) ;  /* 0x00000000002c3947 */ /* 0x000fea0003800000 */
[----:B------:R-:W5:Y:S01]  /*a320*/  LDCU.64 UR4, c[0x0][0x3f8] ;  /* 0x00007f00ff0477ac */ /* 0x000f620008000a00 */
[----:B------:R-:W-:Y:S01]  /*a330*/  MOV R121, R123 ;  /* 0x0000007b00797202 */ /* 0x000fe20000000f00 */
[----:B------:R-:W0:Y:S01]  /*a340*/  LDCU.64 UR8, c[0x0][0x380] ;  /* 0x00007000ff0877ac */ /* 0x000e220008000a00 */
[----:B-----5:R-:W-:Y:S02]  /*a350*/  IMAD R4, R15, UR4, RZ ;  /* 0x000000040f047c24 */ /* 0x020fe4000f8e02ff */
[----:B------:R-:W-:-:S04]  /*a360*/  IMAD.WIDE.U32 R120, R3, UR4, R120 ;  /* 0x0000000403787c25 */ /* 0x000fc8000f8e0078 */
[----:B------:R-:W-:Y:S01]  /*a370*/  IMAD R3, R3, UR5, R4 ;  /* 0x0000000503037c24 */ /* 0x000fe2000f8e0204 */
[----:B0-----:R-:W-:-:S04]  /*a380*/  LEA R4, P0, R120, UR8, 0x1 ;  /* 0x0000000878047c11 */ /* 0x001fc8000f8008ff */
[----:B------:R-:W-:-:S04]  /*a390*/  IADD3 R3, PT, PT, R121, R3, RZ ;  /* 0x0000000379037210 */ /* 0x000fc80007ffe0ff */
[----:B------:R-:W-:Y:S02]  /*a3a0*/  LEA.HI.X R5, R120, UR9, R3, 0x1, P0 ;  /* 0x0000000978057c11 */ /* 0x000fe400080f0c03 */
[----:B------:R-:W-:-:S05]  /*a3b0*/  F2FP.BF16.F32.PACK_AB R3, R116, R7 ;  /* 0x000000077403723e */ /* 0x000fca00000010ff */
[----:B------:R0:W-:Y:S02]  /*a3c0*/  STG.E desc[UR6][R4.64], R3 ;  /* 0x0000000304007986 */ /* 0x0001e4000c101906 */
.L_x_196:
[----:B------:R-:W-:Y:S05]  /*a3d0*/  BSYNC.RECONVERGENT B0 ;  /* 0x0000000000007941 */ /* 0x000fea0003800200 */
.L_x_195:
[----:B------:R-:W5:Y:S01]  /*a3e0*/  LDCU UR4, c[0x0][0x410] ;  /* 0x00008200ff0477ac */ /* 0x000f620008000800 */
[----:B------:R-:W-:Y:S02]  /*a3f0*/  IADD3 R83, PT, PT, R84, R83, RZ ;  /* 0x0000005354537210 */ /* 0x000fe40007ffe0ff */
[----:B------:R-:W-:Y:S01]  /*a400*/  IADD3 R80, PT, PT, R80, 0x1, RZ ;  /* 0x0000000150507810 */ /* 0x000fe20007ffe0ff */
[----:B------:R-:W5:Y:S02]  /*a410*/  LDCU UR5, c[0x0][0x3e0] ;  /* 0x00007c00ff0577ac */ /* 0x000f640008000800 */
[----:B-----5:R-:W-:-:S06]  /*a420*/  UIMAD UR4, UR4, UR5, URZ ;  /* 0x00000005040472a4 */ /* 0x020fcc000f8e02ff */
[----:B------:R-:W-:-:S13]  /*a430*/  ISETP.GE.AND P0, PT, R83, UR4, PT ;  /* 0x0000000453007c0c */ /* 0x000fda000bf06270 */
[----:B------:R-:W-:Y:S05]  /*a440*/  @!P0 BRA `(.L_x_197) ;  /* 0xffffff5c00448947 */ /* 0x000fea000383ffff */
.L_x_130:
[----:B----4-:R-:W4:Y:S01]  /*a450*/  S2R R9, SR_TID.X ;  /* 0x0000000000097919 */ /* 0x010f220000002100 */
[----:B0-----:R-:W0:Y:S01]  /*a460*/  LDC R4, c[0x0][0x370] ;  /* 0x0000dc00ff047b82 */ /* 0x001e220000000800 */
[----:B------:R-:W-:Y:S07]  /*a470*/  BSSY.RECONVERGENT B0, `(.L_x_198) ;  /* 0x000000e000007945 */ /* 0x000fee0003800200 */
[----:B------:R-:W5:Y:S08]  /*a480*/  LDC R7, c[0x0][0x374] ;  /* 0x0000dd00ff077b82 */ /* 0x000f700000000800 */
[----:B------:R-:W1:Y:S01]  /*a490*/  LDC.64 R2, c[0x0][0x3c8] ;  /* 0x0000f200ff027b82 */ /* 0x000e620000000a00 */
[----:B0-----:R-:W-:-:S02]  /*a4a0*/  ISETP.NE.AND P0, PT, R4, 0x1, PT ;  /* 0x000000010400780c */ /* 0x001fc40003f05270 */
[----:B----4-:R-:W-:Y:S02]  /*a4b0*/  ISETP.NE.AND P1, PT, R9, RZ, PT ;  /* 0x000000ff0900720c */ /* 0x010fe40003f25270 */
[----:B-----5:R-:W-:-:S04]  /*a4c0*/  SHF.L.U32 R0, R7, 0x1, RZ ;  /* 0x0000000107007819 */ /* 0x020fc800000006ff */
[----:B------:R-:W-:-:S05]  /*a4d0*/  SEL R5, R0, RZ, P0 ;  /* 0x000000ff00057207 */ /* 0x000fca0000000000 */
[----:B-1----:R-:W-:Y:S02]  /*a4e0*/  IMAD.WIDE.U32 R2, R5, 0x4, R2 ;  /* 0x0000000405027825 */ /* 0x002fe400078e0002 */
[----:B------:R-:W-:Y:S05]  /*a4f0*/  @P1 BRA `(.L_x_199) ;  /* 0x0000000000141947 */ /* 0x000fea0003800000 */
[----:B------:R-:W-:Y:S01]  /*a500*/  HFMA2 R5, -RZ, RZ, 0, 5.9604644775390625e-08 ;  /* 0x00000001ff057431 */ /* 0x000fe200000001ff */
[----:B------:R-:W-:Y:S06]  /*a510*/  MEMBAR.ALL.GPU ;  /* 0x0000000000007992 */ /* 0x000fec000000a000 */
[----:B------:R-:W-:-:S00]  /*a520*/  ERRBAR ;  /* 0x00000000000079ab */ /* 0x000fc00000000000 */
[----:B------:R-:W-:Y:S06]  /*a530*/  CGAERRBAR ;  /* 0x00000000000075ab */ /* 0x000fec0000000000 */
[----:B------:R0:W-:Y:S02]  /*a540*/  REDG.E.ADD.S32.STRONG.GPU desc[UR6][R2.64], R5 ;  /* 0x000000050200798e */ /* 0x0001e4000c12e306 */
.L_x_199:
[----:B------:R-:W-:Y:S05]  /*a550*/  BSYNC.RECONVERGENT B0 ;  /* 0x0000000000007941 */ /* 0x000fea0003800200 */
.L_x_198:
[----:B------:R-:W1:Y:S01]  /*a560*/  S2UR UR5, SR_CTAID.Y ;  /* 0x00000000000579c3 */ /* 0x000e620000002600 */
[----:B0-----:R-:W-:Y:S02]  /*a570*/  IADD3 R5, PT, PT, R7, -0x1, RZ ;  /* 0xffffffff07057810 */ /* 0x001fe40007ffe0ff */
[----:B------:R-:W-:-:S05]  /*a580*/  IADD3 R0, PT, PT, R4, -0x1, RZ ;  /* 0xffffffff04007810 */ /* 0x000fca0007ffe0ff */
[----:B------:R-:W0:Y:S01]  /*a590*/  S2UR UR4, SR_CTAID.X ;  /* 0x00000000000479c3 */ /* 0x000e220000002500 */
[----:B-1----:R-:W-:-:S04]  /*a5a0*/  ISETP.NE.AND P0, PT, R5, UR5, PT ;  /* 0x0000000505007c0c */ /* 0x002fc8000bf05270 */
[----:B0-----:R-:W-:-:S13]  /*a5b0*/  ISETP.NE.OR P0, PT, R0, UR4, P0 ;  /* 0x0000000400007c0c */ /* 0x001fda0008705670 */
[----:B------:R-:W-:Y:S05]  /*a5c0*/  @P0 EXIT ;  /* 0x000000000000094d */ /* 0x000fea0003800000 */
[----:B------:R-:W-:Y:S05]  /*a5d0*/  @P1 BRA `(.L_x_200) ;  /* 0x0000000000201947 */ /* 0x000fea0003800000 */
[----:B------:R-:W-:-:S05]  /*a5e0*/  IMAD R0, R4, R7, RZ ;  /* 0x0000000704007224 */ /* 0x000fca00078e02ff */
[----:B------:R-:W-:-:S13]  /*a5f0*/  ISETP.NE.AND P0, PT, R0, -0x1, PT ;  /* 0xffffffff0000780c */ /* 0x000fda0003f05270 */
[----:B------:R-:W-:Y:S05]  /*a600*/  @!P0 BRA `(.L_x_200) ;  /* 0x0000000000148947 */ /* 0x000fea0003800000 */
.L_x_201:
[----:B------:R-:W4:Y:S04]  /*a610*/  LDG.E.STRONG.GPU R5, desc[UR6][R2.64] ;  /* 0x0000000602057981 */ /* 0x000f28000c1ef900 */
[----:B----4-:R-:W-:Y:S01]  /*a620*/  CCTL.IVALL ;  /* 0x00000000ff00798f */ /* 0x010fe20002000000 */
[----:B------:R-:W-:Y:S05]  /*a630*/  YIELD ;  /* 0x0000000000007946 */ /* 0x000fea0003800000 */
[----:B------:R-:W-:-:S13]  /*a640*/  ISETP.NE.AND P0, PT, R5, R0, PT ;  /* 0x000000000500720c */ /* 0x000fda0003f05270 */
[----:B------:R-:W-:Y:S05]  /*a650*/  @P0 BRA `(.L_x_201) ;  /* 0xfffffffc00ec0947 */ /* 0x000fea000383ffff */
.L_x_200:
        /* <DEDUP_REMOVED lines=10> */
[----:B------:R-:W-:Y:S01]  /*a700*/  MOV R2, R9 ;  /* 0x0000000900027202 */ /* 0x000fe20000000f00 */
[----:B------:R-:W-:Y:S01]  /*a710*/  HFMA2 R35, -RZ, RZ, 0, 0 ;  /* 0x00000000ff237431 */ /* 0x000fe200000001ff */
[----:B------:R-:W-:Y:S02]  /*a720*/  BSSY.RECONVERGENT B0, `(.L_x_202) ;  /* 0x000005c000007945 */ /* 0x000fe40003800200 */
[----:B------:R-:W-:-:S04]  /*a730*/  IADD3 R9, P1, PT, R2, 0x1a0, RZ ;  /* 0x000001a002097810 */ /* 0x000fc80007f3e0ff */
        /* <DEDUP_REMOVED lines=24> */
[----:B------:R-:W-:Y:S02]  /*a8c0*/  LEA.HI R26, P2, R9, R6, RZ, 0x1 ;  /* 0x00000006091a7211 */ /* 0x000fe400078508ff */
[----:B------:R-:W-:Y:S02]  /*a8d0*/  LOP3.LUT R8, R4, 0x3, RZ, 0xc0, !PT ;  /* 0x0000000304087812 */ /* 0x000fe400078ec0ff */
[----:B------:R-:W-:-:S02]  /*a8e0*/  LEA.HI.X R5, R5, RZ, RZ, 0x19, P0 ;  /* 0x000000ff05057211 */ /* 0x000fc400000fccff */
[----:B------:R-:W-:Y:S02]  /*a8f0*/  ISETP.NE.U32.AND P1, PT, R8, 0x3, PT ;  /* 0x000000030800780c */ /* 0x000fe40003f25070 */
[----:B------:R-:W-:Y:S02]  /*a900*/  ISETP.GE.U32.AND P0, PT, R4, 0x3, PT ;  /* 0x000000030400780c */ /* 0x000fe40003f06070 */
[----:B------:R-:W-:Y:S02]  /*a910*/  ISETP.NE.AND.EX P1, PT, RZ, RZ, PT, P1 ;  /* 0x000000ffff00720c */ /* 0x000fe40003f25310 */
[----:B------:R-:W-:Y:S02]  /*a920*/  IADD3.X R9, PT, PT, RZ, R9, RZ, P2, !PT ;  /* 0x00000009ff097210 */ /* 0x000fe400017fe4ff */
[----:B------:R-:W-:Y:S02]  /*a930*/  ISETP.GE.U32.AND.EX P0, PT, R5, RZ, PT, P0 ;  /* 0x000000ff0500720c */ /* 0x000fe40003f06100 */
[----:B------:R-:W-:-:S02]  /*a940*/  SHF.R.S64 R26, R26, 0x1, R9 ;  /* 0x000000011a1a7819 */ /* 0x000fc40000001009 */
[----:B--2---:R-:W-:-:S05]  /*a950*/  SHF.R.S32.HI R33, RZ, 0x1, R9 ;  /* 0x00000001ff217819 */ /* 0x004fca0000011409 */
[----:B------:R-:W-:Y:S05]  /*a960*/  @!P1 BRA `(.L_x_203) ;  /* 0x0000000000dc9947 */ /* 0x000fea0003800000 */
        /* <DEDUP_REMOVED lines=10> */
[----:B---3--:R-:W-:-:S02]  /*aa10*/  SHF.L.U32 R29, R37, 0x2, RZ ;  /* 0x00000002251d7819 */ /* 0x008fc400000006ff */
[----:B------:R-:W-:Y:S02]  /*aa20*/  SHF.L.U64.HI R31, R0, 0x2, R3 ;  /* 0x00000002001f7819 */ /* 0x000fe40000010203 */
[----:B------:R-:W-:Y:S02]  /*aa30*/  SHF.L.U64.HI R27, R26, 0x2, R33 ;  /* 0x000000021a1b7819 */ /* 0x000fe40000010221 */
[----:B0-----:R-:W-:Y:S01]  /*aa40*/  LEA R25, P1, R2, UR4, 0x2 ;  /* 0x0000000402197c11 */ /* 0x001fe2000f8210ff */
[----:B------:R-:W-:Y:S01]  /*aa50*/  UMOV UR4, URZ ;  /* 0x000000ff00047c82 */ /* 0x000fe20008000000 */
[----:B-1----:R-:W-:Y:S02]  /*aa60*/  IADD3 R22, P2, PT, R20, UR8, RZ ;  /* 0x0000000814167c10 */ /* 0x002fe4000ff5e0ff */
[----:B------:R-:W-:Y:S02]  /*aa70*/  LEA.HI.X R24, R2, UR5, R35, 0x2, P1 ;  /* 0x0000000502187c11 */ /* 0x000fe400088f1423 */
[----:B------:R-:W-:-:S02]  /*aa80*/  IADD3 R35, PT, PT, R5, UR4, RZ ;  /* 0x0000000405237c10 */ /* 0x000fc4000fffe0ff */
[----:B------:R-:W-:Y:S01]  /*aa90*/  MOV R2, R4 ;  /* 0x0000000400027202 */ /* 0x000fe20000000f00 */
[----:B------:R-:W-:Y:S01]  /*aaa0*/  IMAD.WIDE.U32 R4, R36, 0x4, RZ ;  /* 0x0000000424047825 */ /* 0x000fe200078e00ff */
[C---:B------:R-:W-:Y:S02]  /*aab0*/  IADD3.X R23, PT, PT, R21.reuse, UR9, RZ, P2, !PT ;  /* 0x0000000915177c10 */ /* 0x040fe400097fe4ff */
[----:B--2---:R-:W-:Y:S02]  /*aac0*/  IADD3 R20, P1, PT, R20, UR10, RZ ;  /* 0x0000000a14147c10 */ /* 0x004fe4000ff3e0ff */
[----:B------:R-:W-:Y:S02]  /*aad0*/  IADD3 R18, P2, PT, RZ, -R7, RZ ;  /* 0x80000007ff127210 */ /* 0x000fe40007f5e0ff */
[----:B------:R-:W-:Y:S02]  /*aae0*/  IADD3.X R21, PT, PT, R21, UR11, RZ, P1, !PT ;  /* 0x0000000b15157c10 */ /* 0x000fe40008ffe4ff */
[----:B------:R-:W-:-:S02]  /*aaf0*/  IADD3 R29, PT, PT, R5, R29, RZ ;  /* 0x0000001d051d7210 */ /* 0x000fc40007ffe0ff */
[----:B------:R-:W-:-:S07]  /*ab00*/  IADD3.X R19, PT, PT, RZ, -0x1, RZ, P2, !PT ;  /* 0xffffffffff137810 */ /* 0x000fce00017fe4ff */
.L_x_204:
[-C--:B0-----:R-:W-:Y:S02]  /*ab10*/  LEA R8, P1, R0, R25.reuse, 0x2 ;  /* 0x0000001900087211 */ /* 0x081fe400078210ff */
        /* <DEDUP_REMOVED lines=28> */
.L_x_203:
[----:B------:R-:W-:Y:S05]  /*ace0*/  BSYNC.RECONVERGENT B0 ;  /* 0x0000000000007941 */ /* 0x000fea0003800200 */
.L_x_202:
[----:B------:R-:W-:Y:S05]  /*acf0*/  @!P0 EXIT ;  /* 0x000000000000894d */ /* 0x000fea0003800000 */
[----:B------:R-:W-:Y:S01]  /*ad00*/  SHF.L.U64.HI R31, R36, 0x2, R37 ;  /* 0x00000002241f7819 */ /* 0x000fe20000010225 */
[----:B------:R-:W1:Y:S01]  /*ad10*/  LDCU.64 UR4, c[0x0][0x3d8] ;  /* 0x00007b00ff0477ac */ /* 0x000e620008000a00 */
[----:B------:R-:W-:Y:S02]  /*ad20*/  SHF.L.U64.HI R39, R26, 0x2, R33 ;  /* 0x000000021a277819 */ /* 0x000fe40000010221 */
[----:B---3--:R-:W-:Y:S01]  /*ad30*/  SHF.L.U32 R29, R36, 0x2, RZ ;  /* 0x00000002241d7819 */ /* 0x008fe200000006ff */
[----:B------:R-:W2:Y:S01]  /*ad40*/  LDCU.64 UR8, c[0x0][0x388] ;  /* 0x00007100ff0877ac */ /* 0x000ea20008000a00 */
[----:B------:R-:W-:Y:S02]  /*ad50*/  SHF.L.U32 R41, R26, 0x2, RZ ;  /* 0x000000021a297819 */ /* 0x000fe400000006ff */
[C---:B------:R-:W-:Y:S01]  /*ad60*/  SHF.L.U64.HI R33, R0.reuse, 0x2, R3 ;  /* 0x0000000200217819 */ /* 0x040fe20000010203 */
[----:B------:R-:W3:Y:S01]  /*ad70*/  LDCU.64 UR10, c[0x0][0x390] ;  /* 0x00007200ff0a77ac */ /* 0x000ee20008000a00 */
[----:B------:R-:W-:-:S07]  /*ad80*/  SHF.L.U32 R37, R0, 0x2, RZ ;  /* 0x0000000200257819 */ /* 0x000fce00000006ff */
.L_x_205:
[C---:B0-----:R-:W-:Y:S02]  /*ad90*/  SHF.L.U32 R16, R2.reuse, 0x2, RZ ;  /* 0x0000000202107819 */ /* 0x041fe400000006ff */
[----:B----4-:R-:W-:Y:S02]  /*ada0*/  SHF.L.U64.HI R13, R2, 0x2, R35 ;  /* 0x00000002020d7819 */ /* 0x010fe40000010223 */
[----:B-1----:R-:W-:-:S04]  /*adb0*/  IADD3 R4, P0, PT, R16, UR4, RZ ;  /* 0x0000000410047c10 */ /* 0x002fc8000ff1e0ff */
[----:B------:R-:W-:Y:S02]  /*adc0*/  IADD3.X R5, PT, PT, R13, UR5, RZ, P0, !PT ;  /* 0x000000050d057c10 */ /* 0x000fe400087fe4ff */
[C---:B------:R-:W-:Y:S02]  /*add0*/  IADD3 R6, P0, PT, R4.reuse, R37, RZ ;  /* 0x0000002504067210 */ /* 0x040fe40007f1e0ff */
[C---:B------:R-:W-:Y:S01]  /*ade0*/  IADD3 R10, P1, PT, R4.reuse, R41, RZ ;  /* 0x00000029040a7210 */ /* 0x040fe20007f3e0ff */
[----:B------:R0:W4:Y:S01]  /*adf0*/  LDG.E R18, desc[UR6][R4.64] ;  /* 0x0000000604127981 */ /* 0x000122000c1e1900 */
[C---:B------:R-:W-:Y:S02]  /*ae00*/  IADD3.X R7, PT, PT, R5.reuse, R33, RZ, P0, !PT ;  /* 0x0000002105077210 */ /* 0x040fe400007fe4ff */
[----:B------:R-:W-:Y:S02]  /*ae10*/  IADD3 R8, P0, PT, R4, R29, RZ ;  /* 0x0000001d04087210 */ /* 0x000fe40007f1e0ff */
[C---:B------:R-:W-:Y:S01]  /*ae20*/  IADD3.X R11, PT, PT, R5.reuse, R39, RZ, P1, !PT ;  /* 0x00000027050b7210 */ /* 0x040fe20000ffe4ff */
[----:B------:R1:W4:Y:S01]  /*ae30*/  LDG.E R19, desc[UR6][R6.64] ;  /* 0x0000000606137981 */ /* 0x000322000c1e1900 */
[----:B------:R-:W-:-:S03]  /*ae40*/  IADD3.X R9, PT, PT, R5, R31, RZ, P0, !PT ;  /* 0x0000001f05097210 */ /* 0x000fc600007fe4ff */
[----:B------:R-:W5:Y:S04]  /*ae50*/  LDG.E R21, desc[UR6][R10.64] ;  /* 0x000000060a157981 */ /* 0x000f68000c1e1900 */
[----:B------:R1:W5:Y:S01]  /*ae60*/  LDG.E R20, desc[UR6][R8.64] ;  /* 0x0000000608147981 */ /* 0x000362000c1e1900 */
        /* <DEDUP_REMOVED lines=18> */
[----:B----4-:R0:W-:Y:S04]  /*af90*/  STG.E.64 desc[UR6][R12.64], R18 ;  /* 0x000000120c007986 */ /* 0x0101e8000c101b06 */
[----:B-----5:R1:W-:Y:S04]  /*afa0*/  STG.E.64 desc[UR6][R14.64], R20 ;  /* 0x000000140e007986 */ /* 0x0203e8000c101b06 */
        /* <DEDUP_REMOVED lines=48> */
.L_x_206:
        /* <DEDUP_REMOVED lines=13> */
.L_x_3410:


//--------------------- .text._Z35group_norm_nhwc_bwd_one_pass_kernelI11Bf16IOBf16WLi64ELi26ELi416EEv26Group_norm_nhwc_bwd_params --------------------------
	.section	.text._Z35group_norm_nhwc_bwd_one_pass_kernelI11Bf16IOBf16WLi64ELi26ELi416EEv26Group_norm_nhwc_bwd_params,"ax",@progbits
	.align	128
        .global         _Z35group_norm_nhwc_bwd_one_pass_kernelI11Bf16IOBf16WLi64ELi26ELi416EEv26Group_norm_nhwc_bwd_params
        .type           _Z35group_norm_nhwc_bwd_one_pass_kernelI11Bf16IOBf16WLi64ELi26ELi416EEv26Group_norm_nhwc_bwd_params,@function
        .size           _Z35group_norm_nhwc_bwd_one_pass_kernelI11Bf16IOBf16WLi64ELi26ELi416EEv26Group_norm_nhwc_bwd_params,(.L_x_3411 - _Z35group_norm_nhwc_bwd_one_pass_kernelI11Bf16IOBf16WLi64ELi26ELi416EEv26Group_norm_nhwc_bwd_params)
        .other          _Z35group_norm_nhwc_bwd_one_pass_kernelI11Bf16IOBf16WLi64ELi26ELi416EEv26Group_norm_nhwc_bwd_params,@"STO_CUDA_ENTRY STV_DEFAULT"
_Z35group_norm_nhwc_bwd_one_pass_kernelI11Bf16IOBf16WLi64ELi26ELi416EEv26Group_norm_nhwc_bwd_params:
.text._Z35group_norm_nhwc_bwd_one_pass_kernelI11Bf16IOBf16WLi64ELi26ELi416EEv26Group_norm_nhwc_bwd_params:
        /* <DEDUP_REMOVED lines=52> */
.L_x_232:
[----:B0-----:R-:W0:Y:S01]  /*0340*/  LDC R12, c[0x0][0x410] ;  /* 0x00010400ff0c7b82 */ /* 0x001e220000000800 */
[----:B------:R-:W-:Y:S01]  /*0350*/  IABS R10, UR17 ;  /* 0x00000011000a7c13 */ /* 0x000fe20008000000 */
[----:B-1----:R-:W1:Y:S01]  /*0360*/  LDCU.64 UR6, c[0x0][0x3b8] ;  /* 0x00007700ff0677ac */ /* 0x002e620008000a00 */
[----:B------:R-:W-:Y:S01]  /*0370*/  ISETP.LE.AND P1, PT, RZ, UR17, PT ;  /* 0x00000011ff007c0c */ /* 0x000fe2000bf23270 */
[----:B------:R-:W2:Y:S01]  /*0380*/  LDCU.128 UR20, c[0x0][0x400] ;  /* 0x00008000ff1477ac */ /* 0x000ea20008000c00 */
[----:B-1----:R-:W-:Y:S01]  /*0390*/  UIMAD.WIDE UR6, UR17, 0x8, UR6 ;  /* 0x00000008110678a5 */ /* 0x002fe2000f8e0206 */
[----:B0-----:R-:W-:Y:S02]  /*03a0*/  IABS R11, R12 ;  /* 0x0000000c000b7213 */ /* 0x001fe40000000000 */
[----:B--2---:R-:W-:Y:S02]  /*03b0*/  ISETP.GE.U32.AND P0, PT, R39, UR20, PT ;  /* 0x0000001427007c0c */ /* 0x004fe4000bf06070 */
[----:B------:R-:W0:Y:S08]  /*03c0*/  I2F.RP R4, R11 ;  /* 0x0000000b00047306 */ /* 0x000e300000209400 */
[----:B0-----:R-:W0:Y:S02]  /*03d0*/  MUFU.RCP R4, R4 ;  /* 0x0000000400047308 */ /* 0x001e240000001000 */
[----:B0-----:R-:W-:-:S06]  /*03e0*/  IADD3 R8, PT, PT, R4, 0xffffffe, RZ ;  /* 0x0ffffffe04087810 */ /* 0x001fcc0007ffe0ff */
[----:B------:R0:W1:Y:S02]  /*03f0*/  F2I.FTZ.U32.TRUNC.NTZ R9, R8 ;  /* 0x0000000800097305 */ /* 0x000064000021f000 */
[----:B0-----:R-:W-:Y:S01]  /*0400*/  HFMA2 R8, -RZ, RZ, 0, 0 ;  /* 0x00000000ff087431 */ /* 0x001fe200000001ff */
[----:B-1----:R-:W-:-:S05]  /*0410*/  IADD3 R6, PT, PT, RZ, -R9, RZ ;  /* 0x80000009ff067210 */ /* 0x002fca0007ffe0ff */
[----:B------:R-:W-:-:S04]  /*0420*/  IMAD R13, R6, R11, RZ ;  /* 0x0000000b060d7224 */ /* 0x000fc800078e02ff */
[----:B------:R-:W-:Y:S01]  /*0430*/  IMAD.HI.U32 R9, R9, R13, R8 ;  /* 0x0000000d09097227 */ /* 0x000fe200078e0008 */
[----:B------:R-:W-:-:S05]  /*0440*/  MOV R8, UR6 ;  /* 0x0000000600087c02 */ /* 0x000fca0008000f00 */
[----:B------:R-:W-:Y:S01]  /*0450*/  IMAD.HI.U32 R6, R9, R10, RZ ;  /* 0x0000000a09067227 */ /* 0x000fe200078e00ff */
[----:B------:R-:W-:-:S04]  /*0460*/  MOV R9, UR7 ;  /* 0x0000000700097c02 */ /* 0x000fc80008000f00 */
[----:B------:R-:W-:Y:S02]  /*0470*/  IADD3 R4, PT, PT, -R6, RZ, RZ ;  /* 0x000000ff06047210 */ /* 0x000fe40007ffe1ff */
[----:B------:R-:W2:Y:S03]  /*0480*/  LDG.E.64 R8, desc[UR26][R8.64] ;  /* 0x0000001a08087981 */ /* 0x000ea6000c1e1b00 */
[----:B------:R-:W-:Y:S01]  /*0490*/  IMAD R4, R11, R4, R10 ;  /* 0x000000040b047224 */ /* 0x000fe200078e020a */
[----:B------:R-:W-:-:S04]  /*04a0*/  LOP3.LUT R10, R12, UR17, RZ, 0x3c, !PT ;  /* 0x000000110c0a7c12 */ /* 0x000fc8000f8e3cff */
[----:B------:R-:W-:Y:S02]  /*04b0*/  ISETP.GT.U32.AND P4, PT, R11, R4, PT ;  /* 0x000000040b00720c */ /* 0x000fe40003f84070 */
[----:B------:R-:W-:Y:S02]  /*04c0*/  ISETP.GE.AND.EX P0, PT, R3, UR21, PT, P0 ;  /* 0x0000001503007c0c */ /* 0x000fe4000bf06300 */
[----:B------:R-:W-:-:S09]  /*04d0*/  ISETP.GE.AND P2, PT, R10, RZ, PT ;  /* 0x000000ff0a00720c */ /* 0x000fd20003f46270 */
[-C--:B------:R-:W-:Y:S02]  /*04e0*/  @!P4 IADD3 R4, PT, PT, R4, -R11.reuse, RZ ;  /* 0x8000000b0404c210 */ /* 0x080fe40007ffe0ff */
[----:B------:R-:W-:Y:S01]  /*04f0*/  @!P4 IADD3 R6, PT, PT, R6, 0x1, RZ ;  /* 0x000000010606c810 */ /* 0x000fe20007ffe0ff */
[----:B------:R-:W0:Y:S01]  /*0500*/  @!P0 LDC.64 R20, c[0x0][0x3a0] ;  /* 0x0000e800ff148b82 */ /* 0x000e220000000a00 */
[CC--:B------:R-:W-:Y:S02]  /*0510*/  ISETP.GE.U32.AND P3, PT, R4.reuse, R11.reuse, PT ;  /* 0x0000000b0400720c */ /* 0x0c0fe40003f66070 */
[----:B------:R-:W-:Y:S02]  /*0520*/  ISETP.GT.U32.AND P4, PT, R11, R4, PT ;  /* 0x000000040b00720c */ /* 0x000fe40003f84070 */
[----:B------:R-:W-:Y:S02]  /*0530*/  IADD3 R11, PT, PT, R4, -R11, RZ ;  /* 0x8000000b040b7210 */ /* 0x000fe40007ffe0ff */
[----:B------:R-:W-:Y:S01]  /*0540*/  LOP3.LUT R13, RZ, R12, RZ, 0x33, !PT ;  /* 0x0000000cff0d7212 */ /* 0x000fe200078e33ff */
[----:B------:R-:W1:Y:S01]  /*0550*/  @!P0 LDC.64 R18, c[0x0][0x398] ;  /* 0x0000e600ff128b82 */ /* 0x000e620000000a00 */
[----:B------:R-:W-:-:S04]  /*0560*/  SEL R4, R11, R4, !P4 ;  /* 0x000000040b047207 */ /* 0x000fc80006000000 */
[----:B------:R-:W-:Y:S02]  /*0570*/  @!P1 IADD3 R4, PT, PT, -R4, RZ, RZ ;  /* 0x000000ff04049210 */ /* 0x000fe40007ffe1ff */
[----:B------:R-:W-:Y:S01]  /*0580*/  @P3 IADD3 R6, PT, PT, R6, 0x1, RZ ;  /* 0x0000000106063810 */ /* 0x000fe20007ffe0ff */
[----:B---3--:R-:W3:Y:S01]  /*0590*/  @!P0 LDC.64 R10, c[0x0][0x3f8] ;  /* 0x0000fe00ff0a8b82 */ /* 0x008ee20000000a00 */
[----:B------:R-:W-:Y:S02]  /*05a0*/  ISETP.NE.AND P3, PT, R12, RZ, PT ;  /* 0x000000ff0c00720c */ /* 0x000fe40003f65270 */
[----:B------:R-:W-:Y:S02]  /*05b0*/  @!P2 IADD3 R6, PT, PT, -R6, RZ, RZ ;  /* 0x000000ff0606a210 */ /* 0x000fe40007ffe1ff */
[----:B------:R-:W-:Y:S02]  /*05c0*/  SEL R40, R13, R4, !P3 ;  /* 0x000000040d287207 */ /* 0x000fe40005800000 */
[----:B------:R-:W-:-:S02]  /*05d0*/  ISETP.GE.U32.AND P1, PT, R36, UR20, PT ;  /* 0x0000001424007c0c */ /* 0x000fc4000bf26070 */
[----:B------:R-:W-:Y:S01]  /*05e0*/  SEL R13, R13, R6, !P3 ;  /* 0x000000060d0d7207 */ /* 0x000fe20005800000 */
[----:B------:R-:W-:Y:S01]  /*05f0*/  IMAD R27, R40, 0x1a, RZ ;  /* 0x0000001a281b7824 */ /* 0x000fe200078e02ff */
[----:B------:R-:W-:Y:S02]  /*0600*/  ISETP.GE.AND.EX P1, PT, R5, UR21, PT, P1 ;  /* 0x0000001505007c0c */ /* 0x000fe4000bf26310 */
[----:B------:R-:W-:Y:S02]  /*0610*/  SHF.R.S32.HI R4, RZ, 0x1f, R13 ;  /* 0x0000001fff047819 */ /* 0x000fe4000001140d */
[----:B------:R-:W-:-:S03]  /*0620*/  IADD3 R42, P2, PT, R27, R2, RZ ;  /* 0x000000021b2a7210 */ /* 0x000fc60007f5e0ff */
[----:B------:R-:W-:Y:S01]  /*0630*/  IMAD R4, R4, UR22, RZ ;  /* 0x0000001604047c24 */ /* 0x000fe2000f8e02ff */
[----:B------:R-:W-:-:S03]  /*0640*/  LEA.HI.X.SX32 R43, R27, RZ, 0x1, P2 ;  /* 0x000000ff1b2b7211 */ /* 0x000fc600010f0eff */
[C---:B------:R-:W-:Y:S02]  /*0650*/  IMAD R45, R13.reuse, UR23, R4 ;  /* 0x000000170d2d7c24 */ /* 0x040fe4000f8e0204 */
[----:B------:R-:W-:Y:S01]  /*0660*/  IMAD.WIDE.U32 R42, R13, UR22, R42 ;  /* 0x000000160d2a7c25 */ /* 0x000fe2000f8e002a */
[----:B------:R-:W4:Y:S01]  /*0670*/  @!P1 LDC.64 R22, c[0x0][0x3f8] ;  /* 0x0000fe00ff169b82 */ /* 0x000f220000000a00 */
[----:B------:R-:W-:Y:S02]  /*0680*/  ISETP.NE.AND P2, PT, RZ, UR30, PT ;  /* 0x0000001eff007c0c */ /* 0x000fe4000bf45270 */
[----:B---3--:R-:W-:Y:S01]  /*0690*/  @!P0 IMAD R4, R3, R10, RZ ;  /* 0x0000000a03048224 */ /* 0x008fe200078e02ff */
[----:B------:R-:W-:Y:S02]  /*06a0*/  IADD3 R45, PT, PT, R43, R45, RZ ;  /* 0x0000002d2b2d7210 */ /* 0x000fe40007ffe0ff */
[----:B------:R-:W-:Y:S01]  /*06b0*/  @!P0 MOV R44, R42 ;  /* 0x0000002a002c8202 */ /* 0x000fe20000000f00 */
[----:B------:R-:W-:-:S04]  /*06c0*/  @!P0 IMAD R13, R39, R11, R4 ;  /* 0x0000000b270d8224 */ /* 0x000fc800078e0204 */
[----:B------:R-:W-:Y:S02]  /*06d0*/  @!P0 IMAD.WIDE.U32 R16, R39, R10, R44 ;  /* 0x0000000a27108225 */ /* 0x000fe400078e002c */
[----:B------:R-:W3:Y:S03]  /*06e0*/  @!P1 LDC.64 R10, c[0x0][0x3a0] ;  /* 0x0000e800ff0a9b82 */ /* 0x000ee60000000a00 */
[----:B------:R-:W-:Y:S02]  /*06f0*/  @!P0 IADD3 R17, PT, PT, R17, R13, RZ ;  /* 0x0000000d11118210 */ /* 0x000fe40007ffe0ff */
[----:B------:R-:W-:-:S03]  /*0700*/  @!P0 SHF.L.U32 R29, R16, 0x1, RZ ;  /* 0x00000001101d8819 */ /* 0x000fc600000006ff */
[----:B------:R-:W5:Y:S01]  /*0710*/  @!P1 LDC.64 R12, c[0x0][0x398] ;  /* 0x0000e600ff0c9b82 */ /* 0x000f620000000a00 */
[----:B------:R-:W-:Y:S02]  /*0720*/  @!P0 SHF.L.U64.HI R4, R16, 0x1, R17 ;  /* 0x0000000110048819 */ /* 0x000fe40000010211 */
[----:B------:R-:W-:-:S05]  /*0730*/  @!P1 MOV R24, R42 ;  /* 0x0000002a00189202 */ /* 0x000fca0000000f00 */
[----:B------:R-:W5:Y:S01]  /*0740*/  @P2 LDC.64 R14, c[0x0][0x3b0] ;  /* 0x0000ec00ff0e2b82 */ /* 0x000f620000000a00 */
[----:B------:R-:W-:Y:S01]  /*0750*/  @!P1 MOV R25, R45 ;  /* 0x0000002d00199202 */ /* 0x000fe20000000f00 */
[----:B----4-:R-:W-:-:S06]  /*0760*/  @!P1 IMAD R6, R5, R22, RZ ;  /* 0x0000001605069224 */ /* 0x010fcc00078e02ff */
[----:B------:R-:W4:Y:S01]  /*0770*/  LDC.64 R16, c[0x0][0x3a8] ;  /* 0x0000ea00ff107b82 */ /* 0x000f220000000a00 */
[C---:B0-----:R-:W-:Y:S01]  /*0780*/  @!P0 IADD3 R20, P3, PT, R29.reuse, R20, RZ ;  /* 0x000000141d148210 */ /* 0x041fe20007f7e0ff */
[C---:B------:R-:W-:Y:S02]  /*0790*/  @!P1 IMAD R23, R36.reuse, R23, R6 ;  /* 0x0000001724179224 */ /* 0x040fe400078e0206 */
[----:B------:R-:W-:Y:S01]  /*07a0*/  @!P1 IMAD.WIDE.U32 R24, R36, R22, R24 ;  /* 0x0000001624189225 */ /* 0x000fe200078e0018 */
[----:B------:R-:W-:Y:S02]  /*07b0*/  @!P0 IADD3.X R21, PT, PT, R4, R21, RZ, P3, !PT ;  /* 0x0000001504158210 */ /* 0x000fe40001ffe4ff */
[----:B-1----:R-:W-:Y:S02]  /*07c0*/  @!P0 IADD3 R18, P3, PT, R29, R18, RZ ;  /* 0x000000121d128210 */ /* 0x002fe40007f7e0ff */
[----:B------:R-:W-:Y:S02]  /*07d0*/  @!P1 IADD3 R25, PT, PT, R25, R23, RZ ;  /* 0x0000001719199210 */ /* 0x000fe40007ffe0ff */
[----:B------:R-:W-:-:S02]  /*07e0*/  @!P1 SHF.L.U32 R23, R24, 0x1, RZ ;  /* 0x0000000118179819 */ /* 0x000fc400000006ff */
[----:B------:R-:W-:Y:S02]  /*07f0*/  @!P0 IADD3.X R19, PT, PT, R4, R19, RZ, P3, !PT ;  /* 0x0000001304138210 */ /* 0x000fe40001ffe4ff */
[----:B------:R-:W-:Y:S02]  /*0800*/  IADD3 R27, PT, PT, R27, R2, RZ ;  /* 0x000000021b1b7210 */ /* 0x000fe40007ffe0ff */
[----:B------:R-:W-:Y:S02]  /*0810*/  @!P1 SHF.L.U64.HI R24, R24, 0x1, R25 ;  /* 0x0000000118189819 */ /* 0x000fe40000010219 */
[C---:B---3--:R-:W-:Y:S02]  /*0820*/  @!P1 IADD3 R10, P3, PT, R23.reuse, R10, RZ ;  /* 0x0000000a170a9210 */ /* 0x048fe40007f7e0ff */
[----:B-----5:R-:W-:Y:S02]  /*0830*/  @!P1 IADD3 R12, P4, PT, R23, R12, RZ ;  /* 0x0000000c170c9210 */ /* 0x020fe40007f9e0ff */
[----:B------:R-:W-:-:S02]  /*0840*/  CS2R R34, SRZ ;  /* 0x0000000000227805 */ /* 0x000fc4000001ff00 */
[----:B------:R-:W-:Y:S01]  /*0850*/  CS2R R30, SRZ ;  /* 0x00000000001e7805 */ /* 0x000fe2000001ff00 */
[C---:B------:R-:W-:Y:S01]  /*0860*/  @P2 IMAD.WIDE R14, R27.reuse, 0x2, R14 ;  /* 0x000000021b0e2825 */ /* 0x040fe200078e020e */
[C---:B------:R-:W-:Y:S02]  /*0870*/  @!P1 IADD3.X R11, PT, PT, R24.reuse, R11, RZ, P3, !PT ;  /* 0x0000000b180b9210 */ /* 0x040fe40001ffe4ff */
[----:B------:R-:W-:Y:S01]  /*0880*/  @!P1 IADD3.X R13, PT, PT, R24, R13, RZ, P4, !PT ;  /* 0x0000000d180d9210 */ /* 0x000fe200027fe4ff */
[----:B----4-:R-:W-:Y:S01]  /*0890*/  IMAD.WIDE R16, R27, 0x2, R16 ;  /* 0x000000021b107825 */ /* 0x010fe200078e0210 */
[----:B------:R-:W3:Y:S04]  /*08a0*/  @!P0 LDG.E R35, desc[UR26][R20.64] ;  /* 0x0000001a14238981 */ /* 0x000ee8000c1e1900 */
[----:B------:R-:W4:Y:S04]  /*08b0*/  @!P0 LDG.E R34, desc[UR26][R18.64] ;  /* 0x0000001a12228981 */ /* 0x000f28000c1e1900 */
[----:B------:R-:W5:Y:S04]  /*08c0*/  LDG.E.U16 R4, desc[UR26][R16.64] ;  /* 0x0000001a10047981 */ /* 0x000f68000c1e1500 */
[----:B------:R-:W5:Y:S04]  /*08d0*/  @P2 LDG.E.U16 R20, desc[UR26][R14.64] ;  /* 0x0000001a0e142981 */ /* 0x000f68000c1e1500 */
[----:B------:R-:W5:Y:S04]  /*08e0*/  @P2 LDG.E.U16 R21, desc[UR26][R14.64+0x2] ;  /* 0x0000021a0e152981 */ /* 0x000f68000c1e1500 */
[----:B------:R-:W5:Y:S04]  /*08f0*/  LDG.E.U16 R6, desc[UR26][R16.64+0x2] ;  /* 0x0000021a10067981 */ /* 0x000f68000c1e1500 */
[----:B------:R-:W5:Y:S04]  /*0900*/  @!P1 LDG.E R31, desc[UR26][R10.64] ;  /* 0x0000001a0a1f9981 */ /* 0x000f68000c1e1900 */
[----:B------:R-:W5:Y:S01]  /*0910*/  @!P1 LDG.E R30, desc[UR26][R12.64] ;  /* 0x0000001a0c1e9981 */ /* 0x000f62000c1e1900 */
[----:B------:R-:W-:Y:S01]  /*0920*/  UISETP.NE.AND UP2, UPT, UR30, URZ, UPT ;  /* 0x000000ff1e00728c */ /* 0x000fe2000bf45270 */
[----:B------:R-:W-:Y:S01]  /*0930*/  HFMA2 R29, -RZ, RZ, 0, 0 ;  /* 0x00000000ff1d7431 */ /* 0x000fe200000001ff */
[----:B------:R-:W-:Y:S01]  /*0940*/  MOV R27, RZ ;  /* 0x000000ff001b7202 */ /* 0x000fe20000000f00 */
[----:B------:R-:W-:Y:S01]  /*0950*/  UMOV UR36, 0x3f800000 ;  /* 0x3f80000000247882 */ /* 0x000fe20000000000 */
[----:B--2---:R-:W-:-:S13]  /*0960*/  R2UR UR42, R8 ;  /* 0x00000000082a72ca */ /* 0x004fda00000e0000 */
[----:B------:R-:W-:-:S05]  /*0970*/  MOV R8, UR42 ;  /* 0x0000002a00087c02 */ /* 0x000fca0008000f00 */
[----:B------:R-:W-:-:S05]  /*0980*/  FFMA.FTZ R9, -R8, UR42, R9 ;  /* 0x0000002a08097c23 */ /* 0x000fca0008010109 */
[----:B------:R-:W-:-:S13]  /*0990*/  FSETP.GTU.FTZ.AND P1, PT, R9, RZ, PT ;  /* 0x000000ff0900720b */ /* 0x000fda0003f3c000 */
[----:B------:R-:W-:-:S05]  /*09a0*/  VOTEU.ANY UP1, P1 ;  /* 0x0000000000ff7886 */ /* 0x000fca0000820100 */
[----:B------:R-:W0:Y:S01]  /*09b0*/  @UP1 LDCU UR6, c[0x0][0x3c0] ;  /* 0x00007800ff0617ac */ /* 0x000e220008000800 */
[----:B------:R-:W-:-:S13]  /*09c0*/  PLOP3.LUT P1, PT, PT, PT, UP1, 0x80, 0x8 ;  /* 0x000000000008781c */ /* 0x000fda0003f2f018 */
[----:B0-----:R-:W-:-:S06]  /*09d0*/  @P1 FADD.FTZ R8, R9, UR6 ;  /* 0x0000000609081e21 */ /* 0x001fcc0008010000 */
[----:B------:R-:W0:Y:S02]  /*09e0*/  @P1 MUFU.RSQ R8, R8 ;  /* 0x0000000800081308 */ /* 0x000e240000001400 */
[----:B0-----:R-:W-:-:S13]  /*09f0*/  @P1 R2UR UR6, R8 ;  /* 0x00000000080612ca */ /* 0x001fda00000e0000 */
[----:B------:R-:W-:Y:S01]  /*0a00*/  @UP1 UMOV UR36, UR6 ;  /* 0x0000000600241c82 */ /* 0x000fe20008000000 */
[----:B---3--:R-:W-:Y:S02]  /*0a10*/  PRMT R32, R35, 0x7632, R32 ;  /* 0x0000763223207816 */ /* 0x008fe40000000020 */
[----:B----4-:R-:W-:Y:S02]  /*0a20*/  PRMT R33, R34, 0x7632, R33 ;  /* 0x0000763222217816 */ /* 0x010fe40000000021 */
[----:B-----5:R-:W-:Y:S02]  /*0a30*/  SHF.L.U32 R4, R4, 0x10, RZ ;  /* 0x0000001004047819 */ /* 0x020fe400000006ff */
[----:B------:R-:W-:Y:S02]  /*0a40*/  @P2 SHF.L.U32 R29, R20, 0x10, RZ ;  /* 0x00000010141d2819 */ /* 0x000fe400000006ff */
[----:B------:R-:W-:Y:S02]  /*0a50*/  @P2 SHF.L.U32 R27, R21, 0x10, RZ ;  /* 0x00000010151b2819 */ /* 0x000fe400000006ff */
[----:B------:R-:W-:-:S02]  /*0a60*/  SHF.L.U32 R6, R6, 0x10, RZ ;  /* 0x0000001006067819 */ /* 0x000fc400000006ff */
[----:B------:R-:W-:Y:S02]  /*0a70*/  PRMT R26, R31, 0x7632, R26 ;  /* 0x000076321f1a7816 */ /* 0x000fe4000000001a */
[----:B------:R-:W-:Y:S01]  /*0a80*/  PRMT R28, R30, 0x7632, R28 ;  /* 0x000076321e1c7816 */ /* 0x000fe2000000001c */
        /* <DEDUP_REMOVED lines=8> */
[----:B------:R-:W-:Y:S01]  /*0b10*/  FMUL.FTZ R13, R4, R9 ;  /* 0x00000009040d7220 */ /* 0x000fe20000410000 */
[----:B------:R-:W-:Y:S01]  /*0b20*/  FMUL.FTZ R8, R8, UR36 ;  /* 0x0000002408087c20 */ /* 0x000fe20008410000 */
[----:B------:R-:W-:Y:S01]  /*0b30*/  FMUL.FTZ R15, R6, R11 ;  /* 0x0000000b060f7220 */ /* 0x000fe20000410000 */
[----:B------:R-:W-:Y:S01]  /*0b40*/  FMUL.FTZ R10, R10, UR36 ;  /* 0x000000240a0a7c20 */ /* 0x000fe20008410000 */
[----:B------:R-:W-:Y:S01]  /*0b50*/  FADD.FTZ R12, RZ, R13 ;  /* 0x0000000dff0c7221 */ /* 0x000fe20000010000 */
[----:B------:R-:W-:Y:S01]  /*0b60*/  FFMA.FTZ R17, R8, R13, RZ ;  /* 0x0000000d08117223 */ /* 0x000fe200000100ff */
[----:B------:R-:W-:Y:S01]  /*0b70*/  SHF.L.U32 R13, R30, 0x10, RZ ;  /* 0x000000101e0d7819 */ /* 0x000fe200000006ff */
[----:B------:R-:W-:Y:S01]  /*0b80*/  FADD.FTZ R16, R14, -UR42 ;  /* 0x8000002a0e107e21 */ /* 0x000fe20008010000 */
[----:B------:R-:W-:Y:S01]  /*0b90*/  SHF.L.U32 R14, R26, 0x10, RZ ;  /* 0x000000101a0e7819 */ /* 0x000fe200000006ff */
[----:B------:R-:W-:Y:S01]  /*0ba0*/  FADD.FTZ R12, R15, R12 ;  /* 0x0000000c0f0c7221 */ /* 0x000fe20000010000 */
[----:B------:R-:W-:Y:S01]  /*0bb0*/  FFMA.FTZ R17, R10, R15, R17 ;  /* 0x0000000f0a117223 */ /* 0x000fe20000010011 */
[----:B------:R-:W-:Y:S01]  /*0bc0*/  SHF.L.U32 R15, R28, 0x10, RZ ;  /* 0x000000101c0f7819 */ /* 0x000fe200000006ff */
[----:B------:R-:W-:Y:S01]  /*0bd0*/  FMUL.FTZ R19, R4, R13 ;  /* 0x0000000d04137220 */ /* 0x000fe20000410000 */
[----:B------:R-:W-:Y:S01]  /*0be0*/  FMUL.FTZ R16, R16, UR36 ;  /* 0x0000002410107c20 */ /* 0x000fe20008410000 */
[----:B------:R-:W-:Y:S01]  /*0bf0*/  FADD.FTZ R14, R14, -UR42 ;  /* 0x8000002a0e0e7e21 */ /* 0x000fe20008010000 */
[----:B------:R-:W-:Y:S01]  /*0c00*/  FFMA.FTZ R8, R9, R8, RZ ;  /* 0x0000000809087223 */ /* 0x000fe200000100ff */
[----:B------:R-:W-:Y:S01]  /*0c10*/  FADD.FTZ R24, RZ, R9 ;  /* 0x00000009ff187221 */ /* 0x000fe20000010000 */
[----:B------:R-:W-:Y:S01]  /*0c20*/  FADD.FTZ R12, R12, R19 ;  /* 0x000000130c0c7221 */ /* 0x000fe20000010000 */
[----:B------:R-:W-:Y:S01]  /*0c30*/  FMUL.FTZ R9, R6, R15 ;  /* 0x0000000f06097220 */ /* 0x000fe20000410000 */
[----:B------:R-:W-:Y:S01]  /*0c40*/  FFMA.FTZ R17, R16, R19, R17 ;  /* 0x0000001310117223 */ /* 0x000fe20000010011 */
[----:B------:R-:W-:Y:S01]  /*0c50*/  FMUL.FTZ R18, R14, UR36 ;  /* 0x000000240e127c20 */ /* 0x000fe20008410000 */
[----:B------:R-:W-:Y:S01]  /*0c60*/  FFMA.FTZ R20, R11, R10, RZ ;  /* 0x0000000a0b147223 */ /* 0x000fe200000100ff */
[----:B------:R-:W-:Y:S01]  /*0c70*/  FADD.FTZ R22, RZ, R11 ;  /* 0x0000000bff167221 */ /* 0x000fe20000010000 */
[----:B------:R-:W-:Y:S01]  /*0c80*/  FADD.FTZ R14, R9, R12 ;  /* 0x0000000c090e7221 */ /* 0x000fe20000010000 */
[----:B------:R-:W-:Y:S01]  /*0c90*/  FFMA.FTZ R12, R18, R9, R17 ;  /* 0x00000009120c7223 */ /* 0x000fe20000010011 */
[C---:B------:R-:W-:Y:S01]  /*0ca0*/  FADD.FTZ R10, R13.reuse, R24 ;  /* 0x000000180d0a7221 */ /* 0x040fe20000010000 */
[----:B------:R-:W-:Y:S01]  /*0cb0*/  FFMA.FTZ R8, R13, R16, R8 ;  /* 0x000000100d087223 */ /* 0x000fe20000010008 */
[C---:B------:R-:W-:Y:S01]  /*0cc0*/  FADD.FTZ R11, R15.reuse, R22 ;  /* 0x000000160f0b7221 */ /* 0x040fe20000010000 */
[----:B------:R-:W-:Y:S01]  /*0cd0*/  FFMA.FTZ R9, R15, R18, R20 ;  /* 0x000000120f097223 */ /* 0x000fe20000010014 */
[----:B------:R-:W-:Y:S06]  /*0ce0*/  BRA `(.L_x_209) ;  /* 0x0000000400207947 */ /* 0x000fec0003800000 */
.L_x_208:
        /* <DEDUP_REMOVED lines=9> */
[----:B------:R-:W-:Y:S01]  /*0d80*/  FFMA.FTZ R16, R4, R9, R29 ;  /* 0x0000000904107223 */ /* 0x000fe2000001001d */
[----:B------:R-:W-:Y:S02]  /*0d90*/  FMUL.FTZ R8, R8, UR36 ;  /* 0x0000002408087c20 */ /* 0x000fe40008410000 */
[----:B------:R-:W-:Y:S01]  /*0da0*/  FADD.FTZ R12, R10, -UR42 ;  /* 0x8000002a0a0c7e21 */ /* 0x000fe20008010000 */
[----:B------:R-:W-:Y:S01]  /*0db0*/  FMUL.FTZ R15, R16, -1.4426950216293334961 ;  /* 0xbfb8aa3b100f7820 */ /* 0x000fe20000410000 */
[----:B------:R-:W-:Y:S01]  /*0dc0*/  FFMA.FTZ R14, R6, R8, R27 ;  /* 0x00000008060e7223 */ /* 0x000fe2000001001b */
[----:B------:R-:W-:Y:S01]  /*0dd0*/  FMUL.FTZ R10, R11, UR36 ;  /* 0x000000240b0a7c20 */ /* 0x000fe20008410000 */
[----:B------:R-:W-:-:S02]  /*0de0*/  FMUL.FTZ R11, R12, UR36 ;  /* 0x000000240c0b7c20 */ /* 0x000fc40008410000 */
[----:B------:R-:W-:Y:S01]  /*0df0*/  FMUL.FTZ R21, R14, -1.4426950216293334961 ;  /* 0xbfb8aa3b0e157820 */ /* 0x000fe20000410000 */
[----:B------:R-:W-:Y:S01]  /*0e00*/  FFMA.FTZ R13, R4, R10, R29 ;  /* 0x0000000a040d7223 */ /* 0x000fe2000001001d */
[----:B------:R-:W0:Y:S01]  /*0e10*/  MUFU.EX2 R15, R15 ;  /* 0x0000000f000f7308 */ /* 0x000e220000000800 */
[----:B------:R-:W-:Y:S02]  /*0e20*/  FFMA.FTZ R12, R6, R11, R27 ;  /* 0x0000000b060c7223 */ /* 0x000fe4000001001b */
[----:B------:R-:W-:Y:S01]  /*0e30*/  FMUL.FTZ R22, R13, -1.4426950216293334961 ;  /* 0xbfb8aa3b0d167820 */ /* 0x000fe20000410000 */
[----:B------:R-:W1:Y:S01]  /*0e40*/  MUFU.EX2 R21, R21 ;  /* 0x0000001500157308 */ /* 0x000e620000000800 */
[----:B------:R-:W-:-:S04]  /*0e50*/  FMUL.FTZ R23, R12, -1.4426950216293334961 ;  /* 0xbfb8aa3b0c177820 */ /* 0x000fc80000410000 */
[----:B------:R-:W2:Y:S04]  /*0e60*/  MUFU.EX2 R22, R22 ;  /* 0x0000001600167308 */ /* 0x000ea80000000800 */
[----:B------:R-:W3:Y:S01]  /*0e70*/  MUFU.EX2 R23, R23 ;  /* 0x0000001700177308 */ /* 0x000ee20000000800 */
[----:B0-----:R-:W-:Y:S01]  /*0e80*/  FADD.FTZ R20, R15, 1 ;  /* 0x3f8000000f147421 */ /* 0x001fe20000010000 */
[----:B-1----:R-:W-:-:S03]  /*0e90*/  FADD.FTZ R17, R21, 1 ;  /* 0x3f80000015117421 */ /* 0x002fc60000010000 */
[----:B------:R-:W0:Y:S01]  /*0ea0*/  MUFU.RCP R19, R20 ;  /* 0x0000001400137308 */ /* 0x000e220000001000 */
[----:B--2---:R-:W-:Y:S01]  /*0eb0*/  FADD.FTZ R18, R22, 1 ;  /* 0x3f80000016127421 */ /* 0x004fe20000010000 */
[----:B------:R-:W-:-:S06]  /*0ec0*/  SHF.L.U32 R22, R33, 0x10, RZ ;  /* 0x0000001021167819 */ /* 0x000fcc00000006ff */
[----:B------:R-:W1:Y:S01]  /*0ed0*/  MUFU.RCP R17, R17 ;  /* 0x0000001100117308 */ /* 0x000e620000001000 */
[----:B---3--:R-:W-:Y:S01]  /*0ee0*/  FADD.FTZ R15, R23, 1 ;  /* 0x3f800000170f7421 */ /* 0x008fe20000010000 */
[----:B------:R-:W-:-:S06]  /*0ef0*/  SHF.L.U32 R23, R30, 0x10, RZ ;  /* 0x000000101e177819 */ /* 0x000fcc00000006ff */
[----:B------:R-:W2:Y:S01]  /*0f00*/  MUFU.RCP R18, R18 ;  /* 0x0000001200127308 */ /* 0x000ea20000001000 */
[----:B0-----:R-:W-:Y:S01]  /*0f10*/  FADD.FTZ R21, -R19, 1 ;  /* 0x3f80000013157421 */ /* 0x001fe20000010100 */
[----:B------:R-:W-:Y:S01]  /*0f20*/  FMUL.FTZ R19, R24, R19 ;  /* 0x0000001318137220 */ /* 0x000fe20000410000 */
[----:B------:R-:W-:Y:S02]  /*0f30*/  SHF.L.U32 R24, R28, 0x10, RZ ;  /* 0x000000101c187819 */ /* 0x000fe400000006ff */
[----:B------:R-:W-:-:S03]  /*0f40*/  FFMA.FTZ R16, R16, R21, 1 ;  /* 0x3f80000010107423 */ /* 0x000fc60000010015 */
[----:B------:R-:W0:Y:S01]  /*0f50*/  MUFU.RCP R15, R15 ;  /* 0x0000000f000f7308 */ /* 0x000e220000001000 */
[----:B-1----:R-:W-:Y:S01]  /*0f60*/  FADD.FTZ R21, -R17, 1 ;  /* 0x3f80000011157421 */ /* 0x002fe20000010100 */
[----:B------:R-:W-:-:S03]  /*0f70*/  FMUL.FTZ R16, R19, R16 ;  /* 0x0000001013107220 */ /* 0x000fc60000410000 */
[----:B------:R-:W-:Y:S01]  /*0f80*/  FFMA.FTZ R20, R14, R21, 1 ;  /* 0x3f8000000e147423 */ /* 0x000fe20000010015 */
[----:B------:R-:W-:Y:S01]  /*0f90*/  FMUL.FTZ R21, R22, R17 ;  /* 0x0000001116157220 */ /* 0x000fe20000410000 */
[----:B--2---:R-:W-:Y:S01]  /*0fa0*/  FMUL.FTZ R14, R23, R18 ;  /* 0x00000012170e7220 */ /* 0x004fe20000410000 */
[----:B------:R-:W-:Y:S01]  /*0fb0*/  FADD.FTZ R18, -R18, 1 ;  /* 0x3f80000012127421 */ /* 0x000fe20000010100 */
[----:B0-----:R-:W-:Y:S01]  /*0fc0*/  FMUL.FTZ R17, R24, R15 ;  /* 0x0000000f18117220 */ /* 0x001fe20000410000 */
[----:B------:R-:W-:Y:S02]  /*0fd0*/  FADD.FTZ R19, -R15, 1 ;  /* 0x3f8000000f137421 */ /* 0x000fe40000010100 */
[----:B------:R-:W-:Y:S01]  /*0fe0*/  FFMA.FTZ R15, R13, R18, 1 ;  /* 0x3f8000000d0f7423 */ /* 0x000fe20000010012 */
[----:B------:R-:W-:Y:S01]  /*0ff0*/  FMUL.FTZ R13, R21, R20 ;  /* 0x00000014150d7220 */ /* 0x000fe20000410000 */
[----:B------:R-:W-:Y:S01]  /*1000*/  FMUL.FTZ R18, R4, R16 ;  /* 0x0000001004127220 */ /* 0x000fe20000410000 */
[----:B------:R-:W-:Y:S01]  /*1010*/  FFMA.FTZ R12, R12, R19, 1 ;  /* 0x3f8000000c0c7423 */ /* 0x000fe20000010013 */
[----:B------:R-:W-:Y:S01]  /*1020*/  FMUL.FTZ R15, R14, R15 ;  /* 0x0000000f0e0f7220 */ /* 0x000fe20000410000 */
[----:B------:R-:W-:Y:S01]  /*1030*/  FMUL.FTZ R19, R6, R13 ;  /* 0x0000000d06137220 */ /* 0x000fe20000410000 */
[----:B------:R-:W-:Y:S01]  /*1040*/  FFMA.FTZ R21, R9, R18, RZ ;  /* 0x0000001209157223 */ /* 0x000fe200000100ff */
[----:B------:R-:W-:Y:S01]  /*1050*/  FADD.FTZ R18, RZ, R18 ;  /* 0x00000012ff127221 */ /* 0x000fe20000010000 */
[----:B------:R-:W-:Y:S01]  /*1060*/  FMUL.FTZ R23, R4, R15 ;  /* 0x0000000f04177220 */ /* 0x000fe20000410000 */
[----:B------:R-:W-:Y:S01]  /*1070*/  FMUL.FTZ R17, R17, R12 ;  /* 0x0000000c11117220 */ /* 0x000fe20000410000 */
[----:B------:R-:W-:Y:S01]  /*1080*/  FFMA.FTZ R21, R8, R19, R21 ;  /* 0x0000001308157223 */ /* 0x000fe20000010015 */
[----:B------:R-:W-:Y:S01]  /*1090*/  FADD.FTZ R18, R19, R18 ;  /* 0x0000001213127221 */ /* 0x000fe20000010000 */
[----:B------:R-:W-:Y:S01]  /*10a0*/  FFMA.FTZ R9, R9, R16, RZ ;  /* 0x0000001009097223 */ /* 0x000fe200000100ff */
[----:B------:R-:W-:Y:S01]  /*10b0*/  FMUL.FTZ R14, R6, R17 ;  /* 0x00000011060e7220 */ /* 0x000fe20000410000 */
[----:B------:R-:W-:Y:S01]  /*10c0*/  FFMA.FTZ R12, R10, R23, R21 ;  /* 0x000000170a0c7223 */ /* 0x000fe20000010015 */
[----:B------:R-:W-:Y:S01]  /*10d0*/  FADD.FTZ R23, R18, R23 ;  /* 0x0000001712177221 */ /* 0x000fe20000010000 */
[----:B------:R-:W-:Y:S01]  /*10e0*/  FFMA.FTZ R20, R8, R13, RZ ;  /* 0x0000000d08147223 */ /* 0x000fe200000100ff */
[----:B------:R-:W-:Y:S01]  /*10f0*/  FADD.FTZ R16, RZ, R16 ;  /* 0x00000010ff107221 */ /* 0x000fe20000010000 */
[----:B------:R-:W-:Y:S01]  /*1100*/  FADD.FTZ R18, RZ, R13 ;  /* 0x0000000dff127221 */ /* 0x000fe20000010000 */
[----:B------:R-:W-:Y:S01]  /*1110*/  FFMA.FTZ R8, R10, R15, R9 ;  /* 0x0000000f0a087223 */ /* 0x000fe20000010009 */
[C---:B------:R-:W-:Y:S01]  /*1120*/  FFMA.FTZ R12, R11.reuse, R14, R12 ;  /* 0x0000000e0b0c7223 */ /* 0x040fe2000001000c */
[----:B------:R-:W-:Y:S01]  /*1130*/  FFMA.FTZ R9, R11, R17, R20 ;  /* 0x000000110b097223 */ /* 0x000fe20000010014 */
[----:B------:R-:W-:Y:S01]  /*1140*/  FADD.FTZ R14, R14, R23 ;  /* 0x000000170e0e7221 */ /* 0x000fe20000010000 */
[----:B------:R-:W-:Y:S01]  /*1150*/  FADD.FTZ R10, R16, R15 ;  /* 0x0000000f100a7221 */ /* 0x000fe20000010000 */
[----:B------:R-:W-:-:S07]  /*1160*/  FADD.FTZ R11, R18, R17 ;  /* 0x00000011120b7221 */ /* 0x000fce0000010000 */
.L_x_209:
[----:B------:R-:W-:Y:S01]  /*1170*/  MOV R15, R12 ;  /* 0x0000000c000f7202 */ /* 0x000fe20000000f00 */
[----:B------:R-:W0:Y:S01]  /*1180*/  SHFL.DOWN PT, R13, R14, 0x1, 0x1f ;  /* 0x08201f000e0d7f89 */ /* 0x000e2200000e0000 */
[C---:B------:R-:W-:Y:S01]  /*1190*/  ISETP.GT.AND P1, PT, R0.reuse, 0x1e, PT ;  /* 0x0000001e0000780c */ /* 0x040fe20003f24270 */
[----:B------:R-:W-:Y:S01]  /*11a0*/  BSSY.RECONVERGENT B0, `(.L_x_210) ;  /* 0x0000020000007945 */ /* 0x000fe20003800200 */
[----:B------:R-:W-:Y:S01]  /*11b0*/  ISETP.GT.AND P4, PT, R0, 0xf, PT ;  /* 0x0000000f0000780c */ /* 0x000fe20003f84270 */
[----:B------:R-:W1:Y:S01]  /*11c0*/  SHFL.DOWN PT, R12, R15, 0x1, 0x1f ;  /* 0x08201f000f0c7f89 */ /* 0x000e6200000e0000 */
[C---:B------:R-:W-:Y:S02]  /*11d0*/  ISETP.NE.AND P3, PT, R7.reuse, RZ, PT ;  /* 0x000000ff0700720c */ /* 0x040fe40003f65270 */
[----:B------:R-:W-:Y:S01]  /*11e0*/  ISETP.GT.U32.AND P5, PT, R7, 0xc, PT ;  /* 0x0000000c0700780c */ /* 0x000fe20003fa4070 */
        /* <DEDUP_REMOVED lines=24> */
[----:B0-2---:R-:W-:Y:S01]  /*1370*/  FADD.FTZ R24, R12, R15 ;  /* 0x0000000f0c187221 */ /* 0x005fe20000010000 */
[----:B-1----:R-:W-:-:S11]  /*1380*/  FADD.FTZ R25, R13, R14 ;  /* 0x0000000e0d197221 */ /* 0x002fd60000010000 */
[----:B------:R3:W-:Y:S02]  /*1390*/  @!P1 STS.64 [R37+UR9+0x10], R24 ;  /* 0x0000101825009988 */ /* 0x0007e40008000a09 */
.L_x_211:
[----:B------:R-:W-:Y:S05]  /*13a0*/  BSYNC.RECONVERGENT B0 ;  /* 0x0000000000007941 */ /* 0x000fea0003800200 */
.L_x_210:
        /* <DEDUP_REMOVED lines=37> */
.L_x_213:
[----:B------:R-:W-:Y:S05]  /*1600*/  BSYNC.RECONVERGENT B0 ;  /* 0x0000000000007941 */ /* 0x000fea0003800200 */
.L_x_212:
        /* <DEDUP_REMOVED lines=154> */
[----:B-1----:R-:W-:Y:S01]  /*1fb0*/  FADD.FTZ R8, R41, R8 ;  /* 0x0000000829087221 */ /* 0x002fe20000010000 */
[----:B------:R-:W-:Y:S01]  /*1fc0*/  FADD.FTZ R9, R20, R9 ;  /* 0x0000000914097221 */ /* 0x000fe20000010000 */
[----:B------:R-:W-:Y:S01]  /*1fd0*/  FADD.FTZ R10, R21, R10 ;  /* 0x0000000a150a7221 */ /* 0x000fe20000010000 */
[----:B------:R-:W-:-:S07]  /*1fe0*/  FADD.FTZ R11, R22, R11 ;  /* 0x0000000b160b7221 */ /* 0x000fce0000010000 */
.L_x_215:
[----:B------:R-:W-:Y:S05]  /*1ff0*/  BSYNC.RECONVERGENT B0 ;  /* 0x0000000000007941 */ /* 0x000fea0003800200 */
.L_x_214:
[----:B------:R-:W-:Y:S04]  /*2000*/  BSSY.RECONVERGENT B0, `(.L_x_216) ;  /* 0x000001d000007945 */ /* 0x000fe80003800200 */
[----:B------:R-:W-:Y:S05]  /*2010*/  @P5 BRA `(.L_x_217) ;  /* 0x00000000006c5947 */ /* 0x000fea0003800000 */
[----:B------:R-:W4:Y:S01]  /*2020*/  LDC.64 R12, c[0x0][0x3f8] ;  /* 0x0000fe00ff0c7b82 */ /* 0x000f220000000a00 */
[----:B------:R-:W-:-:S07]  /*2030*/  IMAD R23, R40, 0xd, R7 ;  /* 0x0000000d28177824 */ /* 0x000fce00078e0207 */
[----:B-12---:R-:W1:Y:S01]  /*2040*/  LDC.64 R14, c[0x0][0x3d8] ;  /* 0x0000f600ff0e7b82 */ /* 0x006e620000000a00 */
[C---:B----4-:R-:W-:Y:S01]  /*2050*/  IMAD R21, R13.reuse, 0x3, RZ ;  /* 0x000000030d157824 */ /* 0x050fe200078e02ff */
[----:B------:R-:W-:Y:S01]  /*2060*/  LEA.HI R19, P1, R13, R12, RZ, 0x1 ;  /* 0x0000000c0d137211 */ /* 0x000fe200078308ff */
[----:B------:R-:W-:-:S03]  /*2070*/  IMAD.WIDE.U32 R16, R12, 0x3, RZ ;  /* 0x000000030c107825 */ /* 0x000fc600078e00ff */
[----:B------:R-:W-:Y:S02]  /*2080*/  IADD3.X R18, PT, PT, RZ, R13, RZ, P1, !PT ;  /* 0x0000000dff127210 */ /* 0x000fe40000ffe4ff */
[----:B------:R-:W-:Y:S01]  /*2090*/  IADD3 R17, PT, PT, R17, R21, RZ ;  /* 0x0000001511117210 */ /* 0x000fe20007ffe0ff */
[----:B-1----:R-:W-:Y:S01]  /*20a0*/  IMAD.WIDE R14, R23, 0x4, R14 ;  /* 0x00000004170e7825 */ /* 0x002fe200078e020e */
[----:B------:R-:W-:Y:S02]  /*20b0*/  SHF.L.U32 R41, R19, 0x1, RZ ;  /* 0x0000000113297819 */ /* 0x000fe400000006ff */
[----:B------:R-:W-:Y:S02]  /*20c0*/  LEA.HI R20, P1, R17, R16, RZ, 0x1 ;  /* 0x0000001011147211 */ /* 0x000fe400078308ff */
[----:B------:R-:W-:Y:S01]  /*20d0*/  LOP3.LUT R41, R41, 0xfffffffc, RZ, 0xc0, !PT ;  /* 0xfffffffc29297812 */ /* 0x000fe200078ec0ff */
[----:B------:R4:W-:Y:S01]  /*20e0*/  REDG.E.ADD.F32.FTZ.RN.STRONG.GPU desc[UR26][R14.64], R8 ;  /* 0x000000080e0079a6 */ /* 0x0009e2000c12f31a */
[----:B------:R-:W-:-:S02]  /*20f0*/  SHF.L.U32 R21, R20, 0x1, RZ ;  /* 0x0000000114157819 */ /* 0x000fc400000006ff */
        /* <DEDUP_REMOVED lines=13> */
.L_x_217:
[----:B------:R-:W-:Y:S05]  /*21d0*/  BSYNC.RECONVERGENT B0 ;  /* 0x0000000000007941 */ /* 0x000fea0003800200 */
.L_x_216:
        /* <DEDUP_REMOVED lines=16> */
[----:B------:R-:W-:Y:S02]  /*22e0*/  MOV R13, UR18 ;  /* 0x00000012000d7c02 */ /* 0x000fe40008000f00 */
[----:B--2---:R-:W-:Y:S02]  /*22f0*/  SEL R15, RZ, UR31, P1 ;  /* 0x0000001fff0f7c07 */ /* 0x004fe40008800000 */
        /* <DEDUP_REMOVED lines=11> */
.L_x_220:
[----:B--2---:R-:W2:Y:S04]  /*23b0*/  LDG.E.STRONG.GPU R8, desc[UR26][R10.64] ;  /* 0x0000001a0a087981 */ /* 0x004ea8000c1ef900 */
[----:B--2---:R-:W-:Y:S01]  /*23c0*/  CCTL.IVALL ;  /* 0x00000000ff00798f */ /* 0x004fe20002000000 */
[----:B------:R-:W-:Y:S05]  /*23d0*/  YIELD ;  /* 0x0000000000007946 */ /* 0x000fea0003800000 */
[----:B------:R-:W-:-:S13]  /*23e0*/  ISETP.NE.AND P1, PT, R8, R15, PT ;  /* 0x0000000f0800720c */ /* 0x000fda0003f25270 */
[----:B------:R-:W-:Y:S05]  /*23f0*/  @P1 BRA `(.L_x_220) ;  /* 0xfffffffc00ec1947 */ /* 0x000fea000383ffff */
.L_x_219:
        /* <DEDUP_REMOVED lines=14> */
.L_x_222:
[----:B--2---:R-:W-:Y:S02]  /*24e0*/  IADD3 R8, PT, PT, R16, 0x1, RZ ;  /* 0x0000000110087810 */ /* 0x004fe40007ffe0ff */
        /* <DEDUP_REMOVED lines=19> */
[----:B------:R-:W-:Y:S01]  /*2620*/  MOV R13, UR39 ;  /* 0x00000027000d7c02 */ /* 0x000fe20008000f00 */
[----:B------:R-:W2:Y:S01]  /*2630*/  @!P4 LDG.E.64 R10, desc[UR26][R10.64] ;  /* 0x0000001a0a0ac981 */ /* 0x000ea2000c1e1b00 */
[----:B------:R-:W-:-:S04]  /*2640*/  @!UP1 UIMAD.WIDE.U32 UR38, UR21, 0x8, UR6 ;  /* 0x00000008152698a5 */ /* 0x000fc8000f8e0006 */
[----:B------:R-:W4:Y:S02]  /*2650*/  @!P6 LDG.E.64 R12, desc[UR26][R12.64] ;  /* 0x0000001a0c0ce981 */ /* 0x000f24000c1e1b00 */
[----:B-1----:R-:W-:Y:S02]  /*2660*/  MOV R14, UR38 ;  /* 0x00000026000e7c02 */ /* 0x002fe40008000f00 */
        /* <DEDUP_REMOVED lines=59> */
.L_x_221:
[----:B------:R-:W-:-:S09]  /*2a20*/  UISETP.NE.AND UP1, UPT, UR33, URZ, UPT ;  /* 0x000000ff2100728c */ /* 0x000fd2000bf25270 */
[----:B------:R-:W-:Y:S05]  /*2a30*/  BRA.U !UP1, `(.L_x_218) ;  /* 0x00000005091c7547 */ /* 0x000fea000b800000 */
[----:B------:R-:W-:Y:S01]  /*2a40*/  UISETP.NE.AND UP1, UPT, UR34, URZ, UPT ;  /* 0x000000ff2200728c */ /* 0x000fe2000bf25270 */
[----:B------:R-:W-:Y:S10]  /*2a50*/  BRA.U !UP0, `(.L_x_223) ;  /* 0x00000001088c7547 */ /* 0x000ff4000b800000 */
[C---:B--2---:R-:W-:Y:S02]  /*2a60*/  IADD3 R10, PT, PT, R16.reuse, 0x1, RZ ;  /* 0x00000001100a7810 */ /* 0x044fe40007ffe0ff */
[----:B------:R-:W-:Y:S02]  /*2a70*/  ISETP.EQ.OR P1, PT, R16, UR28, P3 ;  /* 0x0000001c10007c0c */ /* 0x000fe40009f22670 */
[----:B------:R-:W-:Y:S02]  /*2a80*/  ISETP.EQ.OR P4, PT, R10, UR28, P3 ;  /* 0x0000001c0a007c0c */ /* 0x000fe40009f82670 */
[C---:B------:R-:W-:Y:S02]  /*2a90*/  IADD3 R13, PT, PT, R16.reuse, 0x2, RZ ;  /* 0x00000002100d7810 */ /* 0x040fe40007ffe0ff */
        /* <DEDUP_REMOVED lines=8> */
[----:B-1----:R-:W-:Y:S01]  /*2b20*/  MOV R14, UR29 ;  /* 0x0000001d000e7c02 */ /* 0x002fe20008000f00 */
        /* <DEDUP_REMOVED lines=22> */
.L_x_223:
[----:B------:R-:W-:Y:S05]  /*2c90*/  BRA.U !UP1, `(.L_x_218) ;  /* 0x0000000109847547 */ /* 0x000fea000b800000 */
[----:B------:R-:W-:Y:S02]  /*2ca0*/  UISETP.NE.AND UP1, UPT, UR34, 0x1, UPT ;  /* 0x000000012200788c */ /* 0x000fe4000bf25270 */
[----:B------:R-:W-:-:S07]  /*2cb0*/  ULOP3.LUT UP2, URZ, UR31, 0x1, URZ, 0xc0, !UPT ;  /* 0x000000011fff7892 */ /* 0x000fce000f84c0ff */
[----:B------:R-:W-:Y:S05]  /*2cc0*/  BRA.U !UP1, `(.L_x_224) ;  /* 0x0000000109487547 */ /* 0x000fea000b800000 */
[C---:B--2---:R-:W-:Y:S01]  /*2cd0*/  IADD3 R10, PT, PT, R16.reuse, 0x1, RZ ;  /* 0x00000001100a7810 */ /* 0x044fe20007ffe0ff */
[----:B------:R-:W-:Y:S01]  /*2ce0*/  HFMA2 R11, -RZ, RZ, 0, 4.76837158203125e-07 ;  /* 0x00000008ff0b7431 */ /* 0x000fe200000001ff */
[----:B------:R-:W-:Y:S02]  /*2cf0*/  ISETP.EQ.OR P4, PT, R16, UR28, P3 ;  /* 0x0000001c10007c0c */ /* 0x000fe40009f82670 */
[----:B------:R-:W-:Y:S02]  /*2d00*/  ISETP.EQ.OR P1, PT, R10, UR28, P3 ;  /* 0x0000001c0a007c0c */ /* 0x000fe40009f22670 */
[----:B------:R-:W-:Y:S02]  /*2d10*/  MOV R9, UR29 ;  /* 0x0000001d00097c02 */ /* 0x000fe40008000f00 */
[----:B------:R-:W-:-:S07]  /*2d20*/  MOV R13, UR29 ;  /* 0x0000001d000d7c02 */ /* 0x000fce0008000f00 */
        /* <DEDUP_REMOVED lines=12> */
.L_x_224:
[----:B------:R-:W-:Y:S01]  /*2df0*/  ISETP.EQ.OR P1, PT, R16, UR28, P3 ;  /* 0x0000001c10007c0c */ /* 0x000fe20009f22670 */
[----:B------:R-:W-:Y:S03]  /*2e00*/  BSSY.RECONVERGENT B0, `(.L_x_218) ;  /* 0x000000a000007945 */ /* 0x000fe60003800200 */
[----:B------:R-:W-:-:S13]  /*2e10*/  PLOP3.LUT P1, PT, P1, PT, UP2, 0xd5, 0x5d ;  /* 0x00000000005d781c */ /* 0x000fda0000f2fa2d */
[----:B------:R-:W-:Y:S05]  /*2e20*/  @P1 BRA `(.L_x_225) ;  /* 0x00000000001c1947 */ /* 0x000fea0003800000 */
[----:B--2---:R-:W-:Y:S01]  /*2e30*/  MOV R9, UR29 ;  /* 0x0000001d00097c02 */ /* 0x004fe20008000f00 */
[----:B------:R-:W-:-:S04]  /*2e40*/  HFMA2 R11, -RZ, RZ, 0, 4.76837158203125e-07 ;  /* 0x00000008ff0b7431 */ /* 0x000fc800000001ff */
[----:B------:R-:W-:-:S04]  /*2e50*/  IMAD R8, R16, R9, UR5 ;  /* 0x0000000510087e24 */ /* 0x000fc8000f8e0209 */
[----:B------:R-:W-:-:S06]  /*2e60*/  IMAD.WIDE.U32 R8, R8, R11, UR6 ;  /* 0x0000000608087e25 */ /* 0x000fcc000f8e000b */
[----:B------:R-:W0:Y:S02]  /*2e70*/  LDG.E.64 R8, desc[UR26][R8.64] ;  /* 0x0000001a08087981 */ /* 0x000e24000c1e1b00 */
[----:B0--3--:R-:W-:Y:S01]  /*2e80*/  FADD.FTZ R24, R24, R8 ;  /* 0x0000000818187221 */ /* 0x009fe20000010000 */
[----:B------:R-:W-:-:S07]  /*2e90*/  FADD.FTZ R25, R25, R9 ;  /* 0x0000000919197221 */ /* 0x000fce0000010000 */
.L_x_225:
[----:B------:R-:W-:Y:S05]  /*2ea0*/  BSYNC.RECONVERGENT B0 ;  /* 0x0000000000007941 */ /* 0x000fea0003800200 */
.L_x_218:
[----:B------:R-:W5:Y:S01]  /*2eb0*/  S2UR UR7, SR_CgaCtaId ;  /* 0x00000000000779c3 */ /* 0x000f620000008800 */
[----:B------:R-:W-:Y:S01]  /*2ec0*/  UMOV UR6, 0x400 ;  /* 0x0000040000067882 */ /* 0x000fe20000000000 */
[----:B------:R-:W-:Y:S02]  /*2ed0*/  SHF.L.U32 R35, R35, 0x10, RZ ;  /* 0x0000001023237819 */ /* 0x000fe400000006ff */
[----:B------:R-:W-:Y:S02]  /*2ee0*/  SHF.L.U32 R32, R32, 0x10, RZ ;  /* 0x0000001020207819 */ /* 0x000fe400000006ff */
[----:B-1--4-:R-:W-:Y:S01]  /*2ef0*/  SHF.L.U32 R14, R31, 0x10, RZ ;  /* 0x000000101f0e7819 */ /* 0x012fe200000006ff */
[----:B------:R-:W-:Y:S01]  /*2f00*/  FADD.FTZ R35, R35, -UR42 ;  /* 0x8000002a23237e21 */ /* 0x000fe20008010000 */
[----:B--2---:R-:W-:Y:S01]  /*2f10*/  SHF.L.U32 R15, R26, 0x10, RZ ;  /* 0x000000101a0f7819 */ /* 0x004fe200000006ff */
[----:B------:R-:W-:Y:S01]  /*2f20*/  FADD.FTZ R32, R32, -UR42 ;  /* 0x8000002a20207e21 */ /* 0x000fe20008010000 */
[----:B------:R-:W-:Y:S01]  /*2f30*/  SHF.L.U32 R33, R33, 0x10, RZ ;  /* 0x0000001021217819 */ /* 0x000fe200000006ff */
[----:B------:R-:W-:Y:S01]  /*2f40*/  FADD.FTZ R14, R14, -UR42 ;  /* 0x8000002a0e0e7e21 */ /* 0x000fe20008010000 */
[----:B------:R-:W-:Y:S01]  /*2f50*/  FMUL.FTZ R35, R35, UR36 ;  /* 0x0000002423237c20 */ /* 0x000fe20008410000 */
[----:B------:R-:W-:Y:S01]  /*2f60*/  FADD.FTZ R15, R15, -UR42 ;  /* 0x8000002a0f0f7e21 */ /* 0x000fe20008010000 */
[----:B------:R-:W-:Y:S01]  /*2f70*/  FMUL.FTZ R32, R32, UR36 ;  /* 0x0000002420207c20 */ /* 0x000fe20008410000 */
[----:B-----5:R-:W-:-:S09]  /*2f80*/  ULEA UR6, UR7, UR6, 0x18 ;  /* 0x0000000607067291 */ /* 0x020fd2000f8ec0ff */
[----:B------:R-:W-:Y:S01]  /*2f90*/  @!P3 STS.64 [UR6+0x80], R24 ;  /* 0x00008018ff00b988 */ /* 0x000fe20008000a06 */
[----:B------:R-:W-:Y:S06]  /*2fa0*/  BAR.SYNC.DEFER_BLOCKING 0x0 ;  /* 0x0000000000007b1d */ /* 0x000fec0000010000 */
[----:B------:R-:W1:Y:S01]  /*2fb0*/  LDS.64 R8, [UR6+0x80] ;  /* 0x00008006ff087984 */ /* 0x000e620008000a00 */
[----:B------:R-:W1:Y:S02]  /*2fc0*/  LDCU UR6, c[0x0][0x42c] ;  /* 0x00008580ff0677ac */ /* 0x000e640008000800 */
[----:B-1----:R-:W-:Y:S01]  /*2fd0*/  FMUL.FTZ R12, R8, UR6 ;  /* 0x00000006080c7c20 */ /* 0x002fe20008410000 */
[----:B------:R-:W-:Y:S01]  /*2fe0*/  FMUL.FTZ R13, R9, UR6 ;  /* 0x00000006090d7c20 */ /* 0x000fe20008410000 */
[----:B------:R-:W-:Y:S01]  /*2ff0*/  SHF.L.U32 R9, R34, 0x10, RZ ;  /* 0x0000001022097819 */ /* 0x000fe200000006ff */
[----:B------:R-:W-:Y:S06]  /*3000*/  @!P2 BRA `(.L_x_226) ;  /* 0x000000000048a947 */ /* 0x000fec0003800000 */
[----:B------:R-:W-:Y:S01]  /*3010*/  FFMA.FTZ R8, R4, R35, R29 ;  /* 0x0000002304087223 */ /* 0x000fe2000001001d */
[----:B------:R-:W-:-:S03]  /*3020*/  FFMA.FTZ R10, R6, R32, R27 ;  /* 0x00000020060a7223 */ /* 0x000fc6000001001b */
[----:B------:R-:W-:Y:S01]  /*3030*/  FMUL.FTZ R11, R8, -1.4426950216293334961 ;  /* 0xbfb8aa3b080b7820 */ /* 0x000fe20000410000 */
[----:B------:R-:W-:-:S05]  /*3040*/  FMUL.FTZ R17, R10, -1.4426950216293334961 ;  /* 0xbfb8aa3b0a117820 */ /* 0x000fca0000410000 */
[----:B------:R-:W1:Y:S04]  /*3050*/  MUFU.EX2 R11, R11 ;  /* 0x0000000b000b7308 */ /* 0x000e680000000800 */
[----:B------:R-:W2:Y:S01]  /*3060*/  MUFU.EX2 R17, R17 ;  /* 0x0000001100117308 */ /* 0x000ea20000000800 */
[----:B-1----:R-:W-:Y:S01]  /*3070*/  FADD.FTZ R16, R11, 1 ;  /* 0x3f8000000b107421 */ /* 0x002fe20000010000 */
[----:B--2---:R-:W-:-:S05]  /*3080*/  FADD.FTZ R18, R17, 1 ;  /* 0x3f80000011127421 */ /* 0x004fca0000010000 */
[----:B------:R-:W1:Y:S08]  /*3090*/  MUFU.RCP R16, R16 ;  /* 0x0000001000107308 */ /* 0x000e700000001000 */
[----:B------:R-:W2:Y:S01]  /*30a0*/  MUFU.RCP R18, R18 ;  /* 0x0000001200127308 */ /* 0x000ea20000001000 */
[----:B-1----:R-:W-:Y:S01]  /*30b0*/  FADD.FTZ R19, -R16, 1 ;  /* 0x3f80000010137421 */ /* 0x002fe20000010100 */
[----:B------:R-:W-:-:S03]  /*30c0*/  FMUL.FTZ R9, R9, R16 ;  /* 0x0000001009097220 */ /* 0x000fc60000410000 */
[----:B------:R-:W-:Y:S01]  /*30d0*/  FFMA.FTZ R8, R8, R19, 1 ;  /* 0x3f80000008087423 */ /* 0x000fe20000010013 */
[----:B--2---:R-:W-:Y:S01]  /*30e0*/  FADD.FTZ R21, -R18, 1 ;  /* 0x3f80000012157421 */ /* 0x004fe20000010100 */
[----:B------:R-:W-:Y:S02]  /*30f0*/  FMUL.FTZ R33, R33, R18 ;  /* 0x0000001221217220 */ /* 0x000fe40000410000 */
[----:B------:R-:W-:Y:S01]  /*3100*/  FMUL.FTZ R9, R9, R8 ;  /* 0x0000000809097220 */ /* 0x000fe20000410000 */
[----:B------:R-:W-:-:S04]  /*3110*/  FFMA.FTZ R10, R10, R21, 1 ;  /* 0x3f8000000a0a7423 */ /* 0x000fc80000010015 */
[----:B------:R-:W-:-:S07]  /*3120*/  FMUL.FTZ R33, R33, R10 ;  /* 0x0000000a21217220 */ /* 0x000fce0000410000 */
.L_x_226:
[----:B------:R-:W-:Y:S04]  /*3130*/  BSSY.RECONVERGENT B0, `(.L_x_227) ;  /* 0x0000014000007945 */ /* 0x000fe80003800200 */
[----:B------:R-:W-:Y:S05]  /*3140*/  @P0 BRA `(.L_x_228) ;  /* 0x0000000000480947 */ /* 0x000fea0003800000 */
[----:B------:R-:W1:Y:S01]  /*3150*/  LDCU.64 UR18, c[0x0][0x3f8] ;  /* 0x00007f00ff1277ac */ /* 0x000e620008000a00 */
[C-C-:B------:R-:W-:Y:S01]  /*3160*/  FFMA.FTZ R11, R12.reuse, R35, R13.reuse ;  /* 0x000000230c0b7223 */ /* 0x140fe2000001000d */
[----:B------:R-:W-:Y:S01]  /*3170*/  MOV R8, R42 ;  /* 0x0000002a00087202 */ /* 0x000fe20000000f00 */
[----:B------:R-:W-:Y:S01]  /*3180*/  FFMA.FTZ R17, R12, R32, R13 ;  /* 0x000000200c117223 */ /* 0x000fe2000001000d */
[----:B------:R-:W2:Y:S01]  /*3190*/  LDCU.64 UR6, c[0x0][0x380] ;  /* 0x00007000ff0677ac */ /* 0x000ea20008000a00 */
[----:B------:R-:W-:Y:S01]  /*31a0*/  FFMA.FTZ R11, R4, R9, -R11 ;  /* 0x00000009040b7223 */ /* 0x000fe2000001080b */
[----:B------:R-:W-:Y:S01]  /*31b0*/  MOV R9, R45 ;  /* 0x0000002d00097202 */ /* 0x000fe20000000f00 */
[----:B------:R-:W-:Y:S02]  /*31c0*/  FFMA.FTZ R16, R6, R33, -R17 ;  /* 0x0000002106107223 */ /* 0x000fe40000010811 */
[----:B------:R-:W-:Y:S02]  /*31d0*/  FMUL.FTZ R17, R11, UR36 ;  /* 0x000000240b117c20 */ /* 0x000fe40008410000 */
[----:B------:R-:W-:Y:S01]  /*31e0*/  FMUL.FTZ R16, R16, UR36 ;  /* 0x0000002410107c20 */ /* 0x000fe20008410000 */
[----:B-1----:R-:W-:-:S02]  /*31f0*/  IMAD R10, R3, UR18, RZ ;  /* 0x00000012030a7c24 */ /* 0x002fc4000f8e02ff */
[----:B------:R-:W-:-:S04]  /*3200*/  IMAD.WIDE.U32 R8, R39, UR18, R8 ;  /* 0x0000001227087c25 */ /* 0x000fc8000f8e0008 */
[----:B------:R-:W-:Y:S01]  /*3210*/  IMAD R19, R39, UR19, R10 ;  /* 0x0000001327137c24 */ /* 0x000fe2000f8e020a */
[----:B--2---:R-:W-:-:S04]  /*3220*/  LEA R10, P0, R8, UR6, 0x1 ;  /* 0x00000006080a7c11 */ /* 0x004fc8000f8008ff */
[----:B------:R-:W-:Y:S02]  /*3230*/  IADD3 R19, PT, PT, R9, R19, RZ ;  /* 0x0000001309137210 */ /* 0x000fe40007ffe0ff */
[----:B------:R-:W-:Y:S02]  /*3240*/  F2FP.BF16.F32.PACK_AB R9, R16, R17 ;  /* 0x000000111009723e */ /* 0x000fe400000010ff */
[----:B------:R-:W-:-:S05]  /*3250*/  LEA.HI.X R11, R8, UR7, R19, 0x1, P0 ;  /* 0x00000007080b7c11 */ /* 0x000fca00080f0c13 */
[----:B------:R1:W-:Y:S02]  /*3260*/  STG.E desc[UR26][R10.64], R9 ;  /* 0x000000090a007986 */ /* 0x0003e4000c10191a */
.L_x_228:
[----:B------:R-:W-:Y:S05]  /*3270*/  BSYNC.RECONVERGENT B0 ;  /* 0x0000000000007941 */ /* 0x000fea0003800200 */
.L_x_227:
[----:B------:R-:W-:Y:S01]  /*3280*/  UISETP.NE.AND UP1, UPT, UR30, URZ, UPT ;  /* 0x000000ff1e00728c */ /* 0x000fe2000bf25270 */
[----:B-1----:R-:W-:Y:S01]  /*3290*/  SHF.L.U32 R9, R30, 0x10, RZ ;  /* 0x000000101e097819 */ /* 0x002fe200000006ff */
[----:B------:R-:W-:Y:S01]  /*32a0*/  FMUL.FTZ R17, R14, UR36 ;  /* 0x000000240e117c20 */ /* 0x000fe20008410000 */
[----:B------:R-:W-:Y:S01]  /*32b0*/  SHF.L.U32 R11, R28, 0x10, RZ ;  /* 0x000000101c0b7819 */ /* 0x000fe200000006ff */
[----:B------:R-:W-:-:S05]  /*32c0*/  FMUL.FTZ R22, R15, UR36 ;  /* 0x000000240f167c20 */ /* 0x000fca0008410000 */
[----:B------:R-:W-:Y:S05]  /*32d0*/  BRA.U !UP1, `(.L_x_229) ;  /* 0x0000000109487547 */ /* 0x000fea000b800000 */
        /* <DEDUP_REMOVED lines=18> */
.L_x_229:
[----:B------:R-:W1:Y:S01]  /*3400*/  LDCU.64 UR6, c[0x0][0x400] ;  /* 0x00008000ff0677ac */ /* 0x000e620008000a00 */
[C-C-:B------:R-:W-:Y:S01]  /*3410*/  FFMA.FTZ R15, R12.reuse, R17, R13.reuse ;  /* 0x000000110c0f7223 */ /* 0x140fe2000001000d */
[----:B------:R-:W-:Y:S01]  /*3420*/  FFMA.FTZ R13, R12, R22, R13 ;  /* 0x000000160c0d7223 */ /* 0x000fe2000001000d */
[----:B------:R-:W-:Y:S02]  /*3430*/  BSSY.RECONVERGENT B0, `(.L_x_230) ;  /* 0x0000013000007945 */ /* 0x000fe40003800200 */
[----:B------:R-:W-:Y:S01]  /*3440*/  FFMA.FTZ R15, R4, R9, -R15 ;  /* 0x00000009040f7223 */ /* 0x000fe2000001080f */
[----:B------:R-:W-:-:S03]  /*3450*/  FFMA.FTZ R13, R6, R11, -R13 ;  /* 0x0000000b060d7223 */ /* 0x000fc6000001080d */
[----:B------:R-:W-:Y:S01]  /*3460*/  FMUL.FTZ R11, R15, UR36 ;  /* 0x000000240f0b7c20 */ /* 0x000fe20008410000 */
[----:B------:R-:W-:Y:S01]  /*3470*/  FMUL.FTZ R4, R13, UR36 ;  /* 0x000000240d047c20 */ /* 0x000fe20008410000 */
[----:B-1----:R-:W-:-:S04]  /*3480*/  ISETP.GE.U32.AND P0, PT, R36, UR6, PT ;  /* 0x0000000624007c0c */ /* 0x002fc8000bf06070 */
[----:B------:R-:W-:-:S13]  /*3490*/  ISETP.GE.AND.EX P0, PT, R5, UR7, PT, P0 ;  /* 0x0000000705007c0c */ /* 0x000fda000bf06300 */
        /* <DEDUP_REMOVED lines=12> */
.L_x_231:
[----:B------:R-:W-:Y:S05]  /*3560*/  BSYNC.RECONVERGENT B0 ;  /* 0x0000000000007941 */ /* 0x000fea0003800200 */
.L_x_230:
[----:B------:R-:W-:Y:S02]  /*3570*/  UIADD3 UR17, UPT, UPT, UR29, UR17, URZ ;  /* 0x000000111d117290 */ /* 0x000fe4000fffe0ff */
[----:B------:R-:W-:Y:S02]  /*3580*/  UIADD3 UR4, UPT, UPT, UR4, 0x1, URZ ;  /* 0x0000000104047890 */ /* 0x000fe4000fffe0ff */
[----:B------:R-:W-:-:S09]  /*3590*/  UISETP.GE.AND UP1, UPT, UR17, UR8, UPT ;  /* 0x000000081100728c */ /* 0x000fd2000bf26270 */
[----:B------:R-:W-:Y:S05]  /*35a0*/  BRA.U !UP1, `(.L_x_232) ;  /* 0xffffffcd09647547 */ /* 0x000fea000b83ffff */
.L_x_207:
[----:B------:R-:W2:Y:S01]  /*35b0*/  LDC R4, c[0x0][0x370] ;  /* 0x0000dc00ff047b82 */ /* 0x000ea20000000800 */
[----:B------:R-:W-:Y:S01]  /*35c0*/  ISETP.NE.AND P2, PT, R7, RZ, PT ;  /* 0x000000ff0700720c */ /* 0x000fe20003f45270 */
[----:B------:R-:W-:Y:S06]  /*35d0*/  BSSY.RECONVERGENT B0, `(.L_x_233) ;  /* 0x0000011000007945 */ /* 0x000fec0003800200 */
[----:B-1----:R-:W1:Y:S08]  /*35e0*/  LDC R9, c[0x0][0x374] ;  /* 0x0000dd00ff097b82 */ /* 0x002e700000000800 */
[----:B------:R-:W4:Y:S01]  /*35f0*/  LDC.64 R2, c[0x0][0x3c8] ;  /* 0x0000f200ff027b82 */ /* 0x000f220000000a00 */
[----:B--2---:R-:W-:-:S02]  /*3600*/  IADD3 R5, PT, PT, R4, -0x1, RZ ;  /* 0xffffffff04057810 */ /* 0x004fc40007ffe0ff */
[----:B------:R-:W-:Y:S02]  /*3610*/  ISETP.NE.AND P1, PT, R4, 0x1, PT ;  /* 0x000000010400780c */ /* 0x000fe40003f25270 */
[----:B-1----:R-:W-:-:S04]  /*3620*/  IADD3 R0, PT, PT, R9, -0x1, RZ ;  /* 0xffffffff09007810 */ /* 0x002fc80007ffe0ff */
[----:B------:R-:W-:Y:S02]  /*3630*/  ISETP.NE.AND P0, PT, R0, UR5, PT ;  /* 0x0000000500007c0c */ /* 0x000fe4000bf05270 */
[----:B------:R-:W-:Y:S02]  /*3640*/  SHF.L.U32 R0, R9, 0x1, RZ ;  /* 0x0000000109007819 */ /* 0x000fe400000006ff */
[----:B------:R-:W-:Y:S02]  /*3650*/  ISETP.NE.OR P0, PT, R5, UR28, P0 ;  /* 0x0000001c05007c0c */ /* 0x000fe40008705670 */
[----:B------:R-:W-:-:S05]  /*3660*/  SEL R5, R0, RZ, P1 ;  /* 0x000000ff00057207 */ /* 0x000fca0000800000 */
[----:B----4-:R-:W-:Y:S01]  /*3670*/  IMAD.WIDE.U32 R2, R5, 0x4, R2 ;  /* 0x0000000405027825 */ /* 0x010fe200078e0002 */
[----:B------:R-:W-:Y:S06]  /*3680*/  @P2 BRA `(.L_x_234) ;  /* 0x0000000000142947 */ /* 0x000fec0003800000 */
[----:B------:R-:W-:Y:S01]  /*3690*/  HFMA2 R5, -RZ, RZ, 0, 5.9604644775390625e-08 ;  /* 0x00000001ff057431 */ /* 0x000fe200000001ff */
[----:B------:R-:W-:Y:S06]  /*36a0*/  MEMBAR.ALL.GPU ;  /* 0x0000000000007992 */ /* 0x000fec000000a000 */
[----:B------:R-:W-:-:S00]  /*36b0*/  ERRBAR ;  /* 0x00000000000079ab */ /* 0x000fc00000000000 */
[----:B------:R-:W-:Y:S06]  /*36c0*/  CGAERRBAR ;  /* 0x00000000000075ab */ /* 0x000fec0000000000 */
[----:B------:R1:W-:Y:S02]  /*36d0*/  REDG.E.ADD.S32.STRONG.GPU desc[UR26][R2.64], R5 ;  /* 0x000000050200798e */ /* 0x0003e4000c12e31a */
.L_x_234:
[----:B------:R-:W-:Y:S05]  /*36e0*/  BSYNC.RECONVERGENT B0 ;  /* 0x0000000000007941 */ /* 0x000fea0003800200 */
.L_x_233:
[----:B------:R-:W-:Y:S05]  /*36f0*/  @P0 EXIT ;  /* 0x000000000000094d */ /* 0x000fea0003800000 */
[----:B------:R-:W-:Y:S05]  /*3700*/  @P2 BRA `(.L_x_235) ;  /* 0x0000000000202947 */ /* 0x000fea0003800000 */
[----:B------:R-:W-:-:S05]  /*3710*/  IMAD R0, R4, R9, RZ ;  /* 0x0000000904007224 */ /* 0x000fca00078e02ff */
[----:B------:R-:W-:-:S13]  /*3720*/  ISETP.NE.AND P0, PT, R0, -0x1, PT ;  /* 0xffffffff0000780c */ /* 0x000fda0003f05270 */
[----:B------:R-:W-:Y:S05]  /*3730*/  @!P0 BRA `(.L_x_235) ;  /* 0x0000000000148947 */ /* 0x000fea0003800000 */
.L_x_236:
[----:B-1----:R-:W2:Y:S04]  /*3740*/  LDG.E.STRONG.GPU R5, desc[UR26][R2.64] ;  /* 0x0000001a02057981 */ /* 0x002ea8000c1ef900 */
[----:B--2---:R-:W-:Y:S01]  /*3750*/  CCTL.IVALL ;  /* 0x00000000ff00798f */ /* 0x004fe20002000000 */
[----:B------:R-:W-:Y:S05]  /*3760*/  YIELD ;  /* 0x0000000000007946 */ /* 0x000fea0003800000 */
[----:B------:R-:W-:-:S13]  /*3770*/  ISETP.NE.AND P0, PT, R5, R0, PT ;  /* 0x000000000500720c */ /* 0x000fda0003f05270 */
[----:B------:R-:W-:Y:S05]  /*3780*/  @P0 BRA `(.L_x_236) ;  /* 0xfffffffc00ec0947 */ /* 0x000fea000383ffff */
.L_x_235:
        /* <DEDUP_REMOVED lines=32> */
[----:B------:R-:W-:-:S04]  /*3990*/  IMAD.WIDE.U32.X R8, R15, 0x4ec4ec4e, R12, P0 ;  /* 0x4ec4ec4e0f087825 */ /* 0x000fc800000e040c */
[----:B------:R-:W-:Y:S01]  /*39a0*/  IMAD R13, R5, 0x3, RZ ;  /* 0x00000003050d7824 */ /* 0x000fe200078e02ff */
[----:B------:R-:W-:-:S04]  /*39b0*/  SHF.R.U64 R6, R8, 0x7, R9 ;  /* 0x0000000708067819 */ /* 0x000fc80000001209 */
[----:B------:R-:W-:Y:S02]  /*39c0*/  IADD3 R6, P0, PT, R6, R14, RZ ;  /* 0x0000000e06067210 */ /* 0x000fe40007f1e0ff */
[----:B------:R-:W-:Y:S02]  /*39d0*/  IADD3 R13, PT, PT, R11, R13, RZ ;  /* 0x0000000d0b0d7210 */ /* 0x000fe40007ffe0ff */
[----:B------:R-:W-:Y:S02]  /*39e0*/  LOP3.LUT R12, R6, 0x3, RZ, 0xc0, !PT ;  /* 0x00000003060c7812 */ /* 0x000fe400078ec0ff */
[----:B------:R-:W-:Y:S02]  /*39f0*/  LEA.HI R16, P2, R13, R10, RZ, 0x1 ;  /* 0x0000000a0d107211 */ /* 0x000fe400078508ff */
[----:B------:R-:W-:Y:S02]  /*3a00*/  ISETP.NE.U32.AND P1, PT, R12, 0x3, PT ;  /* 0x000000030c00780c */ /* 0x000fe40003f25070 */
[----:B------:R-:W-:-:S02]  /*3a10*/  LEA.HI.X R8, R9, RZ, RZ, 0x19, P0 ;  /* 0x000000ff09087211 */ /* 0x000fc400000fccff */
[----:B------:R-:W-:Y:S02]  /*3a20*/  ISETP.NE.AND.EX P1, PT, RZ, RZ, PT, P1 ;  /* 0x000000ffff00720c */ /* 0x000fe40003f25310 */
[----:B------:R-:W-:Y:S02]  /*3a30*/  ISETP.GE.U32.AND P0, PT, R6, 0x3, PT ;  /* 0x000000030600780c */ /* 0x000fe40003f06070 */
[----:B------:R-:W-:Y:S02]  /*3a40*/  IADD3.X R13, PT, PT, RZ, R13, RZ, P2, !PT ;  /* 0x0000000dff0d7210 */ /* 0x000fe400017fe4ff */
[----:B------:R-:W-:Y:S02]  /*3a50*/  ISETP.GE.U32.AND.EX P0, PT, R8, RZ, PT, P0 ;  /* 0x000000ff0800720c */ /* 0x000fe40003f06100 */
[--C-:B------:R-:W-:Y:S02]  /*3a60*/  SHF.R.S64 R16, R16, 0x1, R13.reuse ;  /* 0x0000000110107819 */ /* 0x100fe4000000100d */
[----:B------:R-:W-:-:S03]  /*3a70*/  SHF.R.S32.HI R17, RZ, 0x1, R13 ;  /* 0x00000001ff117819 */ /* 0x000fc6000001140d */
[----:B------:R-:W-:Y:S06]  /*3a80*/  @!P1 BRA `(.L_x_238) ;  /* 0x0000000000dc9947 */ /* 0x000fec0003800000 */
[----:B------:R-:W1:Y:S01]  /*3a90*/  LDCU.64 UR8, c[0x0][0x390] ;  /* 0x00007200ff0877ac */ /* 0x000e620008000a00 */
[----:B------:R-:W-:Y:S02]  /*3aa0*/  IADD3 R11, PT, PT, R6, 0x1, RZ ;  /* 0x00000001060b7810 */ /* 0x000fe40007ffe0ff */
[----:B------:R-:W-:Y:S01]  /*3ab0*/  MOV R8, R7 ;  /* 0x0000000700087202 */ /* 0x000fe20000000f00 */
[----:B------:R-:W2:Y:S01]  /*3ac0*/  LDCU.64 UR6, c[0x0][0x3d8] ;  /* 0x00007b00ff0677ac */ /* 0x000ea20008000a00 */
[----:B------:R-:W-:Y:S02]  /*3ad0*/  LOP3.LUT R11, R11, 0x3, RZ, 0xc0, !PT ;  /* 0x000000030b0b7812 */ /* 0x000fe400078ec0ff */
[----:B------:R-:W-:Y:S01]  /*3ae0*/  MOV R9, R2 ;  /* 0x0000000200097202 */ /* 0x000fe20000000f00 */
[----:B------:R-:W4:Y:S01]  /*3af0*/  LDCU.64 UR10, c[0x0][0x388] ;  /* 0x00007100ff0a77ac */ /* 0x000f220008000a00 */
[C---:B0--3--:R-:W-:Y:S02]  /*3b00*/  SHF.L.U32 R24, R7.reuse, 0x2, RZ ;  /* 0x0000000207187819 */ /* 0x049fe400000006ff */
[----:B------:R-:W-:Y:S01]  /*3b10*/  SHF.L.U64.HI R25, R7, 0x2, R2 ;  /* 0x0000000207197819 */ /* 0x000fe20000010202 */
[----:B------:R-:W-:Y:S01]  /*3b20*/  IMAD.WIDE.U32 R8, R11, 0x1a0, R8 ;  /* 0x000001a00b087825 */ /* 0x000fe200078e0008 */
[----:B------:R-:W-:Y:S01]  /*3b30*/  UMOV UR4, URZ ;  /* 0x000000ff00047c82 */ /* 0x000fe20008000000 */
[----:B------:R-:W-:-:S02]  /*3b40*/  SHF.L.U64.HI R32, R0, 0x2, R3 ;  /* 0x0000000200207819 */ /* 0x000fc40000010203 */
[----:B------:R-:W-:Y:S02]  /*3b50*/  SHF.L.U64.HI R28, R16, 0x2, R17 ;  /* 0x00000002101c7819 */ /* 0x000fe40000010211 */
[C---:B-1----:R-:W-:Y:S02]  /*3b60*/  IADD3 R26, P2, PT, R24.reuse, UR8, RZ ;  /* 0x00000008181a7c10 */ /* 0x042fe4000ff5e0ff */
[----:B------:R-:W-:Y:S02]  /*3b70*/  IADD3 R2, PT, PT, R9, UR4, RZ ;  /* 0x0000000409027c10 */ /* 0x000fe4000fffe0ff */
[----:B--2---:R-:W-:Y:S02]  /*3b80*/  IADD3 R18, P1, PT, R24, UR6, RZ ;  /* 0x0000000618127c10 */ /* 0x004fe4000ff3e0ff */
[----:B------:R-:W-:Y:S01]  /*3b90*/  MOV R7, R8 ;  /* 0x0000000800077202 */ /* 0x000fe20000000f00 */
[----:B------:R-:W-:Y:S01]  /*3ba0*/  IMAD.WIDE.U32 R8, R4, 0x4, RZ ;  /* 0x0000000404087825 */ /* 0x000fe200078e00ff */
[----:B------:R-:W-:-:S02]  /*3bb0*/  IADD3.X R27, PT, PT, R25, UR9, RZ, P2, !PT ;  /* 0x00000009191b7c10 */ /* 0x000fc400097fe4ff */
[----:B------:R-:W-:Y:S02]  /*3bc0*/  IADD3.X R19, PT, PT, R25, UR7, RZ, P1, !PT ;  /* 0x0000000719137c10 */ /* 0x000fe40008ffe4ff */
[----:B------:R-:W-:Y:S02]  /*3bd0*/  IADD3 R20, P2, PT, RZ, -R11, RZ ;  /* 0x8000000bff147210 */ /* 0x000fe40007f5e0ff */
[----:B----4-:R-:W-:Y:S02]  /*3be0*/  IADD3 R24, P1, PT, R24, UR10, RZ ;  /* 0x0000000a18187c10 */ /* 0x010fe4000ff3e0ff */
[----:B------:R-:W-:Y:S02]  /*3bf0*/  SHF.L.U32 R11, R5, 0x2, RZ ;  /* 0x00000002050b7819 */ /* 0x000fe400000006ff */
[----:B------:R-:W-:Y:S02]  /*3c00*/  IADD3.X R25, PT, PT, R25, UR11, RZ, P1, !PT ;  /* 0x0000000b19197c10 */ /* 0x000fe40008ffe4ff */
[----:B------:R-:W-:-:S02]  /*3c10*/  IADD3 R30, PT, PT, R9, R11, RZ ;  /* 0x0000000b091e7210 */ /* 0x000fc40007ffe0ff */
[----:B------:R-:W-:-:S07]  /*3c20*/  IADD3.X R22, PT, PT, RZ, -0x1, RZ, P2, !PT ;  /* 0xffffffffff167810 */ /* 0x000fce00017fe4ff */
.L_x_239:
[-C--:B-1----:R-:W-:Y:S01]  /*3c30*/  LEA R10, P3, R16, R18.reuse, 0x2 ;  /* 0x00000012100a7211 */ /* 0x082fe200078610ff */
[----:B------:R-:W2:Y:S01]  /*3c40*/  LDG.E R6, desc[UR26][R18.64] ;  /* 0x0000001a12067981 */ /* 0x000ea2000c1e1900 */
[----:B------:R-:W-:Y:S02]  /*3c50*/  LEA R14, P1, R0, R18, 0x2 ;  /* 0x00000012000e7211 */ /* 0x000fe400078210ff */
[----:B------:R-:W-:Y:S02]  /*3c60*/  IADD3 R12, P2, PT, R18, R8, RZ ;  /* 0x00000008120c7210 */ /* 0x000fe40007f5e0ff */
[C---:B------:R-:W-:Y:S02]  /*3c70*/  IADD3.X R11, PT, PT, R19.reuse, R28, RZ, P3, !PT ;  /* 0x0000001c130b7210 */ /* 0x040fe40001ffe4ff */
[C---:B------:R-:W-:Y:S02]  /*3c80*/  IADD3.X R15, PT, PT, R19.reuse, R32, RZ, P1, !PT ;  /* 0x00000020130f7210 */ /* 0x040fe40000ffe4ff */
[----:B------:R-:W-:-:S02]  /*3c90*/  IADD3.X R13, PT, PT, R19, R30, RZ, P2, !PT ;  /* 0x0000001e130d7210 */ /* 0x000fc400017fe4ff */
[----:B------:R0:W3:Y:S04]  /*3ca0*/  LDG.E R11, desc[UR26][R10.64] ;  /* 0x0000001a0a0b7981 */ /* 0x0000e8000c1e1900 */
[----:B------:R1:W3:Y:S04]  /*3cb0*/  LDG.E R12, desc[UR26][R12.64] ;  /* 0x0000001a0c0c7981 */ /* 0x0002e8000c1e1900 */
[----:B------:R-:W2:Y:S01]  /*3cc0*/  LDG.E R15, desc[UR26][R14.64] ;  /* 0x0000001a0e0f7981 */ /* 0x000ea2000c1e1900 */
[----:B0-----:R-:W-:Y:S02]  /*3cd0*/  MOV R10, R24 ;  /* 0x00000018000a7202 */ /* 0x001fe40000000f00 */
[----:B------:R-:W-:-:S02]  /*3ce0*/  IADD3 R20, P1, PT, R20, 0x1, RZ ;  /* 0x0000000114147810 */ /* 0x000fc40007f3e0ff */
[----:B-1----:R-:W-:Y:S02]  /*3cf0*/  MOV R13, R27 ;  /* 0x0000001b000d7202 */ /* 0x002fe40000000f00 */
[----:B------:R-:W-:Y:S02]  /*3d00*/  IADD3.X R22, PT, PT, RZ, R22, RZ, P1, !PT ;  /* 0x00000016ff167210 */ /* 0x000fe40000ffe4ff */
[----:B------:R-:W-:-:S04]  /*3d10*/  ISETP.NE.U32.AND P1, PT, R20, RZ, PT ;  /* 0x000000ff1400720c */ /* 0x000fc80003f25070 */
[----:B------:R-:W-:Y:S02]  /*3d20*/  ISETP.NE.AND.EX P1, PT, R22, RZ, PT, P1 ;  /* 0x000000ff1600720c */ /* 0x000fe40003f25310 */
[----:B------:R-:W-:Y:S02]  /*3d30*/  IADD3 R18, P2, PT, R18, 0x680, RZ ;  /* 0x0000068012127810 */ /* 0x000fe40007f5e0ff */
[----:B------:R-:W-:Y:S02]  /*3d40*/  IADD3 R24, P4, PT, R24, 0x680, RZ ;  /* 0x0000068018187810 */ /* 0x000fe40007f9e0ff */
[----:B------:R-:W-:Y:S02]  /*3d50*/  IADD3.X R19, PT, PT, RZ, R19, RZ, P2, !PT ;  /* 0x00000013ff137210 */ /* 0x000fe400017fe4ff */
[----:B---3--:R-:W-:Y:S02]  /*3d60*/  F2FP.BF16.F32.PACK_AB R23, R11, R12 ;  /* 0x0000000c0b17723e */ /* 0x008fe400000010ff */
[----:B------:R-:W-:-:S02]  /*3d70*/  MOV R11, R25 ;  /* 0x00000019000b7202 */ /* 0x000fc40000000f00 */
[----:B--2---:R-:W-:Y:S02]  /*3d80*/  F2FP.BF16.F32.PACK_AB R21, R15, R6 ;  /* 0x000000060f15723e */ /* 0x004fe400000010ff */
[----:B------:R-:W-:-:S03]  /*3d90*/  MOV R12, R26 ;  /* 0x0000001a000c7202 */ /* 0x000fc60000000f00 */
[----:B------:R1:W-:Y:S04]  /*3da0*/  STG.E desc[UR26][R10.64], R21 ;  /* 0x000000150a007986 */ /* 0x0003e8000c10191a */
[----:B------:R1:W-:Y:S01]  /*3db0*/  STG.E desc[UR26][R12.64], R23 ;  /* 0x000000170c007986 */ /* 0x0003e2000c10191a */
[----:B------:R-:W-:Y:S02]  /*3dc0*/  IADD3 R26, P3, PT, R26, 0x680, RZ ;  /* 0x000006801a1a7810 */ /* 0x000fe40007f7e0ff */
[----:B------:R-:W-:Y:S02]  /*3dd0*/  IADD3.X R25, PT, PT, RZ, R25, RZ, P4, !PT ;  /* 0x00000019ff197210 */ /* 0x000fe400027fe4ff */
[----:B------:R-:W-:Y:S01]  /*3de0*/  IADD3.X R27, PT, PT, RZ, R27, RZ, P3, !PT ;  /* 0x0000001bff1b7210 */ /* 0x000fe20001ffe4ff */
[----:B------:R-:W-:Y:S08]  /*3df0*/  @P1 BRA `(.L_x_239) ;  /* 0xfffffffc008c1947 */ /* 0x000ff0000383ffff */
.L_x_238:
[----:B------:R-:W-:Y:S05]  /*3e00*/  BSYNC.RECONVERGENT B0 ;  /* 0x0000000000007941 */ /* 0x000fea0003800200 */
.L_x_237:
[----:B------:R-:W-:Y:S05]  /*3e10*/  @!P0 EXIT ;  /* 0x000000000000894d */ /* 0x000fea0003800000 */
[C---:B------:R-:W-:Y:S01]  /*3e20*/  SHF.L.U64.HI R5, R4.reuse, 0x2, R5 ;  /* 0x0000000204057819 */ /* 0x040fe20000010205 */
[----:B------:R-:W2:Y:S01]  /*3e30*/  LDCU.64 UR4, c[0x0][0x3d8] ;  /* 0x00007b00ff0477ac */ /* 0x000ea20008000a00 */
[----:B------:R-:W-:Y:S02]  /*3e40*/  SHF.L.U32 R4, R4, 0x2, RZ ;  /* 0x0000000204047819 */ /* 0x000fe400000006ff */
[C---:B------:R-:W-:Y:S01]  /*3e50*/  SHF.L.U64.HI R6, R16.reuse, 0x2, R17 ;  /* 0x0000000210067819 */ /* 0x040fe20000010211 */
[----:B------:R-:W4:Y:S01]  /*3e60*/  LDCU.64 UR6, c[0x0][0x388] ;  /* 0x00007100ff0677ac */ /* 0x000f220008000a00 */
[----:B-1----:R-:W-:Y:S02]  /*3e70*/  SHF.L.U32 R10, R16, 0x2, RZ ;  /* 0x00000002100a7819 */ /* 0x002fe400000006ff */
[C---:B------:R-:W-:Y:S01]  /*3e80*/  SHF.L.U64.HI R8, R0.reuse, 0x2, R3 ;  /* 0x0000000200087819 */ /* 0x040fe20000010203 */
[----:B------:R-:W1:Y:S01]  /*3e90*/  LDCU.64 UR8, c[0x0][0x390] ;  /* 0x00007200ff0877ac */ /* 0x000e620008000a00 */
[----:B------:R-:W-:-:S07]  /*3ea0*/  SHF.L.U32 R9, R0, 0x2, RZ ;  /* 0x0000000200097819 */ /* 0x000fce00000006ff */
.L_x_240:
[C---:B-1----:R-:W-:Y:S02]  /*3eb0*/  SHF.L.U32 R11, R7.reuse, 0x2, RZ ;  /* 0x00000002070b7819 */ /* 0x042fe400000006ff */
[----:B------:R-:W-:Y:S02]  /*3ec0*/  SHF.L.U64.HI R2, R7, 0x2, R2 ;  /* 0x0000000207027819 */ /* 0x000fe40000010202 */
[----:B--2---:R-:W-:-:S04]  /*3ed0*/  IADD3 R12, P0, PT, R11, UR4, RZ ;  /* 0x000000040b0c7c10 */ /* 0x004fc8000ff1e0ff */
[----:B------:R-:W-:Y:S02]  /*3ee0*/  IADD3.X R13, PT, PT, R2, UR5, RZ, P0, !PT ;  /* 0x00000005020d7c10 */ /* 0x000fe400087fe4ff */
[C---:B------:R-:W-:Y:S02]  /*3ef0*/  IADD3 R14, P0, PT, R12.reuse, R9, RZ ;  /* 0x000000090c0e7210 */ /* 0x040fe40007f1e0ff */
[C---:B------:R-:W-:Y:S02]  /*3f00*/  IADD3 R18, P2, PT, R12.reuse, R10, RZ ;  /* 0x0000000a0c127210 */ /* 0x040fe40007f5e0ff */
[C---:B------:R-:W-:Y:S02]  /*3f10*/  IADD3.X R15, PT, PT, R13.reuse, R8, RZ, P0, !PT ;  /* 0x000000080d0f7210 */ /* 0x040fe400007fe4ff */
[----:B------:R-:W-:Y:S02]  /*3f20*/  IADD3 R16, P1, PT, R12, R4, RZ ;  /* 0x000000040c107210 */ /* 0x000fe40007f3e0ff */
[C---:B------:R-:W-:Y:S01]  /*3f30*/  IADD3.X R19, PT, PT, R13.reuse, R6, RZ, P2, !PT ;  /* 0x000000060d137210 */ /* 0x040fe200017fe4ff */
[----:B------:R2:W5:Y:S01]  /*3f40*/  LDG.E R12, desc[UR26][R12.64] ;  /* 0x0000001a0c0c7981 */ /* 0x000562000c1e1900 */
[----:B------:R-:W-:-:S03]  /*3f50*/  IADD3.X R17, PT, PT, R13, R5, RZ, P1, !PT ;  /* 0x000000050d117210 */ /* 0x000fc60000ffe4ff */
[----:B------:R-:W5:Y:S04]  /*3f60*/  LDG.E R15, desc[UR26][R14.64] ;  /* 0x0000001a0e0f7981 */ /* 0x000f68000c1e1900 */
[----:B------:R-:W5:Y:S04]  /*3f70*/  LDG.E R16, desc[UR26][R16.64] ;  /* 0x0000001a10107981 */ /* 0x000f68000c1e1900 */
[----:B------:R-:W5:Y:S01]  /*3f80*/  LDG.E R19, desc[UR26][R18.64] ;  /* 0x0000001a12137981 */ /* 0x000f62000c1e1900 */
[----:B------:R-:W-:Y:S02]  /*3f90*/  LOP3.LUT R22, R11, 0xfffffffc, RZ, 0xc0, !PT ;  /* 0xfffffffc0b167812 */ /* 0x000fe400078ec0ff */
[----:B0--3--:R-:W-:-:S02]  /*3fa0*/  LOP3.LUT R25, R2, 0x1, RZ, 0xc0, !PT ;  /* 0x0000000102197812 */ /* 0x009fc400078ec0ff */
[----:B----4-:R-:W-:Y:S02]  /*3fb0*/  IADD3 R20, P0, PT, R22, UR6, RZ ;  /* 0x0000000616147c10 */ /* 0x010fe4000ff1e0ff */
[----:B--2---:R-:W-:Y:S02]  /*3fc0*/  LOP3.LUT R13, R2, 0x3, RZ, 0xc0, !PT ;  /* 0x00000003020d7812 */ /* 0x004fe400078ec0ff */
[----:B------:R-:W-:Y:S02]  /*3fd0*/  IADD3.X R21, PT, PT, R25, UR7, RZ, P0, !PT ;  /* 0x0000000719157c10 */ /* 0x000fe400087fe4ff */
[----:B-1----:R-:W-:-:S04]  /*3fe0*/  IADD3 R24, P0, PT, R22, UR8, RZ ;  /* 0x0000000816187c10 */ /* 0x002fc8000ff1e0ff */
[----:B------:R-:W-:Y:S02]  /*3ff0*/  IADD3.X R25, PT, PT, R25, UR9, RZ, P0, !PT ;  /* 0x0000000919197c10 */ /* 0x000fe400087fe4ff */
[----:B-----5:R-:W-:Y:S02]  /*4000*/  F2FP.BF16.F32.PACK_AB R23, R15, R12 ;  /* 0x0000000c0f17723e */ /* 0x020fe400000010ff */
[----:B------:R-:W-:-:S04]  /*4010*/  IADD3 R12, P1, PT, R22, UR4, RZ ;  /* 0x00000004160c7c10 */ /* 0x000fc8000ff3e0ff */
[----:B------:R-:W-:Y:S02]  /*4020*/  IADD3.X R13, PT, PT, R13, UR5, RZ, P1, !PT ;  /* 0x000000050d0d7c10 */ /* 0x000fe40008ffe4ff */
[----:B------:R-:W-:Y:S02]  /*4030*/  F2FP.BF16.F32.PACK_AB R27, R19, R16 ;  /* 0x00000010131b723e */ /* 0x000fe400000010ff */
[C---:B------:R-:W-:Y:S02]  /*4040*/  IADD3 R18, P0, PT, R12.reuse, R9, RZ ;  /* 0x000000090c127210 */ /* 0x040fe40007f1e0ff */
[C---:B------:R-:W-:Y:S02]  /*4050*/  IADD3 R14, P1, PT, R12.reuse, R4, RZ ;  /* 0x000000040c0e7210 */ /* 0x040fe40007f3e0ff */
[----:B------:R-:W-:Y:S02]  /*4060*/  IADD3 R16, P2, PT, R12, R10, RZ ;  /* 0x0000000a0c107210 */ /* 0x000fe40007f5e0ff */
[----:B------:R-:W-:-:S02]  /*4070*/  IADD3.X R19, PT, PT, R13, R8, RZ, P0, !PT ;  /* 0x000000080d137210 */ /* 0x000fc400007fe4ff */
[C---:B------:R-:W-:Y:S02]  /*4080*/  IADD3.X R15, PT, PT, R13.reuse, R5, RZ, P1, !PT ;  /* 0x000000050d0f7210 */ /* 0x040fe40000ffe4ff */
[----:B------:R-:W-:Y:S01]  /*4090*/  IADD3.X R17, PT, PT, R13, R6, RZ, P2, !PT ;  /* 0x000000060d117210 */ /* 0x000fe200017fe4ff */
[----:B------:R0:W-:Y:S04]  /*40a0*/  STG.E desc[UR26][R20.64], R23 ;  /* 0x0000001714007986 */ /* 0x0001e8000c10191a */
[----:B------:R1:W-:Y:S04]  /*40b0*/  STG.E desc[UR26][R24.64], R27 ;  /* 0x0000001b18007986 */ /* 0x0003e8000c10191a */
        /* <DEDUP_REMOVED lines=11> */
[----:B------:R-:W-:Y:S02]  /*4170*/  IADD3.X R21, PT, PT, R21, UR9, RZ, P1, !PT ;  /* 0x0000000915157c10 */ /* 0x000fe40008ffe4ff */
[----:B--2---:R-:W-:Y:S02]  /*4180*/  F2FP.BF16.F32.PACK_AB R29, R29, R26 ;  /* 0x0000001a1d1d723e */ /* 0x004fe400000010ff */
[----:B---3--:R-:W-:-:S03]  /*4190*/  F2FP.BF16.F32.PACK_AB R31, R31, R28 ;  /* 0x0000001c1f1f723e */ /* 0x008fc600000010ff */
[----:B------:R0:W-:Y:S04]  /*41a0*/  STG.E desc[UR26][R22.64], R29 ;  /* 0x0000001d16007986 */ /* 0x0001e8000c10191a */
[----:B------:R2:W-:Y:S04]  /*41b0*/  STG.E desc[UR26][R20.64], R31 ;  /* 0x0000001f14007986 */ /* 0x0005e8000c10191a */
[----:B------:R-:W3:Y:S04]  /*41c0*/  LDG.E R26, desc[UR26][R12.64+0xd00] ;  /* 0x000d001a0c1a7981 */ /* 0x000ee8000c1e1900 */
[----:B-1----:R-:W3:Y:S04]  /*41d0*/  LDG.E R27, desc[UR26][R18.64+0xd00] ;  /* 0x000d001a121b7981 */ /* 0x002ee8000c1e1900 */
[----:B------:R-:W4:Y:S04]  /*41e0*/  LDG.E R28, desc[UR26][R14.64+0xd00] ;  /* 0x000d001a0e1c7981 */ /* 0x000f28000c1e1900 */
        /* <DEDUP_REMOVED lines=9> */
[----:B---3--:R-:W-:Y:S02]  /*4280*/  F2FP.BF16.F32.PACK_AB R27, R27, R26 ;  /* 0x0000001a1b1b723e */ /* 0x008fe400000010ff */
[----:B----4-:R-:W-:-:S03]  /*4290*/  F2FP.BF16.F32.PACK_AB R33, R33, R28 ;  /* 0x0000001c2121723e */ /* 0x010fc600000010ff */
[----:B------:R0:W-:Y:S04]  /*42a0*/  STG.E desc[UR26][R24.64], R27 ;  /* 0x0000001b18007986 */ /* 0x0001e8000c10191a */
[----:B------:R1:W-:Y:S04]  /*42b0*/  STG.E desc[UR26][R22.64], R33 ;  /* 0x0000002116007986 */ /* 0x0003e8000c10191a */
[----:B------:R-:W3:Y:S04]  /*42c0*/  LDG.E R12, desc[UR26][R12.64+0x1380] ;  /* 0x0013801a0c0c7981 */ /* 0x000ee8000c1e1900 */
[----:B------:R-:W3:Y:S04]  /*42d0*/  LDG.E R19, desc[UR26][R18.64+0x1380] ;  /* 0x0013801a12137981 */ /* 0x000ee8000c1e1900 */
[----:B------:R-:W4:Y:S04]  /*42e0*/  LDG.E R14, desc[UR26][R14.64+0x1380] ;  /* 0x0013801a0e0e7981 */ /* 0x000f28000c1e1900 */
[----:B------:R-:W4:Y:S01]  /*42f0*/  LDG.E R17, desc[UR26][R16.64+0x1380] ;  /* 0x0013801a10117981 */ /* 0x000f22000c1e1900 */
[----:B------:R-:W-:-:S04]  /*4300*/  IADD3 R11, P0, PT, R11, 0x1380, RZ ;  /* 0x000013800b0b7810 */ /* 0x000fc80007f1e0ff */
[----:B--2---:R-:W-:Y:S02]  /*4310*/  IADD3.X R20, PT, PT, RZ, R2, RZ, P0, !PT ;  /* 0x00000002ff147210 */ /* 0x004fe400007fe4ff */
        /* <DEDUP_REMOVED lines=10> */
[----:B---3--:R-:W-:Y:S02]  /*43c0*/  F2FP.BF16.F32.PACK_AB R19, R19, R12 ;  /* 0x0000000c1313723e */ /* 0x008fe400000010ff */
[----:B----4-:R-:W-:-:S03]  /*43d0*/  F2FP.BF16.F32.PACK_AB R11, R17, R14 ;  /* 0x0000000e110b723e */ /* 0x010fc600000010ff */
[----:B------:R1:W-:Y:S04]  /*43e0*/  STG.E desc[UR26][R20.64], R19 ;  /* 0x0000001314007986 */ /* 0x0003e8000c10191a */
[----:B------:R1:W-:Y:S02]  /*43f0*/  STG.E desc[UR26][R24.64], R11 ;  /* 0x0000000b18007986 */ /* 0x0003e4000c10191a */
[----:B------:R-:W-:Y:S05]  /*4400*/  @P0 BRA `(.L_x_240) ;  /* 0xfffffff800a80947 */ /* 0x000fea000383ffff */
[----:B------:R-:W-:Y:S05]  /*4410*/  EXIT ;  /* 0x000000000000794d */ /* 0x000fea0003800000 */
.L_x_241:
        /* <DEDUP_REMOVED lines=14> */
.L_x_3411:


//--------------------- .text._Z35group_norm_nhwc_bwd_one_pass_kernelI11Bf16IOBf16WLi128ELi26ELi416EEv26Group_norm_nhwc_bwd_params --------------------------
	.section	.text._Z35group_norm_nhwc_bwd_one_pass_kernelI11Bf16IOBf16WLi128ELi26ELi416EEv26Group_norm_nhwc_bwd_params,"ax",@progbits
	.align	128
        .global         _Z35group_norm_nhwc_bwd_one_pass_kernelI11Bf16IOBf16WLi128ELi26ELi416EEv26Group_norm_nhwc_bwd_params
        .type           _Z35group_norm_nhwc_bwd_one_pass_kernelI11Bf16IOBf16WLi128ELi26ELi416EEv26Group_norm_nhwc_bwd_params,@function
        .size           _Z35group_norm_nhwc_bwd_one_pass_kernelI11Bf16IOBf16WLi128ELi26ELi416EEv26Group_norm_nhwc_bwd_params,(.L_x_3412 - _Z35group_norm_nhwc_bwd_one_pass_kernelI11Bf16IOBf16WLi128ELi26ELi416EEv26Group_norm_nhwc_bwd_params)
        .other          _Z35group_norm_nhwc_bwd_one_pass_kernelI11Bf16IOBf16WLi128ELi26ELi416EEv26Group_norm_nhwc_bwd_params,@"STO_CUDA_ENTRY STV_DEFAULT"
_Z35group_norm_nhwc_bwd_one_pass_kernelI11Bf16IOBf16WLi128ELi26ELi416EEv26Group_norm_nhwc_bwd_params:
.text._Z35group_norm_nhwc_bwd_one_pass_kernelI11Bf16IOBf16WLi128ELi26ELi416EEv26Group_norm_nhwc_bwd_params:
        /* <DEDUP_REMOVED lines=24> */
.L_x_273:
[----:B--2---:R-:W2:Y:S01]  /*0180*/  LDC R13, c[0x0][0x410] ;  /* 0x00010400ff0d7b82 */ /* 0x004ea20000000800 */
[----:B------:R-:W-:Y:S01]  /*0190*/  IABS R6, R38 ;  /* 0x0000002600067213 */ /* 0x000fe20000000000 */
[----:B------:R-:W3:Y:S01]  /*01a0*/  LDCU.128 UR12, c[0x0][0x400] ;  /* 0x00008000ff0c77ac */ /* 0x000ee20008000c00 */
[----:B------:R-:W-:Y:S01]  /*01b0*/  ISETP.GE.AND P3, PT, R38, RZ, PT ;  /* 0x000000ff2600720c */ /* 0x000fe20003f66270 */
[----:B------:R-:W4:Y:S04]  /*01c0*/  LDCU.U8 UR5, c[0x0][0x414] ;  /* 0x00008280ff0577ac */ /* 0x000f280008000000 */
[----:B------:R-:W5:Y:S01]  /*01d0*/  LDC R29, c[0x0][0x41c] ;  /* 0x00010700ff1d7b82 */ /* 0x000f620000000800 */
[----:B012---:R-:W-:-:S04]  /*01e0*/  IABS R10, R13 ;  /* 0x0000000d000a7213 */ /* 0x007fc80000000000 */
[----:B------:R-:W2:Y:S08]  /*01f0*/  I2F.RP R5, R10 ;  /* 0x0000000a00057306 */ /* 0x000eb00000209400 */
[----:B--2---:R-:W2:Y:S02]  /*0200*/  MUFU.RCP R5, R5 ;  /* 0x0000000500057308 */ /* 0x004ea40000001000 */
[----:B--2---:R-:W-:-:S06]  /*0210*/  IADD3 R8, PT, PT, R5, 0xffffffe, RZ ;  /* 0x0ffffffe05087810 */ /* 0x004fcc0007ffe0ff */
[----:B------:R2:W1:Y:S02]  /*0220*/  F2I.FTZ.U32.TRUNC.NTZ R9, R8 ;  /* 0x0000000800097305 */ /* 0x000464000021f000 */
[----:B--2---:R-:W-:Y:S02]  /*0230*/  MOV R8, RZ ;  /* 0x000000ff00087202 */ /* 0x004fe40000000f00 */
[----:B-1----:R-:W-:-:S05]  /*0240*/  IADD3 R11, PT, PT, RZ, -R9, RZ ;  /* 0x80000009ff0b7210 */ /* 0x002fca0007ffe0ff */
[----:B------:R-:W-:-:S04]  /*0250*/  IMAD R11, R11, R10, RZ ;  /* 0x0000000a0b0b7224 */ /* 0x000fc800078e02ff */
[----:B------:R-:W-:Y:S01]  /*0260*/  IMAD.HI.U32 R9, R9, R11, R8 ;  /* 0x0000000b09097227 */ /* 0x000fe200078e0008 */
[----:B------:R-:W-:-:S04]  /*0270*/  LOP3.LUT R8, R38, R13, RZ, 0x3c, !PT ;  /* 0x0000000d26087212 */ /* 0x000fc800078e3cff */
[----:B------:R-:W-:Y:S01]  /*0280*/  ISETP.GE.AND P4, PT, R8, RZ, PT ;  /* 0x000000ff0800720c */ /* 0x000fe20003f86270 */
[----:B------:R-:W-:-:S05]  /*0290*/  IMAD.HI.U32 R9, R9, R6, RZ ;  /* 0x0000000609097227 */ /* 0x000fca00078e00ff */
[----:B------:R-:W-:-:S05]  /*02a0*/  IADD3 R5, PT, PT, -R9, RZ, RZ ;  /* 0x000000ff09057210 */ /* 0x000fca0007ffe1ff */
[----:B------:R-:W-:Y:S01]  /*02b0*/  IMAD R5, R10, R5, R6 ;  /* 0x000000050a057224 */ /* 0x000fe200078e0206 */
[----:B------:R-:W-:-:S04]  /*02c0*/  LOP3.LUT R6, R7, 0xffff, RZ, 0xc0, !PT ;  /* 0x0000ffff07067812 */ /* 0x000fc800078ec0ff */
[----:B------:R-:W-:Y:S01]  /*02d0*/  ISETP.GT.U32.AND P1, PT, R10, R5, PT ;  /* 0x000000050a00720c */ /* 0x000fe20003f24070 */
[----:B------:R-:W-:-:S05]  /*02e0*/  IMAD R6, R6, 0x13b2, RZ ;  /* 0x000013b206067824 */ /* 0x000fca00078e02ff */
[----:B------:R-:W-:-:S05]  /*02f0*/  SHF.R.U32.HI R6, RZ, 0x10, R6 ;  /* 0x00000010ff067819 */ /* 0x000fca0000011606 */
[----:B-----5:R-:W-:Y:S02]  /*0300*/  IMAD R29, R29, UR10, R6 ;  /* 0x0000000a1d1d7c24 */ /* 0x020fe4000f8e0206 */
[-C--:B------:R-:W-:Y:S02]  /*0310*/  @!P1 IADD3 R5, PT, PT, R5, -R10.reuse, RZ ;  /* 0x8000000a05059210 */ /* 0x080fe40007ffe0ff */
[----:B------:R-:W-:Y:S02]  /*0320*/  @!P1 IADD3 R9, PT, PT, R9, 0x1, RZ ;  /* 0x0000000109099810 */ /* 0x000fe40007ffe0ff */
[----:B------:R-:W-:Y:S02]  /*0330*/  ISETP.GE.U32.AND P2, PT, R5, R10, PT ;  /* 0x0000000a0500720c */ /* 0x000fe40003f46070 */
[----:B---3--:R-:W-:Y:S02]  /*0340*/  ISETP.GE.U32.AND P0, PT, R29, UR12, PT ;  /* 0x0000000c1d007c0c */ /* 0x008fe4000bf06070 */
[----:B------:R-:W-:-:S02]  /*0350*/  SHF.R.S32.HI R23, RZ, 0x1f, R29 ;  /* 0x0000001fff177819 */ /* 0x000fc4000001141d */
[-C--:B------:R-:W-:Y:S02]  /*0360*/  ISETP.GT.U32.AND P5, PT, R10, R5.reuse, PT ;  /* 0x000000050a00720c */ /* 0x080fe40003fa4070 */
[----:B------:R-:W-:Y:S02]  /*0370*/  IADD3 R8, PT, PT, R5, -R10, RZ ;  /* 0x8000000a05087210 */ /* 0x000fe40007ffe0ff */
[----:B------:R-:W-:Y:S02]  /*0380*/  ISETP.GE.AND.EX P0, PT, R23, UR13, PT, P0 ;  /* 0x0000000d17007c0c */ /* 0x000fe4000bf06300 */
[----:B------:R-:W-:Y:S02]  /*0390*/  SEL R5, R8, R5, !P5 ;  /* 0x0000000508057207 */ /* 0x000fe40006800000 */
[----:B------:R-:W-:Y:S02]  /*03a0*/  ISETP.NE.AND P1, PT, R13, RZ, PT ;  /* 0x000000ff0d00720c */ /* 0x000fe40003f25270 */
[----:B------:R-:W-:-:S02]  /*03b0*/  @P2 IADD3 R9, PT, PT, R9, 0x1, RZ ;  /* 0x0000000109092810 */ /* 0x000fc40007ffe0ff */
[----:B------:R-:W-:Y:S02]  /*03c0*/  LOP3.LUT R8, RZ, R13, RZ, 0x33, !PT ;  /* 0x0000000dff087212 */ /* 0x000fe400078e33ff */
[----:B------:R-:W1:Y:S01]  /*03d0*/  LDC.64 R12, c[0x0][0x3b8] ;  /* 0x0000ee00ff0c7b82 */ /* 0x000e620000000a00 */
[----:B------:R-:W-:Y:S02]  /*03e0*/  @!P3 IADD3 R5, PT, PT, -R5, RZ, RZ ;  /* 0x000000ff0505b210 */ /* 0x000fe40007ffe1ff */
[----:B------:R-:W-:Y:S02]  /*03f0*/  @!P4 IADD3 R9, PT, PT, -R9, RZ, RZ ;  /* 0x000000ff0909c210 */ /* 0x000fe40007ffe1ff */
[----:B------:R-:W-:Y:S02]  /*0400*/  IADD3 R31, PT, PT, R29, 0x20, RZ ;  /* 0x000000201d1f7810 */ /* 0x000fe40007ffe0ff */
[C---:B------:R-:W-:Y:S01]  /*0410*/  SEL R40, R8.reuse, R5, !P1 ;  /* 0x0000000508287207 */ /* 0x040fe20004800000 */
[----:B------:R-:W2:Y:S01]  /*0420*/  @!P0 LDC.64 R10, c[0x0][0x3f8] ;  /* 0x0000fe00ff0a8b82 */ /* 0x000ea20000000a00 */
[----:B------:R-:W-:-:S02]  /*0430*/  SEL R9, R8, R9, !P1 ;  /* 0x0000000908097207 */ /* 0x000fc40004800000 */
[----:B------:R-:W-:Y:S01]  /*0440*/  ISETP.GE.U32.AND P1, PT, R31, UR12, PT ;  /* 0x0000000c1f007c0c */ /* 0x000fe2000bf26070 */
[----:B------:R-:W-:Y:S01]  /*0450*/  IMAD R5, R40, 0x1a, RZ ;  /* 0x0000001a28057824 */ /* 0x000fe200078e02ff */
[----:B------:R-:W-:Y:S02]  /*0460*/  SHF.R.S32.HI R21, RZ, 0x1f, R31 ;  /* 0x0000001fff157819 */ /* 0x000fe4000001141f */
[----:B------:R-:W-:Y:S01]  /*0470*/  IADD3 R17, PT, PT, R29, 0x40, RZ ;  /* 0x000000401d117810 */ /* 0x000fe20007ffe0ff */
[----:B------:R-:W3:Y:S01]  /*0480*/  @!P0 LDC.64 R14, c[0x0][0x3a0] ;  /* 0x0000e800ff0e8b82 */ /* 0x000ee20000000a00 */
[----:B------:R-:W-:Y:S02]  /*0490*/  ISETP.GE.AND.EX P1, PT, R21, UR13, PT, P1 ;  /* 0x0000000d15007c0c */ /* 0x000fe4000bf26310 */
[----:B------:R-:W-:Y:S02]  /*04a0*/  IADD3 R42, P2, PT, R5, R4, RZ ;  /* 0x00000004052a7210 */ /* 0x000fe40007f5e0ff */
[----:B------:R-:W-:-:S02]  /*04b0*/  SHF.R.S32.HI R4, RZ, 0x1f, R9 ;  /* 0x0000001fff047819 */ /* 0x000fc40000011409 */
[----:B------:R-:W-:Y:S01]  /*04c0*/  LEA.HI.X.SX32 R43, R5, RZ, 0x1, P2 ;  /* 0x000000ff052b7211 */ /* 0x000fe200010f0eff */
[----:B-1----:R-:W-:Y:S01]  /*04d0*/  IMAD.WIDE R12, R38, 0x8, R12 ;  /* 0x00000008260c7825 */ /* 0x002fe200078e020c */
[----:B------:R-:W-:Y:S02]  /*04e0*/  ISETP.GE.U32.AND P2, PT, R17, UR12, PT ;  /* 0x0000000c11007c0c */ /* 0x000fe4000bf46070 */
[----:B------:R-:W-:Y:S01]  /*04f0*/  SHF.R.S32.HI R25, RZ, 0x1f, R17 ;  /* 0x0000001fff197819 */ /* 0x000fe20000011411 */
[----:B------:R-:W-:Y:S02]  /*0500*/  IMAD R4, R4, UR14, RZ ;  /* 0x0000000e04047c24 */ /* 0x000fe4000f8e02ff */
[----:B------:R-:W1:Y:S01]  /*0510*/  @!P1 LDC.64 R18, c[0x0][0x3f8] ;  /* 0x0000fe00ff129b82 */ /* 0x000e620000000a00 */
[----:B------:R-:W-:Y:S01]  /*0520*/  IMAD.WIDE.U32 R42, R9, UR14, R42 ;  /* 0x0000000e092a7c25 */ /* 0x000fe2000f8e002a */
[----:B------:R-:W5:Y:S01]  /*0530*/  LDG.E.64 R12, desc[UR6][R12.64] ;  /* 0x000000060c0c7981 */ /* 0x000f62000c1e1b00 */
[----:B------:R-:W-:-:S02]  /*0540*/  ISETP.GE.AND.EX P2, PT, R25, UR13, PT, P2 ;  /* 0x0000000d19007c0c */ /* 0x000fc4000bf46320 */
[----:B------:R-:W-:Y:S01]  /*0550*/  IMAD R45, R9, UR15, R4 ;  /* 0x0000000f092d7c24 */ /* 0x000fe2000f8e0204 */
[----:B------:R-:W-:Y:S01]  /*0560*/  @!P0 MOV R44, R42 ;  /* 0x0000002a002c8202 */ /* 0x000fe20000000f00 */
[-C--:B--2---:R-:W-:Y:S01]  /*0570*/  @!P0 IMAD R4, R23, R10.reuse, RZ ;  /* 0x0000000a17048224 */ /* 0x084fe200078e02ff */
[----:B------:R-:W2:Y:S02]  /*0580*/  @!P0 LDC.64 R8, c[0x0][0x398] ;  /* 0x0000e600ff088b82 */ /* 0x000ea40000000a00 */
[----:B------:R-:W-:Y:S01]  /*0590*/  IADD3 R45, PT, PT, R43, R45, RZ ;  /* 0x0000002d2b2d7210 */ /* 0x000fe20007ffe0ff */
[C---:B------:R-:W-:Y:S02]  /*05a0*/  @!P0 IMAD R5, R29.reuse, R11, R4 ;  /* 0x0000000b1d058224 */ /* 0x040fe400078e0204 */
[----:B------:R-:W-:-:S03]  /*05b0*/  @!P0 IMAD.WIDE.U32 R10, R29, R10, R44 ;  /* 0x0000000a1d0a8225 */ /* 0x000fc600078e002c */
[----:B------:R-:W0:Y:S02]  /*05c0*/  @!P1 LDC.64 R26, c[0x0][0x398] ;  /* 0x0000e600ff1a9b82 */ /* 0x000e240000000a00 */
[----:B------:R-:W-:Y:S02]  /*05d0*/  @!P0 IADD3 R11, PT, PT, R11, R5, RZ ;  /* 0x000000050b0b8210 */ /* 0x000fe40007ffe0ff */
[----:B------:R-:W-:-:S04]  /*05e0*/  IADD3 R29, PT, PT, R29, 0x60, RZ ;  /* 0x000000601d1d7810 */ /* 0x000fc80007ffe0ff */
[----:B------:R-:W4:Y:S01]  /*05f0*/  @!P2 LDC.64 R4, c[0x0][0x3f8] ;  /* 0x0000fe00ff04ab82 */ /* 0x000f220000000a00 */
[C---:B------:R-:W-:Y:S01]  /*0600*/  @!P0 SHF.L.U32 R33, R10.reuse, 0x1, RZ ;  /* 0x000000010a218819 */ /* 0x040fe200000006ff */
[----:B-1----:R-:W-:Y:S01]  /*0610*/  @!P1 IMAD R20, R21, R18, RZ ;  /* 0x0000001215149224 */ /* 0x002fe200078e02ff */
[----:B------:R-:W-:Y:S02]  /*0620*/  @!P0 SHF.L.U64.HI R16, R10, 0x1, R11 ;  /* 0x000000010a108819 */ /* 0x000fe4000001020b */
[----:B------:R-:W-:-:S03]  /*0630*/  ISETP.GE.U32.AND P3, PT, R29, UR12, PT ;  /* 0x0000000c1d007c0c */ /* 0x000fc6000bf66070 */
[----:B------:R-:W1:Y:S01]  /*0640*/  @!P1 LDC.64 R10, c[0x0][0x3a0] ;  /* 0x0000e800ff0a9b82 */ /* 0x000e620000000a00 */
[----:B------:R-:W-:Y:S01]  /*0650*/  SHF.R.S32.HI R23, RZ, 0x1f, R29 ;  /* 0x0000001fff177819 */ /* 0x000fe2000001141d */
[----:B------:R-:W-:Y:S01]  /*0660*/  @!P1 IMAD R19, R31, R19, R20 ;  /* 0x000000131f139224 */ /* 0x000fe200078e0214 */
[----:B------:R-:W-:Y:S02]  /*0670*/  @!P1 MOV R20, R42 ;  /* 0x0000002a00149202 */ /* 0x000fe40000000f00 */
[----:B------:R-:W-:Y:S02]  /*0680*/  @!P1 MOV R21, R45 ;  /* 0x0000002d00159202 */ /* 0x000fe40000000f00 */
[----:B------:R-:W-:Y:S01]  /*0690*/  ISETP.GE.AND.EX P3, PT, R23, UR13, PT, P3 ;  /* 0x0000000d17007c0c */ /* 0x000fe2000bf66330 */
[----:B------:R-:W-:Y:S01]  /*06a0*/  @!P1 IMAD.WIDE.U32 R20, R31, R18, R20 ;  /* 0x000000121f149225 */ /* 0x000fe200078e0014 */
[----:B--2---:R-:W-:Y:S02]  /*06b0*/  @!P0 IADD3 R8, P5, PT, R33, R8, RZ ;  /* 0x0000000821088210 */ /* 0x004fe40007fbe0ff */
[----:B------:R-:W-:-:S02]  /*06c0*/  CS2R R36, SRZ ;  /* 0x0000000000247805 */ /* 0x000fc4000001ff00 */
[----:B---3--:R-:W-:Y:S02]  /*06d0*/  @!P0 IADD3 R14, P4, PT, R33, R14, RZ ;  /* 0x0000000e210e8210 */ /* 0x008fe40007f9e0ff */
[----:B------:R-:W-:Y:S02]  /*06e0*/  @!P1 IADD3 R21, PT, PT, R21, R19, RZ ;  /* 0x0000001315159210 */ /* 0x000fe40007ffe0ff */
[C---:B------:R-:W-:Y:S02]  /*06f0*/  @!P0 IADD3.X R9, PT, PT, R16.reuse, R9, RZ, P5, !PT ;  /* 0x0000000910098210 */ /* 0x040fe40002ffe4ff */
[----:B------:R-:W-:Y:S02]  /*0700*/  @!P0 IADD3.X R15, PT, PT, R16, R15, RZ, P4, !PT ;  /* 0x0000000f100f8210 */ /* 0x000fe400027fe4ff */
[C---:B------:R-:W-:Y:S01]  /*0710*/  @!P1 SHF.L.U32 R19, R20.reuse, 0x1, RZ ;  /* 0x0000000114139819 */ /* 0x040fe200000006ff */
[----:B------:R2:W3:Y:S01]  /*0720*/  @!P0 LDG.E R36, desc[UR6][R8.64] ;  /* 0x0000000608248981 */ /* 0x0004e2000c1e1900 */
[----:B------:R-:W-:-:S02]  /*0730*/  @!P1 SHF.L.U64.HI R16, R20, 0x1, R21 ;  /* 0x0000000114109819 */ /* 0x000fc40000010215 */
[----:B------:R-:W0:Y:S01]  /*0740*/  @!P3 LDC.64 R20, c[0x0][0x3f8] ;  /* 0x0000fe00ff14bb82 */ /* 0x000e220000000a00 */
[----:B----4-:R-:W-:Y:S01]  /*0750*/  @!P2 IMAD R18, R25, R4, RZ ;  /* 0x000000041912a224 */ /* 0x010fe200078e02ff */
[----:B------:R4:W3:Y:S01]  /*0760*/  @!P0 LDG.E R37, desc[UR6][R14.64] ;  /* 0x000000060e258981 */ /* 0x0008e2000c1e1900 */
[----:B------:R-:W-:Y:S02]  /*0770*/  PRMT R6, R6, 0x9910, RZ ;  /* 0x0000991006067816 */ /* 0x000fe400000000ff */
[C---:B-1----:R-:W-:Y:S02]  /*0780*/  @!P1 IADD3 R10, P0, PT, R19.reuse, R10, RZ ;  /* 0x0000000a130a9210 */ /* 0x042fe40007f1e0ff */
[----:B--2---:R-:W-:Y:S02]  /*0790*/  @!P2 MOV R8, R42 ;  /* 0x0000002a0008a202 */ /* 0x004fe40000000f00 */
[----:B------:R-:W-:Y:S02]  /*07a0*/  @!P2 MOV R9, R45 ;  /* 0x0000002d0009a202 */ /* 0x000fe40000000f00 */
[----:B0-----:R-:W-:Y:S01]  /*07b0*/  @!P1 IADD3 R26, P4, PT, R19, R26, RZ ;  /* 0x0000001a131a9210 */ /* 0x001fe20007f9e0ff */
[C---:B------:R-:W-:Y:S01]  /*07c0*/  @!P2 IMAD R19, R17.reuse, R5, R18 ;  /* 0x000000051113a224 */ /* 0x040fe200078e0212 */
[----:B------:R-:W-:Y:S01]  /*07d0*/  @!P1 IADD3.X R11, PT, PT, R16, R11, RZ, P0, !PT ;  /* 0x0000000b100b9210 */ /* 0x000fe200007fe4ff */
[----:B------:R-:W-:Y:S01]  /*07e0*/  @!P2 IMAD.WIDE.U32 R4, R17, R4, R8 ;  /* 0x000000041104a225 */ /* 0x000fe200078e0008 */
[----:B------:R-:W-:-:S02]  /*07f0*/  ISETP.NE.AND P0, PT, RZ, UR5, PT ;  /* 0x00000005ff007c0c */ /* 0x000fc4000bf05270 */
[----:B------:R-:W-:Y:S01]  /*0800*/  CS2R R34, SRZ ;  /* 0x0000000000227805 */ /* 0x000fe2000001ff00 */
[----:B------:R-:W0:Y:S01]  /*0810*/  @!P2 LDC.64 R24, c[0x0][0x3a0] ;  /* 0x0000e800ff18ab82 */ /* 0x000e220000000a00 */
[----:B------:R-:W-:Y:S01]  /*0820*/  IMAD R6, R6, 0xd, RZ ;  /* 0x0000000d06067824 */ /* 0x000fe200078e02ff */
[----:B------:R-:W-:-:S03]  /*0830*/  @!P2 IADD3 R9, PT, PT, R5, R19, RZ ;  /* 0x000000130509a210 */ /* 0x000fc60007ffe0ff */
[----:B------:R1:W2:Y:S01]  /*0840*/  @!P1 LDG.E R35, desc[UR6][R10.64] ;  /* 0x000000060a239981 */ /* 0x0002a2000c1e1900 */
[----:B------:R-:W-:Y:S02]  /*0850*/  IADD3 R8, PT, PT, RZ, -R6, RZ ;  /* 0x80000006ff087210 */ /* 0x000fe40007ffe0ff */
[----:B----4-:R-:W4:Y:S01]  /*0860*/  @!P2 LDC.64 R14, c[0x0][0x398] ;  /* 0x0000e600ff0eab82 */ /* 0x010f220000000a00 */
[C---:B------:R-:W-:Y:S02]  /*0870*/  @!P2 SHF.L.U32 R5, R4.reuse, 0x1, RZ ;  /* 0x000000010405a819 */ /* 0x040fe400000006ff */
[----:B------:R-:W-:Y:S02]  /*0880*/  @!P2 SHF.L.U64.HI R6, R4, 0x1, R9 ;  /* 0x000000010406a819 */ /* 0x000fe40000010209 */
[----:B------:R-:W-:Y:S02]  /*0890*/  PRMT R4, R8, 0x7710, RZ ;  /* 0x0000771008047816 */ /* 0x000fe400000000ff */
[----:B------:R-:W-:Y:S01]  /*08a0*/  @!P1 IADD3.X R27, PT, PT, R16, R27, RZ, P4, !PT ;  /* 0x0000001b101b9210 */ /* 0x000fe200027fe4ff */
[----:B------:R-:W4:Y:S01]  /*08b0*/  @!P3 LDC.64 R8, c[0x0][0x3a0] ;  /* 0x0000e800ff08bb82 */ /* 0x000f220000000a00 */
[----:B------:R-:W-:Y:S01]  /*08c0*/  IADD3 R22, PT, PT, R4, R7, RZ ;  /* 0x0000000704167210 */ /* 0x000fe20007ffe0ff */
[----:B------:R-:W-:-:S02]  /*08d0*/  @!P3 IMAD R4, R23, R20, RZ ;  /* 0x000000141704b224 */ /* 0x000fc400078e02ff */
[----:B------:R4:W2:Y:S04]  /*08e0*/  @!P1 LDG.E R34, desc[UR6][R26.64] ;  /* 0x000000061a229981 */ /* 0x0008a8000c1e1900 */
[----:B-1----:R-:W1:Y:S01]  /*08f0*/  @!P3 LDC.64 R10, c[0x0][0x398] ;  /* 0x0000e600ff0abb82 */ /* 0x002e620000000a00 */
[----:B------:R-:W-:Y:S01]  /*0900*/  SHF.L.U32 R22, R22, 0x1, RZ ;  /* 0x0000000116167819 */ /* 0x000fe200000006ff */
[----:B------:R-:W-:-:S06]  /*0910*/  @!P3 IMAD R21, R29, R21, R4 ;  /* 0x000000151d15b224 */ /* 0x000fcc00078e0204 */
[----:B------:R-:W1:Y:S01]  /*0920*/  @P0 LDC.64 R18, c[0x0][0x3b0] ;  /* 0x0000ec00ff120b82 */ /* 0x000e620000000a00 */
[----:B------:R-:W-:-:S07]  /*0930*/  LOP3.LUT R4, R22, 0xffff, RZ, 0xc0, !PT ;  /* 0x0000ffff16047812 */ /* 0x000fce00078ec0ff */
[----:B------:R-:W1:Y:S01]  /*0940*/  LDC.64 R16, c[0x0][0x3a8] ;  /* 0x0000ea00ff107b82 */ /* 0x000e620000000a00 */
[----:B------:R-:W-:Y:S02]  /*0950*/  @!P3 MOV R22, R42 ;  /* 0x0000002a0016b202 */ /* 0x000fe40000000f00 */
[----:B------:R-:W-:-:S03]  /*0960*/  @!P3 MOV R23, R45 ;  /* 0x0000002d0017b202 */ /* 0x000fc60000000f00 */
[----:B------:R-:W-:Y:S01]  /*0970*/  @!P3 IMAD.WIDE.U32 R22, R29, R20, R22 ;  /* 0x000000141d16b225 */ /* 0x000fe200078e0016 */
[C---:B0-----:R-:W-:Y:S02]  /*0980*/  @!P2 IADD3 R24, P4, PT, R5.reuse, R24, RZ ;  /* 0x000000180518a210 */ /* 0x041fe40007f9e0ff */
[----:B----4-:R-:W-:Y:S02]  /*0990*/  @!P2 IADD3 R14, P1, PT, R5, R14, RZ ;  /* 0x0000000e050ea210 */ /* 0x010fe40007f3e0ff */
[----:B------:R-:W-:Y:S02]  /*09a0*/  @!P3 IADD3 R21, PT, PT, R23, R21, RZ ;  /* 0x000000151715b210 */ /* 0x000fe40007ffe0ff */
[----:B------:R-:W-:Y:S01]  /*09b0*/  @!P3 SHF.L.U32 R5, R22, 0x1, RZ ;  /* 0x000000011605b819 */ /* 0x000fe200000006ff */
[----:B------:R-:W-:Y:S01]  /*09c0*/  IMAD R29, R40, 0x1a, R4 ;  /* 0x0000001a281d7824 */ /* 0x000fe200078e0204 */
[C---:B------:R-:W-:Y:S02]  /*09d0*/  @!P2 IADD3.X R25, PT, PT, R6.reuse, R25, RZ, P4, !PT ;  /* 0x000000190619a210 */ /* 0x040fe400027fe4ff */
[----:B------:R-:W-:-:S02]  /*09e0*/  @!P2 IADD3.X R15, PT, PT, R6, R15, RZ, P1, !PT ;  /* 0x0000000f060fa210 */ /* 0x000fc40000ffe4ff */
[----:B------:R-:W-:Y:S02]  /*09f0*/  @!P3 SHF.L.U64.HI R22, R22, 0x1, R21 ;  /* 0x000000011616b819 */ /* 0x000fe40000010215 */
[C---:B------:R-:W-:Y:S02]  /*0a00*/  @!P3 IADD3 R8, P1, PT, R5.reuse, R8, RZ ;  /* 0x000000080508b210 */ /* 0x040fe40007f3e0ff */
[----:B-1----:R-:W-:Y:S01]  /*0a10*/  @!P3 IADD3 R10, P4, PT, R5, R10, RZ ;  /* 0x0000000a050ab210 */ /* 0x002fe20007f9e0ff */
[C---:B------:R-:W-:Y:S01]  /*0a20*/  @P0 IMAD.WIDE R18, R29.reuse, 0x2, R18 ;  /* 0x000000021d120825 */ /* 0x040fe200078e0212 */
[----:B------:R-:W-:Y:S02]  /*0a30*/  CS2R R32, SRZ ;  /* 0x0000000000207805 */ /* 0x000fe4000001ff00 */
[----:B------:R-:W-:Y:S01]  /*0a40*/  MOV R30, RZ ;  /* 0x000000ff001e7202 */ /* 0x000fe20000000f00 */
[----:B------:R-:W-:Y:S01]  /*0a50*/  IMAD.WIDE R16, R29, 0x2, R16 ;  /* 0x000000021d107825 */ /* 0x000fe200078e0210 */
[----:B------:R-:W-:Y:S01]  /*0a60*/  MOV R29, RZ ;  /* 0x000000ff001d7202 */ /* 0x000fe20000000f00 */
[----:B------:R-:W4:Y:S01]  /*0a70*/  @P0 LDG.E.U16 R20, desc[UR6][R18.64+0x2] ;  /* 0x0000020612140981 */ /* 0x000f22000c1e1500 */
[----:B------:R-:W-:-:S02]  /*0a80*/  @!P3 IADD3.X R9, PT, PT, R22, R9, RZ, P1, !PT ;  /* 0x000000091609b210 */ /* 0x000fc40000ffe4ff */
[----:B------:R-:W-:Y:S01]  /*0a90*/  @!P3 IADD3.X R11, PT, PT, R22, R11, RZ, P4, !PT ;  /* 0x0000000b160bb210 */ /* 0x000fe200027fe4ff */
[----:B------:R-:W4:Y:S04]  /*0aa0*/  @!P2 LDG.E R33, desc[UR6][R24.64] ;  /* 0x000000061821a981 */ /* 0x000f28000c1e1900 */
[----:B------:R-:W4:Y:S04]  /*0ab0*/  @P0 LDG.E.U16 R21, desc[UR6][R18.64] ;  /* 0x0000000612150981 */ /* 0x000f28000c1e1500 */
[----:B------:R-:W4:Y:S04]  /*0ac0*/  LDG.E.U16 R5, desc[UR6][R16.64] ;  /* 0x0000000610057981 */ /* 0x000f28000c1e1500 */
[----:B------:R-:W4:Y:S04]  /*0ad0*/  LDG.E.U16 R6, desc[UR6][R16.64+0x2] ;  /* 0x0000020610067981 */ /* 0x000f28000c1e1500 */
[----:B------:R-:W4:Y:S04]  /*0ae0*/  @!P2 LDG.E R32, desc[UR6][R14.64] ;  /* 0x000000060e20a981 */ /* 0x000f28000c1e1900 */
[----:B------:R3:W4:Y:S04]  /*0af0*/  @!P3 LDG.E R30, desc[UR6][R8.64] ;  /* 0x00000006081eb981 */ /* 0x000728000c1e1900 */
[----:B------:R0:W4:Y:S01]  /*0b00*/  @!P3 LDG.E R29, desc[UR6][R10.64] ;  /* 0x000000060a1db981 */ /* 0x000122000c1e1900 */
[----:B------:R-:W-:Y:S01]  /*0b10*/  UISETP.NE.AND UP1, UPT, UR5, URZ, UPT ;  /* 0x000000ff0500728c */ /* 0x000fe2000bf25270 */
[----:B------:R-:W-:Y:S01]  /*0b20*/  CS2R R26, SRZ ;  /* 0x00000000001a7805 */ /* 0x000fe2000001ff00 */
[----:B------:R-:W-:Y:S01]  /*0b30*/  UMOV UR8, 0x3f800000 ;  /* 0x3f80000000087882 */ /* 0x000fe20000000000 */
[----:B-----5:R-:W-:-:S13]  /*0b40*/  R2UR UR11, R12 ;  /* 0x000000000c0b72ca */ /* 0x020fda00000e0000 */
        /* <DEDUP_REMOVED lines=8> */
[----:B---3--:R-:W-:Y:S02]  /*0bd0*/  PRMT R8, R37, 0x7632, R8 ;  /* 0x0000763225087816 */ /* 0x008fe40000000008 */
[----:B------:R-:W-:Y:S02]  /*0be0*/  PRMT R14, R36, 0x7632, R14 ;  /* 0x00007632240e7816 */ /* 0x000fe4000000000e */
[----:B-1----:R-:W-:Y:S02]  /*0bf0*/  @P1 R2UR UR4, R12 ;  /* 0x000000000c0412ca */ /* 0x002fe400000e0000 */
[----:B--2---:R-:W-:Y:S02]  /*0c00*/  PRMT R13, R35, 0x7632, R13 ;  /* 0x00007632230d7816 */ /* 0x004fe4000000000d */
[----:B------:R-:W-:-:S09]  /*0c10*/  PRMT R12, R34, 0x7632, R12 ;  /* 0x00007632220c7816 */ /* 0x000fd2000000000c */
[----:B------:R-:W-:Y:S01]  /*0c20*/  @UP0 UMOV UR8, UR4 ;  /* 0x0000000400080c82 */ /* 0x000fe20008000000 */
[----:B----4-:R-:W-:Y:S02]  /*0c30*/  @P0 SHF.L.U32 R26, R20, 0x10, RZ ;  /* 0x00000010141a0819 */ /* 0x010fe400000006ff */
[----:B0-----:R-:W-:Y:S02]  /*0c40*/  PRMT R10, R33, 0x7632, R10 ;  /* 0x00007632210a7816 */ /* 0x001fe4000000000a */
[----:B------:R-:W-:Y:S02]  /*0c50*/  @P0 SHF.L.U32 R27, R21, 0x10, RZ ;  /* 0x00000010151b0819 */ /* 0x000fe400000006ff */
[----:B------:R-:W-:Y:S02]  /*0c60*/  SHF.L.U32 R5, R5, 0x10, RZ ;  /* 0x0000001005057819 */ /* 0x000fe400000006ff */
[----:B------:R-:W-:Y:S02]  /*0c70*/  SHF.L.U32 R6, R6, 0x10, RZ ;  /* 0x0000001006067819 */ /* 0x000fe400000006ff */
[----:B------:R-:W-:-:S02]  /*0c80*/  PRMT R31, R32, 0x7632, R31 ;  /* 0x00007632201f7816 */ /* 0x000fc4000000001f */
        /* <DEDUP_REMOVED lines=16> */
[----:B------:R-:W-:Y:S01]  /*0d90*/  FADD.FTZ R21, R21, -UR11 ;  /* 0x8000000b15157e21 */ /* 0x000fe20008010000 */
[----:B------:R-:W-:Y:S01]  /*0da0*/  FADD.FTZ R23, RZ, R8 ;  /* 0x00000008ff177221 */ /* 0x000fe20000010000 */
[----:B------:R-:W-:Y:S01]  /*0db0*/  FADD.FTZ R15, R17, R18 ;  /* 0x00000012110f7221 */ /* 0x000fe20000010000 */
[----:B------:R-:W-:Y:S01]  /*0dc0*/  FFMA.FTZ R16, R14, R17, R19 ;  /* 0x000000110e107223 */ /* 0x000fe20000010013 */
[----:B------:R-:W-:Y:S01]  /*0dd0*/  SHF.L.U32 R17, R13, 0x10, RZ ;  /* 0x000000100d117819 */ /* 0x000fe200000006ff */
[----:B------:R-:W-:Y:S01]  /*0de0*/  FFMA.FTZ R19, R8, R11, RZ ;  /* 0x0000000b08137223 */ /* 0x000fe200000100ff */
[----:B------:R-:W-:Y:S01]  /*0df0*/  SHF.L.U32 R18, R34, 0x10, RZ ;  /* 0x0000001022127819 */ /* 0x000fe200000006ff */
[----:B------:R-:W-:Y:S01]  /*0e00*/  FMUL.FTZ R11, R21, UR8 ;  /* 0x00000008150b7c20 */ /* 0x000fe20008410000 */
[----:B------:R-:W-:Y:S01]  /*0e10*/  SHF.L.U32 R13, R12, 0x10, RZ ;  /* 0x000000100c0d7819 */ /* 0x000fe200000006ff */
[----:B------:R-:W-:Y:S01]  /*0e20*/  FADD.FTZ R17, R17, -UR11 ;  /* 0x8000000b11117e21 */ /* 0x000fe20008010000 */
[----:B------:R-:W-:Y:S01]  /*0e30*/  FADD.FTZ R22, RZ, R9 ;  /* 0x00000009ff167221 */ /* 0x000fe20000010000 */
[C---:B------:R-:W-:Y:S01]  /*0e40*/  FADD.FTZ R8, R18.reuse, R23 ;  /* 0x0000001712087221 */ /* 0x040fe20000010000 */
[----:B------:R-:W-:Y:S01]  /*0e50*/  FFMA.FTZ R12, R18, R11, R19 ;  /* 0x0000000b120c7223 */ /* 0x000fe20000010013 */
[----:B------:R-:W-:Y:S01]  /*0e60*/  FMUL.FTZ R24, R5, R18 ;  /* 0x0000001205187220 */ /* 0x000fe20000410000 */
[----:B------:R-:W-:Y:S01]  /*0e70*/  FFMA.FTZ R18, R9, R14, RZ ;  /* 0x0000000e09127223 */ /* 0x000fe200000100ff */
[----:B------:R-:W-:Y:S01]  /*0e80*/  FMUL.FTZ R14, R17, UR8 ;  /* 0x00000008110e7c20 */ /* 0x000fe20008410000 */
[----:B------:R-:W-:Y:S01]  /*0e90*/  SHF.L.U32 R19, R33, 0x10, RZ ;  /* 0x0000001021137819 */ /* 0x000fe200000006ff */
[----:B------:R-:W-:Y:S01]  /*0ea0*/  FFMA.FTZ R17, R11, R24, R16 ;  /* 0x000000180b117223 */ /* 0x000fe20000010010 */
[C---:B------:R-:W-:Y:S01]  /*0eb0*/  FADD.FTZ R11, R13.reuse, R22 ;  /* 0x000000160d0b7221 */ /* 0x040fe20000010000 */
[----:B------:R-:W-:Y:S01]  /*0ec0*/  FFMA.FTZ R9, R13, R14, R18 ;  /* 0x0000000e0d097223 */ /* 0x000fe20000010012 */
[----:B------:R-:W-:Y:S01]  /*0ed0*/  FMUL.FTZ R16, R6, R13 ;  /* 0x0000000d06107220 */ /* 0x000fe20000410000 */
[----:B------:R-:W-:Y:S01]  /*0ee0*/  SHF.L.U32 R13, R32, 0x10, RZ ;  /* 0x00000010200d7819 */ /* 0x000fe200000006ff */
[----:B------:R-:W-:Y:S01]  /*0ef0*/  FADD.FTZ R15, R15, R24 ;  /* 0x000000180f0f7221 */ /* 0x000fe20000010000 */
[----:B------:R-:W-:Y:S01]  /*0f00*/  SHF.L.U32 R18, R10, 0x10, RZ ;  /* 0x000000100a127819 */ /* 0x000fe200000006ff */
[----:B------:R-:W-:Y:S01]  /*0f10*/  FADD.FTZ R19, R19, -UR11 ;  /* 0x8000000b13137e21 */ /* 0x000fe20008010000 */
[----:B------:R-:W-:Y:S01]  /*0f20*/  SHF.L.U32 R10, R31, 0x10, RZ ;  /* 0x000000101f0a7819 */ /* 0x000fe200000006ff */
[----:B------:R-:W-:Y:S01]  /*0f30*/  FADD.FTZ R15, R16, R15 ;  /* 0x0000000f100f7221 */ /* 0x000fe20000010000 */
[----:B------:R-:W-:Y:S01]  /*0f40*/  FMUL.FTZ R22, R5, R13 ;  /* 0x0000000d05167220 */ /* 0x000fe20000410000 */
[----:B------:R-:W-:Y:S01]  /*0f50*/  FFMA.FTZ R17, R14, R16, R17 ;  /* 0x000000100e117223 */ /* 0x000fe20000010011 */
[----:B------:R-:W-:Y:S01]  /*0f60*/  FMUL.FTZ R16, R19, UR8 ;  /* 0x0000000813107c20 */ /* 0x000fe20008410000 */
[----:B------:R-:W-:Y:S01]  /*0f70*/  FADD.FTZ R14, R18, -UR11 ;  /* 0x8000000b120e7e21 */ /* 0x000fe20008010000 */
[----:B------:R-:W-:Y:S01]  /*0f80*/  FADD.FTZ R18, R15, R22 ;  /* 0x000000160f127221 */ /* 0x000fe20000010000 */
[----:B------:R-:W-:Y:S01]  /*0f90*/  SHF.L.U32 R21, R30, 0x10, RZ ;  /* 0x000000101e157819 */ /* 0x000fe200000006ff */
[----:B------:R-:W-:Y:S01]  /*0fa0*/  FMUL.FTZ R19, R6, R10 ;  /* 0x0000000a06137220 */ /* 0x000fe20000410000 */
[----:B------:R-:W-:Y:S01]  /*0fb0*/  FFMA.FTZ R15, R16, R22, R17 ;  /* 0x00000016100f7223 */ /* 0x000fe20000010011 */
[----:B------:R-:W-:Y:S01]  /*0fc0*/  FMUL.FTZ R14, R14, UR8 ;  /* 0x000000080e0e7c20 */ /* 0x000fe20008410000 */
[----:B------:R-:W-:Y:S01]  /*0fd0*/  FFMA.FTZ R16, R13, R16, R12 ;  /* 0x000000100d107223 */ /* 0x000fe2000001000c */
[----:B------:R-:W-:Y:S01]  /*0fe0*/  SHF.L.U32 R17, R29, 0x10, RZ ;  /* 0x000000101d117819 */ /* 0x000fe200000006ff */
[----:B------:R-:W-:Y:S01]  /*0ff0*/  FADD.FTZ R12, R19, R18 ;  /* 0x00000012130c7221 */ /* 0x000fe20000010000 */
[----:B------:R-:W-:Y:S01]  /*1000*/  SHF.L.U32 R20, R20, 0x10, RZ ;  /* 0x0000001014147819 */ /* 0x000fe200000006ff */
[----:B------:R-:W-:Y:S01]  /*1010*/  FADD.FTZ R18, R21, -UR11 ;  /* 0x8000000b15127e21 */ /* 0x000fe20008010000 */
[----:B------:R-:W-:Y:S01]  /*1020*/  FFMA.FTZ R19, R14, R19, R15 ;  /* 0x000000130e137223 */ /* 0x000fe2000001000f */
[----:B------:R-:W-:Y:S01]  /*1030*/  SHF.L.U32 R15, R28, 0x10, RZ ;  /* 0x000000101c0f7819 */ /* 0x000fe200000006ff */
[----:B------:R-:W-:Y:S01]  /*1040*/  FMUL.FTZ R21, R5, R17 ;  /* 0x0000001105157220 */ /* 0x000fe20000410000 */
[----:B------:R-:W-:Y:S01]  /*1050*/  FMUL.FTZ R18, R18, UR8 ;  /* 0x0000000812127c20 */ /* 0x000fe20008410000 */
[----:B------:R-:W-:Y:S01]  /*1060*/  FADD.FTZ R20, R20, -UR11 ;  /* 0x8000000b14147e21 */ /* 0x000fe20008010000 */
[----:B------:R-:W-:Y:S01]  /*1070*/  FADD.FTZ R8, R8, R13 ;  /* 0x0000000d08087221 */ /* 0x000fe20000010000 */
[----:B------:R-:W-:Y:S01]  /*1080*/  FADD.FTZ R12, R12, R21 ;  /* 0x000000150c0c7221 */ /* 0x000fe20000010000 */
[----:B------:R-:W-:Y:S01]  /*1090*/  FMUL.FTZ R13, R6, R15 ;  /* 0x0000000f060d7220 */ /* 0x000fe20000410000 */
[----:B------:R-:W-:Y:S01]  /*10a0*/  FFMA.FTZ R19, R18, R21, R19 ;  /* 0x0000001512137223 */ /* 0x000fe20000010013 */
[----:B------:R-:W-:Y:S01]  /*10b0*/  FMUL.FTZ R20, R20, UR8 ;  /* 0x0000000814147c20 */ /* 0x000fe20008410000 */
        /* <DEDUP_REMOVED lines=9> */
.L_x_243:
        /* <DEDUP_REMOVED lines=10> */
[----:B------:R-:W-:Y:S01]  /*11f0*/  PRMT R41, R33, 0x7632, R41 ;  /* 0x0000763221297816 */ /* 0x000fe20000000029 */
[----:B------:R-:W-:-:S02]  /*1200*/  FFMA.FTZ R19, R6, R9, R26 ;  /* 0x0000000906137223 */ /* 0x000fc4000001001a */
[----:B------:R-:W-:Y:S01]  /*1210*/  FADD.FTZ R8, R8, -UR11 ;  /* 0x8000000b08087e21 */ /* 0x000fe20008010000 */
[----:B------:R-:W-:Y:S01]  /*1220*/  FFMA.FTZ R17, R6, R11, R26 ;  /* 0x0000000b06117223 */ /* 0x000fe2000001001a */
[----:B------:R-:W-:Y:S01]  /*1230*/  FMUL.FTZ R10, R19, -1.4426950216293334961 ;  /* 0xbfb8aa3b130a7820 */ /* 0x000fe20000410000 */
[----:B------:R-:W-:Y:S01]  /*1240*/  SHF.L.U32 R41, R41, 0x10, RZ ;  /* 0x0000001029297819 */ /* 0x000fe200000006ff */
[----:B------:R-:W-:Y:S01]  /*1250*/  FMUL.FTZ R8, R8, UR8 ;  /* 0x0000000808087c20 */ /* 0x000fe20008410000 */
[----:B------:R-:W-:-:S03]  /*1260*/  FMUL.FTZ R15, R17, -1.4426950216293334961 ;  /* 0xbfb8aa3b110f7820 */ /* 0x000fc60000410000 */
[----:B------:R-:W-:Y:S01]  /*1270*/  FFMA.FTZ R16, R5, R8, R27 ;  /* 0x0000000805107223 */ /* 0x000fe2000001001b */
[----:B------:R-:W0:Y:S03]  /*1280*/  MUFU.EX2 R10, R10 ;  /* 0x0000000a000a7308 */ /* 0x000e260000000800 */
[----:B------:R-:W-:Y:S01]  /*1290*/  FMUL.FTZ R18, R16, -1.4426950216293334961 ;  /* 0xbfb8aa3b10127820 */ /* 0x000fe20000410000 */
[----:B------:R-:W1:Y:S05]  /*12a0*/  MUFU.EX2 R15, R15 ;  /* 0x0000000f000f7308 */ /* 0x000e6a0000000800 */
[----:B------:R-:W2:Y:S01]  /*12b0*/  MUFU.EX2 R18, R18 ;  /* 0x0000001200127308 */ /* 0x000ea20000000800 */
[----:B0-----:R-:W-:Y:S01]  /*12c0*/  FADD.FTZ R22, R10, 1 ;  /* 0x3f8000000a167421 */ /* 0x001fe20000010000 */
[----:B------:R-:W-:Y:S01]  /*12d0*/  FADD.FTZ R10, R13, -UR11 ;  /* 0x8000000b0d0a7e21 */ /* 0x000fe20008010000 */
[----:B-1----:R-:W-:-:S03]  /*12e0*/  FADD.FTZ R21, R15, 1 ;  /* 0x3f8000000f157421 */ /* 0x002fc60000010000 */
[----:B------:R-:W-:Y:S01]  /*12f0*/  FMUL.FTZ R10, R10, UR8 ;  /* 0x000000080a0a7c20 */ /* 0x000fe20008410000 */
[----:B------:R-:W0:Y:S01]  /*1300*/  MUFU.RCP R22, R22 ;  /* 0x0000001600167308 */ /* 0x000e220000001000 */
[----:B--2---:R-:W-:Y:S02]  /*1310*/  FADD.FTZ R13, R18, 1 ;  /* 0x3f800000120d7421 */ /* 0x004fe40000010000 */
[----:B------:R-:W-:-:S05]  /*1320*/  FFMA.FTZ R15, R5, R10, R27 ;  /* 0x0000000a050f7223 */ /* 0x000fca000001001b */
[----:B------:R-:W1:Y:S01]  /*1330*/  MUFU.RCP R21, R21 ;  /* 0x0000001500157308 */ /* 0x000e620000001000 */
[----:B------:R-:W-:-:S07]  /*1340*/  FMUL.FTZ R23, R15, -1.4426950216293334961 ;  /* 0xbfb8aa3b0f177820 */ /* 0x000fce0000410000 */
[----:B------:R-:W2:Y:S01]  /*1350*/  MUFU.RCP R13, R13 ;  /* 0x0000000d000d7308 */ /* 0x000ea20000001000 */
[----:B0-----:R-:W-:Y:S01]  /*1360*/  FMUL.FTZ R18, R25, R22 ;  /* 0x0000001619127220 */ /* 0x001fe20000410000 */
[----:B------:R-:W-:Y:S01]  /*1370*/  FADD.FTZ R22, -R22, 1 ;  /* 0x3f80000016167421 */ /* 0x000fe20000010100 */
[----:B------:R-:W-:-:S03]  /*1380*/  SHF.L.U32 R25, R34, 0x10, RZ ;  /* 0x0000001022197819 */ /* 0x000fc600000006ff */
[----:B------:R-:W-:Y:S02]  /*1390*/  FFMA.FTZ R19, R19, R22, 1 ;  /* 0x3f80000013137423 */ /* 0x000fe40000010016 */
[----:B------:R-:W0:Y:S01]  /*13a0*/  MUFU.EX2 R12, R23 ;  /* 0x00000017000c7308 */ /* 0x000e220000000800 */
[----:B------:R-:W-:Y:S01]  /*13b0*/  SHF.L.U32 R22, R33, 0x10, RZ ;  /* 0x0000001021167819 */ /* 0x000fe200000006ff */
[----:B-1----:R-:W-:Y:S01]  /*13c0*/  FMUL.FTZ R14, R14, R21 ;  /* 0x000000150e0e7220 */ /* 0x002fe20000410000 */
[----:B------:R-:W-:-:S03]  /*13d0*/  FADD.FTZ R24, -R21, 1 ;  /* 0x3f80000015187421 */ /* 0x000fc60000010100 */
[----:B------:R-:W-:Y:S01]  /*13e0*/  FADD.FTZ R22, R22, -UR11 ;  /* 0x8000000b16167e21 */ /* 0x000fe20008010000 */
[----:B------:R-:W-:Y:S01]  /*13f0*/  FFMA.FTZ R17, R17, R24, 1 ;  /* 0x3f80000011117423 */ /* 0x000fe20000010018 */
[----:B--2---:R-:W-:-:S03]  /*1400*/  FADD.FTZ R21, -R13, 1 ;  /* 0x3f8000000d157421 */ /* 0x004fc60000010100 */
[----:B------:R-:W-:Y:S01]  /*1410*/  FMUL.FTZ R14, R14, R17 ;  /* 0x000000110e0e7220 */ /* 0x000fe20000410000 */
[----:B------:R-:W-:Y:S01]  /*1420*/  FFMA.FTZ R24, R16, R21, 1 ;  /* 0x3f80000010187423 */ /* 0x000fe20000010015 */
[----:B0-----:R-:W-:Y:S01]  /*1430*/  FADD.FTZ R21, R12, 1 ;  /* 0x3f8000000c157421 */ /* 0x001fe20000010000 */
[----:B------:R-:W-:Y:S01]  /*1440*/  SHF.L.U32 R16, R36, 0x10, RZ ;  /* 0x0000001024107819 */ /* 0x000fe200000006ff */
[----:B------:R-:W-:-:S04]  /*1450*/  FMUL.FTZ R12, R22, UR8 ;  /* 0x00000008160c7c20 */ /* 0x000fc80008410000 */
[----:B------:R-:W0:Y:S01]  /*1460*/  MUFU.RCP R21, R21 ;  /* 0x0000001500157308 */ /* 0x000e220000001000 */
[----:B------:R-:W-:Y:S01]  /*1470*/  FMUL.FTZ R13, R16, R13 ;  /* 0x0000000d100d7220 */ /* 0x000fe20000410000 */
[----:B------:R-:W-:-:S03]  /*1480*/  FFMA.FTZ R16, R5, R12, R27 ;  /* 0x0000000c05107223 */ /* 0x000fc6000001001b */
[----:B------:R-:W-:Y:S01]  /*1490*/  FMUL.FTZ R24, R13, R24 ;  /* 0x000000180d187220 */ /* 0x000fe20000410000 */
[----:B------:R-:W-:Y:S01]  /*14a0*/  FMUL.FTZ R23, R16, -1.4426950216293334961 ;  /* 0xbfb8aa3b10177820 */ /* 0x000fe20000410000 */
[----:B------:R-:W-:-:S03]  /*14b0*/  FMUL.FTZ R13, R18, R19 ;  /* 0x00000013120d7220 */ /* 0x000fc60000410000 */
[----:B------:R-:W1:Y:S01]  /*14c0*/  MUFU.EX2 R22, R23 ;  /* 0x0000001700167308 */ /* 0x000e620000000800 */
[----:B0-----:R-:W-:-:S04]  /*14d0*/  FADD.FTZ R18, -R21, 1 ;  /* 0x3f80000015127421 */ /* 0x001fc80000010100 */
[----:B------:R-:W-:Y:S01]  /*14e0*/  FFMA.FTZ R19, R15, R18, 1 ;  /* 0x3f8000000f137423 */ /* 0x000fe20000010012 */
[----:B------:R-:W-:Y:S01]  /*14f0*/  FADD.FTZ R15, R41, -UR11 ;  /* 0x8000000b290f7e21 */ /* 0x000fe20008010000 */
[----:B-1----:R-:W-:Y:S01]  /*1500*/  FADD.FTZ R22, R22, 1 ;  /* 0x3f80000016167421 */ /* 0x002fe20000010000 */
[----:B------:R-:W-:Y:S01]  /*1510*/  FMUL.FTZ R18, R25, R21 ;  /* 0x0000001519127220 */ /* 0x000fe20000410000 */
[----:B------:R-:W-:Y:S01]  /*1520*/  SHF.L.U32 R25, R32, 0x10, RZ ;  /* 0x0000001020197819 */ /* 0x000fe200000006ff */
[----:B------:R-:W-:Y:S02]  /*1530*/  FMUL.FTZ R15, R15, UR8 ;  /* 0x000000080f0f7c20 */ /* 0x000fe40008410000 */
[----:B------:R-:W-:Y:S01]  /*1540*/  FMUL.FTZ R19, R18, R19 ;  /* 0x0000001312137220 */ /* 0x000fe20000410000 */
[----:B------:R-:W0:Y:S01]  /*1550*/  MUFU.RCP R22, R22 ;  /* 0x0000001600167308 */ /* 0x000e220000001000 */
[C---:B------:R-:W-:Y:S01]  /*1560*/  FFMA.FTZ R21, R6.reuse, R15, R26 ;  /* 0x0000000f06157223 */ /* 0x040fe2000001001a */
[----:B------:R-:W-:-:S03]  /*1570*/  FMUL.FTZ R18, R6, R13 ;  /* 0x0000000d06127220 */ /* 0x000fc60000410000 */
[----:B------:R-:W-:-:S06]  /*1580*/  FMUL.FTZ R23, R21, -1.4426950216293334961 ;  /* 0xbfb8aa3b15177820 */ /* 0x000fcc0000410000 */
[----:B------:R-:W1:Y:S01]  /*1590*/  MUFU.EX2 R23, R23 ;  /* 0x0000001700177308 */ /* 0x000e620000000800 */
[----:B0-----:R-:W-:-:S04]  /*15a0*/  FADD.FTZ R17, -R22, 1 ;  /* 0x3f80000016117421 */ /* 0x001fc80000010100 */
[----:B------:R-:W-:Y:S01]  /*15b0*/  FFMA.FTZ R17, R16, R17, 1 ;  /* 0x3f80000010117423 */ /* 0x000fe20000010011 */
[----:B------:R-:W-:Y:S01]  /*15c0*/  FMUL.FTZ R16, R25, R22 ;  /* 0x0000001619107220 */ /* 0x000fe20000410000 */
[----:B-1----:R-:W-:-:S03]  /*15d0*/  FADD.FTZ R41, R23, 1 ;  /* 0x3f80000017297421 */ /* 0x002fc60000010000 */
[----:B------:R-:W-:Y:S01]  /*15e0*/  FMUL.FTZ R16, R16, R17 ;  /* 0x0000001110107220 */ /* 0x000fe20000410000 */
[----:B------:R-:W-:Y:S01]  /*15f0*/  FMUL.FTZ R17, R5, R24 ;  /* 0x0000001805117220 */ /* 0x000fe20000410000 */
[----:B------:R0:W1:Y:S03]  /*1600*/  MUFU.RCP R22, R41 ;  /* 0x0000002900167308 */ /* 0x0000660000001000 */
[----:B------:R-:W-:Y:S01]  /*1610*/  FFMA.FTZ R23, R8, R17, RZ ;  /* 0x0000001108177223 */ /* 0x000fe200000100ff */
[----:B------:R-:W-:-:S03]  /*1620*/  FADD.FTZ R25, RZ, R17 ;  /* 0x00000011ff197221 */ /* 0x000fc60000010000 */
[----:B------:R-:W-:Y:S01]  /*1630*/  FFMA.FTZ R17, R9, R18, R23 ;  /* 0x0000001209117223 */ /* 0x000fe20000010017 */
[----:B------:R-:W-:Y:S01]  /*1640*/  SHF.L.U32 R23, R31, 0x10, RZ ;  /* 0x000000101f177819 */ /* 0x000fe200000006ff */
[----:B------:R-:W-:Y:S01]  /*1650*/  FADD.FTZ R18, R18, R25 ;  /* 0x0000001912127221 */ /* 0x000fe20000010000 */
[----:B------:R-:W-:Y:S01]  /*1660*/  SHF.L.U32 R25, R20, 0x10, RZ ;  /* 0x0000001014197819 */ /* 0x000fe200000006ff */
[----:B0-----:R-:W-:Y:S01]  /*1670*/  FFMA.FTZ R41, R8, R24, RZ ;  /* 0x0000001808297223 */ /* 0x001fe200000100ff */
[----:B------:R-:W-:Y:S01]  /*1680*/  FADD.FTZ R24, RZ, R24 ;  /* 0x00000018ff187221 */ /* 0x000fe20000010000 */
[-C--:B------:R-:W-:Y:S02]  /*1690*/  FMUL.FTZ R8, R5, R19.reuse ;  /* 0x0000001305087220 */ /* 0x080fe40000410000 */
[----:B------:R-:W-:Y:S01]  /*16a0*/  FADD.FTZ R25, R25, -UR11 ;  /* 0x8000000b19197e21 */ /* 0x000fe20008010000 */
[----:B------:R-:W-:Y:S01]  /*16b0*/  FFMA.FTZ R41, R10, R19, R41 ;  /* 0x000000130a297223 */ /* 0x000fe20000010029 */
[----:B------:R-:W-:Y:S01]  /*16c0*/  FADD.FTZ R18, R18, R8 ;  /* 0x0000000812127221 */ /* 0x000fe20000010000 */
[----:B-1----:R-:W-:Y:S01]  /*16d0*/  FMUL.FTZ R20, R23, R22 ;  /* 0x0000001617147220 */ /* 0x002fe20000410000 */
[----:B------:R-:W-:Y:S01]  /*16e0*/  FADD.FTZ R22, -R22, 1 ;  /* 0x3f80000016167421 */ /* 0x000fe20000010100 */
[----:B------:R-:W-:-:S03]  /*16f0*/  FFMA.FTZ R41, R12, R16, R41 ;  /* 0x000000100c297223 */ /* 0x000fc60000010029 */
[----:B------:R-:W-:Y:S01]  /*1700*/  FFMA.FTZ R23, R21, R22, 1 ;  /* 0x3f80000015177423 */ /* 0x000fe20000010016 */
[----:B------:R-:W-:Y:S01]  /*1710*/  FMUL.FTZ R21, R25, UR8 ;  /* 0x0000000819157c20 */ /* 0x000fe20008410000 */
[----:B------:R-:W-:Y:S01]  /*1720*/  FADD.FTZ R25, R24, R19 ;  /* 0x0000001318197221 */ /* 0x000fe20000010000 */
[----:B------:R-:W-:Y:S01]  /*1730*/  FFMA.FTZ R24, R10, R8, R17 ;  /* 0x000000080a187223 */ /* 0x000fe20000010011 */
[----:B------:R-:W-:Y:S01]  /*1740*/  FMUL.FTZ R20, R20, R23 ;  /* 0x0000001714147220 */ /* 0x000fe20000410000 */
[----:B------:R-:W-:Y:S01]  /*1750*/  FFMA.FTZ R22, R6, R21, R26 ;  /* 0x0000001506167223 */ /* 0x000fe2000001001a */
[----:B------:R-:W-:Y:S01]  /*1760*/  SHF.L.U32 R10, R28, 0x10, RZ ;  /* 0x000000101c0a7819 */ /* 0x000fe200000006ff */
[----:B------:R-:W-:Y:S01]  /*1770*/  FFMA.FTZ R8, R9, R13, RZ ;  /* 0x0000000d09087223 */ /* 0x000fe200000100ff */
[----:B------:R-:W-:Y:S01]  /*1780*/  FADD.FTZ R9, RZ, R13 ;  /* 0x0000000dff097221 */ /* 0x000fe20000010000 */
[----:B------:R-:W-:Y:S02]  /*1790*/  FMUL.FTZ R23, R22, -1.4426950216293334961 ;  /* 0xbfb8aa3b16177820 */ /* 0x000fe40000410000 */
[----:B------:R-:W-:Y:S01]  /*17a0*/  FFMA.FTZ R8, R11, R14, R8 ;  /* 0x0000000e0b087223 */ /* 0x000fe20000010008 */
[----:B------:R-:W-:-:S03]  /*17b0*/  FADD.FTZ R9, R9, R14 ;  /* 0x0000000e09097221 */ /* 0x000fc60000010000 */
[----:B------:R-:W0:Y:S01]  /*17c0*/  MUFU.EX2 R23, R23 ;  /* 0x0000001700177308 */ /* 0x000e220000000800 */
[----:B------:R-:W-:Y:S01]  /*17d0*/  FFMA.FTZ R8, R15, R20, R8 ;  /* 0x000000140f087223 */ /* 0x000fe20000010008 */
[----:B0-----:R-:W-:-:S06]  /*17e0*/  FADD.FTZ R23, R23, 1 ;  /* 0x3f80000017177421 */ /* 0x001fcc0000010000 */
[----:B------:R-:W0:Y:S02]  /*17f0*/  MUFU.RCP R23, R23 ;  /* 0x0000001700177308 */ /* 0x000e240000001000 */
[----:B0-----:R-:W-:Y:S01]  /*1800*/  FMUL.FTZ R17, R10, R23 ;  /* 0x000000170a117220 */ /* 0x001fe20000410000 */
[----:B------:R-:W-:Y:S01]  /*1810*/  SHF.L.U32 R10, R30, 0x10, RZ ;  /* 0x000000101e0a7819 */ /* 0x000fe200000006ff */
[----:B------:R-:W-:Y:S01]  /*1820*/  FADD.FTZ R19, -R23, 1 ;  /* 0x3f80000017137421 */ /* 0x000fe20000010100 */
[----:B------:R-:W-:Y:S01]  /*1830*/  FMUL.FTZ R23, R6, R14 ;  /* 0x0000000e06177220 */ /* 0x000fe20000410000 */
[----:B------:R-:W-:Y:S02]  /*1840*/  SHF.L.U32 R14, R29, 0x10, RZ ;  /* 0x000000101d0e7819 */ /* 0x000fe400000006ff */
[----:B------:R-:W-:Y:S01]  /*1850*/  FADD.FTZ R10, R10, -UR11 ;  /* 0x8000000b0a0a7e21 */ /* 0x000fe20008010000 */
[----:B------:R-:W-:Y:S01]  /*1860*/  FFMA.FTZ R22, R22, R19, 1 ;  /* 0x3f80000016167423 */ /* 0x000fe20000010013 */
[----:B------:R-:W-:Y:S01]  /*1870*/  FFMA.FTZ R11, R11, R23, R24 ;  /* 0x000000170b0b7223 */ /* 0x000fe20000010018 */
[----:B------:R-:W-:Y:S01]  /*1880*/  FADD.FTZ R18, R23, R18 ;  /* 0x0000001217127221 */ /* 0x000fe20000010000 */
[----:B------:R-:W-:Y:S01]  /*1890*/  FMUL.FTZ R10, R10, UR8 ;  /* 0x000000080a0a7c20 */ /* 0x000fe20008410000 */
[----:B------:R-:W-:-:S03]  /*18a0*/  FMUL.FTZ R17, R17, R22 ;  /* 0x0000001611117220 */ /* 0x000fc60000410000 */
[----:B------:R-:W-:-:S04]  /*18b0*/  FFMA.FTZ R22, R5, R10, R27 ;  /* 0x0000000a05167223 */ /* 0x000fc8000001001b */
[----:B------:R-:W-:-:S06]  /*18c0*/  FMUL.FTZ R19, R22, -1.4426950216293334961 ;  /* 0xbfb8aa3b16137820 */ /* 0x000fcc0000410000 */
[----:B------:R-:W0:Y:S02]  /*18d0*/  MUFU.EX2 R19, R19 ;  /* 0x0000001300137308 */ /* 0x000e240000000800 */
[----:B0-----:R-:W-:-:S06]  /*18e0*/  FADD.FTZ R19, R19, 1 ;  /* 0x3f80000013137421 */ /* 0x001fcc0000010000 */
[----:B------:R-:W0:Y:S02]  /*18f0*/  MUFU.RCP R19, R19 ;  /* 0x0000001300137308 */ /* 0x000e240000001000 */
[----:B0-----:R-:W-:Y:S01]  /*1900*/  FMUL.FTZ R13, R14, R19 ;  /* 0x000000130e0d7220 */ /* 0x001fe20000410000 */
[----:B------:R-:W-:Y:S01]  /*1910*/  FADD.FTZ R14, -R19, 1 ;  /* 0x3f800000130e7421 */ /* 0x000fe20000010100 */
[----:B------:R-:W-:Y:S01]  /*1920*/  FMUL.FTZ R19, R5, R16 ;  /* 0x0000001005137220 */ /* 0x000fe20000410000 */
[----:B------:R-:W-:Y:S02]  /*1930*/  FADD.FTZ R16, R25, R16 ;  /* 0x0000001019107221 */ /* 0x000fe40000010000 */
[----:B------:R-:W-:Y:S01]  /*1940*/  FFMA.FTZ R14, R22, R14, 1 ;  /* 0x3f800000160e7423 */ /* 0x000fe2000001000e */
[----:B------:R-:W-:Y:S01]  /*1950*/  FFMA.FTZ R22, R12, R19, R11 ;  /* 0x000000130c167223 */ /* 0x000fe2000001000b */
[----:B------:R-:W-:Y:S02]  /*1960*/  FADD.FTZ R19, R18, R19 ;  /* 0x0000001312137221 */ /* 0x000fe40000010000 */
[----:B------:R-:W-:Y:S01]  /*1970*/  FMUL.FTZ R13, R13, R14 ;  /* 0x0000000e0d0d7220 */ /* 0x000fe20000410000 */
[----:B------:R-:W-:Y:S01]  /*1980*/  FMUL.FTZ R14, R6, R20 ;  /* 0x00000014060e7220 */ /* 0x000fe20000410000 */
[----:B------:R-:W-:Y:S01]  /*1990*/  FADD.FTZ R20, R9, R20 ;  /* 0x0000001409147221 */ /* 0x000fe20000010000 */
[----:B------:R-:W-:Y:S01]  /*19a0*/  FFMA.FTZ R9, R21, R17, R8 ;  /* 0x0000001115097223 */ /* 0x000fe20000010008 */
[----:B------:R-:W-:Y:S01]  /*19b0*/  FMUL.FTZ R12, R5, R13 ;  /* 0x0000000d050c7220 */ /* 0x000fe20000410000 */
[----:B------:R-:W-:Y:S01]  /*19c0*/  FFMA.FTZ R11, R15, R14, R22 ;  /* 0x0000000e0f0b7223 */ /* 0x000fe20000010016 */
[----:B------:R-:W-:Y:S01]  /*19d0*/  FADD.FTZ R19, R14, R19 ;  /* 0x000000130e137221 */ /* 0x000fe20000010000 */
[----:B------:R-:W-:Y:S01]  /*19e0*/  FMUL.FTZ R14, R6, R17 ;  /* 0x00000011060e7220 */ /* 0x000fe20000410000 */
[C---:B------:R-:W-:Y:S01]  /*19f0*/  FFMA.FTZ R8, R10.reuse, R13, R41 ;  /* 0x0000000d0a087223 */ /* 0x040fe20000010029 */
[----:B------:R-:W-:Y:S01]  /*1a00*/  FFMA.FTZ R18, R10, R12, R11 ;  /* 0x0000000c0a127223 */ /* 0x000fe2000001000b */
[----:B------:R-:W-:Y:S01]  /*1a10*/  FADD.FTZ R19, R19, R12 ;  /* 0x0000000c13137221 */ /* 0x000fe20000010000 */
[----:B------:R-:W-:Y:S01]  /*1a20*/  FADD.FTZ R11, R20, R17 ;  /* 0x00000011140b7221 */ /* 0x000fe20000010000 */
[----:B------:R-:W-:Y:S01]  /*1a30*/  FADD.FTZ R10, R16, R13 ;  /* 0x0000000d100a7221 */ /* 0x000fe20000010000 */
[----:B------:R-:W-:Y:S01]  /*1a40*/  FFMA.FTZ R12, R21, R14, R18 ;  /* 0x0000000e150c7223 */ /* 0x000fe20000010012 */
[----:B------:R-:W-:-:S07]  /*1a50*/  FADD.FTZ R14, R14, R19 ;  /* 0x000000130e0e7221 */ /* 0x000fce0000010000 */
.L_x_244:
[----:B------:R-:W-:Y:S01]  /*1a60*/  MOV R15, R12 ;  /* 0x0000000c000f7202 */ /* 0x000fe20000000f00 */
[----:B------:R-:W0:Y:S01]  /*1a70*/  SHFL.DOWN PT, R13, R14, 0x1, 0x1f ;  /* 0x08201f000e0d7f89 */ /* 0x000e2200000e0000 */
[C---:B------:R-:W-:Y:S01]  /*1a80*/  ISETP.GT.AND P0, PT, R2.reuse, 0x1e, PT ;  /* 0x0000001e0200780c */ /* 0x040fe20003f04270 */
[----:B------:R-:W1:Y:S01]  /*1a90*/  S2UR UR9, SR_CgaCtaId ;  /* 0x00000000000979c3 */ /* 0x000e620000008800 */
[----:B------:R-:W-:Y:S01]  /*1aa0*/  UMOV UR5, 0x400 ;  /* 0x0000040000057882 */ /* 0x000fe20000000000 */
[----:B------:R-:W2:Y:S01]  /*1ab0*/  SHFL.DOWN PT, R12, R15, 0x1, 0x1f ;  /* 0x08201f000f0c7f89 */ /* 0x000ea200000e0000 */
[----:B------:R-:W-:Y:S01]  /*1ac0*/  UIADD3 UR4, UPT, UPT, UR5, 0x90, URZ ;  /* 0x0000009005047890 */ /* 0x000fe2000fffe0ff */
[----:B------:R-:W-:Y:S01]  /*1ad0*/  ISETP.GT.AND P2, PT, R2, 0xf, PT ;  /* 0x0000000f0200780c */ /* 0x000fe20003f44270 */
[----:B------:R-:W-:Y:S01]  /*1ae0*/  BSSY.RECONVERGENT B0, `(.L_x_245) ;  /* 0x0000024000007945 */ /* 0x000fe20003800200 */
[C---:B------:R-:W-:Y:S02]  /*1af0*/  ISETP.NE.AND P1, PT, R7.reuse, RZ, PT ;  /* 0x000000ff0700720c */ /* 0x040fe40003f25270 */
[----:B------:R-:W-:-:S04]  /*1b00*/  ISETP.GT.U32.AND P3, PT, R7, 0xc, PT ;  /* 0x0000000c0700780c */ /* 0x000fc80003f64070 */
[----:B0-----:R-:W-:Y:S01]  /*1b10*/  @!P0 FADD.FTZ R14, R13, R14 ;  /* 0x0000000e0d0e8221 */ /* 0x001fe20000010000 */
[----:B-1----:R-:W-:Y:S01]  /*1b20*/  ULEA UR4, UR9, UR4, 0x18 ;  /* 0x0000000409047291 */ /* 0x002fe2000f8ec0ff */
[----:B--2---:R-:W-:-:S03]  /*1b30*/  @!P0 FADD.FTZ R15, R12, R15 ;  /* 0x0000000f0c0f8221 */ /* 0x004fc60000010000 */
[----:B------:R-:W0:Y:S01]  /*1b40*/  SHFL.DOWN PT, R13, R14, 0x2, 0x1f ;  /* 0x08401f000e0d7f89 */ /* 0x000e2200000e0000 */
[----:B------:R-:W-:Y:S02]  /*1b50*/  ISETP.GT.AND P0, PT, R2, 0x1d, PT ;  /* 0x0000001d0200780c */ /* 0x000fe40003f04270 */
[----:B------:R-:W-:Y:S01]  /*1b60*/  LEA R41, R7, UR4, 0x4 ;  /* 0x0000000407297c11 */ /* 0x000fe2000f8e20ff */
        /* <DEDUP_REMOVED lines=22> */
[----:B------:R-:W-:Y:S01]  /*1cd0*/  VOTEU.ALL UP0, P0 ;  /* 0x0000000000ff7886 */ /* 0x000fe20000000000 */
[----:B------:R-:W-:-:S04]  /*1ce0*/  @!P0 SHF.R.U32.HI R12, RZ, 0x2, R7 ;  /* 0x00000002ff0c8819 */ /* 0x000fc80000011607 */
[----:B------:R-:W-:Y:S01]  /*1cf0*/  @!UP0 ULEA UR4, UR9, UR5, 0x18 ;  /* 0x0000000509048291 */ /* 0x000fe2000f8ec0ff */
[----:B------:R-:W-:-:S08]  /*1d00*/  @!P0 LOP3.LUT R12, R12, 0xf8, RZ, 0xc0, !PT ;  /* 0x000000f80c0c8812 */ /* 0x000fd000078ec0ff */
[----:B------:R3:W-:Y:S03]  /*1d10*/  @!P0 STS.64 [R12+UR4+0x10], R24 ;  /* 0x000010180c008988 */ /* 0x0007e60008000a04 */
.L_x_246:
[----:B------:R-:W-:Y:S05]  /*1d20*/  BSYNC.RECONVERGENT B0 ;  /* 0x0000000000007941 */ /* 0x000fea0003800200 */
.L_x_245:
[----:B------:R-:W-:Y:S06]  /*1d30*/  BAR.SYNC.DEFER_BLOCKING 0x0 ;  /* 0x0000000000007b1d */ /* 0x000fec0000010000 */
[----:B------:R-:W-:Y:S04]  /*1d40*/  BSSY.RECONVERGENT B0, `(.L_x_247) ;  /* 0x0000022000007945 */ /* 0x000fe80003800200 */
[----:B------:R-:W-:Y:S05]  /*1d50*/  @P1 BRA `(.L_x_248) ;  /* 0x0000000000801947 */ /* 0x000fea0003800000 */
[----:B------:R-:W-:-:S09]  /*1d60*/  ULEA UR4, UR9, UR5, 0x18 ;  /* 0x0000000509047291 */ /* 0x000fd2000f8ec0ff */
[----:B------:R-:W4:Y:S04]  /*1d70*/  LDS.64 R20, [UR4+0x18] ;  /* 0x00001804ff147984 */ /* 0x000f280008000a00 */
[----:B-123--:R-:W0:Y:S04]  /*1d80*/  LDS.128 R12, [UR4+0x20] ;  /* 0x00002004ff0c7984 */ /* 0x00ee280008000c00 */
[----:B------:R-:W1:Y:S01]  /*1d90*/  LDS.128 R16, [UR4+0x30] ;  /* 0x00003004ff107984 */ /* 0x000e620008000c00 */
[----:B----4-:R-:W-:Y:S01]  /*1da0*/  FADD.FTZ R23, R24, R20 ;  /* 0x0000001418177221 */ /* 0x010fe20000010000 */
[----:B------:R-:W-:-:S03]  /*1db0*/  FADD.FTZ R20, R25, R21 ;  /* 0x0000001519147221 */ /* 0x000fc60000010000 */
[----:B0-----:R-:W-:Y:S01]  /*1dc0*/  FADD.FTZ R25, R23, R12 ;  /* 0x0000000c17197221 */ /* 0x001fe20000010000 */
[----:B------:R-:W-:Y:S02]  /*1dd0*/  FADD.FTZ R12, R20, R13 ;  /* 0x0000000d140c7221 */ /* 0x000fe40000010000 */
[----:B------:R-:W0:Y:S01]  /*1de0*/  LDS.128 R20, [UR4+0x40] ;  /* 0x00004004ff147984 */ /* 0x000e220008000c00 */
[----:B------:R-:W-:Y:S01]  /*1df0*/  FADD.FTZ R25, R25, R14 ;  /* 0x0000000e19197221 */ /* 0x000fe20000010000 */
[----:B------:R-:W-:-:S03]  /*1e00*/  FADD.FTZ R12, R12, R15 ;  /* 0x0000000f0c0c7221 */ /* 0x000fc60000010000 */
[----:B-1----:R-:W-:Y:S01]  /*1e10*/  FADD.FTZ R25, R25, R16 ;  /* 0x0000001019197221 */ /* 0x002fe20000010000 */
[----:B------:R-:W-:-:S03]  /*1e20*/  FADD.FTZ R12, R12, R17 ;  /* 0x000000110c0c7221 */ /* 0x000fc60000010000 */
[----:B------:R-:W-:Y:S01]  /*1e30*/  FADD.FTZ R25, R25, R18 ;  /* 0x0000001219197221 */ /* 0x000fe20000010000 */
[----:B------:R-:W-:Y:S02]  /*1e40*/  FADD.FTZ R16, R12, R19 ;  /* 0x000000130c107221 */ /* 0x000fe40000010000 */
[----:B------:R-:W1:Y:S01]  /*1e50*/  LDS.128 R12, [UR4+0x50] ;  /* 0x00005004ff0c7984 */ /* 0x000e620008000c00 */
[----:B0-----:R-:W-:Y:S01]  /*1e60*/  FADD.FTZ R25, R25, R20 ;  /* 0x0000001419197221 */ /* 0x001fe20000010000 */
[----:B------:R-:W-:Y:S02]  /*1e70*/  FADD.FTZ R20, R16, R21 ;  /* 0x0000001510147221 */ /* 0x000fe40000010000 */
[----:B------:R-:W0:Y:S01]  /*1e80*/  LDS.128 R16, [UR4+0x60] ;  /* 0x00006004ff107984 */ /* 0x000e220008000c00 */
[----:B------:R-:W-:Y:S01]  /*1e90*/  FADD.FTZ R21, R25, R22 ;  /* 0x0000001619157221 */ /* 0x000fe20000010000 */
[----:B------:R-:W-:Y:S02]  /*1ea0*/  FADD.FTZ R20, R20, R23 ;  /* 0x0000001714147221 */ /* 0x000fe40000010000 */
[----:B------:R-:W2:Y:S01]  /*1eb0*/  LDS.64 R24, [UR4+0x70] ;  /* 0x00007004ff187984 */ /* 0x000ea20008000a00 */
[----:B-1----:R-:W-:Y:S01]  /*1ec0*/  FADD.FTZ R21, R21, R12 ;  /* 0x0000000c15157221 */ /* 0x002fe20000010000 */
[----:B------:R-:W-:-:S03]  /*1ed0*/  FADD.FTZ R20, R20, R13 ;  /* 0x0000000d14147221 */ /* 0x000fc60000010000 */
[----:B------:R-:W-:Y:S01]  /*1ee0*/  FADD.FTZ R21, R21, R14 ;  /* 0x0000000e15157221 */ /* 0x000fe20000010000 */
[----:B------:R-:W-:-:S03]  /*1ef0*/  FADD.FTZ R20, R20, R15 ;  /* 0x0000000f14147221 */ /* 0x000fc60000010000 */
[----:B0-----:R-:W-:Y:S01]  /*1f00*/  FADD.FTZ R21, R21, R16 ;  /* 0x0000001015157221 */ /* 0x001fe20000010000 */
[----:B------:R-:W-:-:S03]  /*1f10*/  FADD.FTZ R20, R20, R17 ;  /* 0x0000001114147221 */ /* 0x000fc60000010000 */
[----:B------:R-:W-:Y:S01]  /*1f20*/  FADD.FTZ R21, R21, R18 ;  /* 0x0000001215157221 */ /* 0x000fe20000010000 */
[----:B------:R-:W-:-:S03]  /*1f30*/  FADD.FTZ R20, R20, R19 ;  /* 0x0000001314147221 */ /* 0x000fc60000010000 */
[----:B--2---:R-:W-:Y:S01]  /*1f40*/  FADD.FTZ R24, R21, R24 ;  /* 0x0000001815187221 */ /* 0x004fe20000010000 */
[----:B------:R-:W-:-:S07]  /*1f50*/  FADD.FTZ R25, R20, R25 ;  /* 0x0000001914197221 */ /* 0x000fce0000010000 */
.L_x_248:
[----:B------:R-:W-:Y:S05]  /*1f60*/  BSYNC.RECONVERGENT B0 ;  /* 0x0000000000007941 */ /* 0x000fea0003800200 */
.L_x_247:
[----:B------:R-:W-:Y:S06]  /*1f70*/  BAR.SYNC.DEFER_BLOCKING 0x0 ;  /* 0x0000000000007b1d */ /* 0x000fec0000010000 */
[----:B------:R-:W-:Y:S04]  /*1f80*/  BSSY.RECONVERGENT B0, `(.L_x_249) ;  /* 0x000009d000007945 */ /* 0x000fe80003800200 */
[----:B------:R-:W-:Y:S05]  /*1f90*/  @P3 BRA `(.L_x_250) ;  /* 0x00000008006c3947 */ /* 0x000fea0003800000 */
[----:B-123--:R-:W1:Y:S04]  /*1fa0*/  LDS.128 R12, [R41+0xd0] ;  /* 0x0000d000290c7984 */ /* 0x00ee680000000c00 */
[----:B------:R-:W2:Y:S04]  /*1fb0*/  LDS.128 R16, [R41+0x1a0] ;  /* 0x0001a00029107984 */ /* 0x000ea80000000c00 */
        /* <DEDUP_REMOVED lines=153> */
.L_x_250:
[----:B------:R-:W-:Y:S05]  /*2950*/  BSYNC.RECONVERGENT B0 ;  /* 0x0000000000007941 */ /* 0x000fea0003800200 */
.L_x_249:
[----:B------:R-:W4:Y:S01]  /*2960*/  LDC R16, c[0x0][0x370] ;  /* 0x0000dc00ff107b82 */ /* 0x000f220000000800 */
[----:B------:R-:W-:Y:S01]  /*2970*/  BSSY.RECONVERGENT B0, `(.L_x_251) ;  /* 0x000001e000007945 */ /* 0x000fe20003800200 */
[----:B----4-:R-:W-:-:S03]  /*2980*/  ISETP.GE.U32.AND P0, PT, R16, 0x2, PT ;  /* 0x000000021000780c */ /* 0x010fc60003f06070 */
[----:B------:R-:W-:Y:S10]  /*2990*/  @P3 BRA `(.L_x_252) ;  /* 0x00000000006c3947 */ /* 0x000ff40003800000 */
[----:B---3--:R-:W1:Y:S08]  /*29a0*/  LDC.64 R12, c[0x0][0x3f8] ;  /* 0x0000fe00ff0c7b82 */ /* 0x008e700000000a00 */
[----:B------:R-:W3:Y:S01]  /*29b0*/  LDC.64 R20, c[0x0][0x3d8] ;  /* 0x0000f600ff147b82 */ /* 0x000ee20000000a00 */
[----:B-12---:R-:W-:Y:S01]  /*29c0*/  IMAD.WIDE.U32 R14, R12, 0x3, RZ ;  /* 0x000000030c0e7825 */ /* 0x006fe200078e00ff */
[----:B------:R-:W-:-:S02]  /*29d0*/  LEA R17, R13, R13, 0x1 ;  /* 0x0000000d0d117211 */ /* 0x000fc400078e08ff */
[----:B------:R-:W-:Y:S02]  /*29e0*/  LEA.HI R19, P2, R13, R12, RZ, 0x1 ;  /* 0x0000000c0d137211 */ /* 0x000fe400078508ff */
[----:B------:R-:W-:Y:S01]  /*29f0*/  IADD3 R17, PT, PT, R15, R17, RZ ;  /* 0x000000110f117210 */ /* 0x000fe20007ffe0ff */
[----:B------:R-:W-:Y:S01]  /*2a00*/  IMAD R15, R40, 0xd, R7 ;  /* 0x0000000d280f7824 */ /* 0x000fe200078e0207 */
[----:B------:R-:W-:Y:S02]  /*2a10*/  IADD3.X R18, PT, PT, RZ, R13, RZ, P2, !PT ;  /* 0x0000000dff127210 */ /* 0x000fe400017fe4ff */
[----:B------:R-:W-:Y:S01]  /*2a20*/  LEA.HI R14, P3, R17, R14, RZ, 0x1 ;  /* 0x0000000e110e7211 */ /* 0x000fe200078708ff */
[----:B---3--:R-:W-:Y:S01]  /*2a30*/  IMAD.WIDE R20, R15, 0x4, R20 ;  /* 0x000000040f147825 */ /* 0x008fe200078e0214 */
        /* <DEDUP_REMOVED lines=17> */
.L_x_252:
[----:B------:R-:W-:Y:S05]  /*2b50*/  BSYNC.RECONVERGENT B0 ;  /* 0x0000000000007941 */ /* 0x000fea0003800200 */
.L_x_251:
[----:B------:R-:W-:Y:S05]  /*2b60*/  @!P0 BRA `(.L_x_253) ;  /* 0x0000000800948947 */ /* 0x000fea0003800000 */
[----:B------:R-:W5:Y:S01]  /*2b70*/  LDC.64 R40, c[0x0][0x3d0] ;  /* 0x0000f400ff287b82 */ /* 0x000f620000000a00 */
[----:B----4-:R-:W-:Y:S02]  /*2b80*/  LOP3.LUT R8, R39, 0x1, RZ, 0xc0, !PT ;  /* 0x0000000127087812 */ /* 0x010fe400078ec0ff */
[----:B------:R-:W-:-:S03]  /*2b90*/  ISETP.GE.U32.AND P2, PT, R16, 0x8, PT ;  /* 0x000000081000780c */ /* 0x000fc60003f46070 */
[----:B------:R-:W-:-:S04]  /*2ba0*/  IMAD R11, R8, R3, RZ ;  /* 0x00000003080b7224 */ /* 0x000fc800078e02ff */
[----:B------:R-:W-:-:S05]  /*2bb0*/  IMAD R8, R11, R16, RZ ;  /* 0x000000100b087224 */ /* 0x000fca00078e02ff */
[----:B------:R-:W-:-:S05]  /*2bc0*/  SHF.L.U32 R9, R8, 0x1, RZ ;  /* 0x0000000108097819 */ /* 0x000fca00000006ff */
[----:B-----5:R-:W-:Y:S01]  /*2bd0*/  IMAD.WIDE R40, R9, 0x4, R40 ;  /* 0x0000000409287825 */ /* 0x020fe200078e0228 */
[----:B------:R-:W-:Y:S06]  /*2be0*/  @P1 BRA `(.L_x_254) ;  /* 0x0000000000501947 */ /* 0x000fec0003800000 */
[----:B------:R-:W4:Y:S01]  /*2bf0*/  LDC.64 R8, c[0x0][0x3c8] ;  /* 0x0000f200ff087b82 */ /* 0x000f220000000a00 */
[----:B---3--:R-:W-:Y:S01]  /*2c00*/  LOP3.LUT P0, R12, R39, 0x2, RZ, 0xc0, !PT ;  /* 0x00000002270c7812 */ /* 0x008fe2000780c0ff */
[----:B------:R-:W-:Y:S01]  /*2c10*/  IMAD R13, R3, UR10, R0 ;  /* 0x0000000a030d7c24 */ /* 0x000fe2000f8e0200 */
[----:B------:R-:W-:Y:S02]  /*2c20*/  IADD3 R11, PT, PT, R11, R0, RZ ;  /* 0x000000000b0b7210 */ /* 0x000fe40007ffe0ff */
[----:B--2---:R-:W-:-:S04]  /*2c30*/  SEL R15, R16, RZ, !P0 ;  /* 0x000000ff100f7207 */ /* 0x004fc80004000000 */
[----:B------:R-:W-:Y:S01]  /*2c40*/  ISETP.NE.AND P0, PT, R15, -0x1, PT ;  /* 0xffffffff0f00780c */ /* 0x000fe20003f05270 */
[----:B----4-:R-:W-:-:S04]  /*2c50*/  IMAD.WIDE.U32 R8, R11, 0x4, R8 ;  /* 0x000000040b087825 */ /* 0x010fc800078e0008 */
        /* <DEDUP_REMOVED lines=8> */
.L_x_255:
[----:B----4-:R-:W2:Y:S04]  /*2ce0*/  LDG.E.STRONG.GPU R10, desc[UR6][R8.64] ;  /* 0x00000006080a7981 */ /* 0x010ea8000c1ef900 */
[----:B--2---:R-:W-:Y:S01]  /*2cf0*/  CCTL.IVALL ;  /* 0x00000000ff00798f */ /* 0x004fe20002000000 */
[----:B------:R-:W-:Y:S05]  /*2d00*/  YIELD ;  /* 0x0000000000007946 */ /* 0x000fea0003800000 */
[----:B------:R-:W-:-:S13]  /*2d10*/  ISETP.NE.AND P0, PT, R10, R15, PT ;  /* 0x0000000f0a00720c */ /* 0x000fda0003f05270 */
[----:B------:R-:W-:Y:S05]  /*2d20*/  @P0 BRA `(.L_x_255) ;  /* 0xfffffffc00ec0947 */ /* 0x000fea000383ffff */
.L_x_254:
        /* <DEDUP_REMOVED lines=9> */
[----:B--2---:R-:W-:Y:S01]  /*2dc0*/  IADD3 R15, PT, PT, R0, R3, RZ ;  /* 0x00000003000f7210 */ /* 0x004fe20007ffe0ff */
[----:B------:R-:W-:Y:S01]  /*2dd0*/  IMAD R17, R3, 0x6, R0 ;  /* 0x0000000603117824 */ /* 0x000fe200078e0200 */
[----:B-1----:R-:W-:Y:S01]  /*2de0*/  MOV R14, RZ ;  /* 0x000000ff000e7202 */ /* 0x002fe20000000f00 */
[----:B------:R-:W-:Y:S01]  /*2df0*/  UIADD3 UR4, UPT, UPT, -UR10, URZ, URZ ;  /* 0x000000ff0a047290 */ /* 0x000fe2000fffe1ff */
[----:B----4-:R-:W-:Y:S02]  /*2e00*/  MOV R13, R0 ;  /* 0x00000000000d7202 */ /* 0x010fe40000000f00 */
[----:B---3--:R-:W-:-:S09]  /*2e10*/  LOP3.LUT R12, R16, 0x7ffffff8, RZ, 0xc0, !PT ;  /* 0x7ffffff8100c7812 */ /* 0x008fd200078ec0ff */
.L_x_257:
        /* <DEDUP_REMOVED lines=60> */
.L_x_256:
[----:B----4-:R-:W-:-:S13]  /*31e0*/  LOP3.LUT P0, R8, R16, 0x7, RZ, 0xc0, !PT ;  /* 0x0000000710087812 */ /* 0x010fda000780c0ff */
[----:B------:R-:W-:Y:S05]  /*31f0*/  @!P0 BRA `(.L_x_253) ;  /* 0x0000000000f08947 */ /* 0x000fea0003800000 */
[----:B------:R-:W-:Y:S02]  /*3200*/  IADD3 R8, PT, PT, R8, -0x1, RZ ;  /* 0xffffffff08087810 */ /* 0x000fe40007ffe0ff */
[----:B------:R-:W-:Y:S02]  /*3210*/  LOP3.LUT P0, R18, R16, 0x3, RZ, 0xc0, !PT ;  /* 0x0000000310127812 */ /* 0x000fe4000780c0ff */
[----:B------:R-:W-:-:S13]  /*3220*/  ISETP.GE.U32.AND P2, PT, R8, 0x3, PT ;  /* 0x000000030800780c */ /* 0x000fda0003f46070 */
[----:B------:R-:W-:Y:S05]  /*3230*/  @!P2 BRA `(.L_x_258) ;  /* 0x000000000070a947 */ /* 0x000fea0003800000 */
[C---:B------:R-:W-:Y:S02]  /*3240*/  IADD3 R11, PT, PT, R17.reuse, 0x1, RZ ;  /* 0x00000001110b7810 */ /* 0x040fe40007ffe0ff */
[C---:B------:R-:W-:Y:S02]  /*3250*/  ISETP.EQ.OR P2, PT, R17.reuse, UR10, P1 ;  /* 0x0000000a11007c0c */ /* 0x040fe40008f42670 */
[----:B------:R-:W-:Y:S02]  /*3260*/  IADD3 R13, PT, PT, R17, 0x2, RZ ;  /* 0x00000002110d7810 */ /* 0x000fe40007ffe0ff */
[----:B------:R-:W-:Y:S02]  /*3270*/  ISETP.EQ.OR P3, PT, R11, UR10, P1 ;  /* 0x0000000a0b007c0c */ /* 0x000fe40008f62670 */
[----:B--2---:R-:W-:Y:S02]  /*3280*/  IADD3 R15, PT, PT, R17, 0x3, RZ ;  /* 0x00000003110f7810 */ /* 0x004fe40007ffe0ff */
        /* <DEDUP_REMOVED lines=11> */
[----:B-1----:R-:W-:-:S02]  /*3340*/  @!P5 IMAD.WIDE.U32 R14, R15, 0x8, R40 ;  /* 0x000000080f0ed825 */ /* 0x002fc400078e0028 */
        /* <DEDUP_REMOVED lines=11> */
.L_x_258:
        /* <DEDUP_REMOVED lines=12> */
[----:B------:R-:W4:Y:S01]  /*34c0*/  @!P0 LDG.E.64 R10, desc[UR6][R10.64] ;  /* 0x000000060a0a8981 */ /* 0x000f22000c1e1b00 */
[----:B------:R-:W-:Y:S01]  /*34d0*/  IADD3 R17, PT, PT, R17, 0x2, RZ ;  /* 0x0000000211117810 */ /* 0x000fe20007ffe0ff */
[----:B0--3--:R-:W-:Y:S01]  /*34e0*/  @!P2 FADD.FTZ R24, R24, R8 ;  /* 0x000000081818a221 */ /* 0x009fe20000010000 */
[----:B------:R-:W-:-:S03]  /*34f0*/  @!P2 FADD.FTZ R25, R25, R9 ;  /* 0x000000091919a221 */ /* 0x000fc60000010000 */
[----:B----4-:R-:W-:Y:S01]  /*3500*/  @!P0 FADD.FTZ R24, R24, R10 ;  /* 0x0000000a18188221 */ /* 0x010fe20000010000 */
[----:B------:R-:W-:-:S07]  /*3510*/  @!P0 FADD.FTZ R25, R25, R11 ;  /* 0x0000000b19198221 */ /* 0x000fce0000010000 */
.L_x_259:
        /* <DEDUP_REMOVED lines=9> */
.L_x_260:
[----:B------:R-:W-:Y:S05]  /*35b0*/  BSYNC.RECONVERGENT B0 ;  /* 0x0000000000007941 */ /* 0x000fea0003800200 */
.L_x_253:
[----:B------:R-:W5:Y:S01]  /*35c0*/  S2UR UR5, SR_CgaCtaId ;  /* 0x00000000000579c3 */ /* 0x000f620000008800 */
[----:B------:R-:W-:Y:S01]  /*35d0*/  UMOV UR4, 0x400 ;  /* 0x0000040000047882 */ /* 0x000fe20000000000 */
[----:B----4-:R-:W-:Y:S01]  /*35e0*/  LOP3.LUT R10, R7, 0xffff, RZ, 0xc0, !PT ;  /* 0x0000ffff070a7812 */ /* 0x010fe200078ec0ff */
[----:B------:R-:W4:Y:S01]  /*35f0*/  LDCU.64 UR12, c[0x0][0x400] ;  /* 0x00008000ff0c77ac */ /* 0x000f220008000a00 */
[C---:B------:R-:W-:Y:S02]  /*3600*/  PRMT R17, R36.reuse, 0x7632, R17 ;  /* 0x0000763224117816 */ /* 0x040fe40000000011 */
[----:B------:R-:W-:Y:S01]  /*3610*/  SHF.L.U32 R36, R36, 0x10, RZ ;  /* 0x0000001024247819 */ /* 0x000fe200000006ff */
[----:B------:R-:W-:Y:S01]  /*3620*/  IMAD R10, R10, 0x13b2, RZ ;  /* 0x000013b20a0a7824 */ /* 0x000fe200078e02ff */
[----:B--2---:R-:W2:Y:S01]  /*3630*/  LDC R15, c[0x0][0x41c] ;  /* 0x00010700ff0f7b82 */ /* 0x004ea20000000800 */
[----:B------:R-:W-:-:S03]  /*3640*/  SHF.L.U32 R17, R17, 0x10, RZ ;  /* 0x0000001011117819 */ /* 0x000fc600000006ff */
[----:B------:R-:W-:Y:S01]  /*3650*/  SHF.R.U32.HI R10, RZ, 0x10, R10 ;  /* 0x00000010ff0a7819 */ /* 0x000fe2000001160a */
[----:B-----5:R-:W-:Y:S01]  /*3660*/  ULEA UR4, UR5, UR4, 0x18 ;  /* 0x0000000405047291 */ /* 0x020fe2000f8ec0ff */
[----:B------:R-:W5:Y:S03]  /*3670*/  LDCU.U8 UR5, c[0x0][0x414] ;  /* 0x00008280ff0577ac */ /* 0x000f660008000000 */
[----:B--2---:R-:W-:-:S05]  /*3680*/  IMAD R15, R15, UR10, R10 ;  /* 0x0000000a0f0f7c24 */ /* 0x004fca000f8e020a */
[----:B------:R-:W-:Y:S01]  /*3690*/  @!P1 STS.64 [UR4+0x80], R24 ;  /* 0x00008018ff009988 */ /* 0x000fe20008000a04 */
[C---:B------:R-:W-:Y:S02]  /*36a0*/  PRMT R10, R37.reuse, 0x7632, R10 ;  /* 0x00007632250a7816 */ /* 0x040fe4000000000a */
[----:B------:R-:W-:Y:S01]  /*36b0*/  SHF.L.U32 R37, R37, 0x10, RZ ;  /* 0x0000001025257819 */ /* 0x000fe200000006ff */
[----:B------:R-:W-:Y:S01]  /*36c0*/  BAR.SYNC.DEFER_BLOCKING 0x0 ;  /* 0x0000000000007b1d */ /* 0x000fe20000010000 */
[----:B----4-:R-:W-:-:S03]  /*36d0*/  ISETP.GE.U32.AND P0, PT, R15, UR12, PT ;  /* 0x0000000c0f007c0c */ /* 0x010fc6000bf06070 */
[----:B------:R-:W-:Y:S01]  /*36e0*/  FADD.FTZ R37, R37, -UR11 ;  /* 0x8000000b25257e21 */ /* 0x000fe20008010000 */
[----:B-----5:R-:W-:-:S03]  /*36f0*/  UISETP.NE.AND UP0, UPT, UR5, URZ, UPT ;  /* 0x000000ff0500728c */ /* 0x020fc6000bf05270 */
[----:B-1----:R-:W-:Y:S01]  /*3700*/  FMUL.FTZ R14, R37, UR8 ;  /* 0x00000008250e7c20 */ /* 0x002fe20008410000 */
[----:B------:R-:W1:Y:S01]  /*3710*/  LDS.64 R8, [UR4+0x80] ;  /* 0x00008004ff087984 */ /* 0x000e620008000a00 */
[----:B------:R-:W1:Y:S02]  /*3720*/  LDCU UR4, c[0x0][0x42c] ;  /* 0x00008580ff0477ac */ /* 0x000e640008000800 */
[----:B-1----:R-:W-:Y:S01]  /*3730*/  FMUL.FTZ R13, R9, UR4 ;  /* 0x00000004090d7c20 */ /* 0x002fe20008410000 */
[----:B------:R-:W-:Y:S01]  /*3740*/  SHF.L.U32 R9, R10, 0x10, RZ ;  /* 0x000000100a097819 */ /* 0x000fe200000006ff */
[----:B---3--:R-:W-:Y:S01]  /*3750*/  FMUL.FTZ R12, R8, UR4 ;  /* 0x00000004080c7c20 */ /* 0x008fe20008410000 */
[----:B------:R-:W-:-:S03]  /*3760*/  SHF.R.S32.HI R8, RZ, 0x1f, R15 ;  /* 0x0000001fff087819 */ /* 0x000fc6000001140f */
[----:B------:R-:W-:Y:S01]  /*3770*/  FADD.FTZ R9, R9, -UR11 ;  /* 0x8000000b09097e21 */ /* 0x000fe20008010000 */
[----:B------:R-:W-:Y:S01]  /*3780*/  ISETP.GE.AND.EX P0, PT, R8, UR13, PT, P0 ;  /* 0x0000000d08007c0c */ /* 0x000fe2000bf06300 */
[----:B------:R-:W-:Y:S02]  /*3790*/  FFMA.FTZ R10, R12, R14, R13 ;  /* 0x0000000e0c0a7223 */ /* 0x000fe4000001000d */
[----:B------:R-:W-:Y:S01]  /*37a0*/  FMUL.FTZ R9, R9, UR8 ;  /* 0x0000000809097c20 */ /* 0x000fe20008410000 */
[----:B------:R-:W-:Y:S09]  /*37b0*/  BRA.U !UP0, `(.L_x_261) ;  /* 0x0000000108487547 */ /* 0x000ff2000b800000 */
[----:B------:R-:W-:Y:S01]  /*37c0*/  FFMA.FTZ R14, R5, R14, R27 ;  /* 0x0000000e050e7223 */ /* 0x000fe2000001001b */
[----:B------:R-:W-:-:S03]  /*37d0*/  FFMA.FTZ R11, R6, R9, R26 ;  /* 0x00000009060b7223 */ /* 0x000fc6000001001a */
[----:B------:R-:W-:Y:S01]  /*37e0*/  FMUL.FTZ R16, R14, -1.4426950216293334961 ;  /* 0xbfb8aa3b0e107820 */ /* 0x000fe20000410000 */
[----:B------:R-:W-:-:S05]  /*37f0*/  FMUL.FTZ R20, R11, -1.4426950216293334961 ;  /* 0xbfb8aa3b0b147820 */ /* 0x000fca0000410000 */
[----:B------:R-:W1:Y:S04]  /*3800*/  MUFU.EX2 R16, R16 ;  /* 0x0000001000107308 */ /* 0x000e680000000800 */
[----:B------:R-:W2:Y:S01]  /*3810*/  MUFU.EX2 R20, R20 ;  /* 0x0000001400147308 */ /* 0x000ea20000000800 */
[----:B-1----:R-:W-:Y:S01]  /*3820*/  FADD.FTZ R18, R16, 1 ;  /* 0x3f80000010127421 */ /* 0x002fe20000010000 */
[----:B--2---:R-:W-:-:S03]  /*3830*/  FADD.FTZ R21, R20, 1 ;  /* 0x3f80000014157421 */ /* 0x004fc60000010000 */
[----:B------:R-:W1:Y:S08]  /*3840*/  MUFU.RCP R19, R18 ;  /* 0x0000001200137308 */ /* 0x000e700000001000 */
[----:B------:R-:W0:Y:S01]  /*3850*/  MUFU.RCP R22, R21 ;  /* 0x0000001500167308 */ /* 0x000e220000001000 */
[----:B-1----:R-:W-:Y:S01]  /*3860*/  FADD.FTZ R23, -R19, 1 ;  /* 0x3f80000013177421 */ /* 0x002fe20000010100 */
[----:B------:R-:W-:-:S03]  /*3870*/  FMUL.FTZ R36, R36, R19 ;  /* 0x0000001324247220 */ /* 0x000fc60000410000 */
[----:B------:R-:W-:Y:S01]  /*3880*/  FFMA.FTZ R23, R14, R23, 1 ;  /* 0x3f8000000e177423 */ /* 0x000fe20000010017 */
[----:B0-----:R-:W-:Y:S01]  /*3890*/  FADD.FTZ R24, -R22, 1 ;  /* 0x3f80000016187421 */ /* 0x001fe20000010100 */
[----:B------:R-:W-:Y:S02]  /*38a0*/  FMUL.FTZ R17, R17, R22 ;  /* 0x0000001611117220 */ /* 0x000fe40000410000 */
[----:B------:R-:W-:Y:S01]  /*38b0*/  FMUL.FTZ R36, R36, R23 ;  /* 0x0000001724247220 */ /* 0x000fe20000410000 */
[----:B------:R-:W-:-:S04]  /*38c0*/  FFMA.FTZ R24, R11, R24, 1 ;  /* 0x3f8000000b187423 */ /* 0x000fc80000010018 */
[----:B------:R-:W-:-:S07]  /*38d0*/  FMUL.FTZ R17, R17, R24 ;  /* 0x0000001811117220 */ /* 0x000fce0000410000 */
.L_x_261:
[----:B------:R-:W-:Y:S01]  /*38e0*/  FFMA.FTZ R9, R12, R9, R13 ;  /* 0x000000090c097223 */ /* 0x000fe2000001000d */
[----:B------:R-:W-:Y:S01]  /*38f0*/  BSSY.RECONVERGENT B0, `(.L_x_262) ;  /* 0x0000014000007945 */ /* 0x000fe20003800200 */
[----:B------:R-:W-:Y:S01]  /*3900*/  PRMT R14, R35, 0x7632, R14 ;  /* 0x00007632230e7816 */ /* 0x000fe2000000000e */
[----:B------:R-:W-:Y:S01]  /*3910*/  FFMA.FTZ R10, R5, R36, -R10 ;  /* 0x00000024050a7223 */ /* 0x000fe2000001080a */
[----:B------:R-:W-:Y:S01]  /*3920*/  SHF.L.U32 R35, R35, 0x10, RZ ;  /* 0x0000001023237819 */ /* 0x000fe200000006ff */
[----:B------:R-:W-:Y:S01]  /*3930*/  FFMA.FTZ R16, R6, R17, -R9 ;  /* 0x0000001106107223 */ /* 0x000fe20000010809 */
[----:B------:R-:W-:Y:S06]  /*3940*/  @P0 BRA `(.L_x_263) ;  /* 0x0000000000380947 */ /* 0x000fec0003800000 */
[----:B------:R-:W1:Y:S01]  /*3950*/  LDCU.64 UR14, c[0x0][0x3f8] ;  /* 0x00007f00ff0e77ac */ /* 0x000e620008000a00 */
[----:B------:R-:W-:Y:S01]  /*3960*/  MOV R9, R45 ;  /* 0x0000002d00097202 */ /* 0x000fe20000000f00 */
[----:B------:R-:W-:Y:S01]  /*3970*/  FMUL.FTZ R17, R10, UR8 ;  /* 0x000000080a117c20 */ /* 0x000fe20008410000 */
[----:B------:R-:W-:Y:S01]  /*3980*/  FMUL.FTZ R16, R16, UR8 ;  /* 0x0000000810107c20 */ /* 0x000fe20008410000 */
[----:B------:R-:W2:Y:S01]  /*3990*/  LDCU.64 UR4, c[0x0][0x380] ;  /* 0x00007000ff0477ac */ /* 0x000ea20008000a00 */
[----:B-1----:R-:W-:Y:S01]  /*39a0*/  IMAD R18, R8, UR14, RZ ;  /* 0x0000000e08127c24 */ /* 0x002fe2000f8e02ff */
[----:B------:R-:W-:-:S03]  /*39b0*/  MOV R8, R42 ;  /* 0x0000002a00087202 */ /* 0x000fc60000000f00 */
[C---:B------:R-:W-:Y:S02]  /*39c0*/  IMAD R11, R15.reuse, UR15, R18 ;  /* 0x0000000f0f0b7c24 */ /* 0x040fe4000f8e0212 */
[----:B------:R-:W-:-:S03]  /*39d0*/  IMAD.WIDE.U32 R8, R15, UR14, R8 ;  /* 0x0000000e0f087c25 */ /* 0x000fc6000f8e0008 */
[----:B--2---:R-:W-:Y:S02]  /*39e0*/  LEA R10, P0, R8, UR4, 0x1 ;  /* 0x00000004080a7c11 */ /* 0x004fe4000f8008ff */
[----:B------:R-:W-:Y:S02]  /*39f0*/  IADD3 R11, PT, PT, R9, R11, RZ ;  /* 0x0000000b090b7210 */ /* 0x000fe40007ffe0ff */
[----:B------:R-:W-:Y:S02]  /*3a00*/  F2FP.BF16.F32.PACK_AB R9, R16, R17 ;  /* 0x000000111009723e */ /* 0x000fe400000010ff */
[----:B------:R-:W-:-:S05]  /*3a10*/  LEA.HI.X R11, R8, UR5, R11, 0x1, P0 ;  /* 0x00000005080b7c11 */ /* 0x000fca00080f0c0b */
[----:B------:R1:W-:Y:S02]  /*3a20*/  STG.E desc[UR6][R10.64], R9 ;  /* 0x000000090a007986 */ /* 0x0003e4000c101906 */
.L_x_263:
[----:B------:R-:W-:Y:S05]  /*3a30*/  BSYNC.RECONVERGENT B0 ;  /* 0x0000000000007941 */ /* 0x000fea0003800200 */
.L_x_262:
[C---:B------:R-:W-:Y:S02]  /*3a40*/  PRMT R8, R33.reuse, 0x7632, R8 ;  /* 0x0000763221087816 */ /* 0x040fe40000000008 */
[C---:B-1----:R-:W-:Y:S02]  /*3a50*/  PRMT R10, R30.reuse, 0x7632, R10 ;  /* 0x000076321e0a7816 */ /* 0x042fe4000000000a */
[----:B------:R-:W-:Y:S02]  /*3a60*/  SHF.L.U32 R33, R33, 0x10, RZ ;  /* 0x0000001021217819 */ /* 0x000fe400000006ff */
[----:B------:R-:W-:Y:S01]  /*3a70*/  SHF.L.U32 R9, R30, 0x10, RZ ;  /* 0x000000101e097819 */ /* 0x000fe200000006ff */
[----:B------:R-:W-:Y:S01]  /*3a80*/  FADD.FTZ R30, R35, -UR11 ;  /* 0x8000000b231e7e21 */ /* 0x000fe20008010000 */
[----:B------:R-:W-:Y:S01]  /*3a90*/  SHF.L.U32 R14, R14, 0x10, RZ ;  /* 0x000000100e0e7819 */ /* 0x000fe200000006ff */
[----:B------:R-:W-:Y:S01]  /*3aa0*/  FADD.FTZ R22, R33, -UR11 ;  /* 0x8000000b21167e21 */ /* 0x000fe20008010000 */
[----:B------:R-:W-:Y:S01]  /*3ab0*/  SHF.L.U32 R8, R8, 0x10, RZ ;  /* 0x0000001008087819 */ /* 0x000fe200000006ff */
[----:B------:R-:W-:Y:S01]  /*3ac0*/  FADD.FTZ R9, R9, -UR11 ;  /* 0x8000000b09097e21 */ /* 0x000fe20008010000 */
[----:B------:R-:W-:Y:S01]  /*3ad0*/  SHF.L.U32 R10, R10, 0x10, RZ ;  /* 0x000000100a0a7819 */ /* 0x000fe200000006ff */
[----:B------:R-:W-:Y:S01]  /*3ae0*/  FADD.FTZ R14, R14, -UR11 ;  /* 0x8000000b0e0e7e21 */ /* 0x000fe20008010000 */
[C---:B------:R-:W-:Y:S01]  /*3af0*/  IADD3 R11, PT, PT, R15.reuse, 0x20, RZ ;  /* 0x000000200f0b7810 */ /* 0x040fe20007ffe0ff */
[----:B------:R-:W-:Y:S01]  /*3b00*/  FADD.FTZ R8, R8, -UR11 ;  /* 0x8000000b08087e21 */ /* 0x000fe20008010000 */
[----:B------:R-:W-:Y:S01]  /*3b10*/  IADD3 R16, PT, PT, R15, 0x40, RZ ;  /* 0x000000400f107810 */ /* 0x000fe20007ffe0ff */
[----:B------:R-:W-:Y:S01]  /*3b20*/  FADD.FTZ R10, R10, -UR11 ;  /* 0x8000000b0a0a7e21 */ /* 0x000fe20008010000 */
[----:B------:R-:W-:Y:S01]  /*3b30*/  FMUL.FTZ R30, R30, UR8 ;  /* 0x000000081e1e7c20 */ /* 0x000fe20008410000 */
[----:B------:R-:W-:Y:S01]  /*3b40*/  FMUL.FTZ R22, R22, UR8 ;  /* 0x0000000816167c20 */ /* 0x000fe20008410000 */
[----:B------:R-:W-:Y:S01]  /*3b50*/  FMUL.FTZ R18, R9, UR8 ;  /* 0x0000000809127c20 */ /* 0x000fe20008410000 */
[----:B0-----:R-:W-:Y:S01]  /*3b60*/  FMUL.FTZ R25, R14, UR8 ;  /* 0x000000080e197c20 */ /* 0x001fe20008410000 */
[----:B------:R-:W-:Y:S01]  /*3b70*/  FMUL.FTZ R17, R8, UR8 ;  /* 0x0000000808117c20 */ /* 0x000fe20008410000 */
[----:B------:R-:W-:Y:S01]  /*3b80*/  FMUL.FTZ R14, R10, UR8 ;  /* 0x000000080a0e7c20 */ /* 0x000fe20008410000 */
[----:B------:R-:W-:Y:S01]  /*3b90*/  PRMT R23, R34, 0x7632, R23 ;  /* 0x0000763222177816 */ /* 0x000fe20000000017 */
[C-C-:B------:R-:W-:Y:S01]  /*3ba0*/  FFMA.FTZ R10, R12.reuse, R30, R13.reuse ;  /* 0x0000001e0c0a7223 */ /* 0x140fe2000001000d */
[----:B------:R-:W-:Y:S01]  /*3bb0*/  IADD3 R15, PT, PT, R15, 0x60, RZ ;  /* 0x000000600f0f7810 */ /* 0x000fe20007ffe0ff */
[C-C-:B------:R-:W-:Y:S01]  /*3bc0*/  FFMA.FTZ R9, R12.reuse, R25, R13.reuse ;  /* 0x000000190c097223 */ /* 0x140fe2000001000d */
[----:B------:R-:W-:Y:S01]  /*3bd0*/  ISETP.GE.U32.AND P1, PT, R11, UR12, PT ;  /* 0x0000000c0b007c0c */ /* 0x000fe2000bf26070 */
[--C-:B------:R-:W-:Y:S01]  /*3be0*/  FFMA.FTZ R24, R12, R22, R13.reuse ;  /* 0x000000160c187223 */ /* 0x100fe2000001000d */
[----:B------:R-:W-:Y:S01]  /*3bf0*/  ISETP.GE.U32.AND P2, PT, R16, UR12, PT ;  /* 0x0000000c10007c0c */ /* 0x000fe2000bf46070 */
[C---:B------:R-:W-:Y:S01]  /*3c00*/  FFMA.FTZ R21, R12.reuse, R17, R13 ;  /* 0x000000110c157223 */ /* 0x040fe2000001000d */
[----:B------:R-:W-:Y:S01]  /*3c10*/  SHF.R.S32.HI R8, RZ, 0x1f, R11 ;  /* 0x0000001fff087819 */ /* 0x000fe2000001140b */
[C-C-:B------:R-:W-:Y:S01]  /*3c20*/  FFMA.FTZ R20, R12.reuse, R18, R13.reuse ;  /* 0x000000120c147223 */ /* 0x140fe2000001000d */
        /* <DEDUP_REMOVED lines=26> */
.L_x_264:
        /* <DEDUP_REMOVED lines=8> */
[----:B------:R-:W1:Y:S01]  /*3e50*/  LDCU.64 UR14, c[0x0][0x380] ;  /* 0x00007000ff0e77ac */ /* 0x000e620008000a00 */
[----:B0-----:R-:W-:Y:S01]  /*3e60*/  IMAD R30, R8, UR4, RZ ;  /* 0x00000004081e7c24 */ /* 0x001fe2000f8e02ff */
[----:B------:R-:W-:-:S05]  /*3e70*/  MOV R8, R42 ;  /* 0x0000002a00087202 */ /* 0x000fca0000000f00 */
[----:B------:R-:W-:-:S04]  /*3e80*/  IMAD.WIDE.U32 R8, R11, UR4, R8 ;  /* 0x000000040b087c25 */ /* 0x000fc8000f8e0008 */
[----:B------:R-:W-:Y:S01]  /*3e90*/  IMAD R11, R11, UR5, R30 ;  /* 0x000000050b0b7c24 */ /* 0x000fe2000f8e021e */
[----:B-1----:R-:W-:-:S04]  /*3ea0*/  LEA R10, P1, R8, UR14, 0x1 ;  /* 0x0000000e080a7c11 */ /* 0x002fc8000f8208ff */
[----:B------:R-:W-:Y:S02]  /*3eb0*/  IADD3 R11, PT, PT, R9, R11, RZ ;  /* 0x0000000b090b7210 */ /* 0x000fe40007ffe0ff */
[----:B------:R-:W-:Y:S02]  /*3ec0*/  F2FP.BF16.F32.PACK_AB R9, R12, R23 ;  /* 0x000000170c09723e */ /* 0x000fe400000010ff */
[----:B------:R-:W-:-:S05]  /*3ed0*/  LEA.HI.X R11, R8, UR15, R11, 0x1, P1 ;  /* 0x0000000f080b7c11 */ /* 0x000fca00088f0c0b */
[----:B------:R0:W-:Y:S02]  /*3ee0*/  STG.E desc[UR6][R10.64], R9 ;  /* 0x000000090a007986 */ /* 0x0001e4000c101906 */
.L_x_266:
[----:B------:R-:W-:Y:S05]  /*3ef0*/  BSYNC.RECONVERGENT B0 ;  /* 0x0000000000007941 */ /* 0x000fea0003800200 */
.L_x_265:
        /* <DEDUP_REMOVED lines=21> */
.L_x_267:
[----:B------:R-:W-:Y:S01]  /*4050*/  BSSY.RECONVERGENT B0, `(.L_x_268) ;  /* 0x0000012000007945 */ /* 0x000fe20003800200 */
[----:B------:R-:W-:Y:S01]  /*4060*/  FFMA.FTZ R24, R5, R32, -R24 ;  /* 0x0000002005187223 */ /* 0x000fe20000010818 */
[----:B------:R-:W-:Y:S02]  /*4070*/  FFMA.FTZ R12, R6, R31, -R21 ;  /* 0x0000001f060c7223 */ /* 0x000fe40000010815 */
[----:B------:R-:W-:Y:S05]  /*4080*/  @P2 BRA `(.L_x_269) ;  /* 0x0000000000382947 */ /* 0x000fea0003800000 */
[----:B------:R-:W1:Y:S01]  /*4090*/  LDCU.64 UR4, c[0x0][0x3f8] ;  /* 0x00007f00ff0477ac */ /* 0x000e620008000a00 */
[----:B------:R-:W-:Y:S01]  /*40a0*/  MOV R8, R42 ;  /* 0x0000002a00087202 */ /* 0x000fe20000000f00 */
[----:B------:R-:W-:Y:S01]  /*40b0*/  FMUL.FTZ R17, R24, UR8 ;  /* 0x0000000818117c20 */ /* 0x000fe20008410000 */
[----:B0-----:R-:W-:Y:S01]  /*40c0*/  MOV R9, R45 ;  /* 0x0000002d00097202 */ /* 0x001fe20000000f00 */
[----:B------:R-:W0:Y:S01]  /*40d0*/  LDCU.64 UR14, c[0x0][0x380] ;  /* 0x00007000ff0e77ac */ /* 0x000e220008000a00 */
[----:B------:R-:W-:Y:S01]  /*40e0*/  FMUL.FTZ R12, R12, UR8 ;  /* 0x000000080c0c7c20 */ /* 0x000fe20008410000 */
[----:B-1----:R-:W-:Y:S02]  /*40f0*/  IMAD R19, R19, UR4, RZ ;  /* 0x0000000413137c24 */ /* 0x002fe4000f8e02ff */
[----:B------:R-:W-:-:S04]  /*4100*/  IMAD.WIDE.U32 R8, R16, UR4, R8 ;  /* 0x0000000410087c25 */ /* 0x000fc8000f8e0008 */
[----:B------:R-:W-:Y:S01]  /*4110*/  IMAD R19, R16, UR5, R19 ;  /* 0x0000000510137c24 */ /* 0x000fe2000f8e0213 */
[----:B0-----:R-:W-:-:S04]  /*4120*/  LEA R10, P1, R8, UR14, 0x1 ;  /* 0x0000000e080a7c11 */ /* 0x001fc8000f8208ff */
[----:B------:R-:W-:Y:S02]  /*4130*/  IADD3 R19, PT, PT, R9, R19, RZ ;  /* 0x0000001309137210 */ /* 0x000fe40007ffe0ff */
[----:B------:R-:W-:Y:S02]  /*4140*/  F2FP.BF16.F32.PACK_AB R9, R12, R17 ;  /* 0x000000110c09723e */ /* 0x000fe400000010ff */
[----:B------:R-:W-:-:S05]  /*4150*/  LEA.HI.X R11, R8, UR15, R19, 0x1, P1 ;  /* 0x0000000f080b7c11 */ /* 0x000fca00088f0c13 */
[----:B------:R1:W-:Y:S02]  /*4160*/  STG.E desc[UR6][R10.64], R9 ;  /* 0x000000090a007986 */ /* 0x0003e4000c101906 */
.L_x_269:
[----:B------:R-:W-:Y:S05]  /*4170*/  BSYNC.RECONVERGENT B0 ;  /* 0x0000000000007941 */ /* 0x000fea0003800200 */
.L_x_268:
[----:B------:R-:W-:Y:S02]  /*4180*/  SHF.L.U32 R29, R29, 0x10, RZ ;  /* 0x000000101d1d7819 */ /* 0x000fe400000006ff */
[----:B------:R-:W-:Y:S02]  /*4190*/  SHF.R.S32.HI R16, RZ, 0x1f, R15 ;  /* 0x0000001fff107819 */ /* 0x000fe4000001140f */
[----:B------:R-:W-:Y:S01]  /*41a0*/  SHF.L.U32 R28, R28, 0x10, RZ ;  /* 0x000000101c1c7819 */ /* 0x000fe200000006ff */
[----:B------:R-:W-:Y:S06]  /*41b0*/  BRA.U !UP0, `(.L_x_270) ;  /* 0x0000000108487547 */ /* 0x000fec000b800000 */
[----:B------:R-:W-:Y:S01]  /*41c0*/  FFMA.FTZ R18, R5, R18, R27 ;  /* 0x0000001205127223 */ /* 0x000fe2000001001b */
[----:B------:R-:W-:-:S03]  /*41d0*/  FFMA.FTZ R14, R6, R14, R26 ;  /* 0x0000000e060e7223 */ /* 0x000fc6000001001a */
[----:B------:R-:W-:Y:S01]  /*41e0*/  FMUL.FTZ R8, R18, -1.4426950216293334961 ;  /* 0xbfb8aa3b12087820 */ /* 0x000fe20000410000 */
[----:B01----:R-:W-:-:S05]  /*41f0*/  FMUL.FTZ R11, R14, -1.4426950216293334961 ;  /* 0xbfb8aa3b0e0b7820 */ /* 0x003fca0000410000 */
        /* <DEDUP_REMOVED lines=14> */
.L_x_270:
[----:B------:R-:W-:Y:S01]  /*42e0*/  ISETP.GE.AND.EX P0, PT, R16, UR13, PT, P0 ;  /* 0x0000000d10007c0c */ /* 0x000fe2000bf06300 */
[----:B------:R-:W-:Y:S01]  /*42f0*/  FFMA.FTZ R20, R5, R29, -R20 ;  /* 0x0000001d05147223 */ /* 0x000fe20000010814 */
[----:B------:R-:W-:Y:S01]  /*4300*/  FFMA.FTZ R13, R6, R28, -R13 ;  /* 0x0000001c060d7223 */ /* 0x000fe2000001080d */
[----:B------:R-:W-:Y:S02]  /*4310*/  BSSY.RECONVERGENT B0, `(.L_x_271) ;  /* 0x000000f000007945 */ /* 0x000fe40003800200 */
[----:B------:R-:W-:Y:S01]  /*4320*/  FMUL.FTZ R5, R20, UR8 ;  /* 0x0000000814057c20 */ /* 0x000fe20008410000 */
[----:B------:R-:W-:-:S07]  /*4330*/  FMUL.FTZ R6, R13, UR8 ;  /* 0x000000080d067c20 */ /* 0x000fce0008410000 */
[----:B------:R-:W-:Y:S05]  /*4340*/  @P0 BRA `(.L_x_272) ;  /* 0x00000000002c0947 */ /* 0x000fea0003800000 */
[----:B------:R-:W2:Y:S01]  /*4350*/  LDCU.64 UR4, c[0x0][0x3f8] ;  /* 0x00007f00ff0477ac */ /* 0x000ea20008000a00 */
[----:B------:R-:W-:Y:S02]  /*4360*/  MOV R43, R45 ;  /* 0x0000002d002b7202 */ /* 0x000fe40000000f00 */
[----:B------:R-:W-:Y:S01]  /*4370*/  F2FP.BF16.F32.PACK_AB R5, R6, R5 ;  /* 0x000000050605723e */ /* 0x000fe200000010ff */
[----:B------:R-:W3:Y:S01]  /*4380*/  LDCU.64 UR8, c[0x0][0x380] ;  /* 0x00007000ff0877ac */ /* 0x000ee20008000a00 */
[----:B--2---:R-:W-:Y:S02]  /*4390*/  IMAD R16, R16, UR4, RZ ;  /* 0x0000000410107c24 */ /* 0x004fe4000f8e02ff */
[----:B------:R-:W-:-:S04]  /*43a0*/  IMAD.WIDE.U32 R42, R15, UR4, R42 ;  /* 0x000000040f2a7c25 */ /* 0x000fc8000f8e002a */
[----:B------:R-:W-:Y:S01]  /*43b0*/  IMAD R15, R15, UR5, R16 ;  /* 0x000000050f0f7c24 */ /* 0x000fe2000f8e0210 */
[----:B---3--:R-:W-:-:S04]  /*43c0*/  LEA R8, P0, R42, UR8, 0x1 ;  /* 0x000000082a087c11 */ /* 0x008fc8000f8008ff */
[----:B------:R-:W-:-:S04]  /*43d0*/  IADD3 R15, PT, PT, R43, R15, RZ ;  /* 0x0000000f2b0f7210 */ /* 0x000fc80007ffe0ff */
[----:B01----:R-:W-:-:S05]  /*43e0*/  LEA.HI.X R9, R42, UR9, R15, 0x1, P0 ;  /* 0x000000092a097c11 */ /* 0x003fca00080f0c0f */
[----:B------:R2:W-:Y:S02]  /*43f0*/  STG.E desc[UR6][R8.64], R5 ;  /* 0x0000000508007986 */ /* 0x0005e4000c101906 */
.L_x_272:
[----:B------:R-:W-:Y:S05]  /*4400*/  BSYNC.RECONVERGENT B0 ;  /* 0x0000000000007941 */ /* 0x000fea0003800200 */
.L_x_271:
[----:B------:R-:W3:Y:S01]  /*4410*/  LDCU UR4, c[0x0][0x410] ;  /* 0x00008200ff0477ac */ /* 0x000ee20008000800 */
[----:B------:R-:W-:Y:S02]  /*4420*/  IADD3 R38, PT, PT, R3, R38, RZ ;  /* 0x0000002603267210 */ /* 0x000fe40007ffe0ff */
[----:B------:R-:W-:Y:S01]  /*4430*/  IADD3 R39, PT, PT, R39, 0x1, RZ ;  /* 0x0000000127277810 */ /* 0x000fe20007ffe0ff */
[----:B------:R-:W3:Y:S02]  /*4440*/  LDCU UR5, c[0x0][0x3e0] ;  /* 0x00007c00ff0577ac */ /* 0x000ee40008000800 */
[----:B---3--:R-:W-:-:S06]  /*4450*/  UIMAD UR4, UR4, UR5, URZ ;  /* 0x00000005040472a4 */ /* 0x008fcc000f8e02ff */
[----:B------:R-:W-:-:S13]  /*4460*/  ISETP.GE.AND P0, PT, R38, UR4, PT ;  /* 0x0000000426007c0c */ /* 0x000fda000bf06270 */
[----:B------:R-:W-:Y:S05]  /*4470*/  @!P0 BRA `(.L_x_273) ;  /* 0xffffffbc00408947 */ /* 0x000fea000383ffff */
.L_x_242:
[----:B------:R-:W3:Y:S01]  /*4480*/  LDC R4, c[0x0][0x370] ;  /* 0x0000dc00ff047b82 */ /* 0x000ee20000000800 */
[----:B------:R-:W-:Y:S01]  /*4490*/  ISETP.NE.AND P2, PT, R7, RZ, PT ;  /* 0x000000ff0700720c */ /* 0x000fe20003f45270 */
[----:B------:R-:W-:Y:S06]  /*44a0*/  BSSY.RECONVERGENT B0, `(.L_x_274) ;  /* 0x0000011000007945 */ /* 0x000fec0003800200 */
[----:B012---:R-:W0:Y:S08]  /*44b0*/  LDC R9, c[0x0][0x374] ;  /* 0x0000dd00ff097b82 */ /* 0x007e300000000800 */
[----:B------:R-:W1:Y:S01]  /*44c0*/  LDC.64 R2, c[0x0][0x3c8] ;  /* 0x0000f200ff027b82 */ /* 0x000e620000000a00 */
[----:B---3--:R-:W-:-:S02]  /*44d0*/  ISETP.NE.AND P1, PT, R4, 0x1, PT ;  /* 0x000000010400780c */ /* 0x008fc40003f25270 */
        /* <DEDUP_REMOVED lines=13> */
.L_x_275:
[----:B------:R-:W-:Y:S05]  /*45b0*/  BSYNC.RECONVERGENT B0 ;  /* 0x0000000000007941 */ /* 0x000fea0003800200 */
.L_x_274:
[----:B------:R-:W-:Y:S05]  /*45c0*/  @P0 EXIT ;  /* 0x000000000000094d */ /* 0x000fea0003800000 */
[----:B------:R-:W-:Y:S05]  /*45d0*/  @P2 BRA `(.L_x_276) ;  /* 0x0000000000202947 */ /* 0x000fea0003800000 */
[----:B------:R-:W-:-:S05]  /*45e0*/  IMAD R0, R4, R9, RZ ;  /* 0x0000000904007224 */ /* 0x000fca00078e02ff */
[----:B------:R-:W-:-:S13]  /*45f0*/  ISETP.NE.AND P0, PT, R0, -0x1, PT ;  /* 0xffffffff0000780c */ /* 0x000fda0003f05270 */
[----:B------:R-:W-:Y:S05]  /*4600*/  @!P0 BRA `(.L_x_276) ;  /* 0x0000000000148947 */ /* 0x000fea0003800000 */
.L_x_277:
[----:B0-----:R-:W2:Y:S04]  /*4610*/  LDG.E.STRONG.GPU R5, desc[UR6][R2.64] ;  /* 0x0000000602057981 */ /* 0x001ea8000c1ef900 */
[----:B--2---:R-:W-:Y:S01]  /*4620*/  CCTL.IVALL ;  /* 0x00000000ff00798f */ /* 0x004fe20002000000 */
[----:B------:R-:W-:Y:S05]  /*4630*/  YIELD ;  /* 0x0000000000007946 */ /* 0x000fea0003800000 */
[----:B------:R-:W-:-:S13]  /*4640*/  ISETP.NE.AND P0, PT, R5, R0, PT ;  /* 0x000000000500720c */ /* 0x000fda0003f05270 */
[----:B------:R-:W-:Y:S05]  /*4650*/  @P0 BRA `(.L_x_277) ;  /* 0xfffffffc00ec0947 */ /* 0x000fea000383ffff */
.L_x_276:
[----:B------:R-:W-:Y:S05]  /*4660*/  WARPSYNC.ALL ;  /* 0x0000000000007948 */ /* 0x000fea0003800000 */
[----:B0-----:R-:W0:Y:S08]  /*4670*/  LDC.64 R4, c[0x0][0x3f8] ;  /* 0x0000fe00ff047b82 */ /* 0x001e300000000a00 */
        /* <DEDUP_REMOVED lines=44> */
[----:B------:R-:W-:-:S05]  /*4940*/  SHF.R.S32.HI R17, RZ, 0x1, R13 ;  /* 0x00000001ff117819 */ /* 0x000fca000001140d */
        /* <DEDUP_REMOVED lines=11> */
[----:B------:R-:W-:Y:S01]  /*4a00*/  UMOV UR4, URZ ;  /* 0x000000ff00047c82 */ /* 0x000fe20008000000 */
[----:B------:R-:W-:-:S02]  /*4a10*/  SHF.L.U64.HI R32, R0, 0x2, R3 ;  /* 0x0000000200207819 */ /* 0x000fc40000010203 */
[----:B------:R-:W-:Y:S02]  /*4a20*/  SHF.L.U64.HI R28, R16, 0x2, R17 ;  /* 0x00000002101c7819 */ /* 0x000fe40000010211 */
[C---:B0-----:R-:W-:Y:S02]  /*4a30*/  IADD3 R26, P2, PT, R24.reuse, UR10, RZ ;  /* 0x0000000a181a7c10 */ /* 0x041fe4000ff5e0ff */
[----:B------:R-:W-:Y:S02]  /*4a40*/  IADD3 R2, PT, PT, R9, UR4, RZ ;  /* 0x0000000409027c10 */ /* 0x000fe4000fffe0ff */
[----:B-1----:R-:W-:Y:S02]  /*4a50*/  IADD3 R18, P1, PT, R24, UR8, RZ ;  /* 0x0000000818127c10 */ /* 0x002fe4000ff3e0ff */
[----:B------:R-:W-:Y:S01]  /*4a60*/  MOV R7, R8 ;  /* 0x0000000800077202 */ /* 0x000fe20000000f00 */
[----:B------:R-:W-:Y:S01]  /*4a70*/  IMAD.WIDE.U32 R8, R4, 0x4, RZ ;  /* 0x0000000404087825 */ /* 0x000fe200078e00ff */
[----:B------:R-:W-:-:S02]  /*4a80*/  IADD3.X R27, PT, PT, R25, UR11, RZ, P2, !PT ;  /* 0x0000000b191b7c10 */ /* 0x000fc400097fe4ff */
[----:B------:R-:W-:Y:S02]  /*4a90*/  IADD3.X R19, PT, PT, R25, UR9, RZ, P1, !PT ;  /* 0x0000000919137c10 */ /* 0x000fe40008ffe4ff */
[----:B------:R-:W-:Y:S02]  /*4aa0*/  IADD3 R20, P2, PT, RZ, -R11, RZ ;  /* 0x8000000bff147210 */ /* 0x000fe40007f5e0ff */
[----:B--2---:R-:W-:Y:S02]  /*4ab0*/  IADD3 R24, P1, PT, R24, UR12, RZ ;  /* 0x0000000c18187c10 */ /* 0x004fe4000ff3e0ff */
[----:B------:R-:W-:Y:S02]  /*4ac0*/  SHF.L.U32 R11, R5, 0x2, RZ ;  /* 0x00000002050b7819 */ /* 0x000fe400000006ff */
[----:B------:R-:W-:Y:S02]  /*4ad0*/  IADD3.X R25, PT, PT, R25, UR13, RZ, P1, !PT ;  /* 0x0000000d19197c10 */ /* 0x000fe40008ffe4ff */
[----:B------:R-:W-:-:S02]  /*4ae0*/  IADD3 R30, PT, PT, R9, R11, RZ ;  /* 0x0000000b091e7210 */ /* 0x000fc40007ffe0ff */
[----:B------:R-:W-:-:S07]  /*4af0*/  IADD3.X R22, PT, PT, RZ, -0x1, RZ, P2, !PT ;  /* 0xffffffffff167810 */ /* 0x000fce00017fe4ff */
.L_x_280:
[-C--:B0-----:R-:W-:Y:S01]  /*4b00*/  LEA R10, P3, R16, R18.reuse, 0x2 ;  /* 0x00000012100a7211 */ /* 0x081fe200078610ff */
        /* <DEDUP_REMOVED lines=28> */
.L_x_279:
[----:B------:R-:W-:Y:S05]  /*4cd0*/  BSYNC.RECONVERGENT B0 ;  /* 0x0000000000007941 */ /* 0x000fea0003800200 */
.L_x_278:
[----:B------:R-:W-:Y:S05]  /*4ce0*/  @!P0 EXIT ;  /* 0x000000000000894d */ /* 0x000fea0003800000 */
[C---:B------:R-:W-:Y:S01]  /*4cf0*/  SHF.L.U64.HI R5, R4.reuse, 0x2, R5 ;  /* 0x0000000204057819 */ /* 0x040fe20000010205 */
[----:B------:R-:W1:Y:S01]  /*4d00*/  LDCU.64 UR4, c[0x0][0x3d8] ;  /* 0x00007b00ff0477ac */ /* 0x000e620008000a00 */
[----:B------:R-:W-:Y:S02]  /*4d10*/  SHF.L.U32 R4, R4, 0x2, RZ ;  /* 0x0000000204047819 */ /* 0x000fe400000006ff */
[C---:B------:R-:W-:Y:S01]  /*4d20*/  SHF.L.U64.HI R6, R16.reuse, 0x2, R17 ;  /* 0x0000000210067819 */ /* 0x040fe20000010211 */
[----:B------:R-:W2:Y:S01]  /*4d30*/  LDCU.64 UR8, c[0x0][0x388] ;  /* 0x00007100ff0877ac */ /* 0x000ea20008000a00 */
[----:B0-----:R-:W-:Y:S02]  /*4d40*/  SHF.L.U32 R10, R16, 0x2, RZ ;  /* 0x00000002100a7819 */ /* 0x001fe400000006ff */
[C---:B------:R-:W-:Y:S01]  /*4d50*/  SHF.L.U64.HI R8, R0.reuse, 0x2, R3 ;  /* 0x0000000200087819 */ /* 0x040fe20000010203 */
[----:B------:R-:W0:Y:S01]  /*4d60*/  LDCU.64 UR10, c[0x0][0x390] ;  /* 0x00007200ff0a77ac */ /* 0x000e220008000a00 */
[----:B------:R-:W-:-:S07]  /*4d70*/  SHF.L.U32 R9, R0, 0x2, RZ ;  /* 0x0000000200097819 */ /* 0x000fce00000006ff */
.L_x_281:
[C---:B---3--:R-:W-:Y:S02]  /*4d80*/  SHF.L.U32 R11, R7.reuse, 0x2, RZ ;  /* 0x00000002070b7819 */ /* 0x048fe400000006ff */
[----:B------:R-:W-:Y:S02]  /*4d90*/  SHF.L.U64.HI R2, R7, 0x2, R2 ;  /* 0x0000000207027819 */ /* 0x000fe40000010202 */
[----:B-1----:R-:W-:-:S04]  /*4da0*/  IADD3 R12, P0, PT, R11, UR4, RZ ;  /* 0x000000040b0c7c10 */ /* 0x002fc8000ff1e0ff */
[----:B------:R-:W-:Y:S02]  /*4db0*/  IADD3.X R13, PT, PT, R2, UR5, RZ, P0, !PT ;  /* 0x00000005020d7c10 */ /* 0x000fe400087fe4ff */
[C---:B------:R-:W-:Y:S02]  /*4dc0*/  IADD3 R14, P0, PT, R12.reuse, R9, RZ ;  /* 0x000000090c0e7210 */ /* 0x040fe40007f1e0ff */
[C---:B------:R-:W-:Y:S02]  /*4dd0*/  IADD3 R18, P2, PT, R12.reuse, R10, RZ ;  /* 0x0000000a0c127210 */ /* 0x040fe40007f5e0ff */
[C---:B------:R-:W-:Y:S02]  /*4de0*/  IADD3.X R15, PT, PT, R13.reuse, R8, RZ, P0, !PT ;  /* 0x000000080d0f7210 */ /* 0x040fe400007fe4ff */
[----:B------:R-:W-:Y:S02]  /*4df0*/  IADD3 R16, P1, PT, R12, R4, RZ ;  /* 0x000000040c107210 */ /* 0x000fe40007f3e0ff */
[C---:B------:R-:W-:Y:S01]  /*4e00*/  IADD3.X R19, PT, PT, R13.reuse, R6, RZ, P2, !PT ;  /* 0x000000060d137210 */ /* 0x040fe200017fe4ff */
[----:B------:R1:W3:Y:S01]  /*4e10*/  LDG.E R12, desc[UR6][R12.64] ;  /* 0x000000060c0c7981 */ /* 0x0002e2000c1e1900 */
[----:B------:R-:W-:-:S03]  /*4e20*/  IADD3.X R17, PT, PT, R13, R5, RZ, P1, !PT ;  /* 0x000000050d117210 */ /* 0x000fc60000ffe4ff */
[----:B------:R-:W3:Y:S04]  /*4e30*/  LDG.E R15, desc[UR6][R14.64] ;  /* 0x000000060e0f7981 */ /* 0x000ee8000c1e1900 */
[----:B------:R-:W4:Y:S04]  /*4e40*/  LDG.E R16, desc[UR6][R16.64] ;  /* 0x0000000610107981 */ /* 0x000f28000c1e1900 */
[----:B------:R-:W4:Y:S01]  /*4e50*/  LDG.E R19, desc[UR6][R18.64] ;  /* 0x0000000612137981 */ /* 0x000f22000c1e1900 */
[----:B------:R-:W-:Y:S02]  /*4e60*/  LOP3.LUT R22, R11, 0xfffffffc, RZ, 0xc0, !PT ;  /* 0xfffffffc0b167812 */ /* 0x000fe400078ec0ff */
[----:B------:R-:W-:-:S02]  /*4e70*/  LOP3.LUT R25, R2, 0x1, RZ, 0xc0, !PT ;  /* 0x0000000102197812 */ /* 0x000fc400078ec0ff */
[----:B--2---:R-:W-:Y:S02]  /*4e80*/  IADD3 R20, P0, PT, R22, UR8, RZ ;  /* 0x0000000816147c10 */ /* 0x004fe4000ff1e0ff */
[----:B-1----:R-:W-:Y:S02]  /*4e90*/  LOP3.LUT R13, R2, 0x3, RZ, 0xc0, !PT ;  /* 0x00000003020d7812 */ /* 0x002fe400078ec0ff */
[----:B------:R-:W-:Y:S02]  /*4ea0*/  IADD3.X R21, PT, PT, R25, UR9, RZ, P0, !PT ;  /* 0x0000000919157c10 */ /* 0x000fe400087fe4ff */
[----:B0-----:R-:W-:-:S04]  /*4eb0*/  IADD3 R24, P0, PT, R22, UR10, RZ ;  /* 0x0000000a16187c10 */ /* 0x001fc8000ff1e0ff */
[----:B------:R-:W-:Y:S02]  /*4ec0*/  IADD3.X R25, PT, PT, R25, UR11, RZ, P0, !PT ;  /* 0x0000000b19197c10 */ /* 0x000fe400087fe4ff */
[----:B---3--:R-:W-:Y:S02]  /*4ed0*/  F2FP.BF16.F32.PACK_AB R23, R15, R12 ;  /* 0x0000000c0f17723e */ /* 0x008fe400000010ff */
[----:B------:R-:W-:-:S04]  /*4ee0*/  IADD3 R12, P1, PT, R22, UR4, RZ ;  /* 0x00000004160c7c10 */ /* 0x000fc8000ff3e0ff */
[----:B------:R-:W-:Y:S02]  /*4ef0*/  IADD3.X R13, PT, PT, R13, UR5, RZ, P1, !PT ;  /* 0x000000050d0d7c10 */ /* 0x000fe40008ffe4ff */
[----:B----4-:R-:W-:Y:S02]  /*4f00*/  F2FP.BF16.F32.PACK_AB R27, R19, R16 ;  /* 0x00000010131b723e */ /* 0x010fe400000010ff */
        /* <DEDUP_REMOVED lines=40> */
[----:B------:R-:W4:Y:S04]  /*5190*/  LDG.E R12, desc[UR6][R12.64+0x1380] ;  /* 0x001380060c0c7981 */ /* 0x000f28000c1e1900 */
[----:B------:R-:W4:Y:S04]  /*51a0*/  LDG.E R19, desc[UR6][R18.64+0x1380] ;  /* 0x0013800612137981 */ /* 0x000f28000c1e1900 */
[----:B------:R-:W5:Y:S04]  /*51b0*/  LDG.E R14, desc[UR6][R14.64+0x1380] ;  /* 0x001380060e0e7981 */ /* 0x000f68000c1e1900 */
[----:B------:R-:W5:Y:S01]  /*51c0*/  LDG.E R17, desc[UR6][R16.64+0x1380] ;  /* 0x0013800610117981 */ /* 0x000f62000c1e1900 */
        /* <DEDUP_REMOVED lines=12> */
[----:B----4-:R-:W-:Y:S02]  /*5290*/  F2FP.BF16.F32.PACK_AB R19, R19, R12 ;  /* 0x0000000c1313723e */ /* 0x010fe400000010ff */
[----:B-----5:R-:W-:-:S03]  /*52a0*/  F2FP.BF16.F32.PACK_AB R11, R17, R14 ;  /* 0x0000000e110b723e */ /* 0x020fc600000010ff */
[----:B------:R3:W-:Y:S04]  /*52b0*/  STG.E desc[UR6][R20.64], R19 ;  /* 0x0000001314007986 */ /* 0x0007e8000c101906 */
[----:B------:R3:W-:Y:S02]  /*52c0*/  STG.E desc[UR6][R24.64], R11 ;  /* 0x0000000b18007986 */ /* 0x0007e4000c101906 */
[----:B------:R-:W-:Y:S05]  /*52d0*/  @P0 BRA `(.L_x_281) ;  /* 0xfffffff800a80947 */ /* 0x000fea000383ffff */
[----:B------:R-:W-:Y:S05]  /*52e0*/  EXIT ;  /* 0x000000000000794d */ /* 0x000fea0003800000 */
.L_x_282:
        /* <DEDUP_REMOVED lines=9> */
.L_x_3412:


//--------------------- .text._Z35group_norm_nhwc_bwd_one_pass_kernelI11Bf16IOBf16WLi256ELi26ELi416EEv26Group_norm_nhwc_bwd_params --------------------------
	.section	.text._Z35group_norm_nhwc_bwd_one_pass_kernelI11Bf16IOBf16WLi256ELi26ELi416EEv26Group_norm_nhwc_bwd_params,"ax",@progbits
	.align	128
        .global         _Z35group_norm_nhwc_bwd_one_pass_kernelI11Bf16IOBf16WLi256ELi26ELi416EEv26Group_norm_nhwc_bwd_params
        .type           _Z35group_norm_nhwc_bwd_one_pass_kernelI11Bf16IOBf16WLi256ELi26ELi416EEv26Group_norm_nhwc_bwd_params,@function
        .size           _Z35group_norm_nhwc_bwd_one_pass_kernelI11Bf16IOBf16WLi256ELi26ELi416EEv26Group_norm_nhwc_bwd_params,(.L_x_3413 - _Z35group_norm_nhwc_bwd_one_pass_kernelI11Bf16IOBf16WLi256ELi26ELi416EEv26Group_norm_nhwc_bwd_params)
        .other          _Z35group_norm_nhwc_bwd_one_pass_kernelI11Bf16IOBf16WLi256ELi26ELi416EEv26Group_norm_nhwc_bwd_params,@"STO_CUDA_ENTRY STV_DEFAULT"
_Z35group_norm_nhwc_bwd_one_pass_kernelI11Bf16IOBf16WLi256ELi26ELi416EEv26Group_norm_nhwc_bwd_params:
.text._Z35group_norm_nhwc_bwd_one_pass_kernelI11Bf16IOBf16WLi256ELi26ELi416EEv26Group_norm_nhwc_bwd_params:
        /* <DEDUP_REMOVED lines=60> */
.L_x_326:
[----:B0-----:R-:W0:Y:S01]  /*03c0*/  LDC R29, c[0x0][0x410] ;  /* 0x00010400ff1d7b82 */ /* 0x001e220000000800 */
[----:B-1----:R-:W1:Y:S01]  /*03d0*/  LDCU.128 UR12, c[0x0][0x400] ;  /* 0x00008000ff0c77ac */ /* 0x002e620008000c00 */
[----:B------:R-:W-:Y:S02]  /*03e0*/  ISETP.GE.AND P3, PT, R48, RZ, PT ;  /* 0x000000ff3000720c */ /* 0x000fe40003f66270 */
[----:B------:R-:W-:Y:S02]  /*03f0*/  MOV R44, RZ ;  /* 0x000000ff002c7202 */ /* 0x000fe40000000f00 */
[----:B-1----:R-:W-:-:S04]  /*0400*/  ISETP.GE.U32.AND P0, PT, R62, UR12, PT ;  /* 0x0000000c3e007c0c */ /* 0x002fc8000bf06070 */
[----:B------:R-:W-:Y:S02]  /*0410*/  ISETP.GE.AND.EX P0, PT, R9, UR13, PT, P0 ;  /* 0x0000000d09007c0c */ /* 0x000fe4000bf06300 */
[----:B0-----:R-:W-:-:S04]  /*0420*/  IABS R25, R29 ;  /* 0x0000001d00197213 */ /* 0x001fc80000000000 */
[----:B------:R-:W0:Y:S07]  /*0430*/  I2F.RP R8, R25 ;  /* 0x0000001900087306 */ /* 0x000e2e0000209400 */
[----:B---3--:R-:W1:Y:S01]  /*0440*/  @!P0 LDC.64 R30, c[0x0][0x3a0] ;  /* 0x0000e800ff1e8b82 */ /* 0x008e620000000a00 */
[----:B0-----:R-:W0:Y:S02]  /*0450*/  MUFU.RCP R8, R8 ;  /* 0x0000000800087308 */ /* 0x001e240000001000 */
[----:B0---4-:R-:W-:-:S06]  /*0460*/  IADD3 R22, PT, PT, R8, 0xffffffe, RZ ;  /* 0x0ffffffe08167810 */ /* 0x011fcc0007ffe0ff */
[----:B--2---:R0:W2:Y:S02]  /*0470*/  F2I.FTZ.U32.TRUNC.NTZ R23, R22 ;  /* 0x0000001600177305 */ /* 0x0040a4000021f000 */
[----:B0-----:R-:W-:Y:S02]  /*0480*/  MOV R22, RZ ;  /* 0x000000ff00167202 */ /* 0x001fe40000000f00 */
[----:B--2---:R-:W-:-:S05]  /*0490*/  IADD3 R10, PT, PT, RZ, -R23, RZ ;  /* 0x80000017ff0a7210 */ /* 0x004fca0007ffe0ff */
        /* <DEDUP_REMOVED lines=14> */
[----:B------:R-:W-:Y:S02]  /*0580*/  IADD3 R25, PT, PT, R8, -R25, RZ ;  /* 0x8000001908197210 */ /* 0x000fe40007ffe0ff */
[----:B------:R-:W-:-:S02]  /*0590*/  ISETP.NE.AND P4, PT, R29, RZ, PT ;  /* 0x000000ff1d00720c */ /* 0x000fc40003f85270 */
[----:B------:R-:W-:Y:S02]  /*05a0*/  SEL R8, R25, R8, !P5 ;  /* 0x0000000819087207 */ /* 0x000fe40006800000 */
[----:B------:R-:W-:Y:S02]  /*05b0*/  LOP3.LUT R25, RZ, R29, RZ, 0x33, !PT ;  /* 0x0000001dff197212 */ /* 0x000fe400078e33ff */
[----:B------:R-:W-:Y:S01]  /*05c0*/  @!P3 IADD3 R8, PT, PT, -R8, RZ, RZ ;  /* 0x000000ff0808b210 */ /* 0x000fe20007ffe1ff */
[----:B------:R-:W2:Y:S01]  /*05d0*/  @!P0 LDC.64 R28, c[0x0][0x398] ;  /* 0x0000e600ff1c8b82 */ /* 0x000ea20000000a00 */
[----:B------:R-:W-:Y:S02]  /*05e0*/  @P2 IADD3 R23, PT, PT, R23, 0x1, RZ ;  /* 0x0000000117172810 */ /* 0x000fe40007ffe0ff */
[----:B------:R-:W-:Y:S02]  /*05f0*/  ISETP.GE.U32.AND P2, PT, R61, UR12, PT ;  /* 0x0000000c3d007c0c */ /* 0x000fe4000bf46070 */
[----:B------:R-:W-:-:S02]  /*0600*/  SEL R89, R25, R8, !P4 ;  /* 0x0000000819597207 */ /* 0x000fc40006000000 */
[----:B------:R-:W-:Y:S02]  /*0610*/  @!P1 IADD3 R23, PT, PT, -R23, RZ, RZ ;  /* 0x000000ff17179210 */ /* 0x000fe40007ffe1ff */
[----:B------:R-:W-:Y:S01]  /*0620*/  ISETP.GE.AND.EX P2, PT, R11, UR13, PT, P2 ;  /* 0x0000000d0b007c0c */ /* 0x000fe2000bf46320 */
[----:B------:R-:W-:Y:S01]  /*0630*/  IMAD R45, R89, 0x1a, RZ ;  /* 0x0000001a592d7824 */ /* 0x000fe200078e02ff */
[----:B------:R-:W-:Y:S02]  /*0640*/  SEL R23, R25, R23, !P4 ;  /* 0x0000001719177207 */ /* 0x000fe40006000000 */
[----:B------:R-:W-:Y:S02]  /*0650*/  ISETP.GE.U32.AND P3, PT, R60, UR12, PT ;  /* 0x0000000c3c007c0c */ /* 0x000fe4000bf66070 */
[----:B------:R-:W-:Y:S02]  /*0660*/  SHF.R.S32.HI R8, RZ, 0x1f, R23 ;  /* 0x0000001fff087819 */ /* 0x000fe40000011417 */
[----:B------:R-:W-:-:S02]  /*0670*/  IADD3 R92, P1, PT, R45, R6, RZ ;  /* 0x000000062d5c7210 */ /* 0x000fc40007f3e0ff */
[----:B------:R-:W-:Y:S01]  /*0680*/  ISETP.GE.AND.EX P3, PT, R13, UR13, PT, P3 ;  /* 0x0000000d0d007c0c */ /* 0x000fe2000bf66330 */
[----:B------:R-:W-:Y:S01]  /*0690*/  IMAD R8, R8, UR14, RZ ;  /* 0x0000000e08087c24 */ /* 0x000fe2000f8e02ff */
[----:B------:R-:W-:Y:S01]  /*06a0*/  LEA.HI.X.SX32 R93, R45, RZ, 0x1, P1 ;  /* 0x000000ff2d5d7211 */ /* 0x000fe200008f0eff */
[----:B------:R-:W3:Y:S01]  /*06b0*/  @!P2 LDC.64 R34, c[0x0][0x3f8] ;  /* 0x0000fe00ff22ab82 */ /* 0x000ee20000000a00 */
[----:B------:R-:W-:Y:S01]  /*06c0*/  ISETP.GE.U32.AND P1, PT, R59, UR12, PT ;  /* 0x0000000c3b007c0c */ /* 0x000fe2000bf26070 */
[C---:B------:R-:W-:Y:S02]  /*06d0*/  IMAD R91, R23.reuse, UR15, R8 ;  /* 0x0000000f175b7c24 */ /* 0x040fe4000f8e0208 */
[----:B------:R-:W-:Y:S01]  /*06e0*/  IMAD.WIDE.U32 R92, R23, UR14, R92 ;  /* 0x0000000e175c7c25 */ /* 0x000fe2000f8e005c */
[----:B------:R-:W-:-:S03]  /*06f0*/  ISETP.GE.AND.EX P1, PT, R15, UR13, PT, P1 ;  /* 0x0000000d0f007c0c */ /* 0x000fc6000bf26310 */
[----:B0-----:R-:W-:Y:S01]  /*0700*/  @!P0 IMAD R8, R9, R26, RZ ;  /* 0x0000001a09088224 */ /* 0x001fe200078e02ff */
[----:B------:R-:W-:Y:S01]  /*0710*/  IADD3 R91, PT, PT, R93, R91, RZ ;  /* 0x0000005b5d5b7210 */ /* 0x000fe20007ffe0ff */
[----:B------:R-:W0:Y:S01]  /*0720*/  @!P2 LDC.64 R40, c[0x0][0x398] ;  /* 0x0000e600ff28ab82 */ /* 0x000e220000000a00 */
[----:B------:R-:W-:Y:S01]  /*0730*/  @!P0 MOV R90, R92 ;  /* 0x0000005c005a8202 */ /* 0x000fe20000000f00 */
[----:B------:R-:W-:-:S04]  /*0740*/  @!P0 IMAD R25, R62, R27, R8 ;  /* 0x0000001b3e198224 */ /* 0x000fc800078e0208 */
[----:B------:R-:W-:Y:S02]  /*0750*/  @!P0 IMAD.WIDE.U32 R22, R62, R26, R90 ;  /* 0x0000001a3e168225 */ /* 0x000fe400078e005a */
[----:B------:R-:W4:Y:S03]  /*0760*/  @!P2 LDC.64 R36, c[0x0][0x3a0] ;  /* 0x0000e800ff24ab82 */ /* 0x000f260000000a00 */
[----:B------:R-:W-:Y:S02]  /*0770*/  @!P0 IADD3 R23, PT, PT, R23, R25, RZ ;  /* 0x0000001917178210 */ /* 0x000fe40007ffe0ff */
[C---:B------:R-:W-:Y:S01]  /*0780*/  @!P0 SHF.L.U32 R33, R22.reuse, 0x1, RZ ;  /* 0x0000000116218819 */ /* 0x040fe200000006ff */
[----:B---3--:R-:W-:Y:S01]  /*0790*/  @!P2 IMAD R10, R11, R34, RZ ;  /* 0x000000220b0aa224 */ /* 0x008fe200078e02ff */
[----:B------:R-:W-:Y:S01]  /*07a0*/  @!P0 SHF.L.U64.HI R8, R22, 0x1, R23 ;  /* 0x0000000116088819 */ /* 0x000fe20000010217 */
[----:B------:R-:W3:Y:S01]  /*07b0*/  @!P3 LDC.64 R24, c[0x0][0x3f8] ;  /* 0x0000fe00ff18bb82 */ /* 0x000ee20000000a00 */
[----:B------:R-:W-:Y:S01]  /*07c0*/  @!P2 MOV R22, R92 ;  /* 0x0000005c0016a202 */ /* 0x000fe20000000f00 */
[----:B------:R-:W-:Y:S01]  /*07d0*/  @!P2 IMAD R27, R61, R35, R10 ;  /* 0x000000233d1ba224 */ /* 0x000fe200078e020a */
[----:B------:R-:W-:-:S02]  /*07e0*/  @!P2 MOV R23, R91 ;  /* 0x0000005b0017a202 */ /* 0x000fc40000000f00 */
[----:B-1----:R-:W-:Y:S01]  /*07f0*/  @!P0 IADD3 R30, P4, PT, R33, R30, RZ ;  /* 0x0000001e211e8210 */ /* 0x002fe20007f9e0ff */
[----:B------:R-:W-:-:S03]  /*0800*/  @!P2 IMAD.WIDE.U32 R22, R61, R34, R22 ;  /* 0x000000223d16a225 */ /* 0x000fc600078e0016 */
[C---:B------:R-:W-:Y:S01]  /*0810*/  @!P0 IADD3.X R31, PT, PT, R8.reuse, R31, RZ, P4, !PT ;  /* 0x0000001f081f8210 */ /* 0x040fe200027fe4ff */
[----:B------:R-:W1:Y:S01]  /*0820*/  @!P3 LDC.64 R34, c[0x0][0x3a0] ;  /* 0x0000e800ff22bb82 */ /* 0x000e620000000a00 */
[----:B--2---:R-:W-:Y:S02]  /*0830*/  @!P0 IADD3 R32, P4, PT, R33, R28, RZ ;  /* 0x0000001c21208210 */ /* 0x004fe40007f9e0ff */
[----:B------:R-:W-:Y:S01]  /*0840*/  @!P2 IADD3 R23, PT, PT, R23, R27, RZ ;  /* 0x0000001b1717a210 */ /* 0x000fe20007ffe0ff */
[----:B------:R2:W5:Y:S01]  /*0850*/  @!P0 LDG.E R44, desc[UR8][R30.64] ;  /* 0x000000081e2c8981 */ /* 0x000562000c1e1900 */
[----:B------:R-:W-:Y:S02]  /*0860*/  MOV R27, RZ ;  /* 0x000000ff001b7202 */ /* 0x000fe40000000f00 */
[----:B------:R-:W-:Y:S02]  /*0870*/  @!P0 IADD3.X R33, PT, PT, R8, R29, RZ, P4, !PT ;  /* 0x0000001d08218210 */ /* 0x000fe400027fe4ff */
[C---:B------:R-:W-:Y:S01]  /*0880*/  @!P2 SHF.L.U32 R39, R22.reuse, 0x1, RZ ;  /* 0x000000011627a819 */ /* 0x040fe200000006ff */
[----:B------:R-:W1:Y:S01]  /*0890*/  @!P1 LDC.64 R28, c[0x0][0x3f8] ;  /* 0x0000fe00ff1c9b82 */ /* 0x000e620000000a00 */
[----:B------:R-:W-:Y:S01]  /*08a0*/  @!P2 SHF.L.U64.HI R10, R22, 0x1, R23 ;  /* 0x00000001160aa819 */ /* 0x000fe20000010217 */
[----:B------:R2:W5:Y:S01]  /*08b0*/  @!P0 LDG.E R27, desc[UR8][R32.64] ;  /* 0x00000008201b8981 */ /* 0x000562000c1e1900 */
[----:B0-----:R-:W-:-:S02]  /*08c0*/  @!P2 IADD3 R38, P0, PT, R39, R40, RZ ;  /* 0x000000282726a210 */ /* 0x001fc40007f1e0ff */
[----:B----4-:R-:W-:Y:S02]  /*08d0*/  @!P2 IADD3 R36, P5, PT, R39, R36, RZ ;  /* 0x000000242724a210 */ /* 0x010fe40007fbe0ff */
[----:B------:R-:W-:Y:S01]  /*08e0*/  @!P2 IADD3.X R39, PT, PT, R10, R41, RZ, P0, !PT ;  /* 0x000000290a27a210 */ /* 0x000fe200007fe4ff */
[----:B---3--:R-:W-:Y:S01]  /*08f0*/  @!P3 IMAD R12, R13, R24, RZ ;  /* 0x000000180d0cb224 */ /* 0x008fe200078e02ff */
[----:B------:R-:W-:Y:S01]  /*0900*/  @!P3 MOV R40, R92 ;  /* 0x0000005c0028b202 */ /* 0x000fe20000000f00 */
[----:B------:R-:W0:Y:S01]  /*0910*/  @!P3 LDC.64 R22, c[0x0][0x398] ;  /* 0x0000e600ff16bb82 */ /* 0x000e220000000a00 */
[----:B------:R-:W-:Y:S01]  /*0920*/  @!P3 MOV R41, R91 ;  /* 0x0000005b0029b202 */ /* 0x000fe20000000f00 */
[----:B------:R-:W-:Y:S01]  /*0930*/  @!P3 IMAD R43, R60, R25, R12 ;  /* 0x000000193c2bb224 */ /* 0x000fe200078e020c */
[----:B------:R-:W-:Y:S01]  /*0940*/  ISETP.GE.U32.AND P0, PT, R58, UR12, PT ;  /* 0x0000000c3a007c0c */ /* 0x000fe2000bf06070 */
[----:B------:R-:W-:Y:S01]  /*0950*/  @!P3 IMAD.WIDE.U32 R40, R60, R24, R40 ;  /* 0x000000183c28b225 */ /* 0x000fe200078e0028 */
[----:B------:R-:W-:-:S03]  /*0960*/  MOV R8, RZ ;  /* 0x000000ff00087202 */ /* 0x000fc60000000f00 */
[----:B--2---:R-:W2:Y:S01]  /*0970*/  @!P1 LDC.64 R30, c[0x0][0x3a0] ;  /* 0x0000e800ff1e9b82 */ /* 0x004ea20000000a00 */
[----:B------:R-:W-:Y:S02]  /*0980*/  @!P2 IADD3.X R37, PT, PT, R10, R37, RZ, P5, !PT ;  /* 0x000000250a25a210 */ /* 0x000fe40002ffe4ff */
[----:B------:R-:W-:Y:S02]  /*0990*/  ISETP.GE.AND.EX P0, PT, R17, UR13, PT, P0 ;  /* 0x0000000d11007c0c */ /* 0x000fe4000bf06300 */
[----:B------:R-:W-:Y:S01]  /*09a0*/  @!P3 IADD3 R33, PT, PT, R41, R43, RZ ;  /* 0x0000002b2921b210 */ /* 0x000fe20007ffe0ff */
[----:B------:R3:W4:Y:S01]  /*09b0*/  @!P2 LDG.E R8, desc[UR8][R36.64] ;  /* 0x000000082408a981 */ /* 0x000722000c1e1900 */
[C---:B------:R-:W-:Y:S01]  /*09c0*/  @!P3 SHF.L.U32 R41, R40.reuse, 0x1, RZ ;  /* 0x000000012829b819 */ /* 0x040fe200000006ff */
[----:B------:R-:W2:Y:S01]  /*09d0*/  @!P1 LDC.64 R24, c[0x0][0x398] ;  /* 0x0000e600ff189b82 */ /* 0x000ea20000000a00 */
[----:B------:R-:W-:Y:S02]  /*09e0*/  MOV R10, RZ ;  /* 0x000000ff000a7202 */ /* 0x000fe40000000f00 */
[----:B------:R-:W-:Y:S01]  /*09f0*/  @!P3 SHF.L.U64.HI R14, R40, 0x1, R33 ;  /* 0x00000001280eb819 */ /* 0x000fe20000010221 */
[----:B-1----:R-:W-:-:S03]  /*0a00*/  @!P1 IMAD R12, R15, R28, RZ ;  /* 0x0000001c0f0c9224 */ /* 0x002fc600078e02ff */
[----:B------:R-:W4:Y:S01]  /*0a10*/  @!P2 LDG.E R10, desc[UR8][R38.64] ;  /* 0x00000008260aa981 */ /* 0x000f22000c1e1900 */
[----:B---3--:R-:W-:Y:S01]  /*0a20*/  @!P3 IADD3 R36, P4, PT, R41, R34, RZ ;  /* 0x000000222924b210 */ /* 0x008fe20007f9e0ff */
[----:B------:R-:W1:Y:S01]  /*0a30*/  @!P0 LDC.64 R32, c[0x0][0x3f8] ;  /* 0x0000fe00ff208b82 */ /* 0x000e620000000a00 */
[----:B------:R-:W-:Y:S02]  /*0a40*/  @!P1 MOV R34, R92 ;  /* 0x0000005c00229202 */ /* 0x000fe40000000f00 */
[----:B------:R-:W-:Y:S02]  /*0a50*/  @!P3 IADD3.X R37, PT, PT, R14, R35, RZ, P4, !PT ;  /* 0x000000230e25b210 */ /* 0x000fe400027fe4ff */
[----:B------:R-:W-:Y:S02]  /*0a60*/  @!P1 MOV R35, R91 ;  /* 0x0000005b00239202 */ /* 0x000fe40000000f00 */
[----:B------:R-:W-:Y:S01]  /*0a70*/  ISETP.GE.U32.AND P2, PT, R57, UR12, PT ;  /* 0x0000000c39007c0c */ /* 0x000fe2000bf46070 */
[----:B------:R-:W-:-:S02]  /*0a80*/  @!P1 IMAD R43, R59, R29, R12 ;  /* 0x0000001d3b2b9224 */ /* 0x000fc400078e020c */
[----:B------:R-:W-:Y:S01]  /*0a90*/  @!P1 IMAD.WIDE.U32 R28, R59, R28, R34 ;  /* 0x0000001c3b1c9225 */ /* 0x000fe200078e0022 */
[----:B------:R-:W-:Y:S02]  /*0aa0*/  ISETP.GE.AND.EX P2, PT, R19, UR13, PT, P2 ;  /* 0x0000000d13007c0c */ /* 0x000fe4000bf46320 */
[----:B0-----:R-:W-:Y:S02]  /*0ab0*/  @!P3 IADD3 R40, P5, PT, R41, R22, RZ ;  /* 0x000000162928b210 */ /* 0x001fe40007fbe0ff */
[----:B------:R-:W-:Y:S02]  /*0ac0*/  @!P1 IADD3 R29, PT, PT, R29, R43, RZ ;  /* 0x0000002b1d1d9210 */ /* 0x000fe40007ffe0ff */
[----:B------:R-:W-:Y:S01]  /*0ad0*/  @!P3 IADD3.X R41, PT, PT, R14, R23, RZ, P5, !PT ;  /* 0x000000170e29b210 */ /* 0x000fe20002ffe4ff */
[----:B------:R-:W0:Y:S01]  /*0ae0*/  LDC.64 R42, c[0x0][0x3b8] ;  /* 0x0000ee00ff2a7b82 */ /* 0x000e220000000a00 */
[C---:B------:R-:W-:Y:S02]  /*0af0*/  @!P1 SHF.L.U32 R23, R28.reuse, 0x1, RZ ;  /* 0x000000011c179819 */ /* 0x040fe400000006ff */
[----:B------:R-:W-:-:S05]  /*0b00*/  @!P1 SHF.L.U64.HI R16, R28, 0x1, R29 ;  /* 0x000000011c109819 */ /* 0x000fca000001021d */
[----:B------:R-:W3:Y:S01]  /*0b10*/  @!P0 LDC.64 R28, c[0x0][0x3a0] ;  /* 0x0000e800ff1c8b82 */ /* 0x000ee20000000a00 */
[----:B--2---:R-:W-:Y:S02]  /*0b20*/  @!P1 IADD3 R68, P6, PT, R23, R30, RZ ;  /* 0x0000001e17449210 */ /* 0x004fe40007fde0ff */
[----:B------:R-:W-:-:S05]  /*0b30*/  MOV R12, RZ ;  /* 0x000000ff000c7202 */ /* 0x000fca0000000f00 */
[----:B------:R-:W2:Y:S01]  /*0b40*/  @!P2 LDC.64 R34, c[0x0][0x3f8] ;  /* 0x0000fe00ff22ab82 */ /* 0x000ea20000000a00 */
[----:B------:R-:W-:Y:S01]  /*0b50*/  @!P1 IADD3 R24, P5, PT, R23, R24, RZ ;  /* 0x0000001817189210 */ /* 0x000fe20007fbe0ff */
[----:B-1----:R-:W-:Y:S01]  /*0b60*/  @!P0 IMAD R18, R17, R32, RZ ;  /* 0x0000002011128224 */ /* 0x002fe200078e02ff */
[----:B------:R-:W-:Y:S01]  /*0b70*/  MOV R14, RZ ;  /* 0x000000ff000e7202 */ /* 0x000fe20000000f00 */
[----:B------:R1:W4:Y:S01]  /*0b80*/  @!P3 LDG.E R12, desc[UR8][R36.64] ;  /* 0x00000008240cb981 */ /* 0x000322000c1e1900 */
[----:B------:R-:W-:Y:S02]  /*0b90*/  @!P1 IADD3.X R69, PT, PT, R16, R31, RZ, P6, !PT ;  /* 0x0000001f10459210 */ /* 0x000fe400037fe4ff */
[----:B------:R-:W-:Y:S01]  /*0ba0*/  @!P0 MOV R30, R92 ;  /* 0x0000005c001e8202 */ /* 0x000fe20000000f00 */
[----:B------:R-:W2:Y:S01]  /*0bb0*/  @!P0 LDC.64 R22, c[0x0][0x398] ;  /* 0x0000e600ff168b82 */ /* 0x000ea20000000a00 */
[----:B------:R-:W-:Y:S01]  /*0bc0*/  @!P0 MOV R31, R91 ;  /* 0x0000005b001f8202 */ /* 0x000fe20000000f00 */
[----:B------:R0:W4:Y:S01]  /*0bd0*/  @!P3 LDG.E R14, desc[UR8][R40.64] ;  /* 0x00000008280eb981 */ /* 0x000122000c1e1900 */
[----:B------:R-:W-:Y:S01]  /*0be0*/  ISETP.GE.U32.AND P3, PT, R67, UR12, PT ;  /* 0x0000000c43007c0c */ /* 0x000fe2000bf66070 */
[----:B-1----:R-:W-:Y:S01]  /*0bf0*/  @!P0 IMAD R37, R58, R33, R18 ;  /* 0x000000213a258224 */ /* 0x002fe200078e0212 */
[----:B------:R-:W-:Y:S01]  /*0c00*/  @!P1 IADD3.X R25, PT, PT, R16, R25, RZ, P5, !PT ;  /* 0x0000001910199210 */ /* 0x000fe20002ffe4ff */
[----:B------:R-:W-:Y:S01]  /*0c10*/  @!P0 IMAD.WIDE.U32 R32, R58, R32, R30 ;  /* 0x000000203a208225 */ /* 0x000fe200078e001e */
[----:B------:R-:W-:Y:S01]  /*0c20*/  MOV R16, RZ ;  /* 0x000000ff00107202 */ /* 0x000fe20000000f00 */
[----:B------:R-:W1:Y:S01]  /*0c30*/  @!P2 LDC.64 R30, c[0x0][0x3a0] ;  /* 0x0000e800ff1eab82 */ /* 0x000e620000000a00 */
[----:B------:R-:W-:-:S02]  /*0c40*/  MOV R18, RZ ;  /* 0x000000ff00127202 */ /* 0x000fc40000000f00 */
[----:B------:R-:W-:Y:S02]  /*0c50*/  ISETP.GE.U32.AND P4, PT, R56, UR12, PT ;  /* 0x0000000c38007c0c */ /* 0x000fe4000bf86070 */
[----:B------:R-:W-:Y:S01]  /*0c60*/  ISETP.GE.AND.EX P3, PT, R7, UR13, PT, P3 ;  /* 0x0000000d07007c0c */ /* 0x000fe2000bf66330 */
[----:B------:R-:W4:Y:S01]  /*0c70*/  @!P1 LDG.E R16, desc[UR8][R68.64] ;  /* 0x0000000844109981 */ /* 0x000f22000c1e1900 */
[----:B------:R-:W-:Y:S01]  /*0c80*/  @!P0 IADD3 R33, PT, PT, R33, R37, RZ ;  /* 0x0000002521218210 */ /* 0x000fe20007ffe0ff */
[----:B0-----:R-:W0:Y:S01]  /*0c90*/  @!P2 LDC.64 R40, c[0x0][0x398] ;  /* 0x0000e600ff28ab82 */ /* 0x001e220000000a00 */
[----:B------:R-:W-:Y:S01]  /*0ca0*/  @!P0 SHF.L.U32 R39, R32, 0x1, RZ ;  /* 0x0000000120278819 */ /* 0x000fe200000006ff */
[----:B------:R2:W4:Y:S01]  /*0cb0*/  @!P1 LDG.E R18, desc[UR8][R24.64] ;  /* 0x0000000818129981 */ /* 0x000522000c1e1900 */
[----:B------:R-:W-:Y:S01]  /*0cc0*/  ISETP.GE.AND.EX P4, PT, R21, UR13, PT, P4 ;  /* 0x0000000d15007c0c */ /* 0x000fe2000bf86340 */
[----:B------:R-:W-:Y:S01]  /*0cd0*/  IMAD.WIDE R42, R48, 0x8, R42 ;  /* 0x00000008302a7825 */ /* 0x000fe200078e022a */
[----:B------:R-:W-:-:S02]  /*0ce0*/  @!P0 SHF.L.U64.HI R32, R32, 0x1, R33 ;  /* 0x0000000120208819 */ /* 0x000fc40000010221 */
[----:B---3--:R-:W-:Y:S01]  /*0cf0*/  @!P0 IADD3 R36, P1, PT, R39, R28, RZ ;  /* 0x0000001c27248210 */ /* 0x008fe20007f3e0ff */
[----:B--2---:R-:W-:-:S03]  /*0d00*/  @!P2 IMAD R20, R19, R34, RZ ;  /* 0x000000221314a224 */ /* 0x004fc600078e02ff */
[C---:B------:R-:W-:Y:S02]  /*0d10*/  @!P0 IADD3.X R37, PT, PT, R32.reuse, R29, RZ, P1, !PT ;  /* 0x0000001d20258210 */ /* 0x040fe40000ffe4ff */
[----:B------:R-:W-:Y:S01]  /*0d20*/  @!P2 MOV R24, R92 ;  /* 0x0000005c0018a202 */ /* 0x000fe20000000f00 */
[----:B------:R-:W2:Y:S01]  /*0d30*/  LDG.E.64 R28, desc[UR8][R42.64] ;  /* 0x000000082a1c7981 */ /* 0x000ea2000c1e1b00 */
[----:B------:R-:W-:Y:S01]  /*0d40*/  @!P2 MOV R25, R91 ;  /* 0x0000005b0019a202 */ /* 0x000fe20000000f00 */
[----:B------:R-:W-:Y:S01]  /*0d50*/  @!P2 IMAD R33, R57, R35, R20 ;  /* 0x000000233921a224 */ /* 0x000fe200078e0214 */
[----:B------:R-:W-:Y:S01]  /*0d60*/  @!P0 IADD3 R38, P5, PT, R39, R22, RZ ;  /* 0x0000001627268210 */ /* 0x000fe20007fbe0ff */
[----:B------:R-:W3:Y:S01]  /*0d70*/  @!P4 LDC.64 R68, c[0x0][0x3f8] ;  /* 0x0000fe00ff44cb82 */ /* 0x000ee20000000a00 */
[----:B------:R-:W-:Y:S02]  /*0d80*/  @!P2 IMAD.WIDE.U32 R34, R57, R34, R24 ;  /* 0x000000223922a225 */ /* 0x000fe400078e0018 */
[----:B------:R-:W-:-:S05]  /*0d90*/  @!P0 IADD3.X R39, PT, PT, R32, R23, RZ, P5, !PT ;  /* 0x0000001720278210 */ /* 0x000fca0002ffe4ff */
[----:B------:R-:W3:Y:S01]  /*0da0*/  @!P3 LDC.64 R24, c[0x0][0x3f8] ;  /* 0x0000fe00ff18bb82 */ /* 0x000ee20000000a00 */
[----:B------:R-:W-:Y:S02]  /*0db0*/  MOV R20, RZ ;  /* 0x000000ff00147202 */ /* 0x000fe40000000f00 */
[----:B------:R-:W-:Y:S02]  /*0dc0*/  MOV R22, RZ ;  /* 0x000000ff00167202 */ /* 0x000fe40000000f00 */
[----:B------:R-:W-:Y:S02]  /*0dd0*/  @!P2 IADD3 R33, PT, PT, R35, R33, RZ ;  /* 0x000000212321a210 */ /* 0x000fe40007ffe0ff */
[C---:B------:R-:W-:Y:S01]  /*0de0*/  @!P2 SHF.L.U32 R23, R34.reuse, 0x1, RZ ;  /* 0x000000012217a819 */ /* 0x040fe200000006ff */
[----:B------:R-:W2:Y:S01]  /*0df0*/  @!P0 LDG.E R20, desc[UR8][R36.64] ;  /* 0x0000000824148981 */ /* 0x000ea2000c1e1900 */
[----:B------:R-:W-:Y:S02]  /*0e00*/  @!P2 SHF.L.U64.HI R26, R34, 0x1, R33 ;  /* 0x00000001221aa819 */ /* 0x000fe40000010221 */
[C---:B-1----:R-:W-:Y:S01]  /*0e10*/  @!P2 IADD3 R30, P5, PT, R23.reuse, R30, RZ ;  /* 0x0000001e171ea210 */ /* 0x042fe20007fbe0ff */
[----:B------:R1:W2:Y:S01]  /*0e20*/  @!P0 LDG.E R22, desc[UR8][R38.64] ;  /* 0x0000000826168981 */ /* 0x0002a2000c1e1900 */
[----:B------:R-:W-:Y:S01]  /*0e30*/  ISETP.NE.AND P1, PT, RZ, UR11, PT ;  /* 0x0000000bff007c0c */ /* 0x000fe2000bf25270 */
[----:B------:R-:W3:Y:S01]  /*0e40*/  @!P3 LDC.64 R34, c[0x0][0x3a0] ;  /* 0x0000e800ff22bb82 */ /* 0x000ee20000000a00 */
[----:B0-----:R-:W-:-:S02]  /*0e50*/  @!P2 IADD3 R40, P0, PT, R23, R40, RZ ;  /* 0x000000281728a210 */ /* 0x001fc40007f1e0ff */
[----:B------:R-:W-:Y:S02]  /*0e60*/  MOV R23, RZ ;  /* 0x000000ff00177202 */ /* 0x000fe40000000f00 */
[----:B------:R-:W-:-:S03]  /*0e70*/  @!P2 IADD3.X R31, PT, PT, R26, R31, RZ, P5, !PT ;  /* 0x0000001f1a1fa210 */ /* 0x000fc60002ffe4ff */
[----:B------:R-:W0:Y:S02]  /*0e80*/  @!P3 LDC.64 R32, c[0x0][0x398] ;  /* 0x0000e600ff20bb82 */ /* 0x000e240000000a00 */
[----:B------:R3:W2:Y:S01]  /*0e90*/  @!P2 LDG.E R23, desc[UR8][R30.64] ;  /* 0x000000081e17a981 */ /* 0x0006a2000c1e1900 */
[----:B------:R-:W-:-:S05]  /*0ea0*/  @!P3 MOV R70, R92 ;  /* 0x0000005c0046b202 */ /* 0x000fca0000000f00 */
[----:B-1----:R-:W1:Y:S01]  /*0eb0*/  @!P4 LDC.64 R38, c[0x0][0x3a0] ;  /* 0x0000e800ff26cb82 */ /* 0x002e620000000a00 */
[----:B------:R-:W-:Y:S01]  /*0ec0*/  @!P3 MOV R71, R91 ;  /* 0x0000005b0047b202 */ /* 0x000fe20000000f00 */
[----:B---3--:R-:W-:-:S06]  /*0ed0*/  @!P3 IMAD R46, R7, R24, RZ ;  /* 0x00000018072eb224 */ /* 0x008fcc00078e02ff */
[----:B------:R-:W3:Y:S01]  /*0ee0*/  @!P4 LDC.64 R30, c[0x0][0x398] ;  /* 0x0000e600ff1ecb82 */ /* 0x000ee20000000a00 */
[----:B------:R-:W-:Y:S01]  /*0ef0*/  @!P2 IADD3.X R41, PT, PT, R26, R41, RZ, P0, !PT ;  /* 0x000000291a29a210 */ /* 0x000fe200007fe4ff */
[----:B------:R-:W-:Y:S01]  /*0f00*/  @!P4 IMAD R26, R21, R68, RZ ;  /* 0x00000044151ac224 */ /* 0x000fe200078e02ff */
[----:B------:R-:W-:Y:S02]  /*0f10*/  @!P4 MOV R72, R92 ;  /* 0x0000005c0048c202 */ /* 0x000fe40000000f00 */
[----:B------:R-:W-:-:S03]  /*0f20*/  @!P4 MOV R73, R91 ;  /* 0x0000005b0049c202 */ /* 0x000fc60000000f00 */
[----:B------:R-:W3:Y:S01]  /*0f30*/  @P1 LDC.64 R42, c[0x0][0x3b0] ;  /* 0x0000ec00ff2a1b82 */ /* 0x000ee20000000a00 */
[C---:B------:R-:W-:Y:S02]  /*0f40*/  @!P3 IMAD R25, R67.reuse, R25, R46 ;  /* 0x000000194319b224 */ /* 0x040fe400078e022e */
[----:B------:R-:W-:-:S05]  /*0f50*/  @!P3 IMAD.WIDE.U32 R70, R67, R24, R70 ;  /* 0x000000184346b225 */ /* 0x000fca00078e0046 */
[----:B------:R-:W3:Y:S01]  /*0f60*/  LDC.64 R36, c[0x0][0x3a8] ;  /* 0x0000ea00ff247b82 */ /* 0x000ee20000000a00 */
[C---:B------:R-:W-:Y:S01]  /*0f70*/  @!P4 IMAD R75, R56.reuse, R69, R26 ;  /* 0x00000045384bc224 */ /* 0x040fe200078e021a */
[----:B------:R-:W-:Y:S01]  /*0f80*/  MOV R24, RZ ;  /* 0x000000ff00187202 */ /* 0x000fe20000000f00 */
[----:B------:R-:W-:Y:S01]  /*0f90*/  @!P4 IMAD.WIDE.U32 R68, R56, R68, R72 ;  /* 0x000000443844c225 */ /* 0x000fe200078e0048 */
[----:B------:R-:W-:Y:S02]  /*0fa0*/  IADD3 R73, PT, PT, R45, R6, RZ ;  /* 0x000000062d497210 */ /* 0x000fe40007ffe0ff */
[----:B------:R-:W-:Y:S02]  /*0fb0*/  @!P3 IADD3 R45, PT, PT, R71, R25, RZ ;  /* 0x00000019472db210 */ /* 0x000fe40007ffe0ff */
[C---:B------:R-:W-:Y:S01]  /*0fc0*/  @!P3 SHF.L.U32 R25, R70.reuse, 0x1, RZ ;  /* 0x000000014619b819 */ /* 0x040fe200000006ff */
[----:B------:R-:W2:Y:S01]  /*0fd0*/  @!P2 LDG.E R24, desc[UR8][R40.64] ;  /* 0x000000082818a981 */ /* 0x000ea2000c1e1900 */
[----:B------:R-:W-:-:S02]  /*0fe0*/  @!P3 SHF.L.U64.HI R70, R70, 0x1, R45 ;  /* 0x000000014646b819 */ /* 0x000fc4000001022d */
[C---:B------:R-:W-:Y:S02]  /*0ff0*/  @!P3 IADD3 R34, P0, PT, R25.reuse, R34, RZ ;  /* 0x000000221922b210 */ /* 0x040fe40007f1e0ff */
[----:B0-----:R-:W-:Y:S02]  /*1000*/  @!P3 IADD3 R32, P2, PT, R25, R32, RZ ;  /* 0x000000201920b210 */ /* 0x001fe40007f5e0ff */
[----:B------:R-:W-:Y:S02]  /*1010*/  @!P4 IADD3 R45, PT, PT, R69, R75, RZ ;  /* 0x0000004b452dc210 */ /* 0x000fe40007ffe0ff */
[----:B------:R-:W-:Y:S02]  /*1020*/  @!P4 SHF.L.U32 R25, R68, 0x1, RZ ;  /* 0x000000014419c819 */ /* 0x000fe400000006ff */
[----:B------:R-:W-:Y:S02]  /*1030*/  @!P3 IADD3.X R35, PT, PT, R70, R35, RZ, P0, !PT ;  /* 0x000000234623b210 */ /* 0x000fe400007fe4ff */
[----:B------:R-:W-:-:S02]  /*1040*/  @!P4 SHF.L.U64.HI R26, R68, 0x1, R45 ;  /* 0x00000001441ac819 */ /* 0x000fc4000001022d */
[C---:B-1----:R-:W-:Y:S02]  /*1050*/  @!P4 IADD3 R38, P0, PT, R25.reuse, R38, RZ ;  /* 0x000000261926c210 */ /* 0x042fe40007f1e0ff */
[----:B---3--:R-:W-:Y:S01]  /*1060*/  @!P4 IADD3 R30, P5, PT, R25, R30, RZ ;  /* 0x0000001e191ec210 */ /* 0x008fe20007fbe0ff */
[C---:B------:R-:W-:Y:S01]  /*1070*/  @P1 IMAD.WIDE R42, R73.reuse, 0x2, R42 ;  /* 0x00000002492a1825 */ /* 0x040fe200078e022a */
[C---:B------:R-:W-:Y:S02]  /*1080*/  @!P4 IADD3.X R39, PT, PT, R26.reuse, R39, RZ, P0, !PT ;  /* 0x000000271a27c210 */ /* 0x040fe400007fe4ff */
[----:B------:R-:W-:Y:S01]  /*1090*/  @!P4 IADD3.X R31, PT, PT, R26, R31, RZ, P5, !PT ;  /* 0x0000001f1a1fc210 */ /* 0x000fe20002ffe4ff */
[----:B------:R-:W-:Y:S01]  /*10a0*/  IMAD.WIDE R36, R73, 0x2, R36 ;  /* 0x0000000249247825 */ /* 0x000fe200078e0224 */
[----:B------:R-:W-:Y:S01]  /*10b0*/  MOV R46, RZ ;  /* 0x000000ff002e7202 */ /* 0x000fe20000000f00 */
[----:B------:R-:W3:Y:S01]  /*10c0*/  @P1 LDG.E.U16 R71, desc[UR8][R42.64] ;  /* 0x000000082a471981 */ /* 0x000ee2000c1e1500 */
[----:B------:R-:W-:-:S02]  /*10d0*/  MOV R45, RZ ;  /* 0x000000ff002d7202 */ /* 0x000fc40000000f00 */
[----:B------:R-:W-:Y:S01]  /*10e0*/  MOV R25, RZ ;  /* 0x000000ff00197202 */ /* 0x000fe20000000f00 */
[----:B------:R-:W3:Y:S01]  /*10f0*/  @P1 LDG.E.U16 R41, desc[UR8][R42.64+0x2] ;  /* 0x000002082a291981 */ /* 0x000ee2000c1e1500 */
[----:B------:R-:W-:Y:S02]  /*1100*/  MOV R26, RZ ;  /* 0x000000ff001a7202 */ /* 0x000fe40000000f00 */
[----:B------:R-:W-:Y:S01]  /*1110*/  @!P3 IADD3.X R33, PT, PT, R70, R33, RZ, P2, !PT ;  /* 0x000000214621b210 */ /* 0x000fe200017fe4ff */
[----:B------:R-:W3:Y:S04]  /*1120*/  LDG.E.U16 R68, desc[UR8][R36.64] ;  /* 0x0000000824447981 */ /* 0x000ee8000c1e1500 */
[----:B------:R-:W3:Y:S04]  /*1130*/  LDG.E.U16 R40, desc[UR8][R36.64+0x2] ;  /* 0x0000020824287981 */ /* 0x000ee8000c1e1500 */
[----:B------:R0:W3:Y:S04]  /*1140*/  @!P3 LDG.E R46, desc[UR8][R34.64] ;  /* 0x00000008222eb981 */ /* 0x0000e8000c1e1900 */
[----:B------:R-:W3:Y:S04]  /*1150*/  @!P3 LDG.E R45, desc[UR8][R32.64] ;  /* 0x00000008202db981 */ /* 0x000ee8000c1e1900 */
[----:B------:R-:W3:Y:S04]  /*1160*/  @!P4 LDG.E R25, desc[UR8][R38.64] ;  /* 0x000000082619c981 */ /* 0x000ee8000c1e1900 */
[----:B------:R-:W3:Y:S01]  /*1170*/  @!P4 LDG.E R26, desc[UR8][R30.64] ;  /* 0x000000081e1ac981 */ /* 0x000ee2000c1e1900 */
[----:B------:R-:W-:Y:S01]  /*1180*/  MOV R87, 0x3f800000 ;  /* 0x3f80000000577802 */ /* 0x000fe20000000f00 */
[----:B------:R-:W-:Y:S01]  /*1190*/  UISETP.NE.AND UP0, UPT, UR11, URZ, UPT ;  /* 0x000000ff0b00728c */ /* 0x000fe2000bf05270 */
[----:B------:R-:W-:-:S02]  /*11a0*/  MOV R69, RZ ;  /* 0x000000ff00457202 */ /* 0x000fc40000000f00 */
[----:B------:R-:W-:Y:S02]  /*11b0*/  MOV R70, RZ ;  /* 0x000000ff00467202 */ /* 0x000fe40000000f00 */
[----:B-----5:R-:W-:Y:S02]  /*11c0*/  PRMT R83, R44, 0x7632, R83 ;  /* 0x000076322c537816 */ /* 0x020fe40000000053 */
[----:B------:R-:W-:Y:S02]  /*11d0*/  PRMT R84, R27, 0x7632, R84 ;  /* 0x000076321b547816 */ /* 0x000fe40000000054 */
[----:B----4-:R-:W-:Y:S02]  /*11e0*/  PRMT R81, R8, 0x7632, R81 ;  /* 0x0000763208517816 */ /* 0x010fe40000000051 */
[----:B------:R-:W-:Y:S01]  /*11f0*/  PRMT R82, R10, 0x7632, R82 ;  /* 0x000076320a527816 */ /* 0x000fe20000000052 */
[----:B--2---:R-:W-:-:S05]  /*1200*/  FFMA.FTZ R29, -R28, R28, R29 ;  /* 0x0000001c1c1d7223 */ /* 0x004fca000001011d */
[----:B------:R-:W-:-:S13]  /*1210*/  FSETP.GTU.FTZ.AND P0, PT, R29, RZ, PT ;  /* 0x000000ff1d00720b */ /* 0x000fda0003f1c000 */
[----:B0-----:R-:W0:Y:S01]  /*1220*/  @P0 LDC R34, c[0x0][0x3c0] ;  /* 0x0000f000ff220b82 */ /* 0x001e220000000800 */
[----:B------:R-:W-:Y:S02]  /*1230*/  PRMT R79, R12, 0x7632, R79 ;  /* 0x000076320c4f7816 */ /* 0x000fe4000000004f */
[----:B------:R-:W-:Y:S02]  /*1240*/  PRMT R80, R14, 0x7632, R80 ;  /* 0x000076320e507816 */ /* 0x000fe40000000050 */
[----:B------:R-:W-:Y:S02]  /*1250*/  PRMT R77, R16, 0x7632, R77 ;  /* 0x00007632104d7816 */ /* 0x000fe4000000004d */
[----:B------:R-:W-:Y:S01]  /*1260*/  PRMT R78, R18, 0x7632, R78 ;  /* 0x00007632124e7816 */ /* 0x000fe2000000004e */
[----:B0-----:R-:W-:-:S04]  /*1270*/  @P0 FADD.FTZ R34, R29, R34 ;  /* 0x000000221d220221 */ /* 0x001fc80000010000 */
[----:B------:R0:W1:Y:S01]  /*1280*/  @P0 MUFU.RSQ R87, R34 ;  /* 0x0000002200570308 */ /* 0x0000620000001400 */
[----:B------:R-:W-:Y:S02]  /*1290*/  PRMT R75, R20, 0x7632, R75 ;  /* 0x00007632144b7816 */ /* 0x000fe4000000004b */
[----:B------:R-:W-:Y:S02]  /*12a0*/  PRMT R76, R22, 0x7632, R76 ;  /* 0x00007632164c7816 */ /* 0x000fe4000000004c */
[----:B------:R-:W-:Y:S02]  /*12b0*/  PRMT R73, R23, 0x7632, R73 ;  /* 0x0000763217497816 */ /* 0x000fe40000000049 */
[----:B------:R-:W-:Y:S02]  /*12c0*/  PRMT R74, R24, 0x7632, R74 ;  /* 0x00007632184a7816 */ /* 0x000fe4000000004a */
[----:B---3--:R-:W-:Y:S02]  /*12d0*/  @P1 SHF.L.U32 R69, R71, 0x10, RZ ;  /* 0x0000001047451819 */ /* 0x008fe400000006ff */
[----:B------:R-:W-:-:S02]  /*12e0*/  @P1 SHF.L.U32 R70, R41, 0x10, RZ ;  /* 0x0000001029461819 */ /* 0x000fc400000006ff */
[----:B------:R-:W-:Y:S02]  /*12f0*/  SHF.L.U32 R68, R68, 0x10, RZ ;  /* 0x0000001044447819 */ /* 0x000fe400000006ff */
[----:B------:R-:W-:Y:S02]  /*1300*/  SHF.L.U32 R29, R40, 0x10, RZ ;  /* 0x00000010281d7819 */ /* 0x000fe400000006ff */
[----:B------:R-:W-:Y:S02]  /*1310*/  PRMT R85, R46, 0x7632, R85 ;  /* 0x000076322e557816 */ /* 0x000fe40000000055 */
[----:B------:R-:W-:Y:S02]  /*1320*/  PRMT R86, R45, 0x7632, R86 ;  /* 0x000076322d567816 */ /* 0x000fe40000000056 */
[----:B------:R-:W-:Y:S02]  /*1330*/  PRMT R71, R25, 0x7632, R71 ;  /* 0x0000763219477816 */ /* 0x000fe40000000047 */
        /* <DEDUP_REMOVED lines=8> */
[----:B------:R-:W-:Y:S01]  /*13c0*/  FMUL.FTZ R35, R68, R31 ;  /* 0x0000001f44237220 */ /* 0x000fe20000410000 */
        /* <DEDUP_REMOVED lines=43> */
[----:B------:R-:W-:-:S03]  /*1680*/  FMUL.FTZ R31, R29, R30 ;  /* 0x0000001e1d1f7220 */ /* 0x000fc60000410000 */
        /* <DEDUP_REMOVED lines=79> */
[----:B------:R-:W-:Y:S01]  /*1b80*/  FMUL.FTZ R31, R68, R37 ;  /* 0x00000025441f7220 */ /* 0x000fe20000410000 */
[----:B------:R-:W-:-:S03]  /*1b90*/  SHF.L.U32 R30, R72, 0x10, RZ ;  /* 0x00000010481e7819 */ /* 0x000fc600000006ff */
[----:B------:R-:W-:Y:S01]  /*1ba0*/  FADD.FTZ R41, R40, R31 ;  /* 0x0000001f28297221 */ /* 0x000fe20000010000 */
[----:B------:R-:W-:Y:S01]  /*1bb0*/  FFMA.FTZ R40, R36, R31, R39 ;  /* 0x0000001f24287223 */ /* 0x000fe20000010027 */
[----:B------:R-:W-:Y:S01]  /*1bc0*/  SHF.L.U32 R31, R71, 0x10, RZ ;  /* 0x00000010471f7819 */ /* 0x000fe200000006ff */
[----:B------:R-:W-:-:S04]  /*1bd0*/  FADD.FTZ R35, R35, R30 ;  /* 0x0000001e23237221 */ /* 0x000fc80000010000 */
[----:B------:R-:W-:-:S04]  /*1be0*/  FADD.FTZ R32, -R28, R31 ;  /* 0x0000001f1c207221 */ /* 0x000fc80000010100 */
[----:B------:R-:W-:Y:S01]  /*1bf0*/  FMUL.FTZ R31, R32, R87 ;  /* 0x00000057201f7220 */ /* 0x000fe20000410000 */
[----:B------:R-:W-:-:S03]  /*1c00*/  FMUL.FTZ R32, R29, R30 ;  /* 0x0000001e1d207220 */ /* 0x000fc60000410000 */
[----:B------:R-:W-:Y:S01]  /*1c10*/  FFMA.FTZ R33, R30, R31, R33 ;  /* 0x0000001f1e217223 */ /* 0x000fe20000010021 */
[----:B------:R-:W-:Y:S01]  /*1c20*/  FADD.FTZ R41, R32, R41 ;  /* 0x0000002920297221 */ /* 0x000fe20000010000 */
[----:B------:R-:W-:Y:S01]  /*1c30*/  FFMA.FTZ R40, R31, R32, R40 ;  /* 0x000000201f287223 */ /* 0x000fe20000010028 */
[----:B------:R-:W-:Y:S01]  /*1c40*/  FFMA.FTZ R32, R37, R36, R34 ;  /* 0x0000002425207223 */ /* 0x000fe20000010022 */
[----:B------:R-:W-:Y:S01]  /*1c50*/  FADD.FTZ R34, R38, R37 ;  /* 0x0000002526227221 */ /* 0x000fe20000010000 */
[----:B------:R-:W-:Y:S06]  /*1c60*/  BRA `(.L_x_285) ;  /* 0x0000001000807947 */ /* 0x000fec0003800000 */
.L_x_284:
        /* <DEDUP_REMOVED lines=10> */
[----:B------:R-:W-:Y:S01]  /*1d10*/  FFMA.FTZ R32, R68, R31, R69 ;  /* 0x0000001f44207223 */ /* 0x000fe20000010045 */
        /* <DEDUP_REMOVED lines=64> */
[----:B------:R-:W-:Y:S01]  /*2120*/  FADD.FTZ R88, -R43, 1 ;  /* 0x3f8000002b587421 */ /* 0x000fe20000010100 */
[----:B------:R-:W-:-:S03]  /*2130*/  SHF.L.U32 R43, R74, 0x10, RZ ;  /* 0x000000104a2b7819 */ /* 0x000fc600000006ff */
        /* <DEDUP_REMOVED lines=118> */
[----:B------:R-:W-:Y:S02]  /*28a0*/  FADD.FTZ R35, R35, R40 ;  /* 0x0000002823237221 */ /* 0x000fe40000010000 */
        /* <DEDUP_REMOVED lines=11> */
[-C--:B------:R-:W-:Y:S01]  /*2960*/  FFMA.FTZ R32, R88, R40.reuse, R31 ;  /* 0x0000002858207223 */ /* 0x080fe2000001001f */
[----:B------:R-:W-:Y:S02]  /*2970*/  FMUL.FTZ R40, R68, R40 ;  /* 0x0000002844287220 */ /* 0x000fe40000410000 */
[----:B------:R-:W-:Y:S01]  /*2980*/  FMUL.FTZ R30, R30, R41 ;  /* 0x000000291e1e7220 */ /* 0x000fe20000410000 */
[----:B------:R-:W-:Y:S01]  /*2990*/  SHF.L.U32 R41, R23, 0x10, RZ ;  /* 0x0000001017297819 */ /* 0x000fe200000006ff */
[----:B------:R-:W-:Y:S01]  /*29a0*/  FFMA.FTZ R37, R88, R40, R37 ;  /* 0x0000002858257223 */ /* 0x000fe20000010025 */
[----:B------:R-:W-:Y:S01]  /*29b0*/  FADD.FTZ R39, R39, R40 ;  /* 0x0000002827277221 */ /* 0x000fe20000010000 */
        /* <DEDUP_REMOVED lines=14> */
[----:B------:R-:W-:Y:S02]  /*2aa0*/  FFMA.FTZ R32, R95, R41, R32 ;  /* 0x000000295f207223 */ /* 0x000fe40000010020 */
[----:B------:R-:W-:Y:S01]  /*2ab0*/  FADD.FTZ R40, -R28, R31 ;  /* 0x0000001f1c287221 */ /* 0x000fe20000010100 */
[----:B------:R-:W-:Y:S01]  /*2ac0*/  FADD.FTZ R31, R34, R30 ;  /* 0x0000001e221f7221 */ /* 0x000fe20000010000 */
[C---:B------:R-:W-:Y:S02]  /*2ad0*/  FMUL.FTZ R30, R29.reuse, R30 ;  /* 0x0000001e1d1e7220 */ /* 0x040fe40000410000 */
[----:B------:R-:W-:Y:S02]  /*2ae0*/  FMUL.FTZ R88, R40, R87 ;  /* 0x0000005728587220 */ /* 0x000fe40000410000 */
[----:B------:R-:W-:Y:S01]  /*2af0*/  FFMA.FTZ R37, R94, R30, R37 ;  /* 0x0000001e5e257223 */ /* 0x000fe20000010025 */
[----:B------:R-:W-:Y:S01]  /*2b00*/  FADD.FTZ R39, R30, R39 ;  /* 0x000000271e277221 */ /* 0x000fe20000010000 */
        /* <DEDUP_REMOVED lines=8> */
[----:B0-----:R-:W-:Y:S01]  /*2b90*/  FMUL.FTZ R30, R43, R38 ;  /* 0x000000262b1e7220 */ /* 0x001fe20000410000 */
[----:B------:R-:W-:-:S04]  /*2ba0*/  FADD.FTZ R43, -R38, 1 ;  /* 0x3f800000262b7421 */ /* 0x000fc80000010100 */
[----:B------:R-:W-:Y:S01]  /*2bb0*/  FFMA.FTZ R43, R34, R43, 1 ;  /* 0x3f800000222b7423 */ /* 0x000fe2000001002b */
[----:B------:R-:W-:Y:S01]  /*2bc0*/  FADD.FTZ R34, R35, R41 ;  /* 0x0000002923227221 */ /* 0x000fe20000010000 */
[----:B------:R-:W-:Y:S02]  /*2bd0*/  SHF.L.U32 R41, R26, 0x10, RZ ;  /* 0x000000101a297819 */ /* 0x000fe400000006ff */
[----:B------:R-:W-:Y:S01]  /*2be0*/  FMUL.FTZ R30, R30, R43 ;  /* 0x0000002b1e1e7220 */ /* 0x000fe20000410000 */
[----:B------:R-:W-:-:S03]  /*2bf0*/  SHF.L.U32 R43, R25, 0x10, RZ ;  /* 0x00000010192b7819 */ /* 0x000fc600000006ff */
        /* <DEDUP_REMOVED lines=18> */
[----:B------:R-:W-:Y:S01]  /*2d20*/  FFMA.FTZ R32, R94, R43, R32 ;  /* 0x0000002b5e207223 */ /* 0x000fe20000010020 */
[----:B------:R-:W-:Y:S01]  /*2d30*/  FADD.FTZ R36, -R28, R35 ;  /* 0x000000231c247221 */ /* 0x000fe20000010100 */
[----:B------:R-:W-:Y:S01]  /*2d40*/  FADD.FTZ R34, R34, R43 ;  /* 0x0000002b22227221 */ /* 0x000fe20000010000 */
[----:B------:R-:W-:Y:S01]  /*2d50*/  FFMA.FTZ R42, R94, R30, R37 ;  /* 0x0000001e5e2a7223 */ /* 0x000fe20000010025 */
[----:B------:R-:W-:Y:S01]  /*2d60*/  SHF.L.U32 R37, R72, 0x10, RZ ;  /* 0x0000001048257819 */ /* 0x000fe200000006ff */
[----:B------:R-:W-:Y:S01]  /*2d70*/  FMUL.FTZ R95, R36, R87 ;  /* 0x00000057245f7220 */ /* 0x000fe20000410000 */
[----:B------:R-:W-:-:S03]  /*2d80*/  FADD.FTZ R88, R39, R30 ;  /* 0x0000001e27587221 */ /* 0x000fc60000010000 */
        /* <DEDUP_REMOVED lines=14> */
.L_x_285:
        /* <DEDUP_REMOVED lines=32> */
.L_x_287:
[----:B------:R-:W-:Y:S05]  /*3070*/  BSYNC.RECONVERGENT B0 ;  /* 0x0000000000007941 */ /* 0x000fea0003800200 */
.L_x_286:
        /* <DEDUP_REMOVED lines=10> */
[----:B-12---:R-:W1:Y:S01]  /*3120*/  LDS.128 R36, [UR6+0x20] ;  /* 0x00002006ff247984 */ /* 0x006e620008000c00 */
        /* <DEDUP_REMOVED lines=8> */
[----:B0-----:R-:W-:Y:S01]  /*31b0*/  FADD.FTZ R31, R31, R40 ;  /* 0x000000281f1f7221 */ /* 0x001fe20000010000 */
[----:B------:R-:W-:-:S03]  /*31c0*/  FADD.FTZ R30, R30, R41 ;  /* 0x000000291e1e7221 */ /* 0x000fc60000010000 */
[----:B------:R-:W-:Y:S01]  /*31d0*/  FADD.FTZ R31, R31, R42 ;  /* 0x0000002a1f1f7221 */ /* 0x000fe20000010000 */
[----:B------:R-:W-:Y:S02]  /*31e0*/  FADD.FTZ R30, R30, R43 ;  /* 0x0000002b1e1e7221 */ /* 0x000fe40000010000 */
[----:B------:R-:W0:Y:S01]  /*31f0*/  LDS.128 R40, [UR6+0x50] ;  /* 0x00005006ff287984 */ /* 0x000e220008000c00 */
[----:B-1----:R-:W-:Y:S01]  /*3200*/  FADD.FTZ R31, R31, R36 ;  /* 0x000000241f1f7221 */ /* 0x002fe20000010000 */
[----:B------:R-:W-:-:S03]  /*3210*/  FADD.FTZ R30, R30, R37 ;  /* 0x000000251e1e7221 */ /* 0x000fc60000010000 */
[----:B------:R-:W-:Y:S01]  /*3220*/  FADD.FTZ R31, R31, R38 ;  /* 0x000000261f1f7221 */ /* 0x000fe20000010000 */
[----:B------:R-:W-:Y:S02]  /*3230*/  FADD.FTZ R30, R30, R39 ;  /* 0x000000271e1e7221 */ /* 0x000fe40000010000 */
[----:B------:R-:W1:Y:S01]  /*3240*/  LDS.128 R36, [UR6+0x60] ;  /* 0x00006006ff247984 */ /* 0x000e620008000c00 */
        /* <DEDUP_REMOVED lines=9> */
[----:B0-----:R-:W-:Y:S01]  /*32e0*/  FADD.FTZ R30, R41, R30 ;  /* 0x0000001e291e7221 */ /* 0x001fe20000010000 */
[----:B------:R-:W-:-:S07]  /*32f0*/  FADD.FTZ R31, R40, R31 ;  /* 0x0000001f281f7221 */ /* 0x000fce0000010000 */
.L_x_289:
[----:B------:R-:W-:Y:S05]  /*3300*/  BSYNC.RECONVERGENT B0 ;  /* 0x0000000000007941 */ /* 0x000fea0003800200 */
.L_x_288:
        /* <DEDUP_REMOVED lines=158> */
.L_x_291:
[----:B------:R-:W-:Y:S05]  /*3cf0*/  BSYNC.RECONVERGENT B0 ;  /* 0x0000000000007941 */ /* 0x000fea0003800200 */
.L_x_290:
[----:B------:R-:W-:Y:S04]  /*3d00*/  BSSY.RECONVERGENT B0, `(.L_x_292) ;  /* 0x000001d000007945 */ /* 0x000fe80003800200 */
[----:B------:R-:W-:Y:S05]  /*3d10*/  @P4 BRA `(.L_x_293) ;  /* 0x00000000006c4947 */ /* 0x000fea0003800000 */
[----:B------:R-:W4:Y:S01]  /*3d20*/  LDC.64 R36, c[0x0][0x3f8] ;  /* 0x0000fe00ff247b82 */ /* 0x000f220000000a00 */
[----:B------:R-:W-:-:S07]  /*3d30*/  IMAD R41, R89, 0xd, R2 ;  /* 0x0000000d59297824 */ /* 0x000fce00078e0202 */
[----:B-12---:R-:W1:Y:S01]  /*3d40*/  LDC.64 R38, c[0x0][0x3d8] ;  /* 0x0000f600ff267b82 */ /* 0x006e620000000a00 */
[----:B----4-:R-:W-:Y:S01]  /*3d50*/  LEA.HI R43, P4, R37, R36, RZ, 0x1 ;  /* 0x00000024252b7211 */ /* 0x010fe200078908ff */
        /* <DEDUP_REMOVED lines=23> */
.L_x_293:
[----:B------:R-:W-:Y:S05]  /*3ed0*/  BSYNC.RECONVERGENT B0 ;  /* 0x0000000000007941 */ /* 0x000fea0003800200 */
.L_x_292:
        /* <DEDUP_REMOVED lines=12> */
[----:B--2---:R-:W-:Y:S02]  /*3fa0*/  SEL R39, R4, RZ, !P0 ;  /* 0x000000ff04277207 */ /* 0x004fe40004000000 */
[----:B------:R-:W-:Y:S02]  /*3fb0*/  IADD3 R37, PT, PT, -R34, 0x1, RZ ;  /* 0x0000000122257810 */ /* 0x000fe40007ffe1ff */
        /* <DEDUP_REMOVED lines=9> */
.L_x_296:
[----:B----4-:R-:W2:Y:S04]  /*4050*/  LDG.E.STRONG.GPU R34, desc[UR8][R32.64] ;  /* 0x0000000820227981 */ /* 0x010ea8000c1ef900 */
[----:B--2---:R-:W-:Y:S01]  /*4060*/  CCTL.IVALL ;  /* 0x00000000ff00798f */ /* 0x004fe20002000000 */
[----:B------:R-:W-:Y:S05]  /*4070*/  YIELD ;  /* 0x0000000000007946 */ /* 0x000fea0003800000 */
[----:B------:R-:W-:-:S13]  /*4080*/  ISETP.NE.AND P0, PT, R34, R39, PT ;  /* 0x000000272200720c */ /* 0x000fda0003f05270 */
[----:B------:R-:W-:Y:S05]  /*4090*/  @P0 BRA `(.L_x_296) ;  /* 0xfffffffc00ec0947 */ /* 0x000fea000383ffff */
.L_x_295:
[----:B------:R-:W-:Y:S05]  /*40a0*/  WARPSYNC.ALL ;  /* 0x0000000000007948 */ /* 0x000fea0003800000 */
[----:B------:R-:W-:Y:S01]  /*40b0*/  BAR.SYNC.DEFER_BLOCKING 0x0 ;  /* 0x0000000000007b1d */ /* 0x000fe20000010000 */
[----:B------:R-:W-:-:S05]  /*40c0*/  HFMA2 R42, -RZ, RZ, 0, 0 ;  /* 0x00000000ff2a7431 */ /* 0x000fca00000001ff */
[----:B------:R-:W-:Y:S05]  /*40d0*/  @!P4 BRA `(.L_x_297) ;  /* 0x000000040018c947 */ /* 0x000fea0003800000 */
[----:B------:R-:W-:Y:S01]  /*40e0*/  IADD3 R42, PT, PT, R0, R3, RZ ;  /* 0x00000003002a7210 */ /* 0x000fe20007ffe0ff */
[----:B------:R-:W-:Y:S01]  /*40f0*/  UIADD3 UR6, UPT, UPT, -UR10, URZ, URZ ;  /* 0x000000ff0a067290 */ /* 0x000fe2000fffe1ff */
[----:B------:R-:W-:Y:S02]  /*4100*/  MOV R96, RZ ;  /* 0x000000ff00607202 */ /* 0x000fe40000000f00 */
[----:B--2---:R-:W-:Y:S02]  /*4110*/  MOV R39, R0 ;  /* 0x0000000000277202 */ /* 0x004fe40000000f00 */
[----:B-1----:R-:W-:Y:S02]  /*4120*/  MOV R38, R49 ;  /* 0x0000003100267202 */ /* 0x002fe40000000f00 */
[----:B------:R-:W-:Y:S02]  /*4130*/  MOV R43, R50 ;  /* 0x00000032002b7202 */ /* 0x000fe40000000f00 */
[----:B------:R-:W-:-:S02]  /*4140*/  MOV R88, R51 ;  /* 0x0000003300587202 */ /* 0x000fc40000000f00 */
[----:B------:R-:W-:Y:S02]  /*4150*/  MOV R89, R52 ;  /* 0x0000003400597202 */ /* 0x000fe40000000f00 */
[----:B------:R-:W-:Y:S02]  /*4160*/  MOV R94, R53 ;  /* 0x00000035005e7202 */ /* 0x000fe40000000f00 */
[----:B------:R-:W-:-:S07]  /*4170*/  MOV R95, R54 ;  /* 0x00000036005f7202 */ /* 0x000fce0000000f00 */
.L_x_298:
[----:B------:R-:W-:-:S13]  /*4180*/  ISETP.EQ.OR P0, PT, RZ, UR6, P2 ;  /* 0x00000006ff007c0c */ /* 0x000fda0009702670 */
[----:B----4-:R-:W-:-:S05]  /*4190*/  @!P0 IMAD.WIDE.U32 R34, R39, 0x8, R40 ;  /* 0x0000000827228825 */ /* 0x010fca00078e0028 */
[----:B------:R-:W0:Y:S02]  /*41a0*/  @!P0 LDG.E.64 R32, desc[UR8][R34.64] ;  /* 0x0000000822208981 */ /* 0x000e24000c1e1b00 */
[----:B0--3--:R-:W-:Y:S01]  /*41b0*/  @!P0 FADD.FTZ R30, R30, R32 ;  /* 0x000000201e1e8221 */ /* 0x009fe20000010000 */
        /* <DEDUP_REMOVED lines=56> */
.L_x_297:
[----:B------:R-:W-:-:S13]  /*4540*/  ISETP.NE.AND P0, PT, R63, RZ, PT ;  /* 0x000000ff3f00720c */ /* 0x000fda0003f05270 */
[----:B------:R-:W-:Y:S05]  /*4550*/  @!P0 BRA `(.L_x_294) ;  /* 0x0000000000f08947 */ /* 0x000fea0003800000 */
[----:B----4-:R-:W-:-:S04]  /*4560*/  IADD3 R32, PT, PT, R63, -0x1, RZ ;  /* 0xffffffff3f207810 */ /* 0x010fc80007ffe0ff */
[----:B------:R-:W-:-:S13]  /*4570*/  ISETP.GE.U32.AND P0, PT, R32, 0x3, PT ;  /* 0x000000032000780c */ /* 0x000fda0003f06070 */
[----:B------:R-:W-:Y:S05]  /*4580*/  @!P0 BRA `(.L_x_299) ;  /* 0x0000000000708947 */ /* 0x000fea0003800000 */
[C---:B------:R-:W-:Y:S02]  /*4590*/  ISETP.EQ.OR P0, PT, R42.reuse, UR10, P2 ;  /* 0x0000000a2a007c0c */ /* 0x040fe40009702670 */
[C---:B------:R-:W-:Y:S02]  /*45a0*/  IADD3 R35, PT, PT, R42.reuse, 0x1, RZ ;  /* 0x000000012a237810 */ /* 0x040fe40007ffe0ff */
[C---:B------:R-:W-:Y:S02]  /*45b0*/  IADD3 R37, PT, PT, R42.reuse, 0x2, RZ ;  /* 0x000000022a257810 */ /* 0x040fe40007ffe0ff */
[----:B------:R-:W-:Y:S02]  /*45c0*/  ISETP.EQ.OR P4, PT, R35, UR10, P2 ;  /* 0x0000000a23007c0c */ /* 0x000fe40009782670 */
[----:B------:R-:W-:Y:S02]  /*45d0*/  ISETP.EQ.OR P5, PT, R37, UR10, P2 ;  /* 0x0000000a25007c0c */ /* 0x000fe400097a2670 */
[----:B--2---:R-:W-:-:S03]  /*45e0*/  IADD3 R39, PT, PT, R42, 0x3, RZ ;  /* 0x000000032a277810 */ /* 0x004fc60007ffe0ff */
        /* <DEDUP_REMOVED lines=22> */
.L_x_299:
        /* <DEDUP_REMOVED lines=19> */
.L_x_300:
        /* <DEDUP_REMOVED lines=9> */
.L_x_301:
[----:B------:R-:W-:Y:S05]  /*4910*/  BSYNC.RECONVERGENT B0 ;  /* 0x0000000000007941 */ /* 0x000fea0003800200 */
.L_x_294:
[----:B------:R-:W5:Y:S01]  /*4920*/  S2UR UR7, SR_CgaCtaId ;  /* 0x00000000000779c3 */ /* 0x000f620000008800 */
[----:B------:R-:W-:Y:S01]  /*4930*/  UMOV UR6, 0x400 ;  /* 0x0000040000067882 */ /* 0x000fe20000000000 */
[----:B----4-:R-:W-:Y:S01]  /*4940*/  SHF.L.U32 R35, R46, 0x10, RZ ;  /* 0x000000102e237819 */ /* 0x010fe200000006ff */
[----:B------:R-:W4:Y:S01]  /*4950*/  LDCU.64 UR14, c[0x0][0x400] ;  /* 0x00008000ff0e77ac */ /* 0x000f220008000a00 */
[----:B------:R-:W-:Y:S02]  /*4960*/  SHF.L.U32 R85, R85, 0x10, RZ ;  /* 0x0000001055557819 */ /* 0x000fe400000006ff */
[----:B------:R-:W-:Y:S02]  /*4970*/  SHF.L.U32 R23, R23, 0x10, RZ ;  /* 0x0000001017177819 */ /* 0x000fe400000006ff */
[----:B--2---:R-:W-:Y:S01]  /*4980*/  SHF.L.U32 R39, R8, 0x10, RZ ;  /* 0x0000001008277819 */ /* 0x004fe200000006ff */
[----:B------:R-:W-:Y:S01]  /*4990*/  FADD.FTZ R100, -R28, R85 ;  /* 0x000000551c647221 */ /* 0x000fe20000010100 */
[----:B------:R-:W-:-:S02]  /*49a0*/  SHF.L.U32 R37, R44, 0x10, RZ ;  /* 0x000000102c257819 */ /* 0x000fc400000006ff */
[----:B------:R-:W-:Y:S01]  /*49b0*/  SHF.L.U32 R83, R83, 0x10, RZ ;  /* 0x0000001053537819 */ /* 0x000fe200000006ff */
[C---:B------:R-:W-:Y:S01]  /*49c0*/  FADD.FTZ R96, -R28.reuse, R39 ;  /* 0x000000271c607221 */ /* 0x040fe20000010100 */
[----:B------:R-:W-:Y:S01]  /*49d0*/  SHF.L.U32 R81, R81, 0x10, RZ ;  /* 0x0000001051517819 */ /* 0x000fe200000006ff */
[----:B-1----:R-:W-:Y:S01]  /*49e0*/  FADD.FTZ R38, -R28, R37 ;  /* 0x000000251c267221 */ /* 0x002fe20000010100 */
        /* <DEDUP_REMOVED lines=8> */
[----:B-----5:R-:W-:Y:S01]  /*4a70*/  ULEA UR6, UR7, UR6, 0x18 ;  /* 0x0000000607067291 */ /* 0x020fe2000f8ec0ff */
[----:B------:R-:W-:Y:S01]  /*4a80*/  SHF.L.U32 R75, R75, 0x10, RZ ;  /* 0x000000104b4b7819 */ /* 0x000fe200000006ff */
[C---:B------:R-:W-:Y:S01]  /*4a90*/  FADD.FTZ R44, -R28.reuse, R79 ;  /* 0x0000004f1c2c7221 */ /* 0x040fe20000010100 */
        /* <DEDUP_REMOVED lines=12> */
[----:B------:R-:W-:Y:S01]  /*4b60*/  FMUL.FTZ R102, R100, R87 ;  /* 0x0000005764667220 */ /* 0x000fe20000410000 */
[----:B0--3--:R-:W-:Y:S01]  /*4b70*/  SHF.L.U32 R31, R16, 0x10, RZ ;  /* 0x00000010101f7819 */ /* 0x009fe200000006ff */
[C---:B------:R-:W-:Y:S01]  /*4b80*/  FADD.FTZ R30, -R28.reuse, R35 ;  /* 0x000000231c1e7221 */ /* 0x040fe20000010100 */
[----:B------:R-:W-:-:S03]  /*4b90*/  FADD.FTZ R16, -R28, R71 ;  /* 0x000000471c107221 */ /* 0x000fc60000010100 */
[----:B------:R-:W-:Y:S01]  /*4ba0*/  FADD.FTZ R94, -R28, R31 ;  /* 0x0000001f1c5e7221 */ /* 0x000fe20000010100 */
[----:B------:R-:W-:Y:S01]  /*4bb0*/  FMUL.FTZ R39, R30, R87 ;  /* 0x000000571e277220 */ /* 0x000fe20000410000 */
        /* <DEDUP_REMOVED lines=23> */
.L_x_302:
[----:B------:R-:W-:Y:S04]  /*4d30*/  BSSY.RECONVERGENT B0, `(.L_x_303) ;  /* 0x0000014000007945 */ /* 0x000fe80003800200 */
[----:B------:R-:W-:Y:S05]  /*4d40*/  @P3 BRA `(.L_x_304) ;  /* 0x0000000000483947 */ /* 0x000fea0003800000 */
[----:B------:R-:W0:Y:S01]  /*4d50*/  LDCU.64 UR12, c[0x0][0x3f8] ;  /* 0x00007f00ff0c77ac */ /* 0x000e220008000a00 */
[C-C-:B------:R-:W-:Y:S01]  /*4d60*/  FFMA.FTZ R30, R8.reuse, R102, R23.reuse ;  /* 0x00000066081e7223 */ /* 0x140fe20000010017 */
[----:B------:R-:W-:Y:S01]  /*4d70*/  MOV R31, R91 ;  /* 0x0000005b001f7202 */ /* 0x000fe20000000f00 */
[----:B------:R-:W-:Y:S01]  /*4d80*/  FFMA.FTZ R25, R8, R39, R23 ;  /* 0x0000002708197223 */ /* 0x000fe20000010017 */
[----:B------:R-:W1:Y:S01]  /*4d90*/  LDCU.64 UR6, c[0x0][0x380] ;  /* 0x00007000ff0677ac */ /* 0x000e620008000a00 */
[----:B------:R-:W-:Y:S01]  /*4da0*/  FFMA.FTZ R86, R29, R86, -R30 ;  /* 0x000000561d567223 */ /* 0x000fe2000001081e */
[----:B------:R-:W-:Y:S01]  /*4db0*/  MOV R30, R92 ;  /* 0x0000005c001e7202 */ /* 0x000fe20000000f00 */
[----:B------:R-:W-:Y:S02]  /*4dc0*/  FFMA.FTZ R28, R68, R45, -R25 ;  /* 0x0000002d441c7223 */ /* 0x000fe40000010819 */
[-C--:B------:R-:W-:Y:S02]  /*4dd0*/  FMUL.FTZ R25, R86, R87.reuse ;  /* 0x0000005756197220 */ /* 0x080fe40000410000 */
        /* <DEDUP_REMOVED lines=9> */
.L_x_304:
[----:B------:R-:W-:Y:S05]  /*4e70*/  BSYNC.RECONVERGENT B0 ;  /* 0x0000000000007941 */ /* 0x000fea0003800200 */
.L_x_303:
        /* <DEDUP_REMOVED lines=16> */
[-C--:B------:R-:W-:Y:S01]  /*4f80*/  FMUL.FTZ R34, R34, R87.reuse ;  /* 0x0000005722227220 */ /* 0x080fe20000410000 */
        /* <DEDUP_REMOVED lines=15> */
[----:B0-----:R-:W-:-:S03]  /*5080*/  FFMA.FTZ R25, R68, R39, R69 ;  /* 0x0000002744197223 */ /* 0x001fc60000010045 */
        /* <DEDUP_REMOVED lines=16> */
.L_x_305:
[C-C-:B0-----:R-:W-:Y:S01]  /*5190*/  FFMA.FTZ R33, R8.reuse, R39, R23.reuse ;  /* 0x0000002708217223 */ /* 0x141fe20000010017 */
        /* <DEDUP_REMOVED lines=31> */
.L_x_307:
[----:B------:R-:W-:Y:S05]  /*5390*/  BSYNC.RECONVERGENT B0 ;  /* 0x0000000000007941 */ /* 0x000fea0003800200 */
.L_x_306:
        /* <DEDUP_REMOVED lines=21> */
.L_x_308:
        /* <DEDUP_REMOVED lines=18> */
.L_x_310:
[----:B------:R-:W-:Y:S05]  /*5610*/  BSYNC.RECONVERGENT B0 ;  /* 0x0000000000007941 */ /* 0x000fea0003800200 */
.L_x_309:
        /* <DEDUP_REMOVED lines=21> */
.L_x_311:
        /* <DEDUP_REMOVED lines=18> */
.L_x_313:
[----:B------:R-:W-:Y:S05]  /*5890*/  BSYNC.RECONVERGENT B0 ;  /* 0x0000000000007941 */ /* 0x000fea0003800200 */
.L_x_312:
        /* <DEDUP_REMOVED lines=21> */
.L_x_314:
        /* <DEDUP_REMOVED lines=18> */
.L_x_316:
[----:B------:R-:W-:Y:S05]  /*5b10*/  BSYNC.RECONVERGENT B0 ;  /* 0x0000000000007941 */ /* 0x000fea0003800200 */
.L_x_315:
        /* <DEDUP_REMOVED lines=21> */
.L_x_317:
[----:B------:R-:W-:Y:S01]  /*5c70*/  BSSY.RECONVERGENT B0, `(.L_x_318) ;  /* 0x0000012000007945 */ /* 0x000fe20003800200 */
[----:B------:R-:W-:Y:S01]  /*5c80*/  FFMA.FTZ R10, R68, R22, -R35 ;  /* 0x00000016440a7223 */ /* 0x000fe20000010823 */
[----:B------:R-:W-:Y:S02]  /*5c90*/  FFMA.FTZ R84, R29, R76, -R84 ;  /* 0x0000004c1d547223 */ /* 0x000fe40000010854 */
[----:B------:R-:W-:Y:S05]  /*5ca0*/  @P4 BRA `(.L_x_319) ;  /* 0x0000000000384947 */ /* 0x000fea0003800000 */
[----:B------:R-:W3:Y:S01]  /*5cb0*/  LDCU.64 UR6, c[0x0][0x3f8] ;  /* 0x00007f00ff0677ac */ /* 0x000ee20008000a00 */
[----:B------:R-:W-:Y:S01]  /*5cc0*/  MOV R22, R92 ;  /* 0x0000005c00167202 */ /* 0x000fe20000000f00 */
[----:B012---:R-:W-:Y:S01]  /*5cd0*/  FMUL.FTZ R33, R10, R87 ;  /* 0x000000570a217220 */ /* 0x007fe20000410000 */
[----:B------:R-:W-:Y:S01]  /*5ce0*/  MOV R23, R91 ;  /* 0x0000005b00177202 */ /* 0x000fe20000000f00 */
[----:B------:R-:W0:Y:S01]  /*5cf0*/  LDCU.64 UR12, c[0x0][0x380] ;  /* 0x00007000ff0c77ac */ /* 0x000e220008000a00 */
[----:B------:R-:W-:Y:S01]  /*5d00*/  FMUL.FTZ R10, R84, R87 ;  /* 0x00000057540a7220 */ /* 0x000fe20000410000 */
[----:B---3--:R-:W-:Y:S02]  /*5d10*/  IMAD R31, R17, UR6, RZ ;  /* 0x00000006111f7c24 */ /* 0x008fe4000f8e02ff */
[----:B------:R-:W-:-:S04]  /*5d20*/  IMAD.WIDE.U32 R22, R58, UR6, R22 ;  /* 0x000000063a167c25 */ /* 0x000fc8000f8e0016 */
[----:B------:R-:W-:Y:S01]  /*5d30*/  IMAD R31, R58, UR7, R31 ;  /* 0x000000073a1f7c24 */ /* 0x000fe2000f8e021f */
[----:B0-----:R-:W-:-:S04]  /*5d40*/  LEA R30, P0, R22, UR12, 0x1 ;  /* 0x0000000c161e7c11 */ /* 0x001fc8000f8008ff */
[----:B------:R-:W-:Y:S02]  /*5d50*/  IADD3 R31, PT, PT, R23, R31, RZ ;  /* 0x0000001f171f7210 */ /* 0x000fe40007ffe0ff */
[----:B------:R-:W-:Y:S02]  /*5d60*/  F2FP.BF16.F32.PACK_AB R23, R10, R33 ;  /* 0x000000210a17723e */ /* 0x000fe400000010ff */
[----:B------:R-:W-:-:S05]  /*5d70*/  LEA.HI.X R31, R22, UR13, R31, 0x1, P0 ;  /* 0x0000000d161f7c11 */ /* 0x000fca00080f0c1f */
[----:B------:R3:W-:Y:S02]  /*5d80*/  STG.E desc[UR8][R30.64], R23 ;  /* 0x000000171e007986 */ /* 0x0007e4000c101908 */
.L_x_319:
[----:B------:R-:W-:Y:S05]  /*5d90*/  BSYNC.RECONVERGENT B0 ;  /* 0x0000000000007941 */ /* 0x000fea0003800200 */
.L_x_318:
        /* <DEDUP_REMOVED lines=11> */
[----:B0123--:R-:W0:Y:S08]  /*5e50*/  MUFU.RCP R23, R14 ;  /* 0x0000000e00177308 */ /* 0x00fe300000001000 */
        /* <DEDUP_REMOVED lines=9> */
.L_x_320:
        /* <DEDUP_REMOVED lines=18> */
.L_x_322:
[----:B------:R-:W-:Y:S05]  /*6010*/  BSYNC.RECONVERGENT B0 ;  /* 0x0000000000007941 */ /* 0x000fea0003800200 */
.L_x_321:
        /* <DEDUP_REMOVED lines=21> */
.L_x_323:
[----:B------:R-:W-:Y:S01]  /*6170*/  ISETP.GE.AND.EX P3, PT, R21, UR15, PT, P3 ;  /* 0x0000000f15007c0c */ /* 0x000fe2000bf66330 */
[----:B------:R-:W-:Y:S01]  /*6180*/  FFMA.FTZ R26, R68, R26, -R25 ;  /* 0x0000001a441a7223 */ /* 0x000fe20000010819 */
[----:B------:R-:W-:Y:S01]  /*6190*/  FFMA.FTZ R8, R29, R72, -R8 ;  /* 0x000000481d087223 */ /* 0x000fe20000010808 */
[----:B------:R-:W-:Y:S02]  /*61a0*/  BSSY.RECONVERGENT B0, `(.L_x_324) ;  /* 0x000000f000007945 */ /* 0x000fe40003800200 */
[-C--:B------:R-:W-:Y:S01]  /*61b0*/  FMUL.FTZ R25, R26, R87.reuse ;  /* 0x000000571a197220 */ /* 0x080fe20000410000 */
[----:B------:R-:W-:-:S07]  /*61c0*/  FMUL.FTZ R8, R8, R87 ;  /* 0x0000005708087220 */ /* 0x000fce0000410000 */
[----:B------:R-:W-:Y:S05]  /*61d0*/  @P3 BRA `(.L_x_325) ;  /* 0x00000000002c3947 */ /* 0x000fea0003800000 */
[----:B------:R-:W0:Y:S01]  /*61e0*/  LDCU.64 UR6, c[0x0][0x3f8] ;  /* 0x00007f00ff0677ac */ /* 0x000e220008000a00 */
[----:B------:R-:W-:Y:S02]  /*61f0*/  MOV R90, R92 ;  /* 0x0000005c005a7202 */ /* 0x000fe40000000f00 */
[----:B------:R-:W-:Y:S01]  /*6200*/  F2FP.BF16.F32.PACK_AB R25, R8, R25 ;  /* 0x000000190819723e */ /* 0x000fe200000010ff */
[----:B------:R-:W5:Y:S01]  /*6210*/  LDCU.64 UR12, c[0x0][0x380] ;  /* 0x00007000ff0c77ac */ /* 0x000f620008000a00 */
[----:B01234-:R-:W-:Y:S02]  /*6220*/  IMAD R23, R21, UR6, RZ ;  /* 0x0000000615177c24 */ /* 0x01ffe4000f8e02ff */
[----:B------:R-:W-:-:S04]  /*6230*/  IMAD.WIDE.U32 R90, R56, UR6, R90 ;  /* 0x00000006385a7c25 */ /* 0x000fc8000f8e005a */
[----:B------:R-:W-:Y:S01]  /*6240*/  IMAD R23, R56, UR7, R23 ;  /* 0x0000000738177c24 */ /* 0x000fe2000f8e0217 */
[----:B-----5:R-:W-:-:S04]  /*6250*/  LEA R22, P0, R90, UR12, 0x1 ;  /* 0x0000000c5a167c11 */ /* 0x020fc8000f8008ff */
[----:B------:R-:W-:-:S04]  /*6260*/  IADD3 R23, PT, PT, R91, R23, RZ ;  /* 0x000000175b177210 */ /* 0x000fc80007ffe0ff */
[----:B------:R-:W-:-:S05]  /*6270*/  LEA.HI.X R23, R90, UR13, R23, 0x1, P0 ;  /* 0x0000000d5a177c11 */ /* 0x000fca00080f0c17 */
[----:B------:R0:W-:Y:S02]  /*6280*/  STG.E desc[UR8][R22.64], R25 ;  /* 0x0000001916007986 */ /* 0x0001e4000c101908 */
.L_x_325:
[----:B------:R-:W-:Y:S05]  /*6290*/  BSYNC.RECONVERGENT B0 ;  /* 0x0000000000007941 */ /* 0x000fea0003800200 */
.L_x_324:
[----:B------:R-:W-:Y:S02]  /*62a0*/  IADD3 R48, PT, PT, R3, R48, RZ ;  /* 0x0000003003307210 */ /* 0x000fe40007ffe0ff */
[----:B------:R-:W-:Y:S02]  /*62b0*/  IADD3 R47, PT, PT, R47, 0x1, RZ ;  /* 0x000000012f2f7810 */ /* 0x000fe40007ffe0ff */
[----:B------:R-:W-:-:S13]  /*62c0*/  ISETP.GE.AND P0, PT, R48, UR4, PT ;  /* 0x0000000430007c0c */ /* 0x000fda000bf06270 */
[----:B------:R-:W-:Y:S05]  /*62d0*/  @!P0 BRA `(.L_x_326) ;  /* 0xffffffa000388947 */ /* 0x000fea000383ffff */
.L_x_283:
        /* <DEDUP_REMOVED lines=19> */
.L_x_328:
[----:B------:R-:W-:Y:S05]  /*6410*/  BSYNC.RECONVERGENT B0 ;  /* 0x0000000000007941 */ /* 0x000fea0003800200 */
.L_x_327:
[----:B------:R-:W-:Y:S05]  /*6420*/  @P0 EXIT ;  /* 0x000000000000094d */ /* 0x000fea0003800000 */
[----:B------:R-:W-:Y:S05]  /*6430*/  @P2 BRA `(.L_x_329) ;  /* 0x0000000000202947 */ /* 0x000fea0003800000 */
[----:B------:R-:W-:-:S05]  /*6440*/  IMAD R0, R6, R7, RZ ;  /* 0x0000000706007224 */ /* 0x000fca00078e02ff */
[----:B------:R-:W-:-:S13]  /*6450*/  ISETP.NE.AND P0, PT, R0, -0x1, PT ;  /* 0xffffffff0000780c */ /* 0x000fda0003f05270 */
[----:B------:R-:W-:Y:S05]  /*6460*/  @!P0 BRA `(.L_x_329) ;  /* 0x0000000000148947 */ /* 0x000fea0003800000 */
.L_x_330:
[----:B0-----:R-:W5:Y:S04]  /*6470*/  LDG.E.STRONG.GPU R3, desc[UR8][R4.64] ;  /* 0x0000000804037981 */ /* 0x001f68000c1ef900 */
[----:B-----5:R-:W-:Y:S01]  /*6480*/  CCTL.IVALL ;  /* 0x00000000ff00798f */ /* 0x020fe20002000000 */
[----:B------:R-:W-:Y:S05]  /*6490*/  YIELD ;  /* 0x0000000000007946 */ /* 0x000fea0003800000 */
[----:B------:R-:W-:-:S13]  /*64a0*/  ISETP.NE.AND P0, PT, R3, R0, PT ;  /* 0x000000000300720c */ /* 0x000fda0003f05270 */
[----:B------:R-:W-:Y:S05]  /*64b0*/  @P0 BRA `(.L_x_330) ;  /* 0xfffffffc00ec0947 */ /* 0x000fea000383ffff */
.L_x_329:
        /* <DEDUP_REMOVED lines=48> */
[----:B------:R-:W4:Y:S01]  /*67c0*/  LDCU.64 UR10, c[0x0][0x390] ;  /* 0x00007200ff0a77ac */ /* 0x000f220008000a00 */
[----:B------:R-:W-:Y:S02]  /*67d0*/  IADD3 R9, PT, PT, R6, 0x1, RZ ;  /* 0x0000000106097810 */ /* 0x000fe40007ffe0ff */
[----:B------:R-:W-:Y:S01]  /*67e0*/  MOV R6, R2 ;  /* 0x0000000200067202 */ /* 0x000fe20000000f00 */
[----:B------:R-:W0:Y:S01]  /*67f0*/  LDCU.64 UR6, c[0x0][0x3d8] ;  /* 0x00007b00ff0677ac */ /* 0x000e220008000a00 */
[----:B------:R-:W-:Y:S02]  /*6800*/  LOP3.LUT R9, R9, 0x3, RZ, 0xc0, !PT ;  /* 0x0000000309097812 */ /* 0x000fe400078ec0ff */
[----:B------:R-:W-:Y:S01]  /*6810*/  MOV R7, R33 ;  /* 0x0000002100077202 */ /* 0x000fe20000000f00 */
[----:B------:R-:W1:Y:S01]  /*6820*/  LDCU.64 UR12, c[0x0][0x388] ;  /* 0x00007100ff0c77ac */ /* 0x000e620008000a00 */
[C---:B------:R-:W-:Y:S02]  /*6830*/  SHF.L.U32 R20, R2.reuse, 0x2, RZ ;  /* 0x0000000202147819 */ /* 0x040fe400000006ff */
[----:B------:R-:W-:Y:S01]  /*6840*/  SHF.L.U64.HI R21, R2, 0x2, R33 ;  /* 0x0000000202157819 */ /* 0x000fe20000010221 */
[----:B------:R-:W-:Y:S01]  /*6850*/  IMAD.WIDE.U32 R6, R9, 0x1a0, R6 ;  /* 0x000001a009067825 */ /* 0x000fe200078e0006 */
[----:B------:R-:W-:Y:S01]  /*6860*/  UMOV UR4, URZ ;  /* 0x000000ff00047c82 */ /* 0x000fe20008000000 */
[----:B------:R-:W-:-:S02]  /*6870*/  SHF.L.U64.HI R30, R3, 0x2, R0 ;  /* 0x00000002031e7819 */ /* 0x000fc40000010200 */
[----:B------:R-:W-:Y:S02]  /*6880*/  SHF.L.U64.HI R26, R31, 0x2, R32 ;  /* 0x000000021f1a7819 */ /* 0x000fe40000010220 */
[C---:B----4-:R-:W-:Y:S02]  /*6890*/  IADD3 R22, P2, PT, R20.reuse, UR10, RZ ;  /* 0x0000000a14167c10 */ /* 0x050fe4000ff5e0ff */
[----:B------:R-:W-:Y:S02]  /*68a0*/  IADD3 R33, PT, PT, R7, UR4, RZ ;  /* 0x0000000407217c10 */ /* 0x000fe4000fffe0ff */
[----:B0-----:R-:W-:Y:S02]  /*68b0*/  IADD3 R24, P1, PT, R20, UR6, RZ ;  /* 0x0000000614187c10 */ /* 0x001fe4000ff3e0ff */
[----:B------:R-:W-:Y:S01]  /*68c0*/  MOV R2, R6 ;  /* 0x0000000600027202 */ /* 0x000fe20000000f00 */
[----:B------:R-:W-:Y:S01]  /*68d0*/  IMAD.WIDE.U32 R6, R4, 0x4, RZ ;  /* 0x0000000404067825 */ /* 0x000fe200078e00ff */
[----:B------:R-:W-:-:S02]  /*68e0*/  IADD3.X R23, PT, PT, R21, UR11, RZ, P2, !PT ;  /* 0x0000000b15177c10 */ /* 0x000fc400097fe4ff */
[----:B------:R-:W-:Y:S02]  /*68f0*/  IADD3.X R25, PT, PT, R21, UR7, RZ, P1, !PT ;  /* 0x0000000715197c10 */ /* 0x000fe40008ffe4ff */
[----:B------:R-:W-:Y:S02]  /*6900*/  IADD3 R16, P2, PT, RZ, -R9, RZ ;  /* 0x80000009ff107210 */ /* 0x000fe40007f5e0ff */
[----:B-1----:R-:W-:Y:S02]  /*6910*/  IADD3 R20, P1, PT, R20, UR12, RZ ;  /* 0x0000000c14147c10 */ /* 0x002fe4000ff3e0ff */
[----:B------:R-:W-:Y:S02]  /*6920*/  SHF.L.U32 R9, R5, 0x2, RZ ;  /* 0x0000000205097819 */ /* 0x000fe400000006ff */
[----:B------:R-:W-:Y:S02]  /*6930*/  IADD3.X R21, PT, PT, R21, UR13, RZ, P1, !PT ;  /* 0x0000000d15157c10 */ /* 0x000fe40008ffe4ff */
[----:B------:R-:W-:-:S02]  /*6940*/  IADD3 R28, PT, PT, R7, R9, RZ ;  /* 0x00000009071c7210 */ /* 0x000fc40007ffe0ff */
[----:B------:R-:W-:-:S07]  /*6950*/  IADD3.X R18, PT, PT, RZ, -0x1, RZ, P2, !PT ;  /* 0xffffffffff127810 */ /* 0x000fce00017fe4ff */
.L_x_333:
[-C--:B0-----:R-:W-:Y:S02]  /*6960*/  LEA R10, P1, R3, R24.reuse, 0x2 ;  /* 0x00000018030a7211 */ /* 0x081fe400078210ff */
[----:B------:R-:W-:Y:S02]  /*6970*/  LEA R14, P3, R31, R24, 0x2 ;  /* 0x000000181f0e7211 */ /* 0x000fe400078610ff */
[----:B------:R-:W-:Y:S02]  /*6980*/  IADD3 R12, P2, PT, R24, R6, RZ ;  /* 0x00000006180c7210 */ /* 0x000fe40007f5e0ff */
[----:B------:R-:W-:Y:S02]  /*6990*/  IADD3.X R11, PT, PT, R25, R30, RZ, P1, !PT ;  /* 0x0000001e190b7210 */ /* 0x000fe40000ffe4ff */
[----:B------:R-:W-:Y:S02]  /*69a0*/  MOV R8, R24 ;  /* 0x0000001800087202 */ /* 0x000fe40000000f00 */
[----:B------:R-:W-:-:S02]  /*69b0*/  MOV R9, R25 ;  /* 0x0000001900097202 */ /* 0x000fc40000000f00 */
[C---:B------:R-:W-:Y:S01]  /*69c0*/  IADD3.X R15, PT, PT, R25.reuse, R26, RZ, P3, !PT ;  /* 0x0000001a190f7210 */ /* 0x040fe20001ffe4ff */
[----:B------:R0:W2:Y:S01]  /*69d0*/  LDG.E R11, desc[UR8][R10.64] ;  /* 0x000000080a0b7981 */ /* 0x0000a2000c1e1900 */
[----:B------:R-:W-:-:S03]  /*69e0*/  IADD3.X R13, PT, PT, R25, R28, RZ, P2, !PT ;  /* 0x0000001c190d7210 */ /* 0x000fc600017fe4ff */
[----:B------:R1:W2:Y:S04]  /*69f0*/  LDG.E R8, desc[UR8][R8.64] ;  /* 0x0000000808087981 */ /* 0x0002a8000c1e1900 */
[----:B------:R-:W3:Y:S04]  /*6a00*/  LDG.E R12, desc[UR8][R12.64] ;  /* 0x000000080c0c7981 */ /* 0x000ee8000c1e1900 */
[----:B------:R-:W3:Y:S01]  /*6a10*/  LDG.E R15, desc[UR8][R14.64] ;  /* 0x000000080e0f7981 */ /* 0x000ee2000c1e1900 */
[----:B0-----:R-:W-:Y:S02]  /*6a20*/  MOV R10, R22 ;  /* 0x00000016000a7202 */ /* 0x001fe40000000f00 */
[----:B-1----:R-:W-:-:S02]  /*6a30*/  MOV R9, R21 ;  /* 0x0000001500097202 */ /* 0x002fc40000000f00 */
[----:B------:R-:W-:-:S04]  /*6a40*/  IADD3 R16, P1, PT, R16, 0x1, RZ ;  /* 0x0000000110107810 */ /* 0x000fc80007f3e0ff */
[----:B------:R-:W-:Y:S02]  /*6a50*/  IADD3.X R18, PT, PT, RZ, R18, RZ, P1, !PT ;  /* 0x00000012ff127210 */ /* 0x000fe40000ffe4ff */
[----:B------:R-:W-:-:S04]  /*6a60*/  ISETP.NE.U32.AND P1, PT, R16, RZ, PT ;  /* 0x000000ff1000720c */ /* 0x000fc80003f25070 */
[----:B------:R-:W-:Y:S02]  /*6a70*/  ISETP.NE.AND.EX P1, PT, R18, RZ, PT, P1 ;  /* 0x000000ff1200720c */ /* 0x000fe40003f25310 */
[----:B------:R-:W-:Y:S02]  /*6a80*/  IADD3 R24, P2, PT, R24, 0x680, RZ ;  /* 0x0000068018187810 */ /* 0x000fe40007f5e0ff */
[----:B------:R-:W-:Y:S02]  /*6a90*/  IADD3 R22, P3, PT, R22, 0x680, RZ ;  /* 0x0000068016167810 */ /* 0x000fe40007f7e0ff */
[----:B------:R-:W-:Y:S02]  /*6aa0*/  IADD3.X R25, PT, PT, RZ, R25, RZ, P2, !PT ;  /* 0x00000019ff197210 */ /* 0x000fe400017fe4ff */
[----:B--2---:R-:W-:Y:S02]  /*6ab0*/  F2FP.BF16.F32.PACK_AB R17, R11, R8 ;  /* 0x000000080b11723e */ /* 0x004fe400000010ff */
[----:B------:R-:W-:-:S02]  /*6ac0*/  MOV R8, R20 ;  /* 0x0000001400087202 */ /* 0x000fc40000000f00 */
[-C--:B------:R-:W-:Y:S02]  /*6ad0*/  MOV R11, R23.reuse ;  /* 0x00000017000b7202 */ /* 0x080fe40000000f00 */
[----:B---3--:R-:W-:Y:S01]  /*6ae0*/  F2FP.BF16.F32.PACK_AB R19, R15, R12 ;  /* 0x0000000c0f13723e */ /* 0x008fe200000010ff */
[----:B------:R0:W-:Y:S04]  /*6af0*/  STG.E desc[UR8][R8.64], R17 ;  /* 0x0000001108007986 */ /* 0x0001e8000c101908 */
[----:B------:R0:W-:Y:S01]  /*6b00*/  STG.E desc[UR8][R10.64], R19 ;  /* 0x000000130a007986 */ /* 0x0001e2000c101908 */
[----:B------:R-:W-:Y:S02]  /*6b10*/  IADD3 R20, P4, PT, R20, 0x680, RZ ;  /* 0x0000068014147810 */ /* 0x000fe40007f9e0ff */
[----:B------:R-:W-:-:S02]  /*6b20*/  IADD3.X R23, PT, PT, RZ, R23, RZ, P3, !PT ;  /* 0x00000017ff177210 */ /* 0x000fc40001ffe4ff */
[----:B------:R-:W-:Y:S01]  /*6b30*/  IADD3.X R21, PT, PT, RZ, R21, RZ, P4, !PT ;  /* 0x00000015ff157210 */ /* 0x000fe200027fe4ff */
[----:B------:R-:W-:Y:S08]  /*6b40*/  @P1 BRA `(.L_x_333) ;  /* 0xfffffffc00841947 */ /* 0x000ff0000383ffff */
.L_x_332:
[----:B------:R-:W-:Y:S05]  /*6b50*/  BSYNC.RECONVERGENT B0 ;  /* 0x0000000000007941 */ /* 0x000fea0003800200 */
.L_x_331:
[----:B------:R-:W-:Y:S05]  /*6b60*/  @!P0 EXIT ;  /* 0x000000000000894d */ /* 0x000fea0003800000 */
[C---:B------:R-:W-:Y:S01]  /*6b70*/  SHF.L.U64.HI R37, R31.reuse, 0x2, R32 ;  /* 0x000000021f257819 */ /* 0x040fe20000010220 */
[----:B------:R-:W1:Y:S01]  /*6b80*/  LDCU.64 UR4, c[0x0][0x3d8] ;  /* 0x00007b00ff0477ac */ /* 0x000e620008000a00 */
[----:B------:R-:W-:Y:S02]  /*6b90*/  SHF.L.U32 R39, R31, 0x2, RZ ;  /* 0x000000021f277819 */ /* 0x000fe400000006ff */
[C---:B------:R-:W-:Y:S01]  /*6ba0*/  SHF.L.U64.HI R29, R4.reuse, 0x2, R5 ;  /* 0x00000002041d7819 */ /* 0x040fe20000010205 */
[----:B------:R-:W2:Y:S01]  /*6bb0*/  LDCU.64 UR6, c[0x0][0x388] ;  /* 0x00007100ff0677ac */ /* 0x000ea20008000a00 */
[----:B----4-:R-:W-:Y:S02]  /*6bc0*/  SHF.L.U32 R27, R4, 0x2, RZ ;  /* 0x00000002041b7819 */ /* 0x010fe400000006ff */
[C---:B------:R-:W-:Y:S01]  /*6bd0*/  SHF.L.U64.HI R31, R3.reuse, 0x2, R0 ;  /* 0x00000002031f7819 */ /* 0x040fe20000010200 */
[----:B------:R-:W3:Y:S01]  /*6be0*/  LDCU.64 UR10, c[0x0][0x390] ;  /* 0x00007200ff0a77ac */ /* 0x000ee20008000a00 */
[----:B------:R-:W-:-:S07]  /*6bf0*/  SHF.L.U32 R35, R3, 0x2, RZ ;  /* 0x0000000203237819 */ /* 0x000fce00000006ff */
.L_x_334:
[C---:B------:R-:W-:Y:S02]  /*6c00*/  SHF.L.U32 R24, R2.reuse, 0x2, RZ ;  /* 0x0000000202187819 */ /* 0x040fe400000006ff */
[----:B------:R-:W-:Y:S02]  /*6c10*/  SHF.L.U64.HI R26, R2, 0x2, R33 ;  /* 0x00000002021a7819 */ /* 0x000fe40000010221 */
[----:B-1----:R-:W-:-:S04]  /*6c20*/  IADD3 R4, P0, PT, R24, UR4, RZ ;  /* 0x0000000418047c10 */ /* 0x002fc8000ff1e0ff */
[----:B----4-:R-:W-:Y:S02]  /*6c30*/  IADD3.X R5, PT, PT, R26, UR5, RZ, P0, !PT ;  /* 0x000000051a057c10 */ /* 0x010fe400087fe4ff */
[C---:B------:R-:W-:Y:S02]  /*6c40*/  IADD3 R6, P0, PT, R4.reuse, R35, RZ ;  /* 0x0000002304067210 */ /* 0x040fe40007f1e0ff */
[C---:B0-----:R-:W-:Y:S02]  /*6c50*/  IADD3 R10, P2, PT, R4.reuse, R39, RZ ;  /* 0x00000027040a7210 */ /* 0x041fe40007f5e0ff */
[C---:B------:R-:W-:Y:S02]  /*6c60*/  IADD3.X R7, PT, PT, R5.reuse, R31, RZ, P0, !PT ;  /* 0x0000001f05077210 */ /* 0x040fe400007fe4ff */
[----:B------:R-:W-:Y:S02]  /*6c70*/  IADD3 R8, P1, PT, R4, R27, RZ ;  /* 0x0000001b04087210 */ /* 0x000fe40007f3e0ff */
[----:B------:R-:W4:Y:S01]  /*6c80*/  LDG.E R4, desc[UR8][R4.64] ;  /* 0x0000000804047981 */ /* 0x000f22000c1e1900 */
[----:B------:R-:W-:-:S02]  /*6c90*/  IADD3.X R11, PT, PT, R5, R37, RZ, P2, !PT ;  /* 0x00000025050b7210 */ /* 0x000fc400017fe4ff */
[----:B------:R-:W-:Y:S01]  /*6ca0*/  IADD3.X R9, PT, PT, R5, R29, RZ, P1, !PT ;  /* 0x0000001d05097210 */ /* 0x000fe20000ffe4ff */
[----:B------:R-:W4:Y:S04]  /*6cb0*/  LDG.E R7, desc[UR8][R6.64] ;  /* 0x0000000806077981 */ /* 0x000f28000c1e1900 */
[----:B------:R-:W5:Y:S04]  /*6cc0*/  LDG.E R8, desc[UR8][R8.64] ;  /* 0x0000000808087981 */ /* 0x000f68000c1e1900 */
[----:B------:R-:W5:Y:S01]  /*6cd0*/  LDG.E R11, desc[UR8][R10.64] ;  /* 0x000000080a0b7981 */ /* 0x000f62000c1e1900 */
[----:B------:R-:W-:-:S02]  /*6ce0*/  LOP3.LUT R16, R24, 0xfffffffc, RZ, 0xc0, !PT ;  /* 0xfffffffc18107812 */ /* 0x000fc400078ec0ff */
[----:B------:R-:W-:Y:S02]  /*6cf0*/  LOP3.LUT R15, R26, 0x1, RZ, 0xc0, !PT ;  /* 0x000000011a0f7812 */ /* 0x000fe400078ec0ff */
[----:B--2---:R-:W-:-:S04]  /*6d00*/  IADD3 R12, P0, PT, R16, UR6, RZ ;  /* 0x00000006100c7c10 */ /* 0x004fc8000ff1e0ff */
[C---:B------:R-:W-:Y:S02]  /*6d10*/  IADD3.X R13, PT, PT, R15.reuse, UR7, RZ, P0, !PT ;  /* 0x000000070f0d7c10 */ /* 0x040fe400087fe4ff */
[C---:B---3--:R-:W-:Y:S02]  /*6d20*/  IADD3 R14, P0, PT, R16.reuse, UR10, RZ ;  /* 0x0000000a100e7c10 */ /* 0x048fe4000ff1e0ff */
[----:B------:R-:W-:Y:S02]  /*6d30*/  IADD3 R16, P1, PT, R16, UR4, RZ ;  /* 0x0000000410107c10 */ /* 0x000fe4000ff3e0ff */
[----:B------:R-:W-:Y:S02]  /*6d40*/  IADD3.X R15, PT, PT, R15, UR11, RZ, P0, !PT ;  /* 0x0000000b0f0f7c10 */ /* 0x000fe400087fe4ff */
[----:B----4-:R-:W-:Y:S02]  /*6d50*/  F2FP.BF16.F32.PACK_AB R19, R7, R4 ;  /* 0x000000040713723e */ /* 0x010fe400000010ff */
[----:B------:R-:W-:-:S04]  /*6d60*/  LOP3.LUT R4, R26, 0x3, RZ, 0xc0, !PT ;  /* 0x000000031a047812 */ /* 0x000fc800078ec0ff */
[----:B------:R-:W-:Y:S02]  /*6d70*/  IADD3.X R17, PT, PT, R4, UR5, RZ, P1, !PT ;  /* 0x0000000504117c10 */ /* 0x000fe40008ffe4ff */
[----:B-----5:R-:W-:Y:S02]  /*6d80*/  F2FP.BF16.F32.PACK_AB R21, R11, R8 ;  /* 0x000000080b15723e */ /* 0x020fe400000010ff */
        /* <DEDUP_REMOVED lines=9> */
[----:B0-----:R-:W2:Y:S04]  /*6e20*/  LDG.E R19, desc[UR8][R4.64+0x680] ;  /* 0x0006800804137981 */ /* 0x001ea8000c1e1900 */
[----:B------:R-:W3:Y:S04]  /*6e30*/  LDG.E R20, desc[UR8][R6.64+0x680] ;  /* 0x0006800806147981 */ /* 0x000ee8000c1e1900 */
[----:B------:R-:W3:Y:S01]  /*6e40*/  LDG.E R23, desc[UR8][R8.64+0x680] ;  /* 0x0006800808177981 */ /* 0x000ee2000c1e1900 */
[----:B------:R-:W-:-:S04]  /*6e50*/  IADD3 R12, P0, PT, R24, 0x680, RZ ;  /* 0x00000680180c7810 */ /* 0x000fc80007f1e0ff */
        /* <DEDUP_REMOVED lines=29> */
[----:B------:R-:W5:Y:S04]  /*7030*/  LDG.E R6, desc[UR8][R6.64+0x1380] ;  /* 0x0013800806067981 */ /* 0x000f68000c1e1900 */
[----:B------:R-:W5:Y:S01]  /*7040*/  LDG.E R9, desc[UR8][R8.64+0x1380] ;  /* 0x0013800808097981 */ /* 0x000f62000c1e1900 */
[----:B--2---:R-:W-:-:S04]  /*7050*/  IADD3 R13, P0, PT, R24, 0x1380, RZ ;  /* 0x00001380180d7810 */ /* 0x004fc80007f1e0ff */
        /* <DEDUP_REMOVED lines=12> */
[----:B-----5:R-:W-:-:S03]  /*7120*/  F2FP.BF16.F32.PACK_AB R7, R9, R6 ;  /* 0x000000060907723e */ /* 0x020fc600000010ff */
[----:B------:R4:W-:Y:S04]  /*7130*/  STG.E desc[UR8][R12.64], R5 ;  /* 0x000000050c007986 */ /* 0x0009e8000c101908 */
[----:B------:R4:W-:Y:S02]  /*7140*/  STG.E desc[UR8][R14.64], R7 ;  /* 0x000000070e007986 */ /* 0x0009e4000c101908 */
[----:B------:R-:W-:Y:S05]  /*7150*/  @P0 BRA `(.L_x_334) ;  /* 0xfffffff800a80947 */ /* 0x000fea000383ffff */
[----:B------:R-:W-:Y:S05]  /*7160*/  EXIT ;  /* 0x000000000000794d */ /* 0x000fea0003800000 */
.L_x_335:
        /* <DEDUP_REMOVED lines=9> */
.L_x_3413:


//--------------------- .text._Z35group_norm_nhwc_bwd_one_pass_kernelI11Bf16IOBf16WLi512ELi26ELi416EEv26Group_norm_nhwc_bwd_params --------------------------
	.section	.text._Z35group_norm_nhwc_bwd_one_pass_kernelI11Bf16IOBf16WLi512ELi26ELi416EEv26Group_norm_nhwc_bwd_params,"ax",@progbits
	.align	128
        .global         _Z35group_norm_nhwc_bwd_one_pass_kernelI11Bf16IOBf16WLi512ELi26ELi416EEv26Group_norm_nhwc_bwd_params
        .type           _Z35group_norm_nhwc_bwd_one_pass_kernelI11Bf16IOBf16WLi512ELi26ELi416EEv26Group_norm_nhwc_bwd_params,@function
        .size           _Z35group_norm_nhwc_bwd_one_pass_kernelI11Bf16IOBf16WLi512ELi26ELi416EEv26Group_norm_nhwc_bwd_params,(.L_x_3414 - _Z35group_norm_nhwc_bwd_one_pass_kernelI11Bf16IOBf16WLi512ELi26ELi416EEv26Group_norm_nhwc_bwd_params)
        .other          _Z35group_norm_nhwc_bwd_one_pass_kernelI11Bf16IOBf16WLi512ELi26ELi416EEv26Group_norm_nhwc_bwd_params,@"STO_CUDA_ENTRY STV_DEFAULT"
_Z35group_norm_nhwc_bwd_one_pass_kernelI11Bf16IOBf16WLi512ELi26ELi416EEv26Group_norm_nhwc_bwd_params:
.text._Z35group_norm_nhwc_bwd_one_pass_kernelI11Bf16IOBf16WLi512ELi26ELi416EEv26Group_norm_nhwc_bwd_params:
        /* <DEDUP_REMOVED lines=22> */
.L_x_403:
[----:B-1----:R-:W1:Y:S01]  /*0160*/  LDC R10, c[0x0][0x410] ;  /* 0x00010400ff0a7b82 */ /* 0x002e620000000800 */
[----:B--2-4-:R-:W2:Y:S01]  /*0170*/  S2R R3, SR_CTAID.X ;  /* 0x0000000000037919 */ /* 0x014ea20000002500 */
[----:B------:R-:W2:Y:S01]  /*0180*/  LDCU UR4, c[0x0][0x41c] ;  /* 0x00008380ff0477ac */ /* 0x000ea20008000800 */
[----:B------:R-:W-:Y:S02]  /*0190*/  ISETP.GE.AND P3, PT, R79, RZ, PT ;  /* 0x000000ff4f00720c */ /* 0x000fe40003f66270 */
[----:B------:R-:W-:Y:S01]  /*01a0*/  CS2R R74, SRZ ;  /* 0x00000000004a7805 */ /* 0x000fe2000001ff00 */
[----:B---3--:R-:W3:Y:S01]  /*01b0*/  LDCU.128 UR8, c[0x0][0x400] ;  /* 0x00008000ff0877ac */ /* 0x008ee20008000c00 */
[----:B-1----:R-:W-:-:S04]  /*01c0*/  IABS R7, R10 ;  /* 0x0000000a00077213 */ /* 0x002fc80000000000 */
[----:B------:R-:W1:Y:S01]  /*01d0*/  I2F.RP R6, R7 ;  /* 0x0000000700067306 */ /* 0x000e620000209400 */
[----:B--2---:R-:W-:Y:S01]  /*01e0*/  IMAD R11, R3, UR4, R78 ;  /* 0x00000004030b7c24 */ /* 0x004fe2000f8e024e */
[----:B------:R-:W-:Y:S02]  /*01f0*/  CS2R R72, SRZ ;  /* 0x0000000000487805 */ /* 0x000fe4000001ff00 */
[----:B------:R-:W-:Y:S02]  /*0200*/  CS2R R70, SRZ ;  /* 0x0000000000467805 */ /* 0x000fe4000001ff00 */
[----:B------:R-:W-:Y:S02]  /*0210*/  CS2R R68, SRZ ;  /* 0x0000000000447805 */ /* 0x000fe4000001ff00 */
[----:B------:R-:W-:Y:S02]  /*0220*/  CS2R R66, SRZ ;  /* 0x0000000000427805 */ /* 0x000fe4000001ff00 */
[----:B---3--:R-:W-:-:S02]  /*0230*/  ISETP.GE.U32.AND P2, PT, R11, UR8, PT ;  /* 0x000000080b007c0c */ /* 0x008fc4000bf46070 */
[----:B------:R-:W-:Y:S02]  /*0240*/  CS2R R64, SRZ ;  /* 0x0000000000407805 */ /* 0x000fe4000001ff00 */
[----:B------:R-:W-:Y:S02]  /*0250*/  SHF.R.S32.HI R17, RZ, 0x1f, R11 ;  /* 0x0000001fff117819 */ /* 0x000fe4000001140b */
[----:B------:R-:W-:Y:S02]  /*0260*/  CS2R R62, SRZ ;  /* 0x00000000003e7805 */ /* 0x000fe4000001ff00 */
[----:B------:R-:W-:Y:S01]  /*0270*/  IADD3 R13, PT, PT, R11, 0x20, RZ ;  /* 0x000000200b0d7810 */ /* 0x000fe20007ffe0ff */
[----:B-1----:R-:W1:Y:S01]  /*0280*/  MUFU.RCP R6, R6 ;  /* 0x0000000600067308 */ /* 0x002e620000001000 */
[----:B------:R-:W-:Y:S01]  /*0290*/  ISETP.GE.AND.EX P2, PT, R17, UR9, PT, P2 ;  /* 0x0000000911007c0c */ /* 0x000fe2000bf46320 */
[----:B------:R-:W2:Y:S01]  /*02a0*/  LDCU.U8 UR4, c[0x0][0x414] ;  /* 0x00008280ff0477ac */ /* 0x000ea20008000000 */
[----:B------:R-:W-:-:S02]  /*02b0*/  SHF.R.S32.HI R19, RZ, 0x1f, R13 ;  /* 0x0000001fff137819 */ /* 0x000fc4000001140d */
[----:B------:R-:W-:-:S09]  /*02c0*/  IADD3 R15, PT, PT, R11, 0x40, RZ ;  /* 0x000000400b0f7810 */ /* 0x000fd20007ffe0ff */
[----:B------:R-:W3:Y:S01]  /*02d0*/  @!P2 LDC.64 R20, c[0x0][0x3f8] ;  /* 0x0000fe00ff14ab82 */ /* 0x000ee20000000a00 */
[----:B-1----:R-:W-:-:S04]  /*02e0*/  IADD3 R4, PT, PT, R6, 0xffffffe, RZ ;  /* 0x0ffffffe06047810 */ /* 0x002fc80007ffe0ff */
[----:B------:R1:W4:Y:S03]  /*02f0*/  F2I.FTZ.U32.TRUNC.NTZ R5, R4 ;  /* 0x0000000400057305 */ /* 0x000326000021f000 */
[----:B------:R-:W5:Y:S01]  /*0300*/  @!P2 LDC.64 R24, c[0x0][0x3a0] ;  /* 0x0000e800ff18ab82 */ /* 0x000f620000000a00 */
[----:B-1----:R-:W-:-:S07]  /*0310*/  MOV R4, RZ ;  /* 0x000000ff00047202 */ /* 0x002fce0000000f00 */
[----:B------:R-:W1:Y:S01]  /*0320*/  @!P2 LDC.64 R26, c[0x0][0x398] ;  /* 0x0000e600ff1aab82 */ /* 0x000e620000000a00 */
[----:B----4-:R-:W-:-:S05]  /*0330*/  IADD3 R8, PT, PT, RZ, -R5, RZ ;  /* 0x80000005ff087210 */ /* 0x010fca0007ffe0ff */
[----:B------:R-:W-:Y:S01]  /*0340*/  IMAD R9, R8, R7, RZ ;  /* 0x0000000708097224 */ /* 0x000fe200078e02ff */
[----:B------:R-:W-:-:S03]  /*0350*/  IABS R8, R79 ;  /* 0x0000004f00087213 */ /* 0x000fc60000000000 */
[----:B------:R-:W-:-:S06]  /*0360*/  IMAD.HI.U32 R5, R5, R9, R4 ;  /* 0x0000000905057227 */ /* 0x000fcc00078e0004 */
        /* <DEDUP_REMOVED lines=14> */
[----:B------:R-:W-:Y:S02]  /*0450*/  @!P3 IADD3 R4, PT, PT, -R4, RZ, RZ ;  /* 0x000000ff0404b210 */ /* 0x000fe40007ffe1ff */
[----:B------:R-:W-:Y:S02]  /*0460*/  ISETP.GE.U32.AND P3, PT, R13, UR8, PT ;  /* 0x000000080d007c0c */ /* 0x000fe4000bf66070 */
[----:B------:R-:W-:Y:S02]  /*0470*/  @P1 IADD3 R5, PT, PT, R5, 0x1, RZ ;  /* 0x0000000105051810 */ /* 0x000fe40007ffe0ff */
[----:B------:R-:W-:-:S02]  /*0480*/  SEL R119, R7, R4, !P4 ;  /* 0x0000000407777207 */ /* 0x000fc40006000000 */
[----:B------:R-:W-:Y:S02]  /*0490*/  ISETP.GE.AND.EX P3, PT, R19, UR9, PT, P3 ;  /* 0x0000000913007c0c */ /* 0x000fe4000bf66330 */
[----:B------:R-:W-:Y:S01]  /*04a0*/  @!P0 IADD3 R5, PT, PT, -R5, RZ, RZ ;  /* 0x000000ff05058210 */ /* 0x000fe20007ffe1ff */
[----:B------:R-:W-:-:S03]  /*04b0*/  IMAD R9, R119, 0x1a, RZ ;  /* 0x0000001a77097824 */ /* 0x000fc600078e02ff */
[----:B------:R-:W-:Y:S02]  /*04c0*/  SEL R5, R7, R5, !P4 ;  /* 0x0000000507057207 */ /* 0x000fe40006000000 */
[----:B------:R-:W-:Y:S02]  /*04d0*/  ISETP.GE.U32.AND P4, PT, R15, UR8, PT ;  /* 0x000000080f007c0c */ /* 0x000fe4000bf86070 */
[----:B------:R-:W-:Y:S02]  /*04e0*/  SHF.R.S32.HI R7, RZ, 0x1f, R15 ;  /* 0x0000001fff077819 */ /* 0x000fe4000001140f */
[----:B------:R-:W-:Y:S01]  /*04f0*/  IADD3 R120, P0, PT, R9, R2, RZ ;  /* 0x0000000209787210 */ /* 0x000fe20007f1e0ff */
[----:B0-----:R-:W4:Y:S01]  /*0500*/  @!P3 LDC.64 R28, c[0x0][0x3f8] ;  /* 0x0000fe00ff1cbb82 */ /* 0x001f220000000a00 */
[----:B------:R-:W-:Y:S02]  /*0510*/  SHF.R.S32.HI R2, RZ, 0x1f, R5 ;  /* 0x0000001fff027819 */ /* 0x000fe40000011405 */
[----:B------:R-:W-:-:S02]  /*0520*/  ISETP.GE.AND.EX P4, PT, R7, UR9, PT, P4 ;  /* 0x0000000907007c0c */ /* 0x000fc4000bf86340 */
[----:B------:R-:W-:Y:S01]  /*0530*/  LEA.HI.X.SX32 R121, R9, RZ, 0x1, P0 ;  /* 0x000000ff09797211 */ /* 0x000fe200000f0eff */
[----:B------:R-:W-:Y:S02]  /*0540*/  IMAD R2, R2, UR10, RZ ;  /* 0x0000000a02027c24 */ /* 0x000fe4000f8e02ff */
[----:B------:R-:W0:Y:S02]  /*0550*/  @!P3 LDC.64 R30, c[0x0][0x3a0] ;  /* 0x0000e800ff1ebb82 */ /* 0x000e240000000a00 */
[C---:B------:R-:W-:Y:S02]  /*0560*/  IMAD R123, R5.reuse, UR11, R2 ;  /* 0x0000000b057b7c24 */ /* 0x040fe4000f8e0202 */
[----:B------:R-:W-:-:S04]  /*0570*/  IMAD.WIDE.U32 R120, R5, UR10, R120 ;  /* 0x0000000a05787c25 */ /* 0x000fc8000f8e0078 */
[----:B------:R-:W2:Y:S01]  /*0580*/  @!P4 LDC.64 R32, c[0x0][0x3f8] ;  /* 0x0000fe00ff20cb82 */ /* 0x000ea20000000a00 */
[----:B------:R-:W-:Y:S01]  /*0590*/  IADD3 R123, PT, PT, R121, R123, RZ ;  /* 0x0000007b797b7210 */ /* 0x000fe20007ffe0ff */
[----:B---3--:R-:W-:Y:S01]  /*05a0*/  @!P2 IMAD R2, R17, R20, RZ ;  /* 0x000000141102a224 */ /* 0x008fe200078e02ff */
[-C--:B------:R-:W-:Y:S02]  /*05b0*/  @!P2 MOV R122, R120.reuse ;  /* 0x00000078007aa202 */ /* 0x080fe40000000f00 */
[----:B------:R-:W-:Y:S01]  /*05c0*/  @!P3 MOV R8, R120 ;  /* 0x000000780008b202 */ /* 0x000fe20000000f00 */
[C---:B------:R-:W-:Y:S01]  /*05d0*/  @!P2 IMAD R9, R11.reuse, R21, R2 ;  /* 0x000000150b09a224 */ /* 0x040fe200078e0202 */
[C---:B------:R-:W-:Y:S01]  /*05e0*/  IADD3 R17, PT, PT, R11.reuse, 0x60, RZ ;  /* 0x000000600b117810 */ /* 0x040fe20007ffe0ff */
[----:B------:R-:W-:-:S04]  /*05f0*/  @!P2 IMAD.WIDE.U32 R4, R11, R20, R122 ;  /* 0x000000140b04a225 */ /* 0x000fc800078e007a */
[-C--:B----4-:R-:W-:Y:S01]  /*0600*/  @!P3 IMAD R6, R19, R28.reuse, RZ ;  /* 0x0000001c1306b224 */ /* 0x090fe200078e02ff */
[----:B------:R-:W-:Y:S02]  /*0610*/  @!P2 IADD3 R5, PT, PT, R5, R9, RZ ;  /* 0x000000090505a210 */ /* 0x000fe40007ffe0ff */
[----:B------:R-:W-:Y:S01]  /*0620*/  @!P3 MOV R9, R123 ;  /* 0x0000007b0009b202 */ /* 0x000fe20000000f00 */
[C---:B------:R-:W-:Y:S01]  /*0630*/  @!P3 IMAD R19, R13.reuse, R29, R6 ;  /* 0x0000001d0d13b224 */ /* 0x040fe200078e0206 */
[C---:B------:R-:W-:Y:S02]  /*0640*/  @!P2 SHF.L.U32 R23, R4.reuse, 0x1, RZ ;  /* 0x000000010417a819 */ /* 0x040fe400000006ff */
[----:B------:R-:W-:Y:S01]  /*0650*/  @!P2 SHF.L.U64.HI R2, R4, 0x1, R5 ;  /* 0x000000010402a819 */ /* 0x000fe20000010205 */
[----:B------:R-:W-:Y:S01]  /*0660*/  @!P3 IMAD.WIDE.U32 R8, R13, R28, R8 ;  /* 0x0000001c0d08b225 */ /* 0x000fe200078e0008 */
[C---:B-----5:R-:W-:Y:S01]  /*0670*/  @!P2 IADD3 R4, P0, PT, R23.reuse, R24, RZ ;  /* 0x000000181704a210 */ /* 0x060fe20007f1e0ff */
[----:B------:R-:W3:Y:S01]  /*0680*/  @!P3 LDC.64 R28, c[0x0][0x398] ;  /* 0x0000e600ff1cbb82 */ /* 0x000ee20000000a00 */
[----:B-1----:R-:W-:Y:S01]  /*0690*/  @!P2 IADD3 R6, P1, PT, R23, R26, RZ ;  /* 0x0000001a1706a210 */ /* 0x002fe20007f3e0ff */
[----:B--2---:R-:W-:Y:S01]  /*06a0*/  @!P4 IMAD R10, R7, R32, RZ ;  /* 0x00000020070ac224 */ /* 0x004fe200078e02ff */
[----:B------:R-:W-:-:S02]  /*06b0*/  @!P3 IADD3 R9, PT, PT, R9, R19, RZ ;  /* 0x000000130909b210 */ /* 0x000fc40007ffe0ff */
[----:B------:R-:W-:Y:S02]  /*06c0*/  @!P4 MOV R12, R120 ;  /* 0x00000078000cc202 */ /* 0x000fe40000000f00 */
[----:B------:R-:W-:Y:S02]  /*06d0*/  @!P4 MOV R13, R123 ;  /* 0x0000007b000dc202 */ /* 0x000fe40000000f00 */
[----:B------:R-:W-:Y:S02]  /*06e0*/  @!P3 SHF.L.U32 R19, R8, 0x1, RZ ;  /* 0x000000010813b819 */ /* 0x000fe400000006ff */
[C---:B------:R-:W-:Y:S02]  /*06f0*/  @!P2 IADD3.X R5, PT, PT, R2.reuse, R25, RZ, P0, !PT ;  /* 0x000000190205a210 */ /* 0x040fe400007fe4ff */
[----:B------:R-:W-:Y:S01]  /*0700*/  @!P2 IADD3.X R7, PT, PT, R2, R27, RZ, P1, !PT ;  /* 0x0000001b0207a210 */ /* 0x000fe20000ffe4ff */
[----:B------:R-:W-:Y:S01]  /*0710*/  @!P4 IMAD R25, R15, R33, R10 ;  /* 0x000000210f19c224 */ /* 0x000fe200078e020a */
[----:B------:R-:W-:Y:S01]  /*0720*/  ISETP.GE.U32.AND P0, PT, R17, UR8, PT ;  /* 0x0000000811007c0c */ /* 0x000fe2000bf06070 */
[----:B------:R-:W-:Y:S01]  /*0730*/  @!P4 IMAD.WIDE.U32 R12, R15, R32, R12 ;  /* 0x000000200f0cc225 */ /* 0x000fe200078e000c */
[----:B------:R-:W-:Y:S01]  /*0740*/  SHF.R.S32.HI R21, RZ, 0x1f, R17 ;  /* 0x0000001fff157819 */ /* 0x000fe20000011411 */
[----:B------:R-:W1:Y:S01]  /*0750*/  @!P4 LDC.64 R26, c[0x0][0x3a0] ;  /* 0x0000e800ff1acb82 */ /* 0x000e620000000a00 */
[----:B------:R-:W-:Y:S01]  /*0760*/  @!P3 SHF.L.U64.HI R2, R8, 0x1, R9 ;  /* 0x000000010802b819 */ /* 0x000fe20000010209 */
[----:B------:R3:W2:Y:S01]  /*0770*/  @!P2 LDG.E R75, desc[UR6][R4.64] ;  /* 0x00000006044ba981 */ /* 0x0006a2000c1e1900 */
[----:B0-----:R-:W-:-:S02]  /*0780*/  @!P3 IADD3 R8, P1, PT, R19, R30, RZ ;  /* 0x0000001e1308b210 */ /* 0x001fc40007f3e0ff */
[----:B------:R-:W-:Y:S01]  /*0790*/  IADD3 R15, PT, PT, R11, 0x80, RZ ;  /* 0x000000800b0f7810 */ /* 0x000fe20007ffe0ff */
[----:B------:R-:W4:Y:S01]  /*07a0*/  @!P2 LDG.E R74, desc[UR6][R6.64] ;  /* 0x00000006064aa981 */ /* 0x000f22000c1e1900 */
[----:B------:R-:W-:Y:S02]  /*07b0*/  ISETP.GE.AND.EX P0, PT, R21, UR9, PT, P0 ;  /* 0x0000000915007c0c */ /* 0x000fe4000bf06300 */
[----:B------:R-:W-:Y:S02]  /*07c0*/  @!P3 IADD3.X R9, PT, PT, R2, R31, RZ, P1, !PT ;  /* 0x0000001f0209b210 */ /* 0x000fe40000ffe4ff */
[----:B------:R-:W-:Y:S01]  /*07d0*/  ISETP.GE.U32.AND P1, PT, R15, UR8, PT ;  /* 0x000000080f007c0c */ /* 0x000fe2000bf26070 */
[----:B------:R-:W0:Y:S01]  /*07e0*/  @!P4 LDC.64 R30, c[0x0][0x398] ;  /* 0x0000e600ff1ecb82 */ /* 0x000e220000000a00 */
[----:B------:R-:W-:Y:S01]  /*07f0*/  SHF.R.S32.HI R23, RZ, 0x1f, R15 ;  /* 0x0000001fff177819 */ /* 0x000fe2000001140f */
[----:B------:R0:W5:Y:S03]  /*0800*/  @!P3 LDG.E R73, desc[UR6][R8.64] ;  /* 0x000000060849b981 */ /* 0x000166000c1e1900 */
[----:B------:R-:W-:-:S02]  /*0810*/  ISETP.GE.AND.EX P1, PT, R23, UR9, PT, P1 ;  /* 0x0000000917007c0c */ /* 0x000fc4000bf26310 */
[----:B---3--:R-:W-:Y:S01]  /*0820*/  @!P3 IADD3 R4, P2, PT, R19, R28, RZ ;  /* 0x0000001c1304b210 */ /* 0x008fe20007f5e0ff */
[----:B------:R-:W3:Y:S01]  /*0830*/  @!P0 LDC.64 R32, c[0x0][0x3f8] ;  /* 0x0000fe00ff208b82 */ /* 0x000ee20000000a00 */
[----:B------:R-:W-:Y:S02]  /*0840*/  @!P4 IADD3 R25, PT, PT, R13, R25, RZ ;  /* 0x000000190d19c210 */ /* 0x000fe40007ffe0ff */
[----:B------:R-:W-:Y:S02]  /*0850*/  IADD3 R19, PT, PT, R11, 0xa0, RZ ;  /* 0x000000a00b137810 */ /* 0x000fe40007ffe0ff */
[----:B------:R-:W-:Y:S02]  /*0860*/  @!P3 IADD3.X R5, PT, PT, R2, R29, RZ, P2, !PT ;  /* 0x0000001d0205b210 */ /* 0x000fe400017fe4ff */
[----:B------:R-:W-:Y:S01]  /*0870*/  @!P4 SHF.L.U64.HI R2, R12, 0x1, R25 ;  /* 0x000000010c02c819 */ /* 0x000fe20000010219 */
[----:B------:R-:W3:Y:S01]  /*0880*/  @!P0 LDC.64 R28, c[0x0][0x3a0] ;  /* 0x0000e800ff1c8b82 */ /* 0x000ee20000000a00 */
[----:B------:R-:W-:Y:S01]  /*0890*/  ISETP.GE.U32.AND P2, PT, R19, UR8, PT ;  /* 0x0000000813007c0c */ /* 0x000fe2000bf46070 */
[----:B------:R-:W5:Y:S01]  /*08a0*/  @!P3 LDG.E R72, desc[UR6][R4.64] ;  /* 0x000000060448b981 */ /* 0x000f62000c1e1900 */
[----:B------:R-:W-:-:S05]  /*08b0*/  SHF.R.S32.HI R25, RZ, 0x1f, R19 ;  /* 0x0000001fff197819 */ /* 0x000fca0000011413 */
[----:B------:R-:W3:Y:S01]  /*08c0*/  @!P1 LDC.64 R36, c[0x0][0x3f8] ;  /* 0x0000fe00ff249b82 */ /* 0x000ee20000000a00 */
[----:B------:R-:W-:Y:S02]  /*08d0*/  ISETP.GE.AND.EX P2, PT, R25, UR9, PT, P2 ;  /* 0x0000000919007c0c */ /* 0x000fe4000bf46320 */
[----:B------:R-:W-:-:S04]  /*08e0*/  @!P4 SHF.L.U32 R13, R12, 0x1, RZ ;  /* 0x000000010c0dc819 */ /* 0x000fc800000006ff */
[C---:B0-----:R-:W-:Y:S01]  /*08f0*/  @!P4 IADD3 R8, P3, PT, R13.reuse, R30, RZ ;  /* 0x0000001e0d08c210 */ /* 0x041fe20007f7e0ff */
[----:B------:R-:W0:Y:S01]  /*0900*/  @!P0 LDC.64 R34, c[0x0][0x398] ;  /* 0x0000e600ff228b82 */ /* 0x000e220000000a00 */
[----:B-1----:R-:W-:Y:S02]  /*0910*/  @!P4 IADD3 R6, P5, PT, R13, R26, RZ ;  /* 0x0000001a0d06c210 */ /* 0x002fe40007fbe0ff */
[C---:B------:R-:W-:Y:S01]  /*0920*/  @!P4 IADD3.X R9, PT, PT, R2.reuse, R31, RZ, P3, !PT ;  /* 0x0000001f0209c210 */ /* 0x040fe20001ffe4ff */
[----:B---3--:R-:W-:Y:S01]  /*0930*/  @!P0 IMAD R10, R21, R32, RZ ;  /* 0x00000020150a8224 */ /* 0x008fe200078e02ff */
[----:B------:R-:W-:-:S03]  /*0940*/  @!P4 IADD3.X R7, PT, PT, R2, R27, RZ, P5, !PT ;  /* 0x0000001b0207c210 */ /* 0x000fc60002ffe4ff */
[----:B------:R-:W1:Y:S01]  /*0950*/  @!P2 LDC.64 R30, c[0x0][0x3f8] ;  /* 0x0000fe00ff1eab82 */ /* 0x000e620000000a00 */
[----:B------:R-:W-:Y:S02]  /*0960*/  @!P0 MOV R12, R120 ;  /* 0x00000078000c8202 */ /* 0x000fe40000000f00 */
[----:B------:R-:W-:Y:S01]  /*0970*/  @!P0 MOV R13, R123 ;  /* 0x0000007b000d8202 */ /* 0x000fe20000000f00 */
[C---:B------:R-:W-:Y:S01]  /*0980*/  @!P0 IMAD R21, R17.reuse, R33, R10 ;  /* 0x0000002111158224 */ /* 0x040fe200078e020a */
[----:B------:R3:W5:Y:S01]  /*0990*/  @!P4 LDG.E R71, desc[UR6][R6.64] ;  /* 0x000000060647c981 */ /* 0x000762000c1e1900 */
[----:B------:R-:W-:Y:S02]  /*09a0*/  @!P0 IMAD.WIDE.U32 R12, R17, R32, R12 ;  /* 0x00000020110c8225 */ /* 0x000fe400078e000c */
[----:B------:R-:W1:Y:S01]  /*09b0*/  @!P1 LDC.64 R26, c[0x0][0x3a0] ;  /* 0x0000e800ff1a9b82 */ /* 0x000e620000000a00 */
[----:B------:R0:W5:Y:S01]  /*09c0*/  @!P4 LDG.E R70, desc[UR6][R8.64] ;  /* 0x000000060846c981 */ /* 0x000162000c1e1900 */
[----:B------:R-:W-:Y:S01]  /*09d0*/  @!P1 IMAD R10, R23, R36, RZ ;  /* 0x00000024170a9224 */ /* 0x000fe200078e02ff */
[----:B---3--:R-:W-:-:S02]  /*09e0*/  @!P1 MOV R6, R120 ;  /* 0x0000007800069202 */ /* 0x008fc40000000f00 */
[----:B------:R-:W-:Y:S01]  /*09f0*/  @!P1 MOV R7, R123 ;  /* 0x0000007b00079202 */ /* 0x000fe20000000f00 */
[----:B------:R-:W-:Y:S01]  /*0a00*/  @!P1 IMAD R23, R15, R37, R10 ;  /* 0x000000250f179224 */ /* 0x000fe200078e020a */
[----:B------:R-:W-:Y:S01]  /*0a10*/  @!P0 IADD3 R5, PT, PT, R13, R21, RZ ;  /* 0x000000150d058210 */ /* 0x000fe20007ffe0ff */
[----:B------:R-:W3:Y:S01]  /*0a20*/  @!P2 LDC.64 R32, c[0x0][0x3a0] ;  /* 0x0000e800ff20ab82 */ /* 0x000ee20000000a00 */
[C---:B------:R-:W-:Y:S01]  /*0a30*/  @!P0 SHF.L.U32 R13, R12.reuse, 0x1, RZ ;  /* 0x000000010c0d8819 */ /* 0x040fe200000006ff */
[----:B------:R-:W-:Y:S01]  /*0a40*/  @!P1 IMAD.WIDE.U32 R6, R15, R36, R6 ;  /* 0x000000240f069225 */ /* 0x000fe200078e0006 */
[----:B------:R-:W-:Y:S02]  /*0a50*/  @!P0 SHF.L.U64.HI R2, R12, 0x1, R5 ;  /* 0x000000010c028819 */ /* 0x000fe40000010205 */
[----:B------:R-:W-:Y:S02]  /*0a60*/  @!P0 IADD3 R4, P3, PT, R13, R28, RZ ;  /* 0x0000001c0d048210 */ /* 0x000fe40007f7e0ff */
[----:B------:R-:W-:-:S02]  /*0a70*/  IADD3 R17, PT, PT, R11, 0xc0, RZ ;  /* 0x000000c00b117810 */ /* 0x000fc40007ffe0ff */
[----:B0-----:R-:W-:Y:S02]  /*0a80*/  @!P1 IADD3 R9, PT, PT, R7, R23, RZ ;  /* 0x0000001707099210 */ /* 0x001fe40007ffe0ff */
[----:B------:R-:W-:Y:S02]  /*0a90*/  @!P0 IADD3 R12, P5, PT, R13, R34, RZ ;  /* 0x000000220d0c8210 */ /* 0x000fe40007fbe0ff */
[----:B------:R-:W-:Y:S02]  /*0aa0*/  @!P0 IADD3.X R5, PT, PT, R2, R29, RZ, P3, !PT ;  /* 0x0000001d02058210 */ /* 0x000fe40001ffe4ff */
[----:B------:R-:W-:Y:S01]  /*0ab0*/  ISETP.GE.U32.AND P4, PT, R17, UR8, PT ;  /* 0x0000000811007c0c */ /* 0x000fe2000bf86070 */
[----:B------:R-:W0:Y:S01]  /*0ac0*/  @!P1 LDC.64 R28, c[0x0][0x398] ;  /* 0x0000e600ff1c9b82 */ /* 0x000e220000000a00 */
[----:B------:R-:W-:Y:S01]  /*0ad0*/  SHF.R.S32.HI R21, RZ, 0x1f, R17 ;  /* 0x0000001fff157819 */ /* 0x000fe20000011411 */
[----:B------:R1:W5:Y:S01]  /*0ae0*/  @!P0 LDG.E R69, desc[UR6][R4.64] ;  /* 0x0000000604458981 */ /* 0x000362000c1e1900 */
[----:B------:R-:W-:-:S02]  /*0af0*/  @!P1 SHF.L.U64.HI R10, R6, 0x1, R9 ;  /* 0x00000001060a9819 */ /* 0x000fc40000010209 */
[----:B------:R-:W-:Y:S01]  /*0b00*/  @!P0 IADD3.X R13, PT, PT, R2, R35, RZ, P5, !PT ;  /* 0x00000023020d8210 */ /* 0x000fe20002ffe4ff */
[----:B-1----:R-:W-:Y:S01]  /*0b10*/  @!P2 IMAD R2, R25, R30, RZ ;  /* 0x0000001e1902a224 */ /* 0x002fe200078e02ff */
[----:B------:R-:W-:Y:S02]  /*0b20*/  @!P2 MOV R8, R120 ;  /* 0x000000780008a202 */ /* 0x000fe40000000f00 */
[----:B------:R-:W-:Y:S02]  /*0b30*/  @!P2 MOV R9, R123 ;  /* 0x0000007b0009a202 */ /* 0x000fe40000000f00 */
[----:B------:R-:W-:Y:S02]  /*0b40*/  IADD3 R15, PT, PT, R11, 0xe0, RZ ;  /* 0x000000e00b0f7810 */ /* 0x000fe40007ffe0ff */
[----:B------:R-:W-:Y:S01]  /*0b50*/  ISETP.GE.AND.EX P4, PT, R21, UR9, PT, P4 ;  /* 0x0000000915007c0c */ /* 0x000fe2000bf86340 */
[----:B------:R-:W-:Y:S01]  /*0b60*/  @!P2 IMAD R25, R19, R31, R2 ;  /* 0x0000001f1319a224 */ /* 0x000fe200078e0202 */
[----:B------:R-:W-:Y:S01]  /*0b70*/  ISETP.GE.U32.AND P3, PT, R15, UR8, PT ;  /* 0x000000080f007c0c */ /* 0x000fe2000bf66070 */
[----:B------:R-:W-:Y:S01]  /*0b80*/  @!P2 IMAD.WIDE.U32 R8, R19, R30, R8 ;  /* 0x0000001e1308a225 */ /* 0x000fe200078e0008 */
[----:B------:R-:W-:Y:S01]  /*0b90*/  SHF.R.S32.HI R23, RZ, 0x1f, R15 ;  /* 0x0000001fff177819 */ /* 0x000fe2000001140f */
[----:B------:R-:W1:Y:S01]  /*0ba0*/  @!P2 LDC.64 R30, c[0x0][0x398] ;  /* 0x0000e600ff1eab82 */ /* 0x000e620000000a00 */
[----:B------:R-:W-:Y:S01]  /*0bb0*/  @!P1 SHF.L.U32 R7, R6, 0x1, RZ ;  /* 0x0000000106079819 */ /* 0x000fe200000006ff */
[----:B------:R1:W5:Y:S01]  /*0bc0*/  @!P0 LDG.E R68, desc[UR6][R12.64] ;  /* 0x000000060c448981 */ /* 0x000362000c1e1900 */
[----:B------:R-:W-:-:S02]  /*0bd0*/  ISETP.GE.AND.EX P3, PT, R23, UR9, PT, P3 ;  /* 0x0000000917007c0c */ /* 0x000fc4000bf66330 */
[----:B------:R-:W-:-:S03]  /*0be0*/  @!P1 IADD3 R4, P5, PT, R7, R26, RZ ;  /* 0x0000001a07049210 */ /* 0x000fc60007fbe0ff */
[----:B------:R-:W1:Y:S01]  /*0bf0*/  @!P4 LDC.64 R34, c[0x0][0x3f8] ;  /* 0x0000fe00ff22cb82 */ /* 0x000e620000000a00 */
[----:B------:R-:W-:Y:S02]  /*0c00*/  @!P1 IADD3.X R5, PT, PT, R10, R27, RZ, P5, !PT ;  /* 0x0000001b0a059210 */ /* 0x000fe40002ffe4ff */
[----:B0-----:R-:W-:Y:S02]  /*0c10*/  @!P1 IADD3 R6, P0, PT, R7, R28, RZ ;  /* 0x0000001c07069210 */ /* 0x001fe40007f1e0ff */
[----:B------:R-:W-:Y:S01]  /*0c20*/  @!P2 IADD3 R7, PT, PT, R9, R25, RZ ;  /* 0x000000190907a210 */ /* 0x000fe20007ffe0ff */
[----:B------:R0:W5:Y:S02]  /*0c30*/  @!P1 LDG.E R67, desc[UR6][R4.64] ;  /* 0x0000000604439981 */ /* 0x000164000c1e1900 */
[----:B------:R-:W0:Y:S01]  /*0c40*/  @!P3 LDC.64 R26, c[0x0][0x3f8] ;  /* 0x0000fe00ff1abb82 */ /* 0x000e220000000a00 */
[C---:B------:R-:W-:Y:S02]  /*0c50*/  @!P2 SHF.L.U32 R19, R8.reuse, 0x1, RZ ;  /* 0x000000010813a819 */ /* 0x040fe400000006ff */
[----:B------:R-:W-:-:S02]  /*0c60*/  @!P2 SHF.L.U64.HI R2, R8, 0x1, R7 ;  /* 0x000000010802a819 */ /* 0x000fc40000010207 */
[----:B------:R-:W-:Y:S02]  /*0c70*/  @!P1 IADD3.X R7, PT, PT, R10, R29, RZ, P0, !PT ;  /* 0x0000001d0a079210 */ /* 0x000fe400007fe4ff */
[C---:B---3--:R-:W-:Y:S01]  /*0c80*/  @!P2 IADD3 R8, P5, PT, R19.reuse, R32, RZ ;  /* 0x000000201308a210 */ /* 0x048fe20007fbe0ff */
[----:B------:R-:W3:Y:S01]  /*0c90*/  @!P4 LDC.64 R28, c[0x0][0x3a0] ;  /* 0x0000e800ff1ccb82 */ /* 0x000ee20000000a00 */
[----:B-1----:R-:W-:Y:S01]  /*0ca0*/  @!P2 IADD3 R12, P0, PT, R19, R30, RZ ;  /* 0x0000001e130ca210 */ /* 0x002fe20007f1e0ff */
[----:B------:R1:W5:Y:S01]  /*0cb0*/  @!P1 LDG.E R66, desc[UR6][R6.64] ;  /* 0x0000000606429981 */ /* 0x000362000c1e1900 */
[----:B------:R-:W-:Y:S02]  /*0cc0*/  IADD3 R19, PT, PT, R11, 0x100, RZ ;  /* 0x000001000b137810 */ /* 0x000fe40007ffe0ff */
[----:B------:R-:W-:Y:S02]  /*0cd0*/  @!P2 IADD3.X R13, PT, PT, R2, R31, RZ, P0, !PT ;  /* 0x0000001f020da210 */ /* 0x000fe400007fe4ff */
[----:B------:R-:W-:Y:S01]  /*0ce0*/  ISETP.GE.U32.AND P1, PT, R19, UR8, PT ;  /* 0x0000000813007c0c */ /* 0x000fe2000bf26070 */
[----:B------:R-:W3:Y:S01]  /*0cf0*/  @!P4 LDC.64 R30, c[0x0][0x398] ;  /* 0x0000e600ff1ecb82 */ /* 0x000ee20000000a00 */
[----:B------:R-:W-:Y:S01]  /*0d00*/  SHF.R.S32.HI R25, RZ, 0x1f, R19 ;  /* 0x0000001fff197819 */ /* 0x000fe20000011413 */
[----:B------:R-:W-:Y:S01]  /*0d10*/  @!P4 IMAD R10, R21, R34, RZ ;  /* 0x00000022150ac224 */ /* 0x000fe200078e02ff */
[----:B0-----:R-:W-:Y:S01]  /*0d20*/  @!P4 MOV R4, R120 ;  /* 0x000000780004c202 */ /* 0x001fe20000000f00 */
[----:B------:R-:W5:Y:S01]  /*0d30*/  @!P2 LDG.E R64, desc[UR6][R12.64] ;  /* 0x000000060c40a981 */ /* 0x000f62000c1e1900 */
[----:B------:R-:W-:-:S02]  /*0d40*/  @!P4 MOV R5, R123 ;  /* 0x0000007b0005c202 */ /* 0x000fc40000000f00 */
[----:B------:R-:W-:Y:S01]  /*0d50*/  ISETP.GE.AND.EX P1, PT, R25, UR9, PT, P1 ;  /* 0x0000000919007c0c */ /* 0x000fe2000bf26310 */
[C---:B------:R-:W-:Y:S01]  /*0d60*/  @!P4 IMAD R21, R17.reuse, R35, R10 ;  /* 0x000000231115c224 */ /* 0x040fe200078e020a */
[----:B------:R-:W-:Y:S01]  /*0d70*/  @!P2 IADD3.X R9, PT, PT, R2, R33, RZ, P5, !PT ;  /* 0x000000210209a210 */ /* 0x000fe20002ffe4ff */
[----:B------:R-:W-:Y:S01]  /*0d80*/  @!P4 IMAD.WIDE.U32 R4, R17, R34, R4 ;  /* 0x000000221104c225 */ /* 0x000fe200078e0004 */
[----:B------:R-:W-:Y:S01]  /*0d90*/  IADD3 R17, PT, PT, R11, 0x120, RZ ;  /* 0x000001200b117810 */ /* 0x000fe20007ffe0ff */
[----:B------:R-:W0:Y:S02]  /*0da0*/  @!P3 LDC.64 R32, c[0x0][0x3a0] ;  /* 0x0000e800ff20bb82 */ /* 0x000e240000000a00 */
[----:B------:R-:W-:Y:S01]  /*0db0*/  @!P3 IMAD R2, R23, R26, RZ ;  /* 0x0000001a1702b224 */ /* 0x000fe200078e02ff */
[----:B------:R3:W5:Y:S01]  /*0dc0*/  @!P2 LDG.E R65, desc[UR6][R8.64] ;  /* 0x000000060841a981 */ /* 0x000762000c1e1900 */
[----:B------:R-:W-:Y:S02]  /*0dd0*/  @!P4 IADD3 R5, PT, PT, R5, R21, RZ ;  /* 0x000000150505c210 */ /* 0x000fe40007ffe0ff */
[----:B-1----:R-:W-:Y:S01]  /*0de0*/  @!P4 SHF.L.U32 R7, R4, 0x1, RZ ;  /* 0x000000010407c819 */ /* 0x002fe200000006ff */
[----:B------:R-:W-:Y:S01]  /*0df0*/  @!P3 IMAD R21, R15, R27, R2 ;  /* 0x0000001b0f15b224 */ /* 0x000fe200078e0202 */
[----:B------:R-:W1:Y:S01]  /*0e00*/  @!P3 LDC.64 R34, c[0x0][0x398] ;  /* 0x0000e600ff22bb82 */ /* 0x000e620000000a00 */
[----:B------:R-:W-:-:S02]  /*0e10*/  ISETP.GE.U32.AND P5, PT, R17, UR8, PT ;  /* 0x0000000811007c0c */ /* 0x000fc4000bfa6070 */
[----:B------:R-:W-:Y:S02]  /*0e20*/  SHF.R.S32.HI R27, RZ, 0x1f, R17 ;  /* 0x0000001fff1b7819 */ /* 0x000fe40000011411 */
[----:B---3--:R-:W-:Y:S02]  /*0e30*/  @!P3 MOV R8, R120 ;  /* 0x000000780008b202 */ /* 0x008fe40000000f00 */
[----:B------:R-:W-:Y:S01]  /*0e40*/  @!P3 MOV R9, R123 ;  /* 0x0000007b0009b202 */ /* 0x000fe20000000f00 */
[----:B------:R-:W3:Y:S01]  /*0e50*/  @!P1 LDC.64 R36, c[0x0][0x3f8] ;  /* 0x0000fe00ff249b82 */ /* 0x000ee20000000a00 */
[----:B------:R-:W-:Y:S02]  /*0e60*/  @!P4 SHF.L.U64.HI R10, R4, 0x1, R5 ;  /* 0x00000001040ac819 */ /* 0x000fe40000010205 */
[----:B------:R-:W-:Y:S01]  /*0e70*/  @!P4 IADD3 R4, P0, PT, R7, R28, RZ ;  /* 0x0000001c0704c210 */ /* 0x000fe20007f1e0ff */
[----:B------:R-:W-:Y:S01]  /*0e80*/  @!P3 IMAD.WIDE.U32 R8, R15, R26, R8 ;  /* 0x0000001a0f08b225 */ /* 0x000fe200078e0008 */
[----:B------:R-:W-:-:S02]  /*0e90*/  ISETP.GE.AND.EX P5, PT, R27, UR9, PT, P5 ;  /* 0x000000091b007c0c */ /* 0x000fc4000bfa6350 */
[----:B------:R-:W-:Y:S02]  /*0ea0*/  @!P4 IADD3.X R5, PT, PT, R10, R29, RZ, P0, !PT ;  /* 0x0000001d0a05c210 */ /* 0x000fe400007fe4ff */
[----:B------:R-:W-:Y:S02]  /*0eb0*/  @!P4 IADD3 R6, P0, PT, R7, R30, RZ ;  /* 0x0000001e0706c210 */ /* 0x000fe40007f1e0ff */
[----:B------:R-:W-:Y:S01]  /*0ec0*/  @!P3 IADD3 R7, PT, PT, R9, R21, RZ ;  /* 0x000000150907b210 */ /* 0x000fe20007ffe0ff */
[----:B------:R3:W5:Y:S03]  /*0ed0*/  @!P4 LDG.E R63, desc[UR6][R4.64] ;  /* 0x00000006043fc981 */ /* 0x000766000c1e1900 */
[----:B------:R-:W-:Y:S02]  /*0ee0*/  @!P3 SHF.L.U64.HI R2, R8, 0x1, R7 ;  /* 0x000000010802b819 */ /* 0x000fe40000010207 */
[----:B------:R-:W-:Y:S01]  /*0ef0*/  @!P4 IADD3.X R7, PT, PT, R10, R31, RZ, P0, !PT ;  /* 0x0000001f0a07c210 */ /* 0x000fe200007fe4ff */
[----:B------:R-:W2:Y:S01]  /*0f00*/  @!P5 LDC.64 R38, c[0x0][0x3f8] ;  /* 0x0000fe00ff26db82 */ /* 0x000ea20000000a00 */
[----:B------:R-:W-:-:S02]  /*0f10*/  IADD3 R23, PT, PT, R11, 0x140, RZ ;  /* 0x000001400b177810 */ /* 0x000fc40007ffe0ff */
[----:B------:R-:W-:Y:S01]  /*0f20*/  @!P3 SHF.L.U32 R15, R8, 0x1, RZ ;  /* 0x00000001080fb819 */ /* 0x000fe200000006ff */
[----:B------:R-:W5:Y:S04]  /*0f30*/  @!P4 LDG.E R62, desc[UR6][R6.64] ;  /* 0x00000006063ec981 */ /* 0x000f68000c1e1900 */
[----:B------:R-:W2:Y:S01]  /*0f40*/  @!P1 LDC.64 R30, c[0x0][0x3a0] ;  /* 0x0000e800ff1e9b82 */ /* 0x000ea20000000a00 */
[----:B------:R-:W-:Y:S02]  /*0f50*/  ISETP.GE.U32.AND P2, PT, R23, UR8, PT ;  /* 0x0000000817007c0c */ /* 0x000fe4000bf46070 */
[----:B------:R-:W-:Y:S02]  /*0f60*/  SHF.R.S32.HI R29, RZ, 0x1f, R23 ;  /* 0x0000001fff1d7819 */ /* 0x000fe40000011417 */
[----:B0-----:R-:W-:-:S02]  /*0f70*/  @!P3 IADD3 R8, P6, PT, R15, R32, RZ ;  /* 0x000000200f08b210 */ /* 0x001fc40007fde0ff */
[----:B-1----:R-:W-:Y:S01]  /*0f80*/  @!P3 IADD3 R12, P0, PT, R15, R34, RZ ;  /* 0x000000220f0cb210 */ /* 0x002fe20007f1e0ff */
[----:B---3--:R-:W-:Y:S01]  /*0f90*/  @!P1 IMAD R4, R25, R36, RZ ;  /* 0x0000002419049224 */ /* 0x008fe200078e02ff */
[----:B------:R-:W-:Y:S02]  /*0fa0*/  ISETP.GE.AND.EX P2, PT, R29, UR9, PT, P2 ;  /* 0x000000091d007c0c */ /* 0x000fe4000bf46320 */
[----:B------:R-:W-:Y:S02]  /*0fb0*/  @!P1 MOV R14, R120 ;  /* 0x00000078000e9202 */ /* 0x000fe40000000f00 */
[----:B------:R-:W-:Y:S01]  /*0fc0*/  @!P1 MOV R15, R123 ;  /* 0x0000007b000f9202 */ /* 0x000fe20000000f00 */
[C---:B------:R-:W-:Y:S01]  /*0fd0*/  @!P1 IMAD R5, R19.reuse, R37, R4 ;  /* 0x0000002513059224 */ /* 0x040fe200078e0204 */
[----:B------:R-:W-:Y:S01]  /*0fe0*/  MOV R21, RZ ;  /* 0x000000ff00157202 */ /* 0x000fe20000000f00 */
[----:B------:R-:W-:Y:S01]  /*0ff0*/  @!P1 IMAD.WIDE.U32 R14, R19, R36, R14 ;  /* 0x00000024130e9225 */ /* 0x000fe200078e000e */
[----:B------:R-:W-:-:S02]  /*1000*/  MOV R4, RZ ;  /* 0x000000ff00047202 */ /* 0x000fc40000000f00 */
[----:B------:R-:W-:-:S03]  /*1010*/  @!P3 IADD3.X R9, PT, PT, R2, R33, RZ, P6, !PT ;  /* 0x000000210209b210 */ /* 0x000fc600037fe4ff */
[----:B------:R-:W0:Y:S01]  /*1020*/  @!P2 LDC.64 R36, c[0x0][0x3f8] ;  /* 0x0000fe00ff24ab82 */ /* 0x000e220000000a00 */
[----:B------:R-:W-:Y:S02]  /*1030*/  @!P3 IADD3.X R13, PT, PT, R2, R35, RZ, P0, !PT ;  /* 0x00000023020db210 */ /* 0x000fe400007fe4ff */
[----:B------:R-:W-:Y:S01]  /*1040*/  @!P1 IADD3 R5, PT, PT, R15, R5, RZ ;  /* 0x000000050f059210 */ /* 0x000fe20007ffe0ff */
[----:B------:R2:W3:Y:S01]  /*1050*/  @!P3 LDG.E R21, desc[UR6][R8.64] ;  /* 0x000000060815b981 */ /* 0x0004e2000c1e1900 */
[----:B------:R-:W-:-:S03]  /*1060*/  @!P1 SHF.L.U32 R15, R14, 0x1, RZ ;  /* 0x000000010e0f9819 */ /* 0x000fc600000006ff */
[----:B------:R-:W1:Y:S01]  /*1070*/  @!P1 LDC.64 R32, c[0x0][0x398] ;  /* 0x0000e600ff209b82 */ /* 0x000e620000000a00 */
[----:B------:R1:W3:Y:S01]  /*1080*/  @!P3 LDG.E R4, desc[UR6][R12.64] ;  /* 0x000000060c04b981 */ /* 0x0002e2000c1e1900 */
[----:B------:R-:W-:Y:S02]  /*1090*/  IADD3 R25, PT, PT, R11, 0x160, RZ ;  /* 0x000001600b197810 */ /* 0x000fe40007ffe0ff */
[----:B------:R-:W-:Y:S02]  /*10a0*/  @!P1 SHF.L.U64.HI R14, R14, 0x1, R5 ;  /* 0x000000010e0e9819 */ /* 0x000fe40000010205 */
[----:B--2---:R-:W-:Y:S01]  /*10b0*/  @!P1 IADD3 R8, P3, PT, R15, R30, RZ ;  /* 0x0000001e0f089210 */ /* 0x004fe20007f7e0ff */
[----:B------:R-:W-:Y:S01]  /*10c0*/  @!P5 IMAD R2, R27, R38, RZ ;  /* 0x000000261b02d224 */ /* 0x000fe200078e02ff */
[----:B------:R-:W-:Y:S01]  /*10d0*/  ISETP.GE.U32.AND P0, PT, R25, UR8, PT ;  /* 0x0000000819007c0c */ /* 0x000fe2000bf06070 */
[----:B------:R-:W2:Y:S01]  /*10e0*/  @!P5 LDC.64 R34, c[0x0][0x3a0] ;  /* 0x0000e800ff22db82 */ /* 0x000ea20000000a00 */
[----:B------:R-:W-:-:S02]  /*10f0*/  SHF.R.S32.HI R27, RZ, 0x1f, R25 ;  /* 0x0000001fff1b7819 */ /* 0x000fc40000011419 */
[----:B------:R-:W-:Y:S02]  /*1100*/  @!P1 IADD3.X R9, PT, PT, R14, R31, RZ, P3, !PT ;  /* 0x0000001f0e099210 */ /* 0x000fe40001ffe4ff */
[----:B------:R-:W-:-:S03]  /*1110*/  @!P5 MOV R6, R120 ;  /* 0x000000780006d202 */ /* 0x000fc60000000f00 */
[----:B------:R-:W4:Y:S01]  /*1120*/  @!P5 LDC.64 R30, c[0x0][0x398] ;  /* 0x0000e600ff1edb82 */ /* 0x000f220000000a00 */
[----:B------:R-:W-:Y:S02]  /*1130*/  @!P5 MOV R7, R123 ;  /* 0x0000007b0007d202 */ /* 0x000fe40000000f00 */
[----:B------:R-:W-:Y:S01]  /*1140*/  ISETP.GE.AND.EX P0, PT, R27, UR9, PT, P0 ;  /* 0x000000091b007c0c */ /* 0x000fe2000bf06300 */
[C---:B------:R-:W-:Y:S02]  /*1150*/  @!P5 IMAD R19, R17.reuse, R39, R2 ;  /* 0x000000271113d224 */ /* 0x040fe400078e0202 */
[----:B------:R-:W-:Y:S01]  /*1160*/  @!P5 IMAD.WIDE.U32 R6, R17, R38, R6 ;  /* 0x000000261106d225 */ /* 0x000fe200078e0006 */
[----:B-1----:R-:W-:Y:S01]  /*1170*/  @!P1 IADD3 R12, P3, PT, R15, R32, RZ ;  /* 0x000000200f0c9210 */ /* 0x002fe20007f7e0ff */
[----:B------:R-:W1:Y:S03]  /*1180*/  @!P2 LDC.64 R38, c[0x0][0x3a0] ;  /* 0x0000e800ff26ab82 */ /* 0x000e660000000a00 */
[----:B------:R-:W-:Y:S01]  /*1190*/  @!P5 IADD3 R7, PT, PT, R7, R19, RZ ;  /* 0x000000130707d210 */ /* 0x000fe20007ffe0ff */
[----:B0-----:R-:W-:Y:S01]  /*11a0*/  @!P2 IMAD R2, R29, R36, RZ ;  /* 0x000000241d02a224 */ /* 0x001fe200078e02ff */
[----:B------:R-:W-:-:S02]  /*11b0*/  @!P5 SHF.L.U32 R17, R6, 0x1, RZ ;  /* 0x000000010611d819 */ /* 0x000fc400000006ff */
[----:B------:R-:W-:Y:S01]  /*11c0*/  @!P5 SHF.L.U64.HI R10, R6, 0x1, R7 ;  /* 0x00000001060ad819 */ /* 0x000fe20000010207 */
[----:B------:R-:W0:Y:S01]  /*11d0*/  @!P0 LDC.64 R40, c[0x0][0x3f8] ;  /* 0x0000fe00ff288b82 */ /* 0x000e220000000a00 */
[----:B------:R-:W-:Y:S02]  /*11e0*/  @!P2 MOV R18, R120 ;  /* 0x000000780012a202 */ /* 0x000fe40000000f00 */
[----:B------:R-:W-:Y:S02]  /*11f0*/  @!P2 MOV R19, R123 ;  /* 0x0000007b0013a202 */ /* 0x000fe40000000f00 */
[----:B------:R-:W-:Y:S02]  /*1200*/  MOV R5, RZ ;  /* 0x000000ff00057202 */ /* 0x000fe40000000f00 */
[----:B------:R-:W-:Y:S02]  /*1210*/  MOV R6, RZ ;  /* 0x000000ff00067202 */ /* 0x000fe40000000f00 */
[----:B------:R-:W-:Y:S01]  /*1220*/  @!P1 IADD3.X R13, PT, PT, R14, R33, RZ, P3, !PT ;  /* 0x000000210e0d9210 */ /* 0x000fe20001ffe4ff */
[C---:B------:R-:W-:Y:S01]  /*1230*/  @!P2 IMAD R7, R23.reuse, R37, R2 ;  /* 0x000000251707a224 */ /* 0x040fe200078e0202 */
[----:B------:R2:W3:Y:S01]  /*1240*/  @!P1 LDG.E R5, desc[UR6][R8.64] ;  /* 0x0000000608059981 */ /* 0x0004e2000c1e1900 */
[----:B------:R-:W-:-:S02]  /*1250*/  @!P2 IMAD.WIDE.U32 R18, R23, R36, R18 ;  /* 0x000000241712a225 */ /* 0x000fc400078e0012 */
[----:B------:R-:W1:Y:S01]  /*1260*/  @!P2 LDC.64 R36, c[0x0][0x398] ;  /* 0x0000e600ff24ab82 */ /* 0x000e620000000a00 */
[----:B------:R1:W3:Y:S01]  /*1270*/  @!P1 LDG.E R6, desc[UR6][R12.64] ;  /* 0x000000060c069981 */ /* 0x0002e2000c1e1900 */
[----:B----4-:R-:W-:Y:S02]  /*1280*/  @!P5 IADD3 R16, P1, PT, R17, R30, RZ ;  /* 0x0000001e1110d210 */ /* 0x010fe40007f3e0ff */
[----:B------:R-:W-:Y:S02]  /*1290*/  IADD3 R29, PT, PT, R11, 0x180, RZ ;  /* 0x000001800b1d7810 */ /* 0x000fe40007ffe0ff */
[----:B--2---:R-:W-:Y:S02]  /*12a0*/  @!P5 IADD3 R14, P3, PT, R17, R34, RZ ;  /* 0x00000022110ed210 */ /* 0x004fe40007f7e0ff */
[----:B------:R-:W-:Y:S02]  /*12b0*/  @!P5 IADD3.X R17, PT, PT, R10, R31, RZ, P1, !PT ;  /* 0x0000001f0a11d210 */ /* 0x000fe40000ffe4ff */
[----:B------:R-:W-:Y:S01]  /*12c0*/  ISETP.GE.U32.AND P1, PT, R29, UR8, PT ;  /* 0x000000081d007c0c */ /* 0x000fe2000bf26070 */
[----:B------:R-:W2:Y:S01]  /*12d0*/  @!P0 LDC.64 R30, c[0x0][0x3a0] ;  /* 0x0000e800ff1e8b82 */ /* 0x000ea20000000a00 */
[----:B------:R-:W-:-:S02]  /*12e0*/  SHF.R.S32.HI R33, RZ, 0x1f, R29 ;  /* 0x0000001fff217819 */ /* 0x000fc4000001141d */
[----:B------:R-:W-:Y:S02]  /*12f0*/  @!P2 IADD3 R9, PT, PT, R19, R7, RZ ;  /* 0x000000071309a210 */ /* 0x000fe40007ffe0ff */
[----:B------:R-:W-:Y:S02]  /*1300*/  ISETP.GE.AND.EX P1, PT, R33, UR9, PT, P1 ;  /* 0x0000000921007c0c */ /* 0x000fe4000bf26310 */
[----:B------:R-:W-:Y:S02]  /*1310*/  @!P2 SHF.L.U32 R23, R18, 0x1, RZ ;  /* 0x000000011217a819 */ /* 0x000fe400000006ff */
[----:B------:R-:W-:Y:S01]  /*1320*/  @!P5 IADD3.X R15, PT, PT, R10, R35, RZ, P3, !PT ;  /* 0x000000230a0fd210 */ /* 0x000fe20001ffe4ff */
[----:B0-----:R-:W-:Y:S01]  /*1330*/  @!P0 IMAD R10, R27, R40, RZ ;  /* 0x000000281b0a8224 */ /* 0x001fe200078e02ff */
[----:B------:R-:W-:Y:S01]  /*1340*/  MOV R7, RZ ;  /* 0x000000ff00077202 */ /* 0x000fe20000000f00 */
[----:B------:R-:W0:Y:S01]  /*1350*/  @!P0 LDC.64 R26, c[0x0][0x398] ;  /* 0x0000e600ff1a8b82 */ /* 0x000e220000000a00 */
[----:B------:R-:W-:-:S02]  /*1360*/  @!P2 SHF.L.U64.HI R2, R18, 0x1, R9 ;  /* 0x000000011202a819 */ /* 0x000fc40000010209 */
[----:B------:R-:W-:Y:S02]  /*1370*/  CS2R R8, SRZ ;  /* 0x0000000000087805 */ /* 0x000fe4000001ff00 */
[C---:B-1----:R-:W-:Y:S01]  /*1380*/  @!P2 IADD3 R18, P3, PT, R23.reuse, R38, RZ ;  /* 0x000000261712a210 */ /* 0x042fe20007f7e0ff */
[----:B------:R1:W4:Y:S03]  /*1390*/  @!P5 LDG.E R7, desc[UR6][R14.64] ;  /* 0x000000060e07d981 */ /* 0x000326000c1e1900 */
[----:B------:R-:W-:Y:S01]  /*13a0*/  @!P2 IADD3.X R19, PT, PT, R2, R39, RZ, P3, !PT ;  /* 0x000000270213a210 */ /* 0x000fe20001ffe4ff */
[----:B------:R-:W0:Y:S01]  /*13b0*/  @!P1 LDC.64 R34, c[0x0][0x3f8] ;  /* 0x0000fe00ff229b82 */ /* 0x000e220000000a00 */
[----:B------:R2:W4:Y:S01]  /*13c0*/  @!P5 LDG.E R8, desc[UR6][R16.64] ;  /* 0x000000061008d981 */ /* 0x000522000c1e1900 */
[----:B------:R-:W-:Y:S02]  /*13d0*/  @!P2 IADD3 R12, P3, PT, R23, R36, RZ ;  /* 0x00000024170ca210 */ /* 0x000fe40007f7e0ff */
[----:B------:R-:W-:Y:S01]  /*13e0*/  IADD3 R45, PT, PT, R11, 0x1a0, RZ ;  /* 0x000001a00b2d7810 */ /* 0x000fe20007ffe0ff */
[----:B------:R0:W4:Y:S01]  /*13f0*/  @!P2 LDG.E R9, desc[UR6][R18.64] ;  /* 0x000000061209a981 */ /* 0x000122000c1e1900 */
[----:B-1----:R-:W-:-:S02]  /*1400*/  @!P0 MOV R14, R120 ;  /* 0x00000078000e8202 */ /* 0x002fc40000000f00 */
[----:B------:R-:W-:Y:S02]  /*1410*/  @!P0 MOV R15, R123 ;  /* 0x0000007b000f8202 */ /* 0x000fe40000000f00 */
[----:B------:R-:W-:Y:S01]  /*1420*/  ISETP.NE.AND P5, PT, RZ, UR4, PT ;  /* 0x00000004ff007c0c */ /* 0x000fe2000bfa5270 */
[C---:B------:R-:W-:Y:S01]  /*1430*/  @!P0 IMAD R23, R25.reuse, R41, R10 ;  /* 0x0000002919178224 */ /* 0x040fe200078e020a */
[----:B------:R-:W-:Y:S01]  /*1440*/  @!P2 IADD3.X R13, PT, PT, R2, R37, RZ, P3, !PT ;  /* 0x00000025020da210 */ /* 0x000fe20001ffe4ff */
[----:B------:R-:W-:Y:S01]  /*1450*/  @!P0 IMAD.WIDE.U32 R14, R25, R40, R14 ;  /* 0x00000028190e8225 */ /* 0x000fe200078e000e */
[----:B------:R-:W-:Y:S01]  /*1460*/  ISETP.GE.U32.AND P3, PT, R45, UR8, PT ;  /* 0x000000082d007c0c */ /* 0x000fe2000bf66070 */
[----:B--2---:R-:W1:Y:S01]  /*1470*/  @!P1 LDC.64 R16, c[0x0][0x3a0] ;  /* 0x0000e800ff109b82 */ /* 0x004e620000000a00 */
[----:B------:R-:W-:Y:S02]  /*1480*/  SHF.R.S32.HI R43, RZ, 0x1f, R45 ;  /* 0x0000001fff2b7819 */ /* 0x000fe4000001142d */
[----:B------:R-:W-:-:S02]  /*1490*/  @!P0 IADD3 R15, PT, PT, R15, R23, RZ ;  /* 0x000000170f0f8210 */ /* 0x000fc40007ffe0ff */
[C---:B------:R-:W-:Y:S02]  /*14a0*/  @!P0 SHF.L.U32 R41, R14.reuse, 0x1, RZ ;  /* 0x000000010e298819 */ /* 0x040fe400000006ff */
[----:B------:R-:W-:Y:S01]  /*14b0*/  ISETP.GE.AND.EX P3, PT, R43, UR9, PT, P3 ;  /* 0x000000092b007c0c */ /* 0x000fe2000bf66330 */
[----:B------:R-:W2:Y:S01]  /*14c0*/  LDC.64 R22, c[0x0][0x3b8] ;  /* 0x0000ee00ff167b82 */ /* 0x000ea20000000a00 */
[----:B------:R-:W-:Y:S02]  /*14d0*/  @!P0 SHF.L.U64.HI R2, R14, 0x1, R15 ;  /* 0x000000010e028819 */ /* 0x000fe4000001020f */
[----:B------:R-:W-:Y:S02]  /*14e0*/  @!P0 IADD3 R30, P6, PT, R41, R30, RZ ;  /* 0x0000001e291e8210 */ /* 0x000fe40007fde0ff */
[----:B------:R-:W-:-:S03]  /*14f0*/  IADD3 R47, PT, PT, R11, 0x1c0, RZ ;  /* 0x000001c00b2f7810 */ /* 0x000fc60007ffe0ff */
[----:B------:R-:W1:Y:S01]  /*1500*/  @P5 LDC.64 R24, c[0x0][0x3b0] ;  /* 0x0000ec00ff185b82 */ /* 0x000e620000000a00 */
[----:B------:R-:W-:Y:S02]  /*1510*/  MOV R10, RZ ;  /* 0x000000ff000a7202 */ /* 0x000fe40000000f00 */
[C---:B------:R-:W-:Y:S02]  /*1520*/  @!P0 IADD3.X R31, PT, PT, R2.reuse, R31, RZ, P6, !PT ;  /* 0x0000001f021f8210 */ /* 0x040fe400037fe4ff */
[----:B0-----:R-:W-:Y:S02]  /*1530*/  @!P0 IADD3 R40, P6, PT, R41, R26, RZ ;  /* 0x0000001a29288210 */ /* 0x001fe40007fde0ff */
[----:B------:R-:W-:Y:S01]  /*1540*/  ISETP.GE.U32.AND P4, PT, R47, UR8, PT ;  /* 0x000000082f007c0c */ /* 0x000fe2000bf86070 */
[----:B------:R-:W0:Y:S01]  /*1550*/  @!P1 LDC.64 R14, c[0x0][0x398] ;  /* 0x0000e600ff0e9b82 */ /* 0x000e220000000a00 */
[----:B------:R-:W-:Y:S01]  /*1560*/  SHF.R.S32.HI R51, RZ, 0x1f, R47 ;  /* 0x0000001fff337819 */ /* 0x000fe2000001142f */
[----:B------:R2:W4:Y:S01]  /*1570*/  @!P2 LDG.E R10, desc[UR6][R12.64] ;  /* 0x000000060c0aa981 */ /* 0x000522000c1e1900 */
[----:B------:R-:W-:-:S02]  /*1580*/  @!P0 IADD3.X R41, PT, PT, R2, R27, RZ, P6, !PT ;  /* 0x0000001b02298210 */ /* 0x000fc400037fe4ff */
[----:B------:R-:W-:Y:S02]  /*1590*/  ISETP.GE.AND.EX P4, PT, R51, UR9, PT, P4 ;  /* 0x0000000933007c0c */ /* 0x000fe4000bf86340 */
[----:B------:R-:W-:Y:S01]  /*15a0*/  @!P1 MOV R26, R120 ;  /* 0x00000078001a9202 */ /* 0x000fe20000000f00 */
[----:B------:R-:W0:Y:S01]  /*15b0*/  @!P3 LDC.64 R18, c[0x0][0x3f8] ;  /* 0x0000fe00ff12bb82 */ /* 0x000e220000000a00 */
[----:B------:R-:W-:Y:S01]  /*15c0*/  @!P1 MOV R27, R123 ;  /* 0x0000007b001b9202 */ /* 0x000fe20000000f00 */
[-C--:B--2---:R-:W-:Y:S01]  /*15d0*/  @!P1 IMAD R12, R33, R34.reuse, RZ ;  /* 0x00000022210c9224 */ /* 0x084fe200078e02ff */
[----:B------:R-:W-:Y:S01]  /*15e0*/  LOP3.LUT R2, R77, 0xffff, RZ, 0xc0, !PT ;  /* 0x0000ffff4d027812 */ /* 0x000fe200078ec0ff */
[----:B------:R-:W-:-:S04]  /*15f0*/  @!P1 IMAD.WIDE.U32 R26, R29, R34, R26 ;  /* 0x000000221d1a9225 */ /* 0x000fc800078e001a */
[----:B------:R-:W-:Y:S01]  /*1600*/  @!P1 IMAD R13, R29, R35, R12 ;  /* 0x000000231d0d9224 */ /* 0x000fe200078e020c */
[----:B------:R-:W-:Y:S01]  /*1610*/  IADD3 R20, PT, PT, R11, 0x1e0, RZ ;  /* 0x000001e00b147810 */ /* 0x000fe20007ffe0ff */
[----:B------:R-:W-:Y:S01]  /*1620*/  IMAD R49, R119, 0x1a, R2 ;  /* 0x0000001a77317824 */ /* 0x000fe200078e0202 */
[----:B------:R-:W-:Y:S01]  /*1630*/  MOV R11, RZ ;  /* 0x000000ff000b7202 */ /* 0x000fe20000000f00 */
[----:B------:R-:W-:Y:S01]  /*1640*/  IMAD.WIDE R22, R79, 0x8, R22 ;  /* 0x000000084f167825 */ /* 0x000fe200078e0216 */
[----:B------:R-:W-:Y:S01]  /*1650*/  @!P1 IADD3 R27, PT, PT, R27, R13, RZ ;  /* 0x0000000d1b1b9210 */ /* 0x000fe20007ffe0ff */
[----:B------:R-:W2:Y:S01]  /*1660*/  @!P4 LDC.64 R28, c[0x0][0x3f8] ;  /* 0x0000fe00ff1ccb82 */ /* 0x000ea20000000a00 */
[----:B------:R-:W-:Y:S02]  /*1670*/  ISETP.GE.U32.AND P2, PT, R20, UR8, PT ;  /* 0x0000000814007c0c */ /* 0x000fe4000bf46070 */
[----:B------:R-:W-:Y:S01]  /*1680*/  SHF.R.S32.HI R37, RZ, 0x1f, R20 ;  /* 0x0000001fff257819 */ /* 0x000fe20000011414 */
[----:B-1----:R-:W-:Y:S01]  /*1690*/  @P5 IMAD.WIDE R38, R49, 0x2, R24 ;  /* 0x0000000231265825 */ /* 0x002fe200078e0218 */
[----:B------:R-:W-:Y:S01]  /*16a0*/  MOV R12, RZ ;  /* 0x000000ff000c7202 */ /* 0x000fe20000000f00 */
[----:B------:R1:W4:Y:S01]  /*16b0*/  @!P0 LDG.E R11, desc[UR6][R30.64] ;  /* 0x000000061e0b8981 */ /* 0x000322000c1e1900 */
[C---:B------:R-:W-:Y:S01]  /*16c0*/  @!P1 SHF.L.U32 R13, R26.reuse, 0x1, RZ ;  /* 0x000000011a0d9819 */ /* 0x040fe200000006ff */
[----:B------:R-:W2:Y:S01]  /*16d0*/  @!P3 LDC.64 R24, c[0x0][0x3a0] ;  /* 0x0000e800ff18bb82 */ /* 0x000ea20000000a00 */
[----:B------:R-:W-:Y:S01]  /*16e0*/  @!P1 SHF.L.U64.HI R36, R26, 0x1, R27 ;  /* 0x000000011a249819 */ /* 0x000fe2000001021b */
[----:B------:R-:W4:Y:S01]  /*16f0*/  LDG.E.64 R22, desc[UR6][R22.64] ;  /* 0x0000000616167981 */ /* 0x000f22000c1e1b00 */
[----:B------:R-:W-:-:S03]  /*1700*/  ISETP.GE.AND.EX P2, PT, R37, UR9, PT, P2 ;  /* 0x0000000925007c0c */ /* 0x000fc6000bf46320 */
[----:B------:R1:W4:Y:S02]  /*1710*/  @!P0 LDG.E R12, desc[UR6][R40.64] ;  /* 0x00000006280c8981 */ /* 0x000324000c1e1900 */
[----:B------:R-:W5:Y:S01]  /*1720*/  @!P3 LDC.64 R26, c[0x0][0x398] ;  /* 0x0000e600ff1abb82 */ /* 0x000f620000000a00 */
[----:B0-----:R-:W-:Y:S01]  /*1730*/  @!P1 IADD3 R42, P6, PT, R13, R14, RZ ;  /* 0x0000000e0d2a9210 */ /* 0x001fe20007fde0ff */
[----:B------:R-:W-:Y:S01]  /*1740*/  @!P3 IMAD R14, R43, R18, RZ ;  /* 0x000000122b0eb224 */ /* 0x000fe200078e02ff */
[----:B------:R-:W4:Y:S04]  /*1750*/  @P5 LDG.E.U16 R34, desc[UR6][R38.64] ;  /* 0x0000000626225981 */ /* 0x000f28000c1e1500 */
[----:B------:R0:W4:Y:S01]  /*1760*/  @P5 LDG.E.U16 R35, desc[UR6][R38.64+0x2] ;  /* 0x0000020626235981 */ /* 0x000122000c1e1500 */
[----:B-1----:R-:W1:Y:S01]  /*1770*/  LDC.64 R30, c[0x0][0x3a8] ;  /* 0x0000ea00ff1e7b82 */ /* 0x002e620000000a00 */
[----:B------:R-:W-:-:S02]  /*1780*/  @!P3 MOV R40, R120 ;  /* 0x000000780028b202 */ /* 0x000fc40000000f00 */
[----:B------:R-:W-:Y:S02]  /*1790*/  @!P3 MOV R41, R123 ;  /* 0x0000007b0029b202 */ /* 0x000fe40000000f00 */
[----:B------:R-:W-:Y:S01]  /*17a0*/  @!P1 IADD3 R32, P0, PT, R13, R16, RZ ;  /* 0x000000100d209210 */ /* 0x000fe20007f1e0ff */
[C---:B------:R-:W-:Y:S02]  /*17b0*/  @!P3 IMAD R19, R45.reuse, R19, R14 ;  /* 0x000000132d13b224 */ /* 0x040fe400078e020e */
[----:B------:R-:W-:Y:S01]  /*17c0*/  @!P3 IMAD.WIDE.U32 R40, R45, R18, R40 ;  /* 0x000000122d28b225 */ /* 0x000fe200078e0028 */
[----:B------:R-:W-:Y:S02]  /*17d0*/  @!P1 IADD3.X R33, PT, PT, R36, R17, RZ, P0, !PT ;  /* 0x0000001124219210 */ /* 0x000fe400007fe4ff */
[----:B------:R-:W1:Y:S01]  /*17e0*/  @!P2 LDC.64 R16, c[0x0][0x3f8] ;  /* 0x0000fe00ff10ab82 */ /* 0x000e620000000a00 */
[----:B------:R-:W-:Y:S02]  /*17f0*/  MOV R13, RZ ;  /* 0x000000ff000d7202 */ /* 0x000fe40000000f00 */
[----:B0-----:R-:W-:-:S02]  /*1800*/  @!P3 IADD3 R39, PT, PT, R41, R19, RZ ;  /* 0x000000132927b210 */ /* 0x001fc40007ffe0ff */
[----:B------:R-:W-:Y:S02]  /*1810*/  MOV R14, RZ ;  /* 0x000000ff000e7202 */ /* 0x000fe40000000f00 */
[----:B------:R-:W-:Y:S01]  /*1820*/  @!P1 IADD3.X R43, PT, PT, R36, R15, RZ, P6, !PT ;  /* 0x0000000f242b9210 */ /* 0x000fe200037fe4ff */
[----:B------:R-:W0:Y:S01]  /*1830*/  @!P4 LDC.64 R18, c[0x0][0x3a0] ;  /* 0x0000e800ff12cb82 */ /* 0x000e220000000a00 */
[C---:B------:R-:W-:Y:S01]  /*1840*/  @!P3 SHF.L.U32 R15, R40.reuse, 0x1, RZ ;  /* 0x00000001280fb819 */ /* 0x040fe200000006ff */
[----:B--2---:R-:W-:Y:S01]  /*1850*/  @!P4 IMAD R38, R51, R28, RZ ;  /* 0x0000001c3326c224 */ /* 0x004fe200078e02ff */
[----:B------:R-:W-:Y:S01]  /*1860*/  @!P3 SHF.L.U64.HI R36, R40, 0x1, R39 ;  /* 0x000000012824b819 */ /* 0x000fe20000010227 */
[----:B------:R2:W4:Y:S01]  /*1870*/  @!P1 LDG.E R13, desc[UR6][R32.64] ;  /* 0x00000006200d9981 */ /* 0x000522000c1e1900 */
[----:B------:R-:W-:Y:S02]  /*1880*/  @!P4 MOV R40, R120 ;  /* 0x000000780028c202 */ /* 0x000fe40000000f00 */
[----:B------:R-:W-:Y:S01]  /*1890*/  @!P4 MOV R41, R123 ;  /* 0x0000007b0029c202 */ /* 0x000fe20000000f00 */
[----:B------:R1:W4:Y:S01]  /*18a0*/  @!P1 LDG.E R14, desc[UR6][R42.64] ;  /* 0x000000062a0e9981 */ /* 0x000322000c1e1900 */
[----:B------:R-:W-:-:S02]  /*18b0*/  @!P3 IADD3 R24, P0, PT, R15, R24, RZ ;  /* 0x000000180f18b210 */ /* 0x000fc40007f1e0ff */
[----:B-----5:R-:W-:Y:S01]  /*18c0*/  @!P3 IADD3 R26, P1, PT, R15, R26, RZ ;  /* 0x0000001a0f1ab210 */ /* 0x020fe20007f3e0ff */
[C---:B------:R-:W-:Y:S02]  /*18d0*/  @!P4 IMAD R15, R47.reuse, R29, R38 ;  /* 0x0000001d2f0fc224 */ /* 0x040fe400078e0226 */
[----:B------:R-:W-:Y:S01]  /*18e0*/  @!P4 IMAD.WIDE.U32 R40, R47, R28, R40 ;  /* 0x0000001c2f28c225 */ /* 0x000fe200078e0028 */
[----:B--2---:R-:W2:Y:S03]  /*18f0*/  @!P2 LDC.64 R32, c[0x0][0x3a0] ;  /* 0x0000e800ff20ab82 */ /* 0x004ea60000000a00 */
[----:B-1----:R-:W-:-:S05]  /*1900*/  IMAD.WIDE R38, R49, 0x2, R30 ;  /* 0x0000000231267825 */ /* 0x002fca00078e021e */
[----:B------:R-:W1:Y:S01]  /*1910*/  @!P4 LDC.64 R28, c[0x0][0x398] ;  /* 0x0000e600ff1ccb82 */ /* 0x000e620000000a00 */
[----:B------:R-:W-:Y:S01]  /*1920*/  @!P4 IADD3 R15, PT, PT, R41, R15, RZ ;  /* 0x0000000f290fc210 */ /* 0x000fe20007ffe0ff */
[----:B------:R-:W-:-:S06]  /*1930*/  @!P2 IMAD R37, R37, R16, RZ ;  /* 0x000000102525a224 */ /* 0x000fcc00078e02ff */
[----:B------:R-:W5:Y:S01]  /*1940*/  @!P2 LDC.64 R30, c[0x0][0x398] ;  /* 0x0000e600ff1eab82 */ /* 0x000f620000000a00 */
[C---:B------:R-:W-:Y:S01]  /*1950*/  @!P4 SHF.L.U32 R43, R40.reuse, 0x1, RZ ;  /* 0x00000001282bc819 */ /* 0x040fe200000006ff */
[----:B------:R-:W4:Y:S01]  /*1960*/  LDG.E.U16 R80, desc[UR6][R38.64] ;  /* 0x0000000626507981 */ /* 0x000f22000c1e1500 */
[----:B------:R-:W-:Y:S02]  /*1970*/  @!P4 SHF.L.U64.HI R44, R40, 0x1, R15 ;  /* 0x00000001282cc819 */ /* 0x000fe4000001020f */
[----:B------:R-:W-:Y:S01]  /*1980*/  @!P2 MOV R40, R120 ;  /* 0x000000780028a202 */ /* 0x000fe20000000f00 */
[----:B------:R-:W4:Y:S01]  /*1990*/  LDG.E.U16 R42, desc[UR6][R38.64+0x2] ;  /* 0x00000206262a7981 */ /* 0x000f22000c1e1500 */
[----:B------:R-:W-:Y:S01]  /*19a0*/  @!P2 MOV R41, R123 ;  /* 0x0000007b0029a202 */ /* 0x000fe20000000f00 */
[----:B------:R-:W-:Y:S01]  /*19b0*/  @!P2 IMAD R17, R20, R17, R37 ;  /* 0x000000111411a224 */ /* 0x000fe200078e0225 */
[C---:B------:R-:W-:Y:S02]  /*19c0*/  @!P3 IADD3.X R25, PT, PT, R36.reuse, R25, RZ, P0, !PT ;  /* 0x000000192419b210 */ /* 0x040fe400007fe4ff */
[----:B------:R-:W-:Y:S01]  /*19d0*/  @!P3 IADD3.X R27, PT, PT, R36, R27, RZ, P1, !PT ;  /* 0x0000001b241bb210 */ /* 0x000fe20000ffe4ff */
[----:B------:R-:W-:Y:S01]  /*19e0*/  @!P2 IMAD.WIDE.U32 R40, R20, R16, R40 ;  /* 0x000000101428a225 */ /* 0x000fe200078e0028 */
[----:B0-----:R-:W-:-:S02]  /*19f0*/  @!P4 IADD3 R36, P0, PT, R43, R18, RZ ;  /* 0x000000122b24c210 */ /* 0x001fc40007f1e0ff */
[----:B------:R-:W-:Y:S02]  /*1a00*/  MOV R15, RZ ;  /* 0x000000ff000f7202 */ /* 0x000fe40000000f00 */
[----:B------:R-:W-:Y:S02]  /*1a10*/  MOV R16, RZ ;  /* 0x000000ff00107202 */ /* 0x000fe40000000f00 */
[----:B------:R-:W-:Y:S02]  /*1a20*/  @!P4 IADD3.X R37, PT, PT, R44, R19, RZ, P0, !PT ;  /* 0x000000132c25c210 */ /* 0x000fe400007fe4ff */
[----:B------:R-:W-:Y:S01]  /*1a30*/  @!P2 IADD3 R41, PT, PT, R41, R17, RZ ;  /* 0x000000112929a210 */ /* 0x000fe20007ffe0ff */
[----:B------:R0:W4:Y:S01]  /*1a40*/  @!P3 LDG.E R15, desc[UR6][R24.64] ;  /* 0x00000006180fb981 */ /* 0x000122000c1e1900 */
[C---:B------:R-:W-:Y:S02]  /*1a50*/  @!P2 SHF.L.U32 R19, R40.reuse, 0x1, RZ ;  /* 0x000000012813a819 */ /* 0x040fe400000006ff */
[----:B-1----:R-:W-:Y:S01]  /*1a60*/  @!P4 IADD3 R28, P0, PT, R43, R28, RZ ;  /* 0x0000001c2b1cc210 */ /* 0x002fe20007f1e0ff */
[----:B------:R-:W4:Y:S01]  /*1a70*/  @!P3 LDG.E R16, desc[UR6][R26.64] ;  /* 0x000000061a10b981 */ /* 0x000f22000c1e1900 */
[----:B------:R-:W-:-:S02]  /*1a80*/  @!P2 SHF.L.U64.HI R40, R40, 0x1, R41 ;  /* 0x000000012828a819 */ /* 0x000fc40000010229 */
[C---:B--2---:R-:W-:Y:S02]  /*1a90*/  @!P2 IADD3 R32, P1, PT, R19.reuse, R32, RZ ;  /* 0x000000201320a210 */ /* 0x044fe40007f3e0ff */
[----:B-----5:R-:W-:Y:S02]  /*1aa0*/  @!P2 IADD3 R30, P3, PT, R19, R30, RZ ;  /* 0x0000001e131ea210 */ /* 0x020fe40007f7e0ff */
[----:B------:R-:W-:Y:S02]  /*1ab0*/  CS2R R18, SRZ ;  /* 0x0000000000127805 */ /* 0x000fe4000001ff00 */
[----:B------:R-:W-:Y:S02]  /*1ac0*/  MOV R17, RZ ;  /* 0x000000ff00117202 */ /* 0x000fe40000000f00 */
[----:B------:R-:W-:Y:S02]  /*1ad0*/  MOV R20, RZ ;  /* 0x000000ff00147202 */ /* 0x000fe40000000f00 */
[----:B------:R-:W-:-:S02]  /*1ae0*/  @!P4 IADD3.X R29, PT, PT, R44, R29, RZ, P0, !PT ;  /* 0x0000001d2c1dc210 */ /* 0x000fc400007fe4ff */
[C---:B------:R-:W-:Y:S01]  /*1af0*/  @!P2 IADD3.X R33, PT, PT, R40.reuse, R33, RZ, P1, !PT ;  /* 0x000000212821a210 */ /* 0x040fe20000ffe4ff */
[----:B------:R-:W2:Y:S01]  /*1b00*/  @!P4 LDG.E R17, desc[UR6][R36.64] ;  /* 0x000000062411c981 */ /* 0x000ea2000c1e1900 */
[----:B------:R-:W-:-:S03]  /*1b10*/  @!P2 IADD3.X R31, PT, PT, R40, R31, RZ, P3, !PT ;  /* 0x0000001f281fa210 */ /* 0x000fc60001ffe4ff */
[----:B------:R-:W5:Y:S04]  /*1b20*/  @!P4 LDG.E R18, desc[UR6][R28.64] ;  /* 0x000000061c12c981 */ /* 0x000f68000c1e1900 */
[----:B------:R-:W5:Y:S04]  /*1b30*/  @!P2 LDG.E R19, desc[UR6][R32.64] ;  /* 0x000000062013a981 */ /* 0x000f68000c1e1900 */
[----:B------:R-:W5:Y:S01]  /*1b40*/  @!P2 LDG.E R20, desc[UR6][R30.64] ;  /* 0x000000061e14a981 */ /* 0x000f62000c1e1900 */
[----:B------:R-:W-:Y:S01]  /*1b50*/  MOV R116, 0x3f800000 ;  /* 0x3f80000000747802 */ /* 0x000fe20000000f00 */
[----:B------:R-:W-:Y:S01]  /*1b60*/  UISETP.NE.AND UP0, UPT, UR4, URZ, UPT ;  /* 0x000000ff0400728c */ /* 0x000fe2000bf05270 */
[----:B------:R-:W-:-:S02]  /*1b70*/  MOV R81, RZ ;  /* 0x000000ff00517202 */ /* 0x000fc40000000f00 */
[----:B------:R-:W-:Y:S02]  /*1b80*/  MOV R84, RZ ;  /* 0x000000ff00547202 */ /* 0x000fe40000000f00 */
[----:B------:R-:W-:Y:S02]  /*1b90*/  PRMT R114, R75, 0x7632, R114 ;  /* 0x000076324b727816 */ /* 0x000fe40000000072 */
        /* <DEDUP_REMOVED lines=13> */
[----:B---3--:R-:W-:Y:S02]  /*1c70*/  PRMT R100, R21, 0x7632, R100 ;  /* 0x0000763215647816 */ /* 0x008fe40000000064 */
[----:B------:R-:W-:Y:S02]  /*1c80*/  PRMT R101, R4, 0x7632, R101 ;  /* 0x0000763204657816 */ /* 0x000fe40000000065 */
[----:B------:R-:W-:-:S02]  /*1c90*/  PRMT R98, R5, 0x7632, R98 ;  /* 0x0000763205627816 */ /* 0x000fc40000000062 */
[----:B------:R-:W-:Y:S02]  /*1ca0*/  PRMT R99, R6, 0x7632, R99 ;  /* 0x0000763206637816 */ /* 0x000fe40000000063 */
[----:B----4-:R-:W-:Y:S02]  /*1cb0*/  PRMT R96, R7, 0x7632, R96 ;  /* 0x0000763207607816 */ /* 0x010fe40000000060 */
[----:B------:R-:W-:Y:S02]  /*1cc0*/  PRMT R97, R8, 0x7632, R97 ;  /* 0x0000763208617816 */ /* 0x000fe40000000061 */
[----:B------:R-:W-:Y:S01]  /*1cd0*/  PRMT R94, R9, 0x7632, R94 ;  /* 0x00007632095e7816 */ /* 0x000fe2000000005e */
[----:B------:R-:W-:-:S05]  /*1ce0*/  FFMA.FTZ R23, -R22, R22, R23 ;  /* 0x0000001616177223 */ /* 0x000fca0000010117 */
[----:B------:R-:W-:-:S13]  /*1cf0*/  FSETP.GTU.FTZ.AND P0, PT, R23, RZ, PT ;  /* 0x000000ff1700720b */ /* 0x000fda0003f1c000 */
[----:B0-----:R-:W0:Y:S01]  /*1d00*/  @P0 LDC R24, c[0x0][0x3c0] ;  /* 0x0000f000ff180b82 */ /* 0x001e220000000800 */
[----:B------:R-:W-:Y:S02]  /*1d10*/  @P5 SHF.L.U32 R81, R34, 0x10, RZ ;  /* 0x0000001022515819 */ /* 0x000fe400000006ff */
[----:B------:R-:W-:Y:S02]  /*1d20*/  @P5 SHF.L.U32 R84, R35, 0x10, RZ ;  /* 0x0000001023545819 */ /* 0x000fe400000006ff */
[----:B------:R-:W-:Y:S02]  /*1d30*/  PRMT R95, R10, 0x7632, R95 ;  /* 0x000076320a5f7816 */ /* 0x000fe4000000005f */
[----:B------:R-:W-:Y:S01]  /*1d40*/  PRMT R92, R11, 0x7632, R92 ;  /* 0x000076320b5c7816 */ /* 0x000fe2000000005c */
[----:B0-----:R-:W-:-:S04]  /*1d50*/  @P0 FADD.FTZ R24, R23, R24 ;  /* 0x0000001817180221 */ /* 0x001fc80000010000 */
[----:B------:R0:W1:Y:S01]  /*1d60*/  @P0 MUFU.RSQ R116, R24 ;  /* 0x0000001800740308 */ /* 0x0000620000001400 */
[----:B------:R-:W-:Y:S02]  /*1d70*/  PRMT R93, R12, 0x7632, R93 ;  /* 0x000076320c5d7816 */ /* 0x000fe4000000005d */
[----:B------:R-:W-:Y:S02]  /*1d80*/  PRMT R90, R13, 0x7632, R90 ;  /* 0x000076320d5a7816 */ /* 0x000fe4000000005a */
[----:B------:R-:W-:Y:S02]  /*1d90*/  PRMT R91, R14, 0x7632, R91 ;  /* 0x000076320e5b7816 */ /* 0x000fe4000000005b */
[----:B------:R-:W-:Y:S02]  /*1da0*/  SHF.L.U32 R80, R80, 0x10, RZ ;  /* 0x0000001050507819 */ /* 0x000fe400000006ff */
[----:B------:R-:W-:Y:S02]  /*1db0*/  SHF.L.U32 R23, R42, 0x10, RZ ;  /* 0x000000102a177819 */ /* 0x000fe400000006ff */
[----:B------:R-:W-:-:S02]  /*1dc0*/  PRMT R88, R15, 0x7632, R88 ;  /* 0x000076320f587816 */ /* 0x000fc40000000058 */
[----:B------:R-:W-:Y:S02]  /*1dd0*/  PRMT R89, R16, 0x7632, R89 ;  /* 0x0000763210597816 */ /* 0x000fe40000000059 */
[----:B--2---:R-:W-:Y:S02]  /*1de0*/  PRMT R86, R17, 0x7632, R86 ;  /* 0x0000763211567816 */ /* 0x004fe40000000056 */
[----:B-----5:R-:W-:Y:S02]  /*1df0*/  PRMT R87, R18, 0x7632, R87 ;  /* 0x0000763212577816 */ /* 0x020fe40000000057 */
        /* <DEDUP_REMOVED lines=12> */
[----:B------:R-:W-:Y:S01]  /*1ec0*/  FMUL.FTZ R31, R80, R25 ;  /* 0x00000019501f7220 */ /* 0x000fe20000410000 */
        /* <DEDUP_REMOVED lines=279> */
.L_x_337:
        /* <DEDUP_REMOVED lines=9> */
[----:B------:R-:W-:Y:S01]  /*30d0*/  FMUL.FTZ R25, R25, R116 ;  /* 0x0000007419197220 */ /* 0x000fe20000410000 */
[----:B------:R-:W-:Y:S01]  /*30e0*/  FADD.FTZ R31, -R22, R31 ;  /* 0x0000001f161f7221 */ /* 0x000fe20000010100 */
[--C-:B------:R-:W-:Y:S01]  /*30f0*/  FFMA.FTZ R29, R23, R24, R84.reuse ;  /* 0x00000018171d7223 */ /* 0x100fe20000010054 */
[-C--:B------:R-:W-:Y:S01]  /*3100*/  FMUL.FTZ R58, R27, R116.reuse ;  /* 0x000000741b3a7220 */ /* 0x080fe20000410000 */
[C-C-:B------:R-:W-:Y:S01]  /*3110*/  FFMA.FTZ R37, R80.reuse, R25, R81.reuse ;  /* 0x0000001950257223 */ /* 0x140fe20000010051 */
[----:B------:R-:W-:Y:S01]  /*3120*/  FMUL.FTZ R56, R31, R116 ;  /* 0x000000741f387220 */ /* 0x000fe20000410000 */
[----:B------:R-:W-:Y:S01]  /*3130*/  FMUL.FTZ R27, R29, -1.4426950216293334961 ;  /* 0xbfb8aa3b1d1b7820 */ /* 0x000fe20000410000 */
[----:B------:R-:W-:Y:S01]  /*3140*/  FFMA.FTZ R30, R80, R58, R81 ;  /* 0x0000003a501e7223 */ /* 0x000fe20000010051 */
[----:B------:R-:W-:Y:S01]  /*3150*/  FMUL.FTZ R26, R37, -1.4426950216293334961 ;  /* 0xbfb8aa3b251a7820 */ /* 0x000fe20000410000 */
[----:B------:R-:W-:Y:S01]  /*3160*/  FFMA.FTZ R38, R23, R56, R84 ;  /* 0x0000003817267223 */ /* 0x000fe20000010054 */
[----:B------:R-:W-:Y:S01]  /*3170*/  FADD.FTZ R35, -R22, R35 ;  /* 0x0000002316237221 */ /* 0x000fe20000010100 */
[----:B------:R-:W-:Y:S01]  /*3180*/  FMUL.FTZ R31, R30, -1.4426950216293334961 ;  /* 0xbfb8aa3b1e1f7820 */ /* 0x000fe20000410000 */
[----:B------:R-:W-:Y:S01]  /*3190*/  MUFU.EX2 R27, R27 ;  /* 0x0000001b001b7308 */ /* 0x000fe20000000800 */
[----:B------:R-:W-:Y:S01]  /*31a0*/  FMUL.FTZ R33, R38, -1.4426950216293334961 ;  /* 0xbfb8aa3b26217820 */ /* 0x000fe20000410000 */
[----:B------:R-:W-:Y:S01]  /*31b0*/  FMUL.FTZ R54, R35, R116 ;  /* 0x0000007423367220 */ /* 0x000fe20000410000 */
[----:B------:R-:W-:Y:S01]  /*31c0*/  SHF.L.U32 R41, R67, 0x10, RZ ;  /* 0x0000001043297819 */ /* 0x000fe200000006ff */
[----:B------:R-:W0:Y:S01]  /*31d0*/  MUFU.EX2 R26, R26 ;  /* 0x0000001a001a7308 */ /* 0x000e220000000800 */
[----:B------:R-:W-:-:S02]  /*31e0*/  SHF.L.U32 R53, R72, 0x10, RZ ;  /* 0x0000001048357819 */ /* 0x000fc400000006ff */
[----:B------:R-:W-:Y:S01]  /*31f0*/  SHF.L.U32 R39, R108, 0x10, RZ ;  /* 0x000000106c277819 */ /* 0x000fe200000006ff */
[----:B------:R-:W1:Y:S01]  /*3200*/  MUFU.EX2 R31, R31 ;  /* 0x0000001f001f7308 */ /* 0x000e620000000800 */
[----:B------:R-:W-:Y:S02]  /*3210*/  SHF.L.U32 R43, R106, 0x10, RZ ;  /* 0x000000106a2b7819 */ /* 0x000fe400000006ff */
[----:B------:R-:W-:Y:S01]  /*3220*/  SHF.L.U32 R57, R113, 0x10, RZ ;  /* 0x0000001071397819 */ /* 0x000fe200000006ff */
[----:B------:R-:W2:Y:S01]  /*3230*/  MUFU.EX2 R33, R33 ;  /* 0x0000002100217308 */ /* 0x000ea20000000800 */
[----:B------:R-:W-:Y:S01]  /*3240*/  FADD.FTZ R39, -R22, R39 ;  /* 0x0000002716277221 */ /* 0x000fe20000010100 */
[----:B------:R-:W-:Y:S02]  /*3250*/  SHF.L.U32 R49, R111, 0x10, RZ ;  /* 0x000000106f317819 */ /* 0x000fe400000006ff */
[----:B------:R-:W-:Y:S01]  /*3260*/  SHF.L.U32 R47, R63, 0x10, RZ ;  /* 0x000000103f2f7819 */ /* 0x000fe200000006ff */
[----:B------:R-:W-:Y:S01]  /*3270*/  FMUL.FTZ R61, R39, R116 ;  /* 0x00000074273d7220 */ /* 0x000fe20000410000 */
[----:B0-----:R-:W-:Y:S01]  /*3280*/  FADD.FTZ R28, R26, 1 ;  /* 0x3f8000001a1c7421 */ /* 0x001fe20000010000 */
[----:B------:R-:W-:Y:S01]  /*3290*/  FADD.FTZ R26, R27, 1 ;  /* 0x3f8000001b1a7421 */ /* 0x000fe20000010000 */
[----:B------:R-:W-:Y:S01]  /*32a0*/  FFMA.FTZ R27, R80, R54, R81 ;  /* 0x00000036501b7223 */ /* 0x000fe20000010051 */
[----:B------:R-:W-:Y:S01]  /*32b0*/  SHF.L.U32 R39, R65, 0x10, RZ ;  /* 0x0000001041277819 */ /* 0x000fe200000006ff */
[----:B-1----:R-:W-:Y:S01]  /*32c0*/  FADD.FTZ R32, R31, 1 ;  /* 0x3f8000001f207421 */ /* 0x002fe20000010000 */
[----:B------:R-:W-:Y:S01]  /*32d0*/  SHF.L.U32 R31, R74, 0x10, RZ ;  /* 0x000000104a1f7819 */ /* 0x000fe200000006ff */
[----:B------:R-:W0:Y:S01]  /*32e0*/  MUFU.RCP R28, R28 ;  /* 0x0000001c001c7308 */ /* 0x000e220000001000 */
[----:B------:R-:W-:Y:S01]  /*32f0*/  FMUL.FTZ R35, R27, -1.4426950216293334961 ;  /* 0xbfb8aa3b1b237820 */ /* 0x000fe20000410000 */
[----:B--2---:R-:W-:Y:S01]  /*3300*/  FADD.FTZ R34, R33, 1 ;  /* 0x3f80000021227421 */ /* 0x004fe20000010000 */
[----:B------:R-:W-:Y:S01]  /*3310*/  SHF.L.U32 R33, R115, 0x10, RZ ;  /* 0x0000001073217819 */ /* 0x000fe200000006ff */
[C---:B------:R-:W-:Y:S01]  /*3320*/  FADD.FTZ R45, -R22.reuse, R39 ;  /* 0x00000027162d7221 */ /* 0x040fe20000010100 */
[----:B------:R-:W-:Y:S01]  /*3330*/  FADD.FTZ R47, -R22, R47 ;  /* 0x0000002f162f7221 */ /* 0x000fe20000010100 */
[----:B------:R-:W-:-:S02]  /*3340*/  SHF.L.U32 R118, R66, 0x10, RZ ;  /* 0x0000001042767819 */ /* 0x000fc400000006ff */
[----:B------:R-:W1:Y:S01]  /*3350*/  MUFU.RCP R32, R32 ;  /* 0x0000002000207308 */ /* 0x000e620000001000 */
[----:B------:R-:W-:-:S07]  /*3360*/  SHF.L.U32 R125, R4, 0x10, RZ ;  /* 0x00000010047d7819 */ /* 0x000fce00000006ff */
[----:B------:R-:W2:Y:S01]  /*3370*/  MUFU.RCP R26, R26 ;  /* 0x0000001a001a7308 */ /* 0x000ea20000001000 */
[----:B0-----:R-:W-:Y:S01]  /*3380*/  FMUL.FTZ R52, R31, R28 ;  /* 0x0000001c1f347220 */ /* 0x001fe20000410000 */
[----:B------:R-:W-:-:S04]  /*3390*/  FADD.FTZ R28, -R28, 1 ;  /* 0x3f8000001c1c7421 */ /* 0x000fc80000010100 */
[----:B------:R-:W-:Y:S02]  /*33a0*/  FFMA.FTZ R37, R37, R28, 1 ;  /* 0x3f80000025257423 */ /* 0x000fe4000001001c */
[----:B------:R-:W0:Y:S01]  /*33b0*/  MUFU.RCP R34, R34 ;  /* 0x0000002200227308 */ /* 0x000e220000001000 */
[----:B-1----:R-:W-:Y:S01]  /*33c0*/  FADD.FTZ R31, -R32, 1 ;  /* 0x3f800000201f7421 */ /* 0x002fe20000010100 */
[----:B------:R-:W-:Y:S01]  /*33d0*/  FMUL.FTZ R53, R53, R32 ;  /* 0x0000002035357220 */ /* 0x000fe20000410000 */
[----:B------:R-:W-:Y:S01]  /*33e0*/  FMUL.FTZ R52, R52, R37 ;  /* 0x0000002534347220 */ /* 0x000fe20000410000 */
[----:B------:R-:W-:Y:S01]  /*33f0*/  SHF.L.U32 R37, R104, 0x10, RZ ;  /* 0x0000001068257819 */ /* 0x000fe200000006ff */
[----:B------:R-:W-:Y:S01]  /*3400*/  FFMA.FTZ R30, R30, R31, 1 ;  /* 0x3f8000001e1e7423 */ /* 0x000fe2000001001f */
[----:B------:R-:W-:Y:S02]  /*3410*/  SHF.L.U32 R31, R110, 0x10, RZ ;  /* 0x000000106e1f7819 */ /* 0x000fe400000006ff */
[----:B------:R-:W1:Y:S01]  /*3420*/  MUFU.EX2 R35, R35 ;  /* 0x0000002300237308 */ /* 0x000e620000000800 */
[----:B--2---:R-:W-:Y:S01]  /*3430*/  FMUL.FTZ R48, R33, R26 ;  /* 0x0000001a21307220 */ /* 0x004fe20000410000 */
[----:B------:R-:W-:Y:S01]  /*3440*/  FADD.FTZ R26, -R26, 1 ;  /* 0x3f8000001a1a7421 */ /* 0x000fe20000010100 */
[C---:B------:R-:W-:Y:S01]  /*3450*/  FADD.FTZ R31, -R22.reuse, R31 ;  /* 0x0000001f161f7221 */ /* 0x040fe20000010100 */
[----:B------:R-:W-:Y:S01]  /*3460*/  FMUL.FTZ R53, R53, R30 ;  /* 0x0000001e35357220 */ /* 0x000fe20000410000 */
[----:B------:R-:W-:Y:S01]  /*3470*/  FMUL.FTZ R30, R47, R116 ;  /* 0x000000742f1e7220 */ /* 0x000fe20000410000 */
[----:B------:R-:W-:Y:S01]  /*3480*/  FFMA.FTZ R29, R29, R26, 1 ;  /* 0x3f8000001d1d7423 */ /* 0x000fe2000001001a */
[----:B------:R-:W-:Y:S01]  /*3490*/  FMUL.FTZ R60, R31, R116 ;  /* 0x000000741f3c7220 */ /* 0x000fe20000410000 */
[----:B------:R-:W-:Y:S01]  /*34a0*/  FADD.FTZ R31, -R22, R41 ;  /* 0x00000029161f7221 */ /* 0x000fe20000010100 */
[----:B0-----:R-:W-:Y:S01]  /*34b0*/  FADD.FTZ R33, -R34, 1 ;  /* 0x3f80000022217421 */ /* 0x001fe20000010100 */
[----:B------:R-:W-:Y:S01]  /*34c0*/  FMUL.FTZ R57, R57, R34 ;  /* 0x0000002239397220 */ /* 0x000fe20000410000 */
[--C-:B------:R-:W-:Y:S01]  /*34d0*/  FFMA.FTZ R41, R23, R60, R84.reuse ;  /* 0x0000003c17297223 */ /* 0x100fe20000010054 */
[----:B------:R-:W-:Y:S01]  /*34e0*/  FMUL.FTZ R36, R31, R116 ;  /* 0x000000741f247220 */ /* 0x000fe20000410000 */
[----:B------:R-:W-:Y:S01]  /*34f0*/  FFMA.FTZ R38, R38, R33, 1 ;  /* 0x3f80000026267423 */ /* 0x000fe20000010021 */
[----:B------:R-:W-:Y:S01]  /*3500*/  SHF.L.U32 R33, R69, 0x10, RZ ;  /* 0x0000001045217819 */ /* 0x000fe200000006ff */
[----:B------:R-:W-:Y:S01]  /*3510*/  FMUL.FTZ R44, R41, -1.4426950216293334961 ;  /* 0xbfb8aa3b292c7820 */ /* 0x000fe20000410000 */
[----:B-1----:R-:W-:Y:S01]  /*3520*/  FADD.FTZ R32, R35, 1 ;  /* 0x3f80000023207421 */ /* 0x002fe20000010000 */
[----:B------:R-:W-:Y:S01]  /*3530*/  FADD.FTZ R35, -R22, R43 ;  /* 0x0000002b16237221 */ /* 0x000fe20000010100 */
[----:B------:R-:W-:Y:S01]  /*3540*/  FFMA.FTZ R26, R80, R36, R81 ;  /* 0x00000024501a7223 */ /* 0x000fe20000010051 */
[----:B------:R-:W-:Y:S01]  /*3550*/  FADD.FTZ R33, -R22, R33 ;  /* 0x0000002116217221 */ /* 0x000fe20000010100 */
[----:B------:R-:W-:Y:S01]  /*3560*/  FMUL.FTZ R48, R48, R29 ;  /* 0x0000001d30307220 */ /* 0x000fe20000410000 */
[----:B------:R-:W0:Y:S01]  /*3570*/  MUFU.EX2 R44, R44 ;  /* 0x0000002c002c7308 */ /* 0x000e220000000800 */
[----:B------:R-:W-:Y:S01]  /*3580*/  FMUL.FTZ R28, R26, -1.4426950216293334961 ;  /* 0xbfb8aa3b1a1c7820 */ /* 0x000fe20000410000 */
[-C--:B------:R-:W-:Y:S01]  /*3590*/  FMUL.FTZ R117, R33, R116.reuse ;  /* 0x0000007421757220 */ /* 0x080fe20000410000 */
[--C-:B------:R-:W-:Y:S01]  /*35a0*/  FFMA.FTZ R33, R23, R61, R84.reuse ;  /* 0x0000003d17217223 */ /* 0x100fe20000010054 */
[----:B------:R-:W1:Y:S01]  /*35b0*/  MUFU.RCP R32, R32 ;  /* 0x0000002000207308 */ /* 0x000e620000001000 */
[----:B------:R-:W-:Y:S01]  /*35c0*/  SHF.L.U32 R29, R70, 0x10, RZ ;  /* 0x00000010461d7819 */ /* 0x000fe200000006ff */
[--C-:B------:R-:W-:Y:S01]  /*35d0*/  FFMA.FTZ R40, R80, R117, R81.reuse ;  /* 0x0000007550287223 */ /* 0x100fe20000010051 */
[----:B------:R-:W-:Y:S01]  /*35e0*/  FMUL.FTZ R42, R33, -1.4426950216293334961 ;  /* 0xbfb8aa3b212a7820 */ /* 0x000fe20000410000 */
[----:B------:R-:W-:Y:S01]  /*35f0*/  FMUL.FTZ R35, R35, R116 ;  /* 0x0000007423237220 */ /* 0x000fe20000410000 */
[----:B------:R-:W-:Y:S01]  /*3600*/  FMUL.FTZ R57, R57, R38 ;  /* 0x0000002639397220 */ /* 0x000fe20000410000 */
[----:B------:R-:W-:Y:S01]  /*3610*/  FMUL.FTZ R43, R40, -1.4426950216293334961 ;  /* 0xbfb8aa3b282b7820 */ /* 0x000fe20000410000 */
[----:B------:R-:W-:Y:S01]  /*3620*/  FFMA.FTZ R38, R80, R30, R81 ;  /* 0x0000001e50267223 */ /* 0x000fe20000010051 */
[----:B------:R-:W-:Y:S01]  /*3630*/  MUFU.EX2 R28, R28 ;  /* 0x0000001c001c7308 */ /* 0x000fe20000000800 */
[----:B------:R-:W-:Y:S01]  /*3640*/  FFMA.FTZ R31, R23, R35, R84 ;  /* 0x00000023171f7223 */ /* 0x000fe20000010054 */
[----:B0-----:R-:W-:-:S02]  /*3650*/  FADD.FTZ R44, R44, 1 ;  /* 0x3f8000002c2c7421 */ /* 0x001fc40000010000 */
[----:B------:R-:W0:Y:S01]  /*3660*/  MUFU.EX2 R43, R43 ;  /* 0x0000002b002b7308 */ /* 0x000e220000000800 */
[----:B------:R-:W-:-:S03]  /*3670*/  FMUL.FTZ R39, R31, -1.4426950216293334961 ;  /* 0xbfb8aa3b1f277820 */ /* 0x000fc60000410000 */
[----:B------:R-:W2:Y:S01]  /*3680*/  MUFU.RCP R46, R44 ;  /* 0x0000002c002e7308 */ /* 0x000ea20000001000 */
[----:B-1----:R-:W-:Y:S01]  /*3690*/  FADD.FTZ R34, -R32, 1 ;  /* 0x3f80000020227421 */ /* 0x002fe20000010100 */
[----:B------:R-:W-:-:S03]  /*36a0*/  FMUL.FTZ R50, R29, R32 ;  /* 0x000000201d327220 */ /* 0x000fc60000410000 */
[----:B------:R-:W-:Y:S01]  /*36b0*/  FFMA.FTZ R51, R27, R34, 1 ;  /* 0x3f8000001b337423 */ /* 0x000fe20000010022 */
[----:B------:R-:W-:Y:S02]  /*36c0*/  FMUL.FTZ R34, R45, R116 ;  /* 0x000000742d227220 */ /* 0x000fe40000410000 */
[----:B------:R-:W1:Y:S01]  /*36d0*/  MUFU.EX2 R42, R42 ;  /* 0x0000002a002a7308 */ /* 0x000e620000000800 */
[----:B------:R-:W-:Y:S01]  /*36e0*/  FADD.FTZ R45, -R22, R37 ;  /* 0x00000025162d7221 */ /* 0x000fe20000010100 */
[----:B------:R-:W-:Y:S01]  /*36f0*/  FMUL.FTZ R51, R50, R51 ;  /* 0x0000003332337220 */ /* 0x000fe20000410000 */
[----:B------:R-:W-:Y:S01]  /*3700*/  FFMA.FTZ R27, R80, R34, R81 ;  /* 0x00000022501b7223 */ /* 0x000fe20000010051 */
[----:B------:R-:W3:Y:S01]  /*3710*/  MUFU.EX2 R39, R39 ;  /* 0x0000002700277308 */ /* 0x000ee20000000800 */
[----:B------:R-:W-:Y:S01]  /*3720*/  FMUL.FTZ R32, R45, R116 ;  /* 0x000000742d207220 */ /* 0x000fe20000410000 */
[----:B0-----:R-:W-:Y:S01]  /*3730*/  FADD.FTZ R45, R43, 1 ;  /* 0x3f8000002b2d7421 */ /* 0x001fe20000010000 */
[----:B------:R-:W-:Y:S01]  /*3740*/  FMUL.FTZ R37, R27, -1.4426950216293334961 ;  /* 0xbfb8aa3b1b257820 */ /* 0x000fe20000410000 */
[----:B------:R-:W-:Y:S01]  /*3750*/  FADD.FTZ R47, R28, 1 ;  /* 0x3f8000001c2f7421 */ /* 0x000fe20000010000 */
[----:B------:R-:W-:Y:S01]  /*3760*/  FFMA.FTZ R29, R23, R32, R84 ;  /* 0x00000020171d7223 */ /* 0x000fe20000010054 */
[----:B--2---:R-:W-:Y:S01]  /*3770*/  FADD.FTZ R50, -R46, 1 ;  /* 0x3f8000002e327421 */ /* 0x004fe20000010100 */
[----:B------:R-:W-:Y:S01]  /*3780*/  FMUL.FTZ R49, R49, R46 ;  /* 0x0000002e31317220 */ /* 0x000fe20000410000 */
[----:B------:R-:W0:Y:S01]  /*3790*/  MUFU.RCP R45, R45 ;  /* 0x0000002d002d7308 */ /* 0x000e220000001000 */
[----:B------:R-:W-:Y:S01]  /*37a0*/  FMUL.FTZ R44, R29, -1.4426950216293334961 ;  /* 0xbfb8aa3b1d2c7820 */ /* 0x000fe20000410000 */
[----:B-1----:R-:W-:Y:S01]  /*37b0*/  FADD.FTZ R46, R42, 1 ;  /* 0x3f8000002a2e7421 */ /* 0x002fe20000010000 */
[----:B------:R-:W-:Y:S01]  /*37c0*/  FFMA.FTZ R50, R41, R50, 1 ;  /* 0x3f80000029327423 */ /* 0x000fe20000010032 */
[----:B------:R-:W-:Y:S01]  /*37d0*/  SHF.L.U32 R41, R102, 0x10, RZ ;  /* 0x0000001066297819 */ /* 0x000fe200000006ff */
[----:B------:R-:W-:Y:S01]  /*37e0*/  FMUL.FTZ R43, R38, -1.4426950216293334961 ;  /* 0xbfb8aa3b262b7820 */ /* 0x000fe20000410000 */
[----:B------:R-:W-:Y:S01]  /*37f0*/  SHF.L.U32 R42, R68, 0x10, RZ ;  /* 0x00000010442a7819 */ /* 0x000fe200000006ff */
[----:B------:R-:W-:Y:S01]  /*3800*/  FMUL.FTZ R49, R49, R50 ;  /* 0x0000003231317220 */ /* 0x000fe20000410000 */
[----:B------:R-:W1:Y:S01]  /*3810*/  MUFU.RCP R46, R46 ;  /* 0x0000002e002e7308 */ /* 0x000e620000001000 */
[----:B------:R-:W-:-:S04]  /*3820*/  FADD.FTZ R41, -R22, R41 ;  /* 0x0000002916297221 */ /* 0x000fc80000010100 */
[----:B------:R-:W-:Y:S01]  /*3830*/  FMUL.FTZ R28, R41, R116 ;  /* 0x00000074291c7220 */ /* 0x000fe20000410000 */
[----:B---3--:R-:W-:Y:S02]  /*3840*/  FADD.FTZ R41, R39, 1 ;  /* 0x3f80000027297421 */ /* 0x008fe40000010000 */
[----:B------:R-:W2:Y:S01]  /*3850*/  MUFU.EX2 R37, R37 ;  /* 0x0000002500257308 */ /* 0x000ea20000000800 */
[----:B------:R-:W-:Y:S01]  /*3860*/  FFMA.FTZ R39, R23, R28, R84 ;  /* 0x0000001c17277223 */ /* 0x000fe20000010054 */
[----:B0-----:R-:W-:Y:S01]  /*3870*/  FADD.FTZ R59, -R45, 1 ;  /* 0x3f8000002d3b7421 */ /* 0x001fe20000010100 */
[----:B------:R-:W-:Y:S01]  /*3880*/  FMUL.FTZ R42, R42, R45 ;  /* 0x0000002d2a2a7220 */ /* 0x000fe20000410000 */
[----:B------:R-:W0:Y:S01]  /*3890*/  MUFU.RCP R47, R47 ;  /* 0x0000002f002f7308 */ /* 0x000e220000001000 */
[----:B------:R-:W-:Y:S01]  /*38a0*/  SHF.L.U32 R45, R109, 0x10, RZ ;  /* 0x000000106d2d7819 */ /* 0x000fe200000006ff */
[----:B------:R-:W-:Y:S01]  /*38b0*/  FFMA.FTZ R59, R40, R59, 1 ;  /* 0x3f800000283b7423 */ /* 0x000fe2000001003b */
[----:B------:R-:W-:Y:S01]  /*38c0*/  FMUL.FTZ R40, R39, -1.4426950216293334961 ;  /* 0xbfb8aa3b27287820 */ /* 0x000fe20000410000 */
[----:B-1----:R-:W-:-:S02]  /*38d0*/  FADD.FTZ R82, -R46, 1 ;  /* 0x3f8000002e527421 */ /* 0x002fc40000010100 */
[----:B------:R-:W-:Y:S02]  /*38e0*/  FMUL.FTZ R45, R45, R46 ;  /* 0x0000002e2d2d7220 */ /* 0x000fe40000410000 */
[----:B------:R-:W1:Y:S01]  /*38f0*/  MUFU.EX2 R44, R44 ;  /* 0x0000002c002c7308 */ /* 0x000e620000000800 */
[----:B------:R-:W-:Y:S01]  /*3900*/  FMUL.FTZ R59, R42, R59 ;  /* 0x0000003b2a3b7220 */ /* 0x000fe20000410000 */
[----:B--2---:R-:W-:Y:S01]  /*3910*/  FADD.FTZ R50, R37, 1 ;  /* 0x3f80000025327421 */ /* 0x004fe20000010000 */
[----:B------:R-:W-:Y:S01]  /*3920*/  FFMA.FTZ R82, R33, R82, 1 ;  /* 0x3f80000021527423 */ /* 0x000fe20000010052 */
[----:B------:R-:W2:Y:S03]  /*3930*/  MUFU.EX2 R43, R43 ;  /* 0x0000002b002b7308 */ /* 0x000ea60000000800 */
[----:B------:R-:W-:Y:S01]  /*3940*/  FMUL.FTZ R82, R45, R82 ;  /* 0x000000522d527220 */ /* 0x000fe20000410000 */
[----:B------:R-:W3:Y:S01]  /*3950*/  MUFU.RCP R41, R41 ;  /* 0x0000002900297308 */ /* 0x000ee20000001000 */
[----:B0-----:R-:W-:Y:S01]  /*3960*/  FADD.FTZ R37, -R47, 1 ;  /* 0x3f8000002f257421 */ /* 0x001fe20000010100 */
[----:B------:R-:W-:Y:S01]  /*3970*/  FMUL.FTZ R47, R118, R47 ;  /* 0x0000002f762f7220 */ /* 0x000fe20000410000 */
[----:B------:R-:W-:Y:S01]  /*3980*/  SHF.L.U32 R118, R107, 0x10, RZ ;  /* 0x000000106b767819 */ /* 0x000fe200000006ff */
[----:B-1----:R-:W-:Y:S01]  /*3990*/  FADD.FTZ R46, R44, 1 ;  /* 0x3f8000002c2e7421 */ /* 0x002fe20000010000 */
[----:B------:R-:W-:-:S03]  /*39a0*/  FFMA.FTZ R26, R26, R37, 1 ;  /* 0x3f8000001a1a7423 */ /* 0x000fc60000010025 */
[----:B------:R-:W0:Y:S01]  /*39b0*/  MUFU.RCP R33, R50 ;  /* 0x0000003200217308 */ /* 0x000e220000001000 */
[----:B--2---:R-:W-:-:S07]  /*39c0*/  FADD.FTZ R43, R43, 1 ;  /* 0x3f8000002b2b7421 */ /* 0x004fce0000010000 */
[----:B------:R-:W1:Y:S01]  /*39d0*/  MUFU.EX2 R40, R40 ;  /* 0x0000002800287308 */ /* 0x000e620000000800 */
[----:B---3--:R-:W-:Y:S01]  /*39e0*/  FADD.FTZ R44, -R41, 1 ;  /* 0x3f800000292c7421 */ /* 0x008fe20000010100 */
[----:B------:R-:W-:Y:S02]  /*39f0*/  FMUL.FTZ R41, R118, R41 ;  /* 0x0000002976297220 */ /* 0x000fe40000410000 */
[----:B------:R2:W3:Y:S01]  /*3a00*/  MUFU.RCP R37, R46 ;  /* 0x0000002e00257308 */ /* 0x0004e20000001000 */
[----:B------:R-:W-:Y:S01]  /*3a10*/  FFMA.FTZ R44, R31, R44, 1 ;  /* 0x3f8000001f2c7423 */ /* 0x000fe2000001002c */
[----:B------:R-:W-:Y:S01]  /*3a20*/  FMUL.FTZ R31, R47, R26 ;  /* 0x0000001a2f1f7220 */ /* 0x000fe20000410000 */
[----:B------:R-:W-:Y:S01]  /*3a30*/  SHF.L.U32 R47, R98, 0x10, RZ ;  /* 0x00000010622f7819 */ /* 0x000fe200000006ff */
[----:B0-----:R-:W-:Y:S01]  /*3a40*/  FADD.FTZ R42, -R33, 1 ;  /* 0x3f800000212a7421 */ /* 0x001fe20000010100 */
[----:B------:R-:W-:-:S03]  /*3a50*/  FMUL.FTZ R26, R41, R44 ;  /* 0x0000002c291a7220 */ /* 0x000fc60000410000 */
[----:B------:R-:W0:Y:S01]  /*3a60*/  MUFU.RCP R43, R43 ;  /* 0x0000002b002b7308 */ /* 0x000e220000001000 */
[----:B--2---:R-:W-:Y:S01]  /*3a70*/  SHF.L.U32 R46, R64, 0x10, RZ ;  /* 0x00000010402e7819 */ /* 0x004fe200000006ff */
[----:B-1----:R-:W-:Y:S01]  /*3a80*/  FADD.FTZ R40, R40, 1 ;  /* 0x3f80000028287421 */ /* 0x002fe20000010000 */
[----:B------:R-:W-:Y:S01]  /*3a90*/  FFMA.FTZ R27, R27, R42, 1 ;  /* 0x3f8000001b1b7423 */ /* 0x000fe2000001002a */
[----:B------:R-:W-:Y:S02]  /*3aa0*/  FADD.FTZ R55, -R22, R47 ;  /* 0x0000002f16377221 */ /* 0x000fe40000010100 */
[----:B------:R-:W-:Y:S01]  /*3ab0*/  FMUL.FTZ R42, R46, R33 ;  /* 0x000000212e2a7220 */ /* 0x000fe20000410000 */
[----:B------:R-:W-:Y:S01]  /*3ac0*/  SHF.L.U32 R46, R105, 0x10, RZ ;  /* 0x00000010692e7819 */ /* 0x000fe200000006ff */
[----:B------:R-:W1:Y:S01]  /*3ad0*/  MUFU.RCP R40, R40 ;  /* 0x0000002800287308 */ /* 0x000e620000001000 */
[----:B------:R-:W-:Y:S01]  /*3ae0*/  SHF.L.U32 R33, R21, 0x10, RZ ;  /* 0x0000001015217819 */ /* 0x000fe200000006ff */
[----:B---3--:R-:W-:Y:S01]  /*3af0*/  FADD.FTZ R44, -R37, 1 ;  /* 0x3f800000252c7421 */ /* 0x008fe20000010100 */
[----:B------:R-:W-:Y:S01]  /*3b00*/  FMUL.FTZ R27, R42, R27 ;  /* 0x0000001b2a1b7220 */ /* 0x000fe20000410000 */
[----:B------:R-:W-:Y:S01]  /*3b10*/  FMUL.FTZ R37, R46, R37 ;  /* 0x000000252e257220 */ /* 0x000fe20000410000 */
[----:B------:R-:W-:Y:S01]  /*3b20*/  SHF.L.U32 R46, R62, 0x10, RZ ;  /* 0x000000103e2e7819 */ /* 0x000fe200000006ff */
[----:B------:R-:W-:Y:S01]  /*3b30*/  FFMA.FTZ R44, R29, R44, 1 ;  /* 0x3f8000001d2c7423 */ /* 0x000fe2000001002c */
[----:B------:R-:W-:Y:S01]  /*3b40*/  FADD.FTZ R41, -R22, R33 ;  /* 0x0000002116297221 */ /* 0x000fe20000010100 */
[----:B------:R-:W-:Y:S01]  /*3b50*/  SHF.L.U32 R33, R103, 0x10, RZ ;  /* 0x0000001067217819 */ /* 0x000fe200000006ff */
[----:B0-----:R-:W-:Y:S01]  /*3b60*/  FADD.FTZ R29, -R43, 1 ;  /* 0x3f8000002b1d7421 */ /* 0x001fe20000010100 */
[----:B------:R-:W-:-:S03]  /*3b70*/  FMUL.FTZ R42, R37, R44 ;  /* 0x0000002c252a7220 */ /* 0x000fc60000410000 */
[----:B------:R-:W-:Y:S01]  /*3b80*/  FFMA.FTZ R29, R38, R29, 1 ;  /* 0x3f800000261d7423 */ /* 0x000fe2000001001d */
[----:B------:R-:W-:Y:S01]  /*3b90*/  FMUL.FTZ R38, R46, R43 ;  /* 0x0000002b2e267220 */ /* 0x000fe20000410000 */
[----:B------:R-:W-:Y:S01]  /*3ba0*/  FMUL.FTZ R46, R41, R116 ;  /* 0x00000074292e7220 */ /* 0x000fe20000410000 */
[----:B------:R-:W-:Y:S01]  /*3bb0*/  SHF.L.U32 R41, R100, 0x10, RZ ;  /* 0x0000001064297819 */ /* 0x000fe200000006ff */
[----:B-1----:R-:W-:Y:S01]  /*3bc0*/  FADD.FTZ R44, -R40, 1 ;  /* 0x3f800000282c7421 */ /* 0x002fe20000010100 */
[----:B------:R-:W-:Y:S01]  /*3bd0*/  FMUL.FTZ R29, R38, R29 ;  /* 0x0000001d261d7220 */ /* 0x000fe20000410000 */
[----:B------:R-:W-:Y:S02]  /*3be0*/  FFMA.FTZ R37, R80, R46, R81 ;  /* 0x0000002e50257223 */ /* 0x000fe40000010051 */
[----:B------:R-:W-:Y:S01]  /*3bf0*/  FADD.FTZ R41, -R22, R41 ;  /* 0x0000002916297221 */ /* 0x000fe20000010100 */
[----:B------:R-:W-:Y:S01]  /*3c00*/  FFMA.FTZ R44, R39, R44, 1 ;  /* 0x3f800000272c7423 */ /* 0x000fe2000001002c */
[----:B------:R-:W-:Y:S01]  /*3c10*/  FMUL.FTZ R39, R33, R40 ;  /* 0x0000002821277220 */ /* 0x000fe20000410000 */
[----:B------:R-:W-:Y:S01]  /*3c20*/  SHF.L.U32 R33, R5, 0x10, RZ ;  /* 0x0000001005217819 */ /* 0x000fe200000006ff */
[----:B------:R-:W-:Y:S01]  /*3c30*/  FMUL.FTZ R45, R41, R116 ;  /* 0x00000074292d7220 */ /* 0x000fe20000410000 */
[----:B------:R-:W-:Y:S01]  /*3c40*/  FMUL.FTZ R43, R37, -1.4426950216293334961 ;  /* 0xbfb8aa3b252b7820 */ /* 0x000fe20000410000 */
[----:B------:R-:W-:-:S02]  /*3c50*/  FMUL.FTZ R39, R39, R44 ;  /* 0x0000002c27277220 */ /* 0x000fc40000410000 */
[----:B------:R-:W-:Y:S01]  /*3c60*/  FFMA.FTZ R40, R23, R45, R84 ;  /* 0x0000002d17287223 */ /* 0x000fe20000010054 */
[----:B------:R-:W-:Y:S02]  /*3c70*/  FADD.FTZ R41, -R22, R33 ;  /* 0x0000002116297221 */ /* 0x000fe40000010100 */
[----:B------:R-:W0:Y:S01]  /*3c80*/  MUFU.EX2 R43, R43 ;  /* 0x0000002b002b7308 */ /* 0x000e220000000800 */
[----:B------:R-:W-:Y:S01]  /*3c90*/  FMUL.FTZ R33, R40, -1.4426950216293334961 ;  /* 0xbfb8aa3b28217820 */ /* 0x000fe20000410000 */
[----:B------:R-:W-:-:S04]  /*3ca0*/  FMUL.FTZ R44, R41, R116 ;  /* 0x00000074292c7220 */ /* 0x000fc80000410000 */
[----:B------:R-:W-:Y:S01]  /*3cb0*/  FFMA.FTZ R41, R80, R44, R81 ;  /* 0x0000002c50297223 */ /* 0x000fe20000010051 */
[----:B------:R-:W1:Y:S03]  /*3cc0*/  MUFU.EX2 R33, R33 ;  /* 0x0000002100217308 */ /* 0x000e660000000800 */
[----:B------:R-:W-:-:S04]  /*3cd0*/  FMUL.FTZ R124, R41, -1.4426950216293334961 ;  /* 0xbfb8aa3b297c7820 */ /* 0x000fc80000410000 */
[----:B------:R-:W2:Y:S01]  /*3ce0*/  MUFU.EX2 R47, R124 ;  /* 0x0000007c002f7308 */ /* 0x000ea20000000800 */
[----:B0-----:R-:W-:Y:S01]  /*3cf0*/  FADD.FTZ R38, R43, 1 ;  /* 0x3f8000002b267421 */ /* 0x001fe20000010000 */
[----:B------:R-:W-:Y:S01]  /*3d00*/  FMUL.FTZ R43, R55, R116 ;  /* 0x00000074372b7220 */ /* 0x000fe20000410000 */
[----:B-1----:R-:W-:-:S03]  /*3d10*/  FADD.FTZ R55, R33, 1 ;  /* 0x3f80000021377421 */ /* 0x002fc60000010000 */
[----:B------:R-:W-:Y:S01]  /*3d20*/  FFMA.FTZ R33, R23, R43, R84 ;  /* 0x0000002b17217223 */ /* 0x000fe20000010054 */
[----:B------:R-:W0:Y:S03]  /*3d30*/  MUFU.RCP R38, R38 ;  /* 0x0000002600267308 */ /* 0x000e260000001000 */
[----:B------:R-:W-:Y:S01]  /*3d40*/  FMUL.FTZ R50, R33, -1.4426950216293334961 ;  /* 0xbfb8aa3b21327820 */ /* 0x000fe20000410000 */
[----:B--2---:R-:W-:-:S04]  /*3d50*/  FADD.FTZ R47, R47, 1 ;  /* 0x3f8000002f2f7421 */ /* 0x004fc80000010000 */
[----:B------:R-:W1:Y:S08]  /*3d60*/  MUFU.RCP R55, R55 ;  /* 0x0000003700377308 */ /* 0x000e700000001000 */
[----:B------:R-:W2:Y:S01]  /*3d70*/  MUFU.EX2 R50, R50 ;  /* 0x0000003200327308 */ /* 0x000ea20000000800 */
[----:B0-----:R-:W-:Y:S01]  /*3d80*/  FADD.FTZ R118, -R38, 1 ;  /* 0x3f80000026767421 */ /* 0x001fe20000010100 */
[----:B------:R-:W-:-:S02]  /*3d90*/  FMUL.FTZ R38, R125, R38 ;  /* 0x000000267d267220 */ /* 0x000fc40000410000 */
[----:B------:R-:W0:Y:S01]  /*3da0*/  MUFU.RCP R47, R47 ;  /* 0x0000002f002f7308 */ /* 0x000e220000001000 */
[----:B------:R-:W-:Y:S01]  /*3db0*/  FFMA.FTZ R37, R37, R118, 1 ;  /* 0x3f80000025257423 */ /* 0x000fe20000010076 */
[----:B------:R-:W-:Y:S01]  /*3dc0*/  SHF.L.U32 R118, R101, 0x10, RZ ;  /* 0x0000001065767819 */ /* 0x000fe200000006ff */
[----:B-1----:R-:W-:Y:S02]  /*3dd0*/  FADD.FTZ R125, -R55, 1 ;  /* 0x3f800000377d7421 */ /* 0x002fe40000010100 */
[----:B------:R-:W-:Y:S02]  /*3de0*/  FMUL.FTZ R37, R38, R37 ;  /* 0x0000002526257220 */ /* 0x000fe40000410000 */
[----:B------:R-:W-:Y:S01]  /*3df0*/  FMUL.FTZ R55, R118, R55 ;  /* 0x0000003776377220 */ /* 0x000fe20000410000 */
[----:B--2---:R-:W-:Y:S01]  /*3e00*/  FADD.FTZ R124, R50, 1 ;  /* 0x3f800000327c7421 */ /* 0x004fe20000010000 */
[----:B------:R-:W-:-:S03]  /*3e10*/  FFMA.FTZ R40, R40, R125, 1 ;  /* 0x3f80000028287423 */ /* 0x000fc6000001007d */
[----:B------:R-:W1:Y:S01]  /*3e20*/  MUFU.RCP R50, R124 ;  /* 0x0000007c00327308 */ /* 0x000e620000001000 */
[----:B------:R-:W-:Y:S01]  /*3e30*/  FMUL.FTZ R40, R55, R40 ;  /* 0x0000002837287220 */ /* 0x000fe20000410000 */
[----:B0-----:R-:W-:-:S04]  /*3e40*/  FADD.FTZ R118, -R47, 1 ;  /* 0x3f8000002f767421 */ /* 0x001fc80000010100 */
[----:B------:R-:W-:Y:S01]  /*3e50*/  FFMA.FTZ R41, R41, R118, 1 ;  /* 0x3f80000029297423 */ /* 0x000fe20000010076 */
[----:B------:R-:W-:-:S05]  /*3e60*/  SHF.L.U32 R118, R6, 0x10, RZ ;  /* 0x0000001006767819 */ /* 0x000fca00000006ff */
[----:B------:R-:W-:Y:S01]  /*3e70*/  FMUL.FTZ R118, R118, R47 ;  /* 0x0000002f76767220 */ /* 0x000fe20000410000 */
[----:B------:R-:W-:-:S05]  /*3e80*/  SHF.L.U32 R47, R99, 0x10, RZ ;  /* 0x00000010632f7819 */ /* 0x000fca00000006ff */
[----:B-1----:R-:W-:Y:S01]  /*3e90*/  FMUL.FTZ R47, R47, R50 ;  /* 0x000000322f2f7220 */ /* 0x002fe20000410000 */
[----:B------:R-:W-:-:S04]  /*3ea0*/  FADD.FTZ R50, -R50, 1 ;  /* 0x3f80000032327421 */ /* 0x000fc80000010100 */
[----:B------:R-:W-:Y:S01]  /*3eb0*/  FFMA.FTZ R50, R33, R50, 1 ;  /* 0x3f80000021327423 */ /* 0x000fe20000010032 */
[----:B------:R-:W-:Y:S01]  /*3ec0*/  FMUL.FTZ R33, R118, R41 ;  /* 0x0000002976217220 */ /* 0x000fe20000410000 */
[----:B------:R-:W-:Y:S02]  /*3ed0*/  SHF.L.U32 R41, R7, 0x10, RZ ;  /* 0x0000001007297819 */ /* 0x000fe400000006ff */
[----:B------:R-:W-:Y:S01]  /*3ee0*/  FMUL.FTZ R38, R47, R50 ;  /* 0x000000322f267220 */ /* 0x000fe20000410000 */
[----:B------:R-:W-:Y:S01]  /*3ef0*/  FMUL.FTZ R50, R80, R52 ;  /* 0x0000003450327220 */ /* 0x000fe20000410000 */
[----:B------:R-:W-:Y:S01]  /*3f00*/  FMUL.FTZ R47, R23, R48 ;  /* 0x00000030172f7220 */ /* 0x000fe20000410000 */
[----:B------:R-:W-:Y:S02]  /*3f10*/  FADD.FTZ R41, -R22, R41 ;  /* 0x0000002916297221 */ /* 0x000fe40000010100 */
[----:B------:R-:W-:Y:S01]  /*3f20*/  FFMA.FTZ R55, R25, R50, RZ ;  /* 0x0000003219377223 */ /* 0x000fe200000100ff */
[----:B------:R-:W-:Y:S01]  /*3f30*/  FADD.FTZ R118, RZ, R50 ;  /* 0x00000032ff767221 */ /* 0x000fe20000010000 */
[----:B------:R-:W-:-:S02]  /*3f40*/  FMUL.FTZ R41, R41, R116 ;  /* 0x0000007429297220 */ /* 0x000fc40000410000 */
[----:B------:R-:W-:Y:S01]  /*3f50*/  FFMA.FTZ R124, R24, R47, R55 ;  /* 0x0000002f187c7223 */ /* 0x000fe20000010037 */
[----:B------:R-:W-:Y:S01]  /*3f60*/  FADD.FTZ R118, R47, R118 ;  /* 0x000000762f767221 */ /* 0x000fe20000010000 */
[----:B------:R-:W-:Y:S01]  /*3f70*/  FFMA.FTZ R47, R80, R41, R81 ;  /* 0x00000029502f7223 */ /* 0x000fe20000010051 */
[----:B------:R-:W-:Y:S01]  /*3f80*/  FFMA.FTZ R55, R25, R52, RZ ;  /* 0x0000003419377223 */ /* 0x000fe200000100ff */
[----:B------:R-:W-:Y:S01]  /*3f90*/  FADD.FTZ R52, RZ, R52 ;  /* 0x00000034ff347221 */ /* 0x000fe20000010000 */
[----:B------:R-:W-:Y:S01]  /*3fa0*/  SHF.L.U32 R25, R8, 0x10, RZ ;  /* 0x0000001008197819 */ /* 0x000fe200000006ff */
[----:B------:R-:W-:Y:S01]  /*3fb0*/  FMUL.FTZ R125, R47, -1.4426950216293334961 ;  /* 0xbfb8aa3b2f7d7820 */ /* 0x000fe20000410000 */
[-C--:B------:R-:W-:Y:S01]  /*3fc0*/  FFMA.FTZ R55, R58, R53.reuse, R55 ;  /* 0x000000353a377223 */ /* 0x080fe20000010037 */
[----:B------:R-:W-:Y:S01]  /*3fd0*/  FADD.FTZ R52, R52, R53 ;  /* 0x0000003534347221 */ /* 0x000fe20000010000 */
[----:B------:R-:W-:-:S03]  /*3fe0*/  FMUL.FTZ R53, R80, R53 ;  /* 0x0000003550357220 */ /* 0x000fc60000410000 */
[----:B------:R-:W0:Y:S01]  /*3ff0*/  MUFU.EX2 R125, R125 ;  /* 0x0000007d007d7308 */ /* 0x000e220000000800 */
[----:B------:R-:W-:Y:S01]  /*4000*/  FFMA.FTZ R58, R58, R53, R124 ;  /* 0x000000353a3a7223 */ /* 0x000fe2000001007c */
[----:B------:R-:W-:Y:S01]  /*4010*/  FADD.FTZ R118, R118, R53 ;  /* 0x0000003576767221 */ /* 0x000fe20000010000 */
[----:B------:R-:W-:-:S04]  /*4020*/  FADD.FTZ R52, R52, R51 ;  /* 0x0000003334347221 */ /* 0x000fc80000010000 */
[----:B------:R-:W-:-:S04]  /*4030*/  FADD.FTZ R52, R52, R59 ;  /* 0x0000003b34347221 */ /* 0x000fc80000010000 */
[----:B------:R-:W-:Y:S01]  /*4040*/  FADD.FTZ R52, R52, R31 ;  /* 0x0000001f34347221 */ /* 0x000fe20000010000 */
[----:B0-----:R-:W-:Y:S01]  /*4050*/  FADD.FTZ R50, R125, 1 ;  /* 0x3f8000007d327421 */ /* 0x001fe20000010000 */
[----:B------:R-:W-:Y:S01]  /*4060*/  FFMA.FTZ R125, R24, R48, RZ ;  /* 0x00000030187d7223 */ /* 0x000fe200000100ff */
[----:B------:R-:W-:Y:S01]  /*4070*/  FADD.FTZ R48, RZ, R48 ;  /* 0x00000030ff307221 */ /* 0x000fe20000010000 */
[----:B------:R-:W-:Y:S01]  /*4080*/  SHF.L.U32 R24, R97, 0x10, RZ ;  /* 0x0000001061187819 */ /* 0x000fe200000006ff */
[----:B------:R-:W-:Y:S01]  /*4090*/  FADD.FTZ R52, R52, R27 ;  /* 0x0000001b34347221 */ /* 0x000fe20000010000 */
[-C--:B------:R-:W-:Y:S01]  /*40a0*/  FFMA.FTZ R125, R56, R57.reuse, R125 ;  /* 0x00000039387d7223 */ /* 0x080fe2000001007d */
[----:B------:R-:W0:Y:S01]  /*40b0*/  MUFU.RCP R50, R50 ;  /* 0x0000003200327308 */ /* 0x000e220000001000 */
[----:B------:R-:W-:Y:S01]  /*40c0*/  FADD.FTZ R48, R48, R57 ;  /* 0x0000003930307221 */ /* 0x000fe20000010000 */
[----:B------:R-:W-:Y:S01]  /*40d0*/  FMUL.FTZ R57, R23, R57 ;  /* 0x0000003917397220 */ /* 0x000fe20000410000 */
[----:B------:R-:W-:-:S03]  /*40e0*/  FADD.FTZ R52, R52, R29 ;  /* 0x0000001d34347221 */ /* 0x000fc60000010000 */
[----:B------:R-:W-:Y:S01]  /*40f0*/  FFMA.FTZ R56, R56, R57, R58 ;  /* 0x0000003938387223 */ /* 0x000fe2000001003a */
[----:B------:R-:W-:Y:S01]  /*4100*/  FADD.FTZ R118, R57, R118 ;  /* 0x0000007639767221 */ /* 0x000fe20000010000 */
[----:B------:R-:W-:-:S04]  /*4110*/  FADD.FTZ R52, R52, R37 ;  /* 0x0000002534347221 */ /* 0x000fc80000010000 */
[----:B------:R-:W-:Y:S01]  /*4120*/  FADD.FTZ R52, R52, R33 ;  /* 0x0000002134347221 */ /* 0x000fe20000010000 */
[----:B0-----:R-:W-:Y:S01]  /*4130*/  FADD.FTZ R124, -R50, 1 ;  /* 0x3f800000327c7421 */ /* 0x001fe20000010100 */
[----:B------:R-:W-:-:S03]  /*4140*/  FMUL.FTZ R25, R25, R50 ;  /* 0x0000003219197220 */ /* 0x000fc60000410000 */
[----:B------:R-:W-:Y:S01]  /*4150*/  FFMA.FTZ R124, R47, R124, 1 ;  /* 0x3f8000002f7c7423 */ /* 0x000fe2000001007c */
[----:B------:R-:W-:-:S03]  /*4160*/  SHF.L.U32 R47, R96, 0x10, RZ ;  /* 0x00000010602f7819 */ /* 0x000fc600000006ff */
[----:B------:R-:W-:Y:S02]  /*4170*/  FMUL.FTZ R25, R25, R124 ;  /* 0x0000007c19197220 */ /* 0x000fe40000410000 */
[----:B------:R-:W-:Y:S02]  /*4180*/  FADD.FTZ R47, -R22, R47 ;  /* 0x0000002f162f7221 */ /* 0x000fe40000010100 */
[----:B------:R-:W-:Y:S02]  /*4190*/  FADD.FTZ R52, R52, R25 ;  /* 0x0000001934347221 */ /* 0x000fe40000010000 */
[----:B------:R-:W-:-:S04]  /*41a0*/  FMUL.FTZ R47, R47, R116 ;  /* 0x000000742f2f7220 */ /* 0x000fc80000410000 */
[----:B------:R-:W-:-:S04]  /*41b0*/  FFMA.FTZ R50, R23, R47, R84 ;  /* 0x0000002f17327223 */ /* 0x000fc80000010054 */
[----:B------:R-:W-:-:S06]  /*41c0*/  FMUL.FTZ R124, R50, -1.4426950216293334961 ;  /* 0xbfb8aa3b327c7820 */ /* 0x000fcc0000410000 */
[----:B------:R-:W0:Y:S02]  /*41d0*/  MUFU.EX2 R124, R124 ;  /* 0x0000007c007c7308 */ /* 0x000e240000000800 */
[----:B0-----:R-:W-:Y:S01]  /*41e0*/  FADD.FTZ R53, R124, 1 ;  /* 0x3f8000007c357421 */ /* 0x001fe20000010000 */
[-C--:B------:R-:W-:Y:S01]  /*41f0*/  FFMA.FTZ R124, R54, R51.reuse, R55 ;  /* 0x00000033367c7223 */ /* 0x080fe20000010037 */
[----:B------:R-:W-:-:S04]  /*4200*/  FMUL.FTZ R51, R80, R51 ;  /* 0x0000003350337220 */ /* 0x000fc80000410000 */
[----:B------:R-:W0:Y:S01]  /*4210*/  MUFU.RCP R53, R53 ;  /* 0x0000003500357308 */ /* 0x000e220000001000 */
[----:B------:R-:W-:Y:S01]  /*4220*/  FFMA.FTZ R54, R54, R51, R56 ;  /* 0x0000003336367223 */ /* 0x000fe20000010038 */
[----:B------:R-:W-:Y:S01]  /*4230*/  SHF.L.U32 R56, R10, 0x10, RZ ;  /* 0x000000100a387819 */ /* 0x000fe200000006ff */
[----:B------:R-:W-:Y:S01]  /*4240*/  FADD.FTZ R118, R118, R51 ;  /* 0x0000003376767221 */ /* 0x000fe20000010000 */
[----:B------:R-:W-:Y:S01]  /*4250*/  FADD.FTZ R51, R48, R49 ;  /* 0x0000003130337221 */ /* 0x000fe20000010000 */
[CC--:B------:R-:W-:Y:S01]  /*4260*/  FFMA.FTZ R48, R60.reuse, R49.reuse, R125 ;  /* 0x000000313c307223 */ /* 0x0c0fe2000001007d */
[----:B------:R-:W-:Y:S02]  /*4270*/  FMUL.FTZ R49, R23, R49 ;  /* 0x0000003117317220 */ /* 0x000fe40000410000 */
[----:B------:R-:W-:Y:S01]  /*4280*/  FADD.FTZ R51, R51, R82 ;  /* 0x0000005233337221 */ /* 0x000fe20000010000 */
[-C--:B------:R-:W-:Y:S01]  /*4290*/  FFMA.FTZ R48, R61, R82.reuse, R48 ;  /* 0x000000523d307223 */ /* 0x080fe20000010030 */
[----:B------:R-:W-:Y:S01]  /*42a0*/  FFMA.FTZ R60, R60, R49, R54 ;  /* 0x000000313c3c7223 */ /* 0x000fe20000010036 */
[----:B------:R-:W-:Y:S01]  /*42b0*/  SHF.L.U32 R54, R95, 0x10, RZ ;  /* 0x000000105f367819 */ /* 0x000fe200000006ff */
[----:B------:R-:W-:Y:S01]  /*42c0*/  FADD.FTZ R118, R49, R118 ;  /* 0x0000007631767221 */ /* 0x000fe20000010000 */
[-C--:B------:R-:W-:Y:S01]  /*42d0*/  FFMA.FTZ R49, R117, R59.reuse, R124 ;  /* 0x0000003b75317223 */ /* 0x080fe2000001007c */
[----:B------:R-:W-:Y:S01]  /*42e0*/  FMUL.FTZ R59, R80, R59 ;  /* 0x0000003b503b7220 */ /* 0x000fe20000410000 */
[----:B------:R-:W-:Y:S01]  /*42f0*/  FMUL.FTZ R82, R23, R82 ;  /* 0x0000005217527220 */ /* 0x000fe20000410000 */
[----:B------:R-:W-:Y:S01]  /*4300*/  FADD.FTZ R51, R51, R26 ;  /* 0x0000001a33337221 */ /* 0x000fe20000010000 */
[----:B------:R-:W-:Y:S01]  /*4310*/  FFMA.FTZ R49, R36, R31, R49 ;  /* 0x0000001f24317223 */ /* 0x000fe20000010031 */
[----:B0-----:R-:W-:Y:S01]  /*4320*/  FMUL.FTZ R24, R24, R53 ;  /* 0x0000003518187220 */ /* 0x001fe20000410000 */
[----:B------:R-:W-:Y:S01]  /*4330*/  FADD.FTZ R58, -R53, 1 ;  /* 0x3f800000353a7421 */ /* 0x000fe20000010100 */
[----:B------:R-:W-:Y:S01]  /*4340*/  SHF.L.U32 R53, R9, 0x10, RZ ;  /* 0x0000001009357819 */ /* 0x000fe200000006ff */
[----:B------:R-:W-:Y:S01]  /*4350*/  FFMA.FTZ R117, R117, R59, R60 ;  /* 0x0000003b75757223 */ /* 0x000fe2000001003c */
[----:B------:R-:W-:Y:S01]  /*4360*/  SHF.L.U32 R60, R12, 0x10, RZ ;  /* 0x000000100c3c7819 */ /* 0x000fe200000006ff */
[----:B------:R-:W-:Y:S01]  /*4370*/  FFMA.FTZ R50, R50, R58, 1 ;  /* 0x3f80000032327423 */ /* 0x000fe2000001003a */
[----:B------:R-:W-:Y:S01]  /*4380*/  FADD.FTZ R118, R118, R59 ;  /* 0x0000003b76767221 */ /* 0x000fe20000010000 */
[----:B------:R-:W-:Y:S01]  /*4390*/  FADD.FTZ R53, -R22, R53 ;  /* 0x0000003516357221 */ /* 0x000fe20000010100 */
[----:B------:R-:W-:Y:S01]  /*43a0*/  FFMA.FTZ R61, R61, R82, R117 ;  /* 0x000000523d3d7223 */ /* 0x000fe20000010075 */
[----:B------:R-:W-:Y:S01]  /*43b0*/  FMUL.FTZ R50, R24, R50 ;  /* 0x0000003218327220 */ /* 0x000fe20000410000 */
[----:B------:R-:W-:Y:S01]  /*43c0*/  SHF.L.U32 R117, R93, 0x10, RZ ;  /* 0x000000105d757819 */ /* 0x000fe200000006ff */
[----:B------:R-:W-:Y:S01]  /*43d0*/  FMUL.FTZ R58, R53, R116 ;  /* 0x00000074353a7220 */ /* 0x000fe20000410000 */
[----:B------:R-:W-:Y:S01]  /*43e0*/  FADD.FTZ R118, R82, R118 ;  /* 0x0000007652767221 */ /* 0x000fe20000010000 */
[----:B------:R-:W-:-:S02]  /*43f0*/  FFMA.FTZ R49, R34, R27, R49 ;  /* 0x0000001b22317223 */ /* 0x000fc40000010031 */
[----:B------:R-:W-:Y:S02]  /*4400*/  FFMA.FTZ R24, R80, R58, R81 ;  /* 0x0000003a50187223 */ /* 0x000fe40000010051 */
[----:B------:R-:W-:Y:S02]  /*4410*/  FFMA.FTZ R49, R30, R29, R49 ;  /* 0x0000001d1e317223 */ /* 0x000fe40000010031 */
[----:B------:R-:W-:Y:S02]  /*4420*/  FMUL.FTZ R57, R24, -1.4426950216293334961 ;  /* 0xbfb8aa3b18397820 */ /* 0x000fe40000410000 */
[----:B------:R-:W-:-:S04]  /*4430*/  FFMA.FTZ R49, R46, R37, R49 ;  /* 0x000000252e317223 */ /* 0x000fc80000010031 */
[----:B------:R-:W0:Y:S02]  /*4440*/  MUFU.EX2 R57, R57 ;  /* 0x0000003900397308 */ /* 0x000e240000000800 */
[----:B0-----:R-:W-:Y:S01]  /*4450*/  FADD.FTZ R53, R57, 1 ;  /* 0x3f80000039357421 */ /* 0x001fe20000010000 */
[----:B------:R-:W-:-:S05]  /*4460*/  SHF.L.U32 R57, R94, 0x10, RZ ;  /* 0x000000105e397819 */ /* 0x000fca00000006ff */
[----:B------:R-:W0:Y:S01]  /*4470*/  MUFU.RCP R53, R53 ;  /* 0x0000003500357308 */ /* 0x000e220000001000 */
[----:B------:R-:W-:-:S04]  /*4480*/  FADD.FTZ R57, -R22, R57 ;  /* 0x0000003916397221 */ /* 0x000fc80000010100 */
[----:B------:R-:W-:Y:S01]  /*4490*/  FMUL.FTZ R57, R57, R116 ;  /* 0x0000007439397220 */ /* 0x000fe20000410000 */
[----:B0-----:R-:W-:Y:S01]  /*44a0*/  FMUL.FTZ R55, R56, R53 ;  /* 0x0000003538377220 */ /* 0x001fe20000410000 */
[----:B------:R-:W-:-:S04]  /*44b0*/  FADD.FTZ R56, -R53, 1 ;  /* 0x3f80000035387421 */ /* 0x000fc80000010100 */
[----:B------:R-:W-:Y:S01]  /*44c0*/  FFMA.FTZ R56, R24, R56, 1 ;  /* 0x3f80000018387423 */ /* 0x000fe20000010038 */
[----:B------:R-:W-:-:S03]  /*44d0*/  FFMA.FTZ R24, R23, R57, R84 ;  /* 0x0000003917187223 */ /* 0x000fc60000010054 */
[----:B------:R-:W-:Y:S01]  /*44e0*/  FMUL.FTZ R55, R55, R56 ;  /* 0x0000003837377220 */ /* 0x000fe20000410000 */
[----:B------:R-:W-:-:S03]  /*44f0*/  FMUL.FTZ R56, R24, -1.4426950216293334961 ;  /* 0xbfb8aa3b18387820 */ /* 0x000fc60000410000 */
[----:B------:R-:W-:-:S03]  /*4500*/  FADD.FTZ R52, R52, R55 ;  /* 0x0000003734347221 */ /* 0x000fc60000010000 */
[----:B------:R-:W0:Y:S02]  /*4510*/  MUFU.EX2 R56, R56 ;  /* 0x0000003800387308 */ /* 0x000e240000000800 */
[----:B0-----:R-:W-:-:S06]  /*4520*/  FADD.FTZ R53, R56, 1 ;  /* 0x3f80000038357421 */ /* 0x001fcc0000010000 */
[----:B------:R-:W0:Y:S02]  /*4530*/  MUFU.RCP R53, R53 ;  /* 0x0000003500357308 */ /* 0x000e240000001000 */
[----:B0-----:R-:W-:Y:S01]  /*4540*/  FADD.FTZ R125, -R53, 1 ;  /* 0x3f800000357d7421 */ /* 0x001fe20000010100 */
[----:B------:R-:W-:-:S03]  /*4550*/  FMUL.FTZ R54, R54, R53 ;  /* 0x0000003536367220 */ /* 0x000fc60000410000 */
[----:B------:R-:W-:Y:S01]  /*4560*/  FFMA.FTZ R125, R24, R125, 1 ;  /* 0x3f800000187d7423 */ /* 0x000fe2000001007d */
[----:B------:R-:W-:-:S05]  /*4570*/  SHF.L.U32 R24, R11, 0x10, RZ ;  /* 0x000000100b187819 */ /* 0x000fca00000006ff */
[----:B------:R-:W-:Y:S01]  /*4580*/  FADD.FTZ R56, -R22, R24 ;  /* 0x0000001816387221 */ /* 0x000fe20000010100 */
[----:B------:R-:W-:-:S03]  /*4590*/  FMUL.FTZ R24, R54, R125 ;  /* 0x0000007d36187220 */ /* 0x000fc60000410000 */
[----:B------:R-:W-:-:S04]  /*45a0*/  FMUL.FTZ R56, R56, R116 ;  /* 0x0000007438387220 */ /* 0x000fc80000410000 */
[----:B------:R-:W-:-:S04]  /*45b0*/  FFMA.FTZ R53, R80, R56, R81 ;  /* 0x0000003850357223 */ /* 0x000fc80000010051 */
[----:B------:R-:W-:-:S06]  /*45c0*/  FMUL.FTZ R125, R53, -1.4426950216293334961 ;  /* 0xbfb8aa3b357d7820 */ /* 0x000fcc0000410000 */
[----:B------:R-:W0:Y:S02]  /*45d0*/  MUFU.EX2 R125, R125 ;  /* 0x0000007d007d7308 */ /* 0x000e240000000800 */
[----:B0-----:R-:W-:Y:S01]  /*45e0*/  FADD.FTZ R54, R125, 1 ;  /* 0x3f8000007d367421 */ /* 0x001fe20000010000 */
[----:B------:R-:W-:-:S05]  /*45f0*/  SHF.L.U32 R125, R92, 0x10, RZ ;  /* 0x000000105c7d7819 */ /* 0x000fca00000006ff */
[----:B------:R-:W0:Y:S01]  /*4600*/  MUFU.RCP R54, R54 ;  /* 0x0000003600367308 */ /* 0x000e220000001000 */
[----:B------:R-:W-:Y:S01]  /*4610*/  FADD.FTZ R125, -R22, R125 ;  /* 0x0000007d167d7221 */ /* 0x000fe20000010100 */
[----:B0-----:R-:W-:Y:S01]  /*4620*/  FMUL.FTZ R60, R60, R54 ;  /* 0x000000363c3c7220 */ /* 0x001fe20000410000 */
[----:B------:R-:W-:Y:S02]  /*4630*/  FADD.FTZ R124, -R54, 1 ;  /* 0x3f800000367c7421 */ /* 0x000fe40000010100 */
[----:B------:R-:W-:Y:S02]  /*4640*/  FMUL.FTZ R54, R125, R116 ;  /* 0x000000747d367220 */ /* 0x000fe40000410000 */
[----:B------:R-:W-:Y:S02]  /*4650*/  FFMA.FTZ R53, R53, R124, 1 ;  /* 0x3f80000035357423 */ /* 0x000fe4000001007c */
[----:B------:R-:W-:Y:S02]  /*4660*/  FFMA.FTZ R59, R23, R54, R84 ;  /* 0x00000036173b7223 */ /* 0x000fe40000010054 */
[----:B------:R-:W-:-:S02]  /*4670*/  FMUL.FTZ R53, R60, R53 ;  /* 0x000000353c357220 */ /* 0x000fc40000410000 */
[----:B------:R-:W-:Y:S02]  /*4680*/  FMUL.FTZ R124, R59, -1.4426950216293334961 ;  /* 0xbfb8aa3b3b7c7820 */ /* 0x000fe40000410000 */
[----:B------:R-:W-:-:S04]  /*4690*/  FADD.FTZ R52, R52, R53 ;  /* 0x0000003534347221 */ /* 0x000fc80000010000 */
[----:B------:R-:W0:Y:S02]  /*46a0*/  MUFU.EX2 R124, R124 ;  /* 0x0000007c007c7308 */ /* 0x000e240000000800 */
[----:B0-----:R-:W-:Y:S01]  /*46b0*/  FADD.FTZ R60, R124, 1 ;  /* 0x3f8000007c3c7421 */ /* 0x001fe20000010000 */
[----:B------:R-:W-:Y:S01]  /*46c0*/  FMUL.FTZ R124, R80, R31 ;  /* 0x0000001f507c7220 */ /* 0x000fe20000410000 */
[----:B------:R-:W-:-:S03]  /*46d0*/  SHF.L.U32 R31, R14, 0x10, RZ ;  /* 0x000000100e1f7819 */ /* 0x000fc600000006ff */
[----:B------:R-:W-:Y:S01]  /*46e0*/  FFMA.FTZ R36, R36, R124, R61 ;  /* 0x0000007c24247223 */ /* 0x000fe2000001003d */
[----:B------:R-:W0:Y:S01]  /*46f0*/  MUFU.RCP R60, R60 ;  /* 0x0000003c003c7308 */ /* 0x000e220000001000 */
[----:B------:R-:W-:Y:S01]  /*4700*/  FADD.FTZ R118, R118, R124 ;  /* 0x0000007c76767221 */ /* 0x000fe20000010000 */
[----:B0-----:R-:W-:Y:S01]  /*4710*/  FADD.FTZ R125, -R60, 1 ;  /* 0x3f8000003c7d7421 */ /* 0x001fe20000010100 */
[----:B------:R-:W-:-:S03]  /*4720*/  FMUL.FTZ R117, R117, R60 ;  /* 0x0000003c75757220 */ /* 0x000fc60000410000 */
        /* <DEDUP_REMOVED lines=8> */
[----:B0-----:R-:W-:Y:S01]  /*47b0*/  FADD.FTZ R117, R125, 1 ;  /* 0x3f8000007d757421 */ /* 0x001fe20000010000 */
[-C--:B------:R-:W-:Y:S01]  /*47c0*/  FFMA.FTZ R125, R35, R26.reuse, R48 ;  /* 0x0000001a237d7223 */ /* 0x080fe20000010030 */
[----:B------:R-:W-:-:S03]  /*47d0*/  FMUL.FTZ R26, R23, R26 ;  /* 0x0000001a171a7220 */ /* 0x000fc60000410000 */
[----:B------:R-:W-:Y:S01]  /*47e0*/  FFMA.FTZ R125, R32, R42, R125 ;  /* 0x0000002a207d7223 */ /* 0x000fe2000001007d */
[----:B------:R-:W0:Y:S01]  /*47f0*/  MUFU.RCP R117, R117 ;  /* 0x0000007500757308 */ /* 0x000e220000001000 */
[----:B------:R-:W-:Y:S01]  /*4800*/  FFMA.FTZ R35, R35, R26, R36 ;  /* 0x0000001a23237223 */ /* 0x000fe20000010024 */
[----:B------:R-:W-:Y:S01]  /*4810*/  SHF.L.U32 R36, R91, 0x10, RZ ;  /* 0x000000105b247819 */ /* 0x000fe200000006ff */
        /* <DEDUP_REMOVED lines=13> */
[----:B------:R-:W-:Y:S01]  /*48f0*/  FMUL.FTZ R124, R80, R27 ;  /* 0x0000001b507c7220 */ /* 0x000fe20000410000 */
[----:B------:R-:W-:-:S03]  /*4900*/  SHF.L.U32 R27, R16, 0x10, RZ ;  /* 0x00000010101b7819 */ /* 0x000fc600000006ff */
[----:B------:R-:W-:Y:S01]  /*4910*/  FFMA.FTZ R35, R34, R124, R35 ;  /* 0x0000007c22237223 */ /* 0x000fe20000010023 */
[----:B------:R-:W0:Y:S01]  /*4920*/  MUFU.RCP R82, R82 ;  /* 0x0000005200527308 */ /* 0x000e220000001000 */
[----:B------:R-:W-:Y:S01]  /*4930*/  FADD.FTZ R118, R118, R124 ;  /* 0x0000007c76767221 */ /* 0x000fe20000010000 */
[----:B------:R-:W-:Y:S01]  /*4940*/  FADD.FTZ R124, R51, R42 ;  /* 0x0000002a337c7221 */ /* 0x000fe20000010000 */
[----:B------:R-:W-:Y:S01]  /*4950*/  FMUL.FTZ R42, R23, R42 ;  /* 0x0000002a172a7220 */ /* 0x000fe20000410000 */
[----:B------:R-:W-:-:S03]  /*4960*/  SHF.L.U32 R51, R89, 0x10, RZ ;  /* 0x0000001059337819 */ /* 0x000fc600000006ff */
[----:B------:R-:W-:Y:S01]  /*4970*/  FFMA.FTZ R35, R32, R42, R35 ;  /* 0x0000002a20237223 */ /* 0x000fe20000010023 */
        /* <DEDUP_REMOVED lines=31> */
[----:B------:R-:W-:Y:S01]  /*4b70*/  FFMA.FTZ R51, R82, R51, 1 ;  /* 0x3f80000052337423 */ /* 0x000fe20000010033 */
[----:B------:R-:W-:Y:S01]  /*4b80*/  FMUL.FTZ R82, R80, R29 ;  /* 0x0000001d50527220 */ /* 0x000fe20000410000 */
[----:B------:R-:W-:Y:S02]  /*4b90*/  SHF.L.U32 R29, R18, 0x10, RZ ;  /* 0x00000010121d7819 */ /* 0x000fe400000006ff */
[----:B------:R-:W-:Y:S01]  /*4ba0*/  FMUL.FTZ R32, R32, R51 ;  /* 0x0000003320207220 */ /* 0x000fe20000410000 */
[----:B------:R-:W-:Y:S01]  /*4bb0*/  FFMA.FTZ R51, R80, R34, R81 ;  /* 0x0000002250337223 */ /* 0x000fe20000010051 */
[----:B------:R-:W-:Y:S01]  /*4bc0*/  FFMA.FTZ R35, R30, R82, R35 ;  /* 0x000000521e237223 */ /* 0x000fe20000010023 */
[----:B------:R-:W-:Y:S01]  /*4bd0*/  FADD.FTZ R118, R118, R82 ;  /* 0x0000005276767221 */ /* 0x000fe20000010000 */
[----:B------:R-:W-:Y:S01]  /*4be0*/  FFMA.FTZ R82, R28, R39, R125 ;  /* 0x000000271c527223 */ /* 0x000fe2000001007d */
[----:B------:R-:W-:-:S03]  /*4bf0*/  FMUL.FTZ R117, R51, -1.4426950216293334961 ;  /* 0xbfb8aa3b33757820 */ /* 0x000fc60000410000 */
[----:B------:R-:W-:-:S03]  /*4c00*/  FFMA.FTZ R82, R45, R40, R82 ;  /* 0x000000282d527223 */ /* 0x000fc60000010052 */
[----:B------:R-:W0:Y:S01]  /*4c10*/  MUFU.EX2 R117, R117 ;  /* 0x0000007500757308 */ /* 0x000e220000000800 */
[----:B------:R-:W-:-:S04]  /*4c20*/  FFMA.FTZ R82, R43, R38, R82 ;  /* 0x000000262b527223 */ /* 0x000fc80000010052 */
[----:B------:R-:W-:Y:S01]  /*4c30*/  FFMA.FTZ R82, R47, R50, R82 ;  /* 0x000000322f527223 */ /* 0x000fe20000010052 */
[----:B0-----:R-:W-:Y:S01]  /*4c40*/  FADD.FTZ R42, R117, 1 ;  /* 0x3f800000752a7421 */ /* 0x001fe20000010000 */
[----:B------:R-:W-:Y:S01]  /*4c50*/  FADD.FTZ R117, R124, R39 ;  /* 0x000000277c757221 */ /* 0x000fe20000010000 */
[----:B------:R-:W-:Y:S01]  /*4c60*/  FMUL.FTZ R124, R23, R39 ;  /* 0x00000027177c7220 */ /* 0x000fe20000410000 */
[----:B------:R-:W-:Y:S02]  /*4c70*/  SHF.L.U32 R39, R87, 0x10, RZ ;  /* 0x0000001057277819 */ /* 0x000fe400000006ff */
[----:B------:R-:W-:Y:S01]  /*4c80*/  FADD.FTZ R117, R117, R40 ;  /* 0x0000002875757221 */ /* 0x000fe20000010000 */
[----:B------:R-:W0:Y:S01]  /*4c90*/  MUFU.RCP R42, R42 ;  /* 0x0000002a002a7308 */ /* 0x000e220000001000 */
[----:B------:R-:W-:Y:S01]  /*4ca0*/  FFMA.FTZ R35, R28, R124, R35 ;  /* 0x0000007c1c237223 */ /* 0x000fe20000010023 */
[----:B------:R-:W-:Y:S01]  /*4cb0*/  FADD.FTZ R118, R124, R118 ;  /* 0x000000767c767221 */ /* 0x000fe20000010000 */
[----:B------:R-:W-:Y:S01]  /*4cc0*/  FMUL.FTZ R124, R80, R37 ;  /* 0x00000025507c7220 */ /* 0x000fe20000410000 */
[----:B------:R-:W-:Y:S01]  /*4cd0*/  SHF.L.U32 R37, R20, 0x10, RZ ;  /* 0x0000001014257819 */ /* 0x000fe200000006ff */
[----:B------:R-:W-:Y:S01]  /*4ce0*/  FADD.FTZ R117, R117, R38 ;  /* 0x0000002675757221 */ /* 0x000fe20000010000 */
[----:B------:R-:W-:Y:S01]  /*4cf0*/  FMUL.FTZ R38, R23, R38 ;  /* 0x0000002617267220 */ /* 0x000fe20000410000 */
[----:B------:R-:W-:Y:S01]  /*4d00*/  FFMA.FTZ R46, R46, R124, R35 ;  /* 0x0000007c2e2e7223 */ /* 0x000fe20000010023 */
[----:B------:R-:W-:Y:S01]  /*4d10*/  FADD.FTZ R118, R118, R124 ;  /* 0x0000007c76767221 */ /* 0x000fe20000010000 */
        /* <DEDUP_REMOVED lines=45> */
[----:B------:R-:W-:-:S03]  /*4ff0*/  FFMA.FTZ R42, R44, R33, R49 ;  /* 0x000000212c2a7223 */ /* 0x000fc60000010031 */
[----:B------:R-:W-:Y:S01]  /*5000*/  FMUL.FTZ R40, R40, R46 ;  /* 0x0000002e28287220 */ /* 0x000fe20000410000 */
[C---:B------:R-:W-:Y:S01]  /*5010*/  FMUL.FTZ R46, R80.reuse, R33 ;  /* 0x00000021502e7220 */ /* 0x040fe20000410000 */
[-C--:B------:R-:W-:Y:S01]  /*5020*/  FFMA.FTZ R33, R41, R25.reuse, R42 ;  /* 0x0000001929217223 */ /* 0x080fe2000001002a */
[C---:B------:R-:W-:Y:S01]  /*5030*/  FMUL.FTZ R25, R80.reuse, R25 ;  /* 0x0000001950197220 */ /* 0x040fe20000410000 */
[-C--:B------:R-:W-:Y:S01]  /*5040*/  FMUL.FTZ R42, R80, R55.reuse ;  /* 0x00000037502a7220 */ /* 0x080fe20000410000 */
[----:B------:R-:W-:Y:S01]  /*5050*/  FFMA.FTZ R45, R44, R46, R45 ;  /* 0x0000002e2c2d7223 */ /* 0x000fe2000001002d */
[----:B------:R-:W-:Y:S01]  /*5060*/  FADD.FTZ R125, R125, R46 ;  /* 0x0000002e7d7d7221 */ /* 0x000fe20000010000 */
[----:B------:R-:W-:Y:S02]  /*5070*/  FFMA.FTZ R33, R58, R55, R33 ;  /* 0x000000373a217223 */ /* 0x000fe40000010021 */
[----:B------:R-:W-:Y:S01]  /*5080*/  FFMA.FTZ R44, R43, R38, R45 ;  /* 0x000000262b2c7223 */ /* 0x000fe2000001002d */
[----:B------:R-:W-:Y:S01]  /*5090*/  FADD.FTZ R125, R38, R125 ;  /* 0x0000007d267d7221 */ /* 0x000fe20000010000 */
[----:B------:R-:W-:Y:S01]  /*50a0*/  FMUL.FTZ R38, R23, R50 ;  /* 0x0000003217267220 */ /* 0x000fe20000410000 */
[----:B------:R-:W-:Y:S01]  /*50b0*/  FFMA.FTZ R33, R56, R53, R33 ;  /* 0x0000003538217223 */ /* 0x000fe20000010021 */
[----:B------:R-:W-:Y:S01]  /*50c0*/  FFMA.FTZ R41, R41, R25, R44 ;  /* 0x0000001929297223 */ /* 0x000fe2000001002c */
[----:B------:R-:W-:Y:S01]  /*50d0*/  FADD.FTZ R125, R125, R25 ;  /* 0x000000197d7d7221 */ /* 0x000fe20000010000 */
[----:B------:R-:W-:Y:S01]  /*50e0*/  FFMA.FTZ R25, R57, R24, R82 ;  /* 0x0000001839197223 */ /* 0x000fe20000010052 */
[----:B------:R-:W-:Y:S01]  /*50f0*/  FMUL.FTZ R44, R80, R31 ;  /* 0x0000001f502c7220 */ /* 0x000fe20000410000 */
[----:B------:R-:W-:Y:S01]  /*5100*/  FFMA.FTZ R41, R47, R38, R41 ;  /* 0x000000262f297223 */ /* 0x000fe20000010029 */
[----:B------:R-:W-:Y:S01]  /*5110*/  FADD.FTZ R125, R38, R125 ;  /* 0x0000007d267d7221 */ /* 0x000fe20000010000 */
[----:B------:R-:W-:Y:S01]  /*5120*/  FMUL.FTZ R38, R23, R24 ;  /* 0x0000001817267220 */ /* 0x000fe20000410000 */
[----:B------:R-:W-:Y:S01]  /*5130*/  FADD.FTZ R24, R117, R24 ;  /* 0x0000001875187221 */ /* 0x000fe20000010000 */
[----:B------:R-:W-:Y:S01]  /*5140*/  FFMA.FTZ R41, R58, R42, R41 ;  /* 0x0000002a3a297223 */ /* 0x000fe20000010029 */
[----:B------:R-:W-:Y:S01]  /*5150*/  FADD.FTZ R125, R125, R42 ;  /* 0x0000002a7d7d7221 */ /* 0x000fe20000010000 */
[----:B------:R-:W-:Y:S01]  /*5160*/  FMUL.FTZ R42, R80, R53 ;  /* 0x00000035502a7220 */ /* 0x000fe20000410000 */
[----:B------:R-:W-:Y:S01]  /*5170*/  FFMA.FTZ R33, R60, R31, R33 ;  /* 0x0000001f3c217223 */ /* 0x000fe20000010021 */
[----:B------:R-:W-:Y:S01]  /*5180*/  FFMA.FTZ R41, R57, R38, R41 ;  /* 0x0000002639297223 */ /* 0x000fe20000010029 */
[----:B------:R-:W-:Y:S01]  /*5190*/  FADD.FTZ R125, R38, R125 ;  /* 0x0000007d267d7221 */ /* 0x000fe20000010000 */
[-C--:B------:R-:W-:Y:S01]  /*51a0*/  FFMA.FTZ R38, R54, R59.reuse, R25 ;  /* 0x0000003b36267223 */ /* 0x080fe20000010019 */
[----:B------:R-:W-:Y:S01]  /*51b0*/  FADD.FTZ R58, R52, R37 ;  /* 0x00000025343a7221 */ /* 0x000fe20000010000 */
[----:B------:R-:W-:Y:S01]  /*51c0*/  FFMA.FTZ R56, R56, R42, R41 ;  /* 0x0000002a38387223 */ /* 0x000fe20000010029 */
[----:B------:R-:W-:Y:S01]  /*51d0*/  FMUL.FTZ R41, R23, R59 ;  /* 0x0000003b17297220 */ /* 0x000fe20000410000 */
[----:B------:R-:W-:Y:S01]  /*51e0*/  FADD.FTZ R42, R125, R42 ;  /* 0x0000002a7d2a7221 */ /* 0x000fe20000010000 */
[----:B------:R-:W-:Y:S01]  /*51f0*/  FADD.FTZ R59, R24, R59 ;  /* 0x0000003b183b7221 */ /* 0x000fe20000010000 */
[----:B------:R-:W-:Y:S01]  /*5200*/  FMUL.FTZ R24, R23, R36 ;  /* 0x0000002417187220 */ /* 0x000fe20000410000 */
[----:B------:R-:W-:Y:S01]  /*5210*/  FFMA.FTZ R25, R54, R41, R56 ;  /* 0x0000002936197223 */ /* 0x000fe20000010038 */
[----:B------:R-:W-:Y:S01]  /*5220*/  FADD.FTZ R42, R41, R42 ;  /* 0x0000002a292a7221 */ /* 0x000fe20000010000 */
[----:B------:R-:W-:-:S02]  /*5230*/  FADD.FTZ R59, R59, R36 ;  /* 0x000000243b3b7221 */ /* 0x000fc40000010000 */
[----:B------:R-:W-:Y:S01]  /*5240*/  FFMA.FTZ R41, R60, R44, R25 ;  /* 0x0000002c3c297223 */ /* 0x000fe20000010019 */
[----:B------:R-:W-:Y:S01]  /*5250*/  FADD.FTZ R31, R42, R44 ;  /* 0x0000002c2a1f7221 */ /* 0x000fe20000010000 */
[C---:B------:R-:W-:Y:S01]  /*5260*/  FFMA.FTZ R25, R61.reuse, R36, R38 ;  /* 0x000000243d197223 */ /* 0x040fe20000010026 */
[-C--:B------:R-:W-:Y:S01]  /*5270*/  FMUL.FTZ R38, R80, R27.reuse ;  /* 0x0000001b50267220 */ /* 0x080fe20000410000 */
[----:B------:R-:W-:Y:S01]  /*5280*/  FFMA.FTZ R41, R61, R24, R41 ;  /* 0x000000183d297223 */ /* 0x000fe20000010029 */
[----:B------:R-:W-:Y:S01]  /*5290*/  FADD.FTZ R31, R24, R31 ;  /* 0x0000001f181f7221 */ /* 0x000fe20000010000 */
[C---:B------:R-:W-:Y:S01]  /*52a0*/  FFMA.FTZ R24, R48.reuse, R27, R33 ;  /* 0x0000001b30187223 */ /* 0x040fe20000010021 */
[----:B------:R-:W-:Y:S01]  /*52b0*/  FMUL.FTZ R33, R23, R32 ;  /* 0x0000002017217220 */ /* 0x000fe20000410000 */
[----:B------:R-:W-:Y:S01]  /*52c0*/  FFMA.FTZ R48, R48, R38, R41 ;  /* 0x0000002630307223 */ /* 0x000fe20000010029 */
[----:B------:R-:W-:Y:S01]  /*52d0*/  FADD.FTZ R38, R31, R38 ;  /* 0x000000261f267221 */ /* 0x000fe20000010000 */
[----:B------:R-:W-:Y:S01]  /*52e0*/  FMUL.FTZ R31, R80, R29 ;  /* 0x0000001d501f7220 */ /* 0x000fe20000410000 */
[C---:B------:R-:W-:Y:S01]  /*52f0*/  FFMA.FTZ R25, R26.reuse, R32, R25 ;  /* 0x000000201a197223 */ /* 0x040fe20000010019 */
        /* <DEDUP_REMOVED lines=10> */
[----:B------:R-:W-:Y:S01]  /*53a0*/  FMUL.FTZ R32, R23, R40 ;  /* 0x0000002817207220 */ /* 0x000fe20000410000 */
[----:B------:R-:W-:Y:S01]  /*53b0*/  FADD.FTZ R59, R59, R28 ;  /* 0x0000001c3b3b7221 */ /* 0x000fe20000010000 */
[C---:B------:R-:W-:Y:S01]  /*53c0*/  FFMA.FTZ R34, R39.reuse, R31, R26 ;  /* 0x0000001f27227223 */ /* 0x040fe2000001001a */
[----:B------:R-:W-:Y:S01]  /*53d0*/  FADD.FTZ R31, R38, R31 ;  /* 0x0000001f261f7221 */ /* 0x000fe20000010000 */
[----:B------:R-:W-:Y:S01]  /*53e0*/  FFMA.FTZ R26, R30, R28, R25 ;  /* 0x0000001c1e1a7223 */ /* 0x000fe20000010019 */
[----:B------:R-:W-:Y:S01]  /*53f0*/  FFMA.FTZ R56, R39, R37, R24 ;  /* 0x0000002527387223 */ /* 0x000fe20000010018 */
[C---:B------:R-:W-:Y:S01]  /*5400*/  FFMA.FTZ R30, R35.reuse, R32, R34 ;  /* 0x00000020231e7223 */ /* 0x040fe20000010022 */
[----:B------:R-:W-:Y:S01]  /*5410*/  FADD.FTZ R31, R32, R31 ;  /* 0x0000001f201f7221 */ /* 0x000fe20000010000 */
[----:B------:R-:W-:Y:S01]  /*5420*/  FFMA.FTZ R57, R35, R40, R26 ;  /* 0x0000002823397223 */ /* 0x000fe2000001001a */
[----:B------:R-:W-:-:S07]  /*5430*/  FADD.FTZ R59, R59, R40 ;  /* 0x000000283b3b7221 */ /* 0x000fce0000010000 */
.L_x_338:
        /* <DEDUP_REMOVED lines=47> */
.L_x_340:
[----:B------:R-:W-:Y:S05]  /*5730*/  BSYNC.RECONVERGENT B0 ;  /* 0x0000000000007941 */ /* 0x000fea0003800200 */
.L_x_339:
        /* <DEDUP_REMOVED lines=35> */
.L_x_342:
[----:B------:R-:W-:Y:S05]  /*5970*/  BSYNC.RECONVERGENT B0 ;  /* 0x0000000000007941 */ /* 0x000fea0003800200 */
.L_x_341:
        /* <DEDUP_REMOVED lines=159> */
.L_x_344:
[----:B------:R-:W-:Y:S05]  /*6370*/  BSYNC.RECONVERGENT B0 ;  /* 0x0000000000007941 */ /* 0x000fea0003800200 */
.L_x_343:
[----:B------:R-:W-:Y:S04]  /*6380*/  BSSY.RECONVERGENT B0, `(.L_x_345) ;  /* 0x000001c000007945 */ /* 0x000fe80003800200 */
[----:B------:R-:W-:Y:S05]  /*6390*/  @P4 BRA `(.L_x_346) ;  /* 0x0000000000684947 */ /* 0x000fea0003800000 */
[----:B--23--:R-:W1:Y:S08]  /*63a0*/  LDC.64 R24, c[0x0][0x3f8] ;  /* 0x0000fe00ff187b82 */ /* 0x00ce700000000a00 */
[----:B------:R-:W2:Y:S01]  /*63b0*/  LDC.64 R26, c[0x0][0x3d8] ;  /* 0x0000f600ff1a7b82 */ /* 0x000ea20000000a00 */
        /* <DEDUP_REMOVED lines=24> */
.L_x_346:
[----:B------:R-:W-:Y:S05]  /*6540*/  BSYNC.RECONVERGENT B0 ;  /* 0x0000000000007941 */ /* 0x000fea0003800200 */
.L_x_345:
[----:B------:R-:W-:Y:S05]  /*6550*/  @!P0 BRA `(.L_x_347) ;  /* 0x0000000800948947 */ /* 0x000fea0003800000 */
[----:B------:R-:W5:Y:S01]  /*6560*/  LDC.64 R36, c[0x0][0x3d0] ;  /* 0x0000f400ff247b82 */ /* 0x000f620000000a00 */
[----:B------:R-:W0:Y:S01]  /*6570*/  S2R R39, SR_CTAID.Y ;  /* 0x0000000000277919 */ /* 0x000e220000002600 */
[----:B--2-4-:R-:W-:Y:S02]  /*6580*/  LOP3.LUT R25, R76, 0x1, RZ, 0xc0, !PT ;  /* 0x000000014c197812 */ /* 0x014fe400078ec0ff */
        /* <DEDUP_REMOVED lines=9> */
[----:B------:R-:W-:Y:S02]  /*6620*/  IADD3 R27, PT, PT, R26, R39, RZ ;  /* 0x000000271a1b7210 */ /* 0x000fe40007ffe0ff */
        /* <DEDUP_REMOVED lines=11> */
.L_x_349:
[----:B0-----:R-:W2:Y:S04]  /*66e0*/  LDG.E.STRONG.GPU R26, desc[UR6][R24.64] ;  /* 0x00000006181a7981 */ /* 0x001ea8000c1ef900 */
[----:B--2---:R-:W-:Y:S01]  /*66f0*/  CCTL.IVALL ;  /* 0x00000000ff00798f */ /* 0x004fe20002000000 */
[----:B------:R-:W-:Y:S05]  /*6700*/  YIELD ;  /* 0x0000000000007946 */ /* 0x000fea0003800000 */
[----:B------:R-:W-:-:S13]  /*6710*/  ISETP.NE.AND P0, PT, R26, R31, PT ;  /* 0x0000001f1a00720c */ /* 0x000fda0003f05270 */
[----:B------:R-:W-:Y:S05]  /*6720*/  @P0 BRA `(.L_x_349) ;  /* 0xfffffffc00ec0947 */ /* 0x000fea000383ffff */
.L_x_348:
[----:B------:R-:W-:Y:S05]  /*6730*/  WARPSYNC.ALL ;  /* 0x0000000000007948 */ /* 0x000fea0003800000 */
[----:B------:R-:W-:Y:S01]  /*6740*/  BAR.SYNC.DEFER_BLOCKING 0x0 ;  /* 0x0000000000007b1d */ /* 0x000fe20000010000 */
[----:B------:R-:W-:-:S05]  /*6750*/  MOV R38, RZ ;  /* 0x000000ff00267202 */ /* 0x000fca0000000f00 */
        /* <DEDUP_REMOVED lines=8> */
[----:B------:R-:W-:Y:S01]  /*67e0*/  IADD3 R42, PT, PT, -R3, RZ, RZ ;  /* 0x000000ff032a7210 */ /* 0x000fe20007ffe1ff */
[----:B------:R-:W-:Y:S01]  /*67f0*/  UMOV UR4, URZ ;  /* 0x000000ff00047c82 */ /* 0x000fe20008000000 */
[----:B------:R-:W-:Y:S02]  /*6800*/  MOV R55, R39 ;  /* 0x0000002700377202 */ /* 0x000fe40000000f00 */
[----:B------:R-:W-:-:S07]  /*6810*/  LOP3.LUT R38, R117, 0x7ffffff8, RZ, 0xc0, !PT ;  /* 0x7ffffff875267812 */ /* 0x000fce00078ec0ff */
.L_x_351:
[----:B------:R-:W-:Y:S01]  /*6820*/  ISETP.EQ.OR P5, PT, R42, RZ, P1 ;  /* 0x000000ff2a00720c */ /* 0x000fe20000fa2670 */
[----:B------:R-:W-:-:S06]  /*6830*/  UIADD3 UR5, UPT, UPT, UR4, 0x1, URZ ;  /* 0x0000000104057890 */ /* 0x000fcc000fffe0ff */
[----:B------:R-:W-:-:S06]  /*6840*/  ISETP.EQ.OR P0, PT, R3, UR5, P1 ;  /* 0x0000000503007c0c */ /* 0x000fcc0008f02670 */
[----:B0-----:R-:W-:-:S06]  /*6850*/  @!P5 IMAD.WIDE.U32 R24, R55, 0x8, R36 ;  /* 0x000000083718d825 */ /* 0x001fcc00078e0024 */
[----:B------:R-:W2:Y:S01]  /*6860*/  @!P5 LDG.E.64 R24, desc[UR6][R24.64] ;  /* 0x000000061818d981 */ /* 0x000ea2000c1e1b00 */
[----:B------:R-:W-:-:S06]  /*6870*/  @!P0 IMAD.WIDE.U32 R26, R57, 0x8, R36 ;  /* 0x00000008391a8825 */ /* 0x000fcc00078e0024 */
[----:B------:R-:W3:Y:S01]  /*6880*/  @!P0 LDG.E.64 R26, desc[UR6][R26.64] ;  /* 0x000000061a1a8981 */ /* 0x000ee2000c1e1b00 */
        /* <DEDUP_REMOVED lines=15> */
[----:B--2---:R-:W-:Y:S01]  /*6980*/  @!P5 FADD.FTZ R60, R60, R24 ;  /* 0x000000183c3cd221 */ /* 0x004fe20000010000 */
[----:B------:R-:W-:Y:S01]  /*6990*/  @!P5 FADD.FTZ R61, R61, R25 ;  /* 0x000000193d3dd221 */ /* 0x000fe20000010000 */
[----:B------:R-:W-:Y:S01]  /*69a0*/  @!P2 IMAD.WIDE.U32 R24, R53, 0x8, R36 ;  /* 0x000000083518a825 */ /* 0x000fe200078e0024 */
[----:B------:R-:W-:-:S03]  /*69b0*/  ISETP.EQ.OR P5, PT, R3, UR5, P1 ;  /* 0x0000000503007c0c */ /* 0x000fc60008fa2670 */
[----:B---3--:R-:W-:Y:S02]  /*69c0*/  @!P0 FADD.FTZ R60, R60, R26 ;  /* 0x0000001a3c3c8221 */ /* 0x008fe40000010000 */
        /* <DEDUP_REMOVED lines=32> */
.L_x_350:
        /* <DEDUP_REMOVED lines=14> */
[----:B------:R-:W-:Y:S02]  /*6cb0*/  @!P2 IMAD R27, R24, R82, R39 ;  /* 0x00000052181ba224 */ /* 0x000fe400078e0227 */
        /* <DEDUP_REMOVED lines=19> */
.L_x_352:
        /* <DEDUP_REMOVED lines=8> */
[----:B------:R-:W-:Y:S02]  /*6e70*/  @!P0 IMAD R27, R24, R82, R39 ;  /* 0x00000052181b8224 */ /* 0x000fe400078e0227 */
        /* <DEDUP_REMOVED lines=9> */
.L_x_353:
[----:B------:R-:W-:Y:S01]  /*6f10*/  ISETP.EQ.OR P0, PT, R38, R3, P1 ;  /* 0x000000032600720c */ /* 0x000fe20000f02670 */
[----:B------:R-:W-:Y:S03]  /*6f20*/  BSSY.RECONVERGENT B0, `(.L_x_347) ;  /* 0x0000008000007945 */ /* 0x000fe60003800200 */
[----:B------:R-:W-:-:S13]  /*6f30*/  ISETP.NE.U32.OR P0, PT, R117, 0x1, P0 ;  /* 0x000000017500780c */ /* 0x000fda0000705470 */
[----:B------:R-:W-:Y:S05]  /*6f40*/  @P0 BRA `(.L_x_354) ;  /* 0x0000000000140947 */ /* 0x000fea0003800000 */
[----:B------:R-:W-:-:S04]  /*6f50*/  IMAD R25, R82, R38, R39 ;  /* 0x0000002652197224 */ /* 0x000fc800078e0227 */
[----:B------:R-:W-:-:S06]  /*6f60*/  IMAD.WIDE.U32 R24, R25, 0x8, R36 ;  /* 0x0000000819187825 */ /* 0x000fcc00078e0024 */
[----:B------:R-:W2:Y:S02]  /*6f70*/  LDG.E.64 R24, desc[UR6][R24.64] ;  /* 0x0000000618187981 */ /* 0x000ea4000c1e1b00 */
[----:B--2---:R-:W-:Y:S01]  /*6f80*/  FADD.FTZ R60, R60, R24 ;  /* 0x000000183c3c7221 */ /* 0x004fe20000010000 */
[----:B------:R-:W-:-:S07]  /*6f90*/  FADD.FTZ R61, R61, R25 ;  /* 0x000000193d3d7221 */ /* 0x000fce0000010000 */
.L_x_354:
[----:B------:R-:W-:Y:S05]  /*6fa0*/  BSYNC.RECONVERGENT B0 ;  /* 0x0000000000007941 */ /* 0x000fea0003800200 */
.L_x_347:
        /* <DEDUP_REMOVED lines=10> */
[----:B------:R-:W-:Y:S01]  /*7050*/  @!P1 STS.64 [UR4+0x80], R60 ;  /* 0x0000803cff009988 */ /* 0x000fe20008000a04 */
[----:B------:R-:W-:Y:S01]  /*7060*/  BAR.SYNC.DEFER_BLOCKING 0x0 ;  /* 0x0000000000007b1d */ /* 0x000fe20000010000 */
[----:B----4-:R-:W-:-:S05]  /*7070*/  UISETP.NE.AND UP0, UPT, UR5, URZ, UPT ;  /* 0x000000ff0500728c */ /* 0x010fca000bf05270 */
[----:B--23--:R-:W1:Y:S01]  /*7080*/  LDS.64 R24, [UR4+0x80] ;  /* 0x00008004ff187984 */ /* 0x00ce620008000a00 */
[----:B------:R-:W1:Y:S02]  /*7090*/  LDCU UR4, c[0x0][0x42c] ;  /* 0x00008580ff0477ac */ /* 0x000e640008000800 */
[----:B-1----:R-:W-:Y:S01]  /*70a0*/  FMUL.FTZ R28, R24, UR4 ;  /* 0x00000004181c7c20 */ /* 0x002fe20008410000 */
[----:B------:R-:W-:Y:S01]  /*70b0*/  FMUL.FTZ R29, R25, UR4 ;  /* 0x00000004191d7c20 */ /* 0x000fe20008410000 */
[----:B------:R-:W-:Y:S02]  /*70c0*/  SHF.L.U32 R25, R74, 0x10, RZ ;  /* 0x000000104a197819 */ /* 0x000fe400000006ff */
[----:B------:R-:W-:Y:S01]  /*70d0*/  SHF.L.U32 R24, R115, 0x10, RZ ;  /* 0x0000001073187819 */ /* 0x000fe200000006ff */
[----:B------:R-:W-:Y:S06]  /*70e0*/  BRA.U !UP0, `(.L_x_355) ;  /* 0x0000000108487547 */ /* 0x000fec000b800000 */
        /* <DEDUP_REMOVED lines=18> */
.L_x_355:
[----:B------:R-:W1:Y:S01]  /*7210*/  LDCU UR4, c[0x0][0x41c] ;  /* 0x00008380ff0477ac */ /* 0x000e620008000800 */
        /* <DEDUP_REMOVED lines=9> */
[----:B-1----:R-:W-:-:S05]  /*72b0*/  IMAD R3, R3, UR4, R78 ;  /* 0x0000000403037c24 */ /* 0x002fca000f8e024e */
[C---:B--2---:R-:W-:Y:S02]  /*72c0*/  ISETP.GE.U32.AND P0, PT, R3.reuse, UR8, PT ;  /* 0x0000000803007c0c */ /* 0x044fe4000bf06070 */
[----:B------:R-:W-:Y:S02]  /*72d0*/  SHF.R.S32.HI R32, RZ, 0x1f, R3 ;  /* 0x0000001fff207819 */ /* 0x000fe40000011403 */
[----:B------:R-:W-:Y:S02]  /*72e0*/  IADD3 R31, PT, PT, R3, 0x20, RZ ;  /* 0x00000020031f7810 */ /* 0x000fe40007ffe0ff */
[----:B------:R-:W-:Y:S02]  /*72f0*/  ISETP.GE.AND.EX P0, PT, R32, UR9, PT, P0 ;  /* 0x0000000920007c0c */ /* 0x000fe4000bf06300 */
[----:B------:R-:W-:Y:S02]  /*7300*/  ISETP.GE.U32.AND P1, PT, R31, UR8, PT ;  /* 0x000000081f007c0c */ /* 0x000fe4000bf26070 */
[----:B------:R-:W-:-:S04]  /*7310*/  SHF.R.S32.HI R30, RZ, 0x1f, R31 ;  /* 0x0000001fff1e7819 */ /* 0x000fc8000001141f */
[----:B------:R-:W-:-:S05]  /*7320*/  ISETP.GE.AND.EX P1, PT, R30, UR9, PT, P1 ;  /* 0x000000091e007c0c */ /* 0x000fca000bf26310 */
[----:B------:R-:W-:Y:S08]  /*7330*/  @P0 BRA `(.L_x_357) ;  /* 0x0000000000380947 */ /* 0x000ff00003800000 */
[----:B------:R-:W1:Y:S01]  /*7340*/  LDCU.64 UR10, c[0x0][0x3f8] ;  /* 0x00007f00ff0a77ac */ /* 0x000e620008000a00 */
[----:B------:R-:W-:Y:S01]  /*7350*/  MOV R24, R120 ;  /* 0x0000007800187202 */ /* 0x000fe20000000f00 */
[----:B------:R-:W-:Y:S01]  /*7360*/  FMUL.FTZ R33, R27, R116 ;  /* 0x000000741b217220 */ /* 0x000fe20000410000 */
[----:B------:R-:W-:Y:S01]  /*7370*/  MOV R25, R123 ;  /* 0x0000007b00197202 */ /* 0x000fe20000000f00 */
[----:B------:R-:W2:Y:S01]  /*7380*/  LDCU.64 UR4, c[0x0][0x380] ;  /* 0x00007000ff0477ac */ /* 0x000ea20008000a00 */
[----:B-1----:R-:W-:Y:S02]  /*7390*/  IMAD R32, R32, UR10, RZ ;  /* 0x0000000a20207c24 */ /* 0x002fe4000f8e02ff */
[----:B------:R-:W-:-:S04]  /*73a0*/  IMAD.WIDE.U32 R24, R3, UR10, R24 ;  /* 0x0000000a03187c25 */ /* 0x000fc8000f8e0018 */
[----:B------:R-:W-:Y:S02]  /*73b0*/  IMAD R37, R3, UR11, R32 ;  /* 0x0000000b03257c24 */ /* 0x000fe4000f8e0220 */
[----:B------:R-:W-:Y:S01]  /*73c0*/  FMUL.FTZ R32, R35, R116 ;  /* 0x0000007423207220 */ /* 0x000fe20000410000 */
[----:B--2---:R-:W-:Y:S02]  /*73d0*/  LEA R26, P0, R24, UR4, 0x1 ;  /* 0x00000004181a7c11 */ /* 0x004fe4000f8008ff */
[----:B------:R-:W-:Y:S02]  /*73e0*/  IADD3 R37, PT, PT, R25, R37, RZ ;  /* 0x0000002519257210 */ /* 0x000fe40007ffe0ff */
[----:B------:R-:W-:Y:S02]  /*73f0*/  F2FP.BF16.F32.PACK_AB R25, R32, R33 ;  /* 0x000000212019723e */ /* 0x000fe400000010ff */
[----:B------:R-:W-:-:S05]  /*7400*/  LEA.HI.X R27, R24, UR5, R37, 0x1, P0 ;  /* 0x00000005181b7c11 */ /* 0x000fca00080f0c25 */
[----:B------:R1:W-:Y:S02]  /*7410*/  STG.E desc[UR6][R26.64], R25 ;  /* 0x000000191a007986 */ /* 0x0003e4000c101906 */
.L_x_357:
[----:B------:R-:W-:Y:S05]  /*7420*/  BSYNC.RECONVERGENT B0 ;  /* 0x0000000000007941 */ /* 0x000fea0003800200 */
.L_x_356:
[-C--:B------:R-:W-:Y:S01]  /*7430*/  FMUL.FTZ R73, R73, R116.reuse ;  /* 0x0000007449497220 */ /* 0x080fe20000410000 */
[----:B------:R-:W-:Y:S01]  /*7440*/  FADD.FTZ R39, -R22, R39 ;  /* 0x0000002716277221 */ /* 0x000fe20000010100 */
[----:B-1----:R-:W-:Y:S02]  /*7450*/  SHF.L.U32 R25, R72, 0x10, RZ ;  /* 0x0000001048197819 */ /* 0x002fe400000006ff */
        /* <DEDUP_REMOVED lines=22> */
.L_x_358:
[----:B------:R-:W-:Y:S01]  /*75c0*/  FFMA.FTZ R26, R28, R40, R29 ;  /* 0x000000281c1a7223 */ /* 0x000fe2000001001d */
[----:B------:R-:W-:Y:S01]  /*75d0*/  BSSY.RECONVERGENT B0, `(.L_x_359) ;  /* 0x0000014000007945 */ /* 0x000fe20003800200 */
[----:B------:R-:W-:Y:S01]  /*75e0*/  FFMA.FTZ R41, R80, R25, -R41 ;  /* 0x0000001950297223 */ /* 0x000fe20000010829 */
[----:B------:R-:W-:Y:S01]  /*75f0*/  SHF.L.U32 R71, R71, 0x10, RZ ;  /* 0x0000001047477819 */ /* 0x000fe200000006ff */
[----:B------:R-:W-:Y:S01]  /*7600*/  FFMA.FTZ R27, R23, R24, -R26 ;  /* 0x00000018171b7223 */ /* 0x000fe2000001081a */
[----:B------:R-:W-:Y:S01]  /*7610*/  SHF.L.U32 R33, R110, 0x10, RZ ;  /* 0x000000106e217819 */ /* 0x000fe200000006ff */
[----:B------:R-:W-:Y:S06]  /*7620*/  @P1 BRA `(.L_x_360) ;  /* 0x0000000000381947 */ /* 0x000fec0003800000 */
        /* <DEDUP_REMOVED lines=14> */
.L_x_360:
[----:B------:R-:W-:Y:S05]  /*7710*/  BSYNC.RECONVERGENT B0 ;  /* 0x0000000000007941 */ /* 0x000fea0003800200 */
.L_x_359:
[----:B------:R-:W-:Y:S01]  /*7720*/  SHF.L.U32 R13, R13, 0x10, RZ ;  /* 0x000000100d0d7819 */ /* 0x000fe200000006ff */
[----:B------:R-:W-:Y:S01]  /*7730*/  FADD.FTZ R71, -R22, R71 ;  /* 0x0000004716477221 */ /* 0x000fe20000010100 */
[----:B------:R-:W-:Y:S02]  /*7740*/  SHF.L.U32 R9, R9, 0x10, RZ ;  /* 0x0000001009097819 */ /* 0x000fe400000006ff */
[----:B------:R-:W-:Y:S01]  /*7750*/  SHF.L.U32 R15, R15, 0x10, RZ ;  /* 0x000000100f0f7819 */ /* 0x000fe200000006ff */
[-C--:B------:R-:W-:Y:S01]  /*7760*/  FMUL.FTZ R71, R71, R116.reuse ;  /* 0x0000007447477220 */ /* 0x080fe20000410000 */
[----:B------:R-:W-:Y:S02]  /*7770*/  SHF.L.U32 R49, R90, 0x10, RZ ;  /* 0x000000105a317819 */ /* 0x000fe400000006ff */
[----:B------:R-:W-:Y:S02]  /*7780*/  SHF.L.U32 R57, R88, 0x10, RZ ;  /* 0x0000001058397819 */ /* 0x000fe400000006ff */
[----:B0-----:R-:W-:Y:S01]  /*7790*/  SHF.L.U32 R61, R17, 0x10, RZ ;  /* 0x00000010113d7819 */ /* 0x001fe200000006ff */
[C---:B------:R-:W-:Y:S01]  /*77a0*/  FADD.FTZ R17, -R22.reuse, R13 ;  /* 0x0000000d16117221 */ /* 0x040fe20000010100 */
        /* <DEDUP_REMOVED lines=10> */
[C---:B------:R-:W-:Y:S01]  /*7850*/  FADD.FTZ R9, -R22.reuse, R61 ;  /* 0x0000003d16097221 */ /* 0x040fe20000010100 */
[----:B------:R-:W-:Y:S01]  /*7860*/  SHF.L.U32 R31, R67, 0x10, RZ ;  /* 0x00000010431f7819 */ /* 0x000fe200000006ff */
[----:B-1----:R-:W-:Y:S01]  /*7870*/  FMUL.FTZ R26, R7, R116 ;  /* 0x00000074071a7220 */ /* 0x002fe20000410000 */
[----:B------:R-:W-:Y:S01]  /*7880*/  SHF.L.U32 R43, R5, 0x10, RZ ;  /* 0x00000010052b7819 */ /* 0x000fe200000006ff */
[----:B------:R-:W-:Y:S01]  /*7890*/  FADD.FTZ R47, -R22, R47 ;  /* 0x0000002f162f7221 */ /* 0x000fe20000010100 */
[----:B------:R-:W-:Y:S01]  /*78a0*/  SHF.L.U32 R37, R94, 0x10, RZ ;  /* 0x000000105e257819 */ /* 0x000fe200000006ff */
[C---:B------:R-:W-:Y:S01]  /*78b0*/  FADD.FTZ R21, -R22.reuse, R21 ;  /* 0x0000001516157221 */ /* 0x040fe20000010100 */
[C---:B------:R-:W-:Y:S01]  /*78c0*/  IADD3 R83, PT, PT, R3.reuse, 0x40, RZ ;  /* 0x0000004003537810 */ /* 0x040fe20007ffe0ff */
[C---:B------:R-:W-:Y:S01]  /*78d0*/  FADD.FTZ R43, -R22.reuse, R43 ;  /* 0x0000002b162b7221 */ /* 0x040fe20000010100 */
[C---:B------:R-:W-:Y:S01]  /*78e0*/  IADD3 R61, PT, PT, R3.reuse, 0x60, RZ ;  /* 0x00000060033d7810 */ /* 0x040fe20007ffe0ff */
[----:B------:R-:W-:Y:S01]  /*78f0*/  FADD.FTZ R7, -R22, R75 ;  /* 0x0000004b16077221 */ /* 0x000fe20000010100 */
[C---:B------:R-:W-:Y:S01]  /*7900*/  IADD3 R57, PT, PT, R3.reuse, 0x80, RZ ;  /* 0x0000008003397810 */ /* 0x040fe20007ffe0ff */
[C-C-:B------:R-:W-:Y:S01]  /*7910*/  FFMA.FTZ R75, R28.reuse, R71, R29.reuse ;  /* 0x000000471c4b7223 */ /* 0x140fe2000001001d */
[C---:B------:R-:W-:Y:S01]  /*7920*/  IADD3 R49, PT, PT, R3.reuse, 0xa0, RZ ;  /* 0x000000a003317810 */ /* 0x040fe20007ffe0ff */
[----:B------:R-:W-:Y:S01]  /*7930*/  FFMA.FTZ R56, R28, R26, R29 ;  /* 0x0000001a1c387223 */ /* 0x000fe2000001001d */
[----:B------:R-:W-:-:S02]  /*7940*/  IADD3 R38, PT, PT, R3, 0xc0, RZ ;  /* 0x000000c003267810 */ /* 0x000fc40007ffe0ff */
[C---:B------:R-:W-:Y:S02]  /*7950*/  IADD3 R34, PT, PT, R3.reuse, 0xe0, RZ ;  /* 0x000000e003227810 */ /* 0x040fe40007ffe0ff */
[----:B------:R-:W-:Y:S02]  /*7960*/  IADD3 R30, PT, PT, R3, 0x100, RZ ;  /* 0x00000100031e7810 */ /* 0x000fe40007ffe0ff */
[----:B------:R-:W-:Y:S02]  /*7970*/  SHF.L.U32 R25, R69, 0x10, RZ ;  /* 0x0000001045197819 */ /* 0x000fe400000006ff */
[----:B------:R-:W-:Y:S02]  /*7980*/  SHF.L.U32 R5, R96, 0x10, RZ ;  /* 0x0000001060057819 */ /* 0x000fe400000006ff */
[----:B------:R-:W-:Y:S01]  /*7990*/  SHF.L.U32 R11, R11, 0x10, RZ ;  /* 0x000000100b0b7819 */ /* 0x000fe200000006ff */
[----:B------:R-:W-:Y:S01]  /*79a0*/  FADD.FTZ R25, -R22, R25 ;  /* 0x0000001916197221 */ /* 0x000fe20000010100 */
[----:B------:R-:W-:-:S02]  /*79b0*/  SHF.L.U32 R27, R108, 0x10, RZ ;  /* 0x000000106c1b7819 */ /* 0x000fc400000006ff */
        /* <DEDUP_REMOVED lines=16> */
[----:B------:R-:W-:Y:S01]  /*7ac0*/  ISETP.GE.U32.AND P2, PT, R83, UR8, PT ;  /* 0x0000000853007c0c */ /* 0x000fe2000bf46070 */
        /* <DEDUP_REMOVED lines=48> */
.L_x_361:
        /* <DEDUP_REMOVED lines=19> */
.L_x_363:
[----:B------:R-:W-:Y:S05]  /*7f00*/  BSYNC.RECONVERGENT B0 ;  /* 0x0000000000007941 */ /* 0x000fea0003800200 */
.L_x_362:
        /* <DEDUP_REMOVED lines=23> */
.L_x_364:
        /* <DEDUP_REMOVED lines=21> */
.L_x_366:
[----:B------:R-:W-:Y:S05]  /*81d0*/  BSYNC.RECONVERGENT B0 ;  /* 0x0000000000007941 */ /* 0x000fea0003800200 */
.L_x_365:
        /* <DEDUP_REMOVED lines=23> */
.L_x_367:
        /* <DEDUP_REMOVED lines=19> */
.L_x_369:
[----:B------:R-:W-:Y:S05]  /*8480*/  BSYNC.RECONVERGENT B0 ;  /* 0x0000000000007941 */ /* 0x000fea0003800200 */
.L_x_368:
        /* <DEDUP_REMOVED lines=23> */
.L_x_370:
        /* <DEDUP_REMOVED lines=21> */
.L_x_372:
[----:B------:R-:W-:Y:S05]  /*8750*/  BSYNC.RECONVERGENT B0 ;  /* 0x0000000000007941 */ /* 0x000fea0003800200 */
.L_x_371:
        /* <DEDUP_REMOVED lines=23> */
.L_x_373:
        /* <DEDUP_REMOVED lines=19> */
.L_x_375:
[----:B------:R-:W-:Y:S05]  /*8a00*/  BSYNC.RECONVERGENT B0 ;  /* 0x0000000000007941 */ /* 0x000fea0003800200 */
.L_x_374:
        /* <DEDUP_REMOVED lines=23> */
.L_x_376:
        /* <DEDUP_REMOVED lines=21> */
.L_x_378:
[----:B------:R-:W-:Y:S05]  /*8cd0*/  BSYNC.RECONVERGENT B0 ;  /* 0x0000000000007941 */ /* 0x000fea0003800200 */
.L_x_377:
        /* <DEDUP_REMOVED lines=23> */
.L_x_379:
        /* <DEDUP_REMOVED lines=18> */
.L_x_381:
[----:B------:R-:W-:Y:S05]  /*8f70*/  BSYNC.RECONVERGENT B0 ;  /* 0x0000000000007941 */ /* 0x000fea0003800200 */
.L_x_380:
[-C--:B------:R-:W-:Y:S01]  /*8f80*/  FMUL.FTZ R41, R21, R116.reuse ;  /* 0x0000007415297220 */ /* 0x080fe20000410000 */
        /* <DEDUP_REMOVED lines=17> */
[-C--:B0-----:R-:W-:Y:S01]  /*90a0*/  FMUL.FTZ R24, R11, R116.reuse ;  /* 0x000000740b187220 */ /* 0x081fe20000410000 */
[----:B------:R-:W-:Y:S01]  /*90b0*/  FMUL.FTZ R4, R5, R116 ;  /* 0x0000007405047220 */ /* 0x000fe20000410000 */
[----:B------:R-:W-:Y:S01]  /*90c0*/  IADD3 R3, PT, PT, R3, 0x1e0, RZ ;  /* 0x000001e003037810 */ /* 0x000fe20007ffe0ff */
[C-C-:B------:R-:W-:Y:S01]  /*90d0*/  FFMA.FTZ R51, R28.reuse, R41, R29.reuse ;  /* 0x000000291c337223 */ /* 0x140fe2000001001d */
[----:B------:R-:W-:Y:S01]  /*90e0*/  ISETP.GE.U32.AND P2, PT, R55, UR8, PT ;  /* 0x0000000837007c0c */ /* 0x000fe2000bf46070 */
        /* <DEDUP_REMOVED lines=52> */
.L_x_382:
        /* <DEDUP_REMOVED lines=18> */
.L_x_384:
[----:B------:R-:W-:Y:S05]  /*9550*/  BSYNC.RECONVERGENT B0 ;  /* 0x0000000000007941 */ /* 0x000fea0003800200 */
.L_x_383:
        /* <DEDUP_REMOVED lines=21> */
.L_x_385:
        /* <DEDUP_REMOVED lines=18> */
.L_x_387:
[----:B------:R-:W-:Y:S05]  /*97d0*/  BSYNC.RECONVERGENT B0 ;  /* 0x0000000000007941 */ /* 0x000fea0003800200 */
.L_x_386:
        /* <DEDUP_REMOVED lines=11> */
[----:B0-----:R-:W0:Y:S08]  /*9890*/  MUFU.RCP R29, R10 ;  /* 0x0000000a001d7308 */ /* 0x001e300000001000 */
        /* <DEDUP_REMOVED lines=9> */
.L_x_388:
[----:B------:R-:W-:Y:S01]  /*9930*/  BSSY.RECONVERGENT B0, `(.L_x_389) ;  /* 0x0000012000007945 */ /* 0x000fe20003800200 */
[----:B------:R-:W-:Y:S01]  /*9940*/  FFMA.FTZ R33, R80, R12, -R33 ;  /* 0x0000000c50217223 */ /* 0x000fe20000010821 */
[----:B------:R-:W-:Y:S02]  /*9950*/  FFMA.FTZ R93, R23, R93, -R44 ;  /* 0x0000005d175d7223 */ /* 0x000fe4000001082c */
[----:B------:R-:W-:Y:S05]  /*9960*/  @P0 BRA `(.L_x_390) ;  /* 0x0000000000380947 */ /* 0x000fea0003800000 */
[----:B------:R-:W1:Y:S01]  /*9970*/  LDCU.64 UR4, c[0x0][0x3f8] ;  /* 0x00007f00ff0477ac */ /* 0x000e620008000a00 */
[----:B------:R-:W-:Y:S01]  /*9980*/  MOV R38, R120 ;  /* 0x0000007800267202 */ /* 0x000fe20000000f00 */
[----:B0-----:R-:W-:Y:S01]  /*9990*/  FMUL.FTZ R29, R33, R116 ;  /* 0x00000074211d7220 */ /* 0x001fe20000410000 */
[----:B------:R-:W-:Y:S01]  /*99a0*/  MOV R39, R123 ;  /* 0x0000007b00277202 */ /* 0x000fe20000000f00 */
[----:B------:R-:W0:Y:S01]  /*99b0*/  LDCU.64 UR10, c[0x0][0x380] ;  /* 0x00007000ff0a77ac */ /* 0x000e220008000a00 */
[----:B-1----:R-:W-:Y:S02]  /*99c0*/  IMAD R8, R35, UR4, RZ ;  /* 0x0000000423087c24 */ /* 0x002fe4000f8e02ff */
[----:B------:R-:W-:-:S04]  /*99d0*/  IMAD.WIDE.U32 R40, R31, UR4, R38 ;  /* 0x000000041f287c25 */ /* 0x000fc8000f8e0026 */
[----:B------:R-:W-:Y:S02]  /*99e0*/  IMAD R31, R31, UR5, R8 ;  /* 0x000000051f1f7c24 */ /* 0x000fe4000f8e0208 */
[----:B------:R-:W-:Y:S01]  /*99f0*/  FMUL.FTZ R8, R93, R116 ;  /* 0x000000745d087220 */ /* 0x000fe20000410000 */
[----:B0-----:R-:W-:Y:S02]  /*9a00*/  LEA R38, P0, R40, UR10, 0x1 ;  /* 0x0000000a28267c11 */ /* 0x001fe4000f8008ff */
[----:B------:R-:W-:Y:S02]  /*9a10*/  IADD3 R31, PT, PT, R41, R31, RZ ;  /* 0x0000001f291f7210 */ /* 0x000fe40007ffe0ff */
[----:B------:R-:W-:Y:S02]  /*9a20*/  F2FP.BF16.F32.PACK_AB R29, R8, R29 ;  /* 0x0000001d081d723e */ /* 0x000fe400000010ff */
[----:B------:R-:W-:-:S05]  /*9a30*/  LEA.HI.X R39, R40, UR11, R31, 0x1, P0 ;  /* 0x0000000b28277c11 */ /* 0x000fca00080f0c1f */
[----:B------:R1:W-:Y:S02]  /*9a40*/  STG.E desc[UR6][R38.64], R29 ;  /* 0x0000001d26007986 */ /* 0x0003e4000c101906 */
.L_x_390:
[----:B------:R-:W-:Y:S05]  /*9a50*/  BSYNC.RECONVERGENT B0 ;  /* 0x0000000000007941 */ /* 0x000fea0003800200 */
.L_x_389:
        /* <DEDUP_REMOVED lines=10> */
[----:B---3--:R-:W-:-:S03]  /*9b00*/  FADD.FTZ R31, R12, 1 ;  /* 0x3f8000000c1f7421 */ /* 0x008fc60000010000 */
[----:B01----:R-:W0:Y:S08]  /*9b10*/  MUFU.RCP R29, R10 ;  /* 0x0000000a001d7308 */ /* 0x003e300000001000 */
        /* <DEDUP_REMOVED lines=9> */
.L_x_391:
[----:B------:R-:W-:Y:S01]  /*9bb0*/  BSSY.RECONVERGENT B0, `(.L_x_392) ;  /* 0x0000012000007945 */ /* 0x000fe20003800200 */
[----:B------:R-:W-:Y:S01]  /*9bc0*/  FFMA.FTZ R25, R80, R14, -R25 ;  /* 0x0000000e50197223 */ /* 0x000fe20000010819 */
[----:B------:R-:W-:Y:S02]  /*9bd0*/  FFMA.FTZ R91, R23, R91, -R42 ;  /* 0x0000005b175b7223 */ /* 0x000fe4000001082a */
[----:B------:R-:W-:Y:S05]  /*9be0*/  @P6 BRA `(.L_x_393) ;  /* 0x0000000000386947 */ /* 0x000fea0003800000 */
[----:B------:R-:W2:Y:S01]  /*9bf0*/  LDCU.64 UR4, c[0x0][0x3f8] ;  /* 0x00007f00ff0477ac */ /* 0x000ea20008000a00 */
[----:B------:R-:W-:Y:S02]  /*9c00*/  MOV R32, R120 ;  /* 0x0000007800207202 */ /* 0x000fe40000000f00 */
[----:B------:R-:W-:Y:S01]  /*9c10*/  MOV R33, R123 ;  /* 0x0000007b00217202 */ /* 0x000fe20000000f00 */
[----:B------:R-:W3:Y:S01]  /*9c20*/  LDCU.64 UR10, c[0x0][0x380] ;  /* 0x00007000ff0a77ac */ /* 0x000ee20008000a00 */
[----:B--2---:R-:W-:Y:S02]  /*9c30*/  IMAD R8, R27, UR4, RZ ;  /* 0x000000041b087c24 */ /* 0x004fe4000f8e02ff */
[----:B------:R-:W-:-:S04]  /*9c40*/  IMAD.WIDE.U32 R34, R21, UR4, R32 ;  /* 0x0000000415227c25 */ /* 0x000fc8000f8e0020 */
[----:B------:R-:W-:Y:S02]  /*9c50*/  IMAD R27, R21, UR5, R8 ;  /* 0x00000005151b7c24 */ /* 0x000fe4000f8e0208 */
[-C--:B------:R-:W-:Y:S01]  /*9c60*/  FMUL.FTZ R21, R25, R116.reuse ;  /* 0x0000007419157220 */ /* 0x080fe20000410000 */
[----:B------:R-:W-:Y:S01]  /*9c70*/  FMUL.FTZ R8, R91, R116 ;  /* 0x000000745b087220 */ /* 0x000fe20000410000 */
[----:B---3--:R-:W-:Y:S02]  /*9c80*/  LEA R32, P0, R34, UR10, 0x1 ;  /* 0x0000000a22207c11 */ /* 0x008fe4000f8008ff */
[----:B------:R-:W-:Y:S02]  /*9c90*/  IADD3 R27, PT, PT, R35, R27, RZ ;  /* 0x0000001b231b7210 */ /* 0x000fe40007ffe0ff */
[----:B------:R-:W-:Y:S02]  /*9ca0*/  F2FP.BF16.F32.PACK_AB R21, R8, R21 ;  /* 0x000000150815723e */ /* 0x000fe400000010ff */
[----:B------:R-:W-:-:S05]  /*9cb0*/  LEA.HI.X R33, R34, UR11, R27, 0x1, P0 ;  /* 0x0000000b22217c11 */ /* 0x000fca00080f0c1b */
[----:B------:R2:W-:Y:S02]  /*9cc0*/  STG.E desc[UR6][R32.64], R21 ;  /* 0x0000001520007986 */ /* 0x0005e4000c101906 */
.L_x_393:
[----:B------:R-:W-:Y:S05]  /*9cd0*/  BSYNC.RECONVERGENT B0 ;  /* 0x0000000000007941 */ /* 0x000fea0003800200 */
.L_x_392:
        /* <DEDUP_REMOVED lines=11> */
[----:B------:R-:W3:Y:S08]  /*9d90*/  MUFU.RCP R14, R14 ;  /* 0x0000000e000e7308 */ /* 0x000ef00000001000 */
[----:B--2---:R-:W2:Y:S01]  /*9da0*/  MUFU.RCP R21, R10 ;  /* 0x0000000a00157308 */ /* 0x004ea20000001000 */
[----:B---3--:R-:W-:Y:S01]  /*9db0*/  FADD.FTZ R32, -R14, 1 ;  /* 0x3f8000000e207421 */ /* 0x008fe20000010100 */
[----:B------:R-:W-:-:S03]  /*9dc0*/  FMUL.FTZ R89, R89, R14 ;  /* 0x0000000e59597220 */ /* 0x000fc60000410000 */
[----:B------:R-:W-:Y:S01]  /*9dd0*/  FFMA.FTZ R32, R15, R32, 1 ;  /* 0x3f8000000f207423 */ /* 0x000fe20000010020 */
[----:B--2---:R-:W-:Y:S01]  /*9de0*/  FADD.FTZ R25, -R21, 1 ;  /* 0x3f80000015197421 */ /* 0x004fe20000010100 */
[----:B------:R-:W-:Y:S02]  /*9df0*/  FMUL.FTZ R16, R16, R21 ;  /* 0x0000001510107220 */ /* 0x000fe40000410000 */
[----:B------:R-:W-:Y:S01]  /*9e00*/  FMUL.FTZ R89, R89, R32 ;  /* 0x0000002059597220 */ /* 0x000fe20000410000 */
[----:B------:R-:W-:-:S04]  /*9e10*/  FFMA.FTZ R25, R26, R25, 1 ;  /* 0x3f8000001a197423 */ /* 0x000fc80000010019 */
[----:B------:R-:W-:-:S07]  /*9e20*/  FMUL.FTZ R16, R16, R25 ;  /* 0x0000001910107220 */ /* 0x000fce0000410000 */
.L_x_394:
[----:B------:R-:W-:Y:S01]  /*9e30*/  BSSY.RECONVERGENT B0, `(.L_x_395) ;  /* 0x0000012000007945 */ /* 0x000fe20003800200 */
[----:B------:R-:W-:Y:S01]  /*9e40*/  FFMA.FTZ R17, R80, R16, -R17 ;  /* 0x0000001050117223 */ /* 0x000fe20000010811 */
[----:B------:R-:W-:Y:S02]  /*9e50*/  FFMA.FTZ R89, R23, R89, -R36 ;  /* 0x0000005917597223 */ /* 0x000fe40000010824 */
[----:B------:R-:W-:Y:S05]  /*9e60*/  @P4 BRA `(.L_x_396) ;  /* 0x0000000000384947 */ /* 0x000fea0003800000 */
[----:B------:R-:W3:Y:S01]  /*9e70*/  LDCU.64 UR4, c[0x0][0x3f8] ;  /* 0x00007f00ff0477ac */ /* 0x000ee20008000a00 */
[----:B------:R-:W-:Y:S01]  /*9e80*/  MOV R14, R120 ;  /* 0x00000078000e7202 */ /* 0x000fe20000000f00 */
[----:B------:R-:W-:Y:S01]  /*9e90*/  FMUL.FTZ R17, R17, R116 ;  /* 0x0000007411117220 */ /* 0x000fe20000410000 */
[----:B------:R-:W-:Y:S01]  /*9ea0*/  MOV R15, R123 ;  /* 0x0000007b000f7202 */ /* 0x000fe20000000f00 */
[----:B------:R-:W4:Y:S01]  /*9eb0*/  LDCU.64 UR10, c[0x0][0x380] ;  /* 0x00007000ff0a77ac */ /* 0x000f220008000a00 */
[----:B---3--:R-:W-:Y:S02]  /*9ec0*/  IMAD R8, R19, UR4, RZ ;  /* 0x0000000413087c24 */ /* 0x008fe4000f8e02ff */
[----:B------:R-:W-:-:S04]  /*9ed0*/  IMAD.WIDE.U32 R14, R13, UR4, R14 ;  /* 0x000000040d0e7c25 */ /* 0x000fc8000f8e000e */
[----:B------:R-:W-:Y:S02]  /*9ee0*/  IMAD R13, R13, UR5, R8 ;  /* 0x000000050d0d7c24 */ /* 0x000fe4000f8e0208 */
[----:B------:R-:W-:Y:S01]  /*9ef0*/  FMUL.FTZ R8, R89, R116 ;  /* 0x0000007459087220 */ /* 0x000fe20000410000 */
[----:B----4-:R-:W-:Y:S02]  /*9f00*/  LEA R12, P0, R14, UR10, 0x1 ;  /* 0x0000000a0e0c7c11 */ /* 0x010fe4000f8008ff */
[----:B------:R-:W-:Y:S02]  /*9f10*/  IADD3 R13, PT, PT, R15, R13, RZ ;  /* 0x0000000d0f0d7210 */ /* 0x000fe40007ffe0ff */
[----:B------:R-:W-:Y:S02]  /*9f20*/  F2FP.BF16.F32.PACK_AB R15, R8, R17 ;  /* 0x00000011080f723e */ /* 0x000fe400000010ff */
[----:B------:R-:W-:-:S05]  /*9f30*/  LEA.HI.X R13, R14, UR11, R13, 0x1, P0 ;  /* 0x0000000b0e0d7c11 */ /* 0x000fca00080f0c0d */
[----:B------:R3:W-:Y:S02]  /*9f40*/  STG.E desc[UR6][R12.64], R15 ;  /* 0x0000000f0c007986 */ /* 0x0007e4000c101906 */
.L_x_396:
[----:B------:R-:W-:Y:S05]  /*9f50*/  BSYNC.RECONVERGENT B0 ;  /* 0x0000000000007941 */ /* 0x000fea0003800200 */
.L_x_395:
[----:B------:R-:W-:Y:S02]  /*9f60*/  SHF.L.U32 R18, R18, 0x10, RZ ;  /* 0x0000001012127819 */ /* 0x000fe400000006ff */
[----:B------:R-:W-:Y:S01]  /*9f70*/  SHF.L.U32 R87, R87, 0x10, RZ ;  /* 0x0000001057577819 */ /* 0x000fe200000006ff */
[----:B------:R-:W-:Y:S06]  /*9f80*/  BRA.U !UP0, `(.L_x_397) ;  /* 0x0000000108487547 */ /* 0x000fec000b800000 */
[----:B------:R-:W-:Y:S01]  /*9f90*/  FFMA.FTZ R24, R23, R24, R84 ;  /* 0x0000001817187223 */ /* 0x000fe20000010054 */
[----:B------:R-:W-:-:S03]  /*9fa0*/  FFMA.FTZ R22, R80, R22, R81 ;  /* 0x0000001650167223 */ /* 0x000fc60000010051 */
[----:B---3--:R-:W-:Y:S01]  /*9fb0*/  FMUL.FTZ R12, R24, -1.4426950216293334961 ;  /* 0xbfb8aa3b180c7820 */ /* 0x008fe20000410000 */
[----:B------:R-:W-:-:S05]  /*9fc0*/  FMUL.FTZ R8, R22, -1.4426950216293334961 ;  /* 0xbfb8aa3b16087820 */ /* 0x000fca0000410000 */
[----:B------:R-:W3:Y:S04]  /*9fd0*/  MUFU.EX2 R12, R12 ;  /* 0x0000000c000c7308 */ /* 0x000ee80000000800 */
[----:B------:R-:W4:Y:S01]  /*9fe0*/  MUFU.EX2 R8, R8 ;  /* 0x0000000800087308 */ /* 0x000f220000000800 */
[----:B---3--:R-:W-:Y:S01]  /*9ff0*/  FADD.FTZ R14, R12, 1 ;  /* 0x3f8000000c0e7421 */ /* 0x008fe20000010000 */
[----:B----4-:R-:W-:-:S05]  /*a000*/  FADD.FTZ R10, R8, 1 ;  /* 0x3f800000080a7421 */ /* 0x010fca0000010000 */
[----:B------:R-:W3:Y:S08]  /*a010*/  MUFU.RCP R14, R14 ;  /* 0x0000000e000e7308 */ /* 0x000ef00000001000 */
[----:B------:R-:W4:Y:S01]  /*a020*/  MUFU.RCP R13, R10 ;  /* 0x0000000a000d7308 */ /* 0x000f220000001000 */
[----:B---3--:R-:W-:Y:S01]  /*a030*/  FADD.FTZ R17, -R14, 1 ;  /* 0x3f8000000e117421 */ /* 0x008fe20000010100 */
[----:B------:R-:W-:-:S03]  /*a040*/  FMUL.FTZ R87, R87, R14 ;  /* 0x0000000e57577220 */ /* 0x000fc60000410000 */
[----:B------:R-:W-:Y:S01]  /*a050*/  FFMA.FTZ R24, R24, R17, 1 ;  /* 0x3f80000018187423 */ /* 0x000fe20000010011 */
[----:B----4-:R-:W-:Y:S01]  /*a060*/  FADD.FTZ R15, -R13, 1 ;  /* 0x3f8000000d0f7421 */ /* 0x010fe20000010100 */
[----:B------:R-:W-:Y:S02]  /*a070*/  FMUL.FTZ R18, R18, R13 ;  /* 0x0000000d12127220 */ /* 0x000fe40000410000 */
[----:B------:R-:W-:Y:S01]  /*a080*/  FMUL.FTZ R87, R87, R24 ;  /* 0x0000001857577220 */ /* 0x000fe20000410000 */
[----:B------:R-:W-:-:S04]  /*a090*/  FFMA.FTZ R15, R22, R15, 1 ;  /* 0x3f800000160f7423 */ /* 0x000fc8000001000f */
[----:B------:R-:W-:-:S07]  /*a0a0*/  FMUL.FTZ R18, R18, R15 ;  /* 0x0000000f12127220 */ /* 0x000fce0000410000 */
.L_x_397:
[----:B------:R-:W-:Y:S01]  /*a0b0*/  BSSY.RECONVERGENT B0, `(.L_x_398) ;  /* 0x0000012000007945 */ /* 0x000fe20003800200 */
[----:B---3--:R-:W-:Y:S01]  /*a0c0*/  FFMA.FTZ R13, R80, R18, -R11 ;  /* 0x00000012500d7223 */ /* 0x008fe2000001080b */
[----:B------:R-:W-:Y:S02]  /*a0d0*/  FFMA.FTZ R87, R23, R87, -R30 ;  /* 0x0000005717577223 */ /* 0x000fe4000001081e */
[----:B------:R-:W-:Y:S05]  /*a0e0*/  @P5 BRA `(.L_x_399) ;  /* 0x0000000000385947 */ /* 0x000fea0003800000 */
[----:B------:R-:W3:Y:S01]  /*a0f0*/  LDCU.64 UR4, c[0x0][0x3f8] ;  /* 0x00007f00ff0477ac */ /* 0x000ee20008000a00 */
[----:B------:R-:W-:Y:S01]  /*a100*/  MOV R8, R120 ;  /* 0x0000007800087202 */ /* 0x000fe20000000f00 */
[----:B------:R-:W4:Y:S01]  /*a110*/  LDCU.64 UR10, c[0x0][0x380] ;  /* 0x00007000ff0a77ac */ /* 0x000f220008000a00 */
[----:B---3--:R-:W-:Y:S01]  /*a120*/  IMAD R12, R9, UR4, RZ ;  /* 0x00000004090c7c24 */ /* 0x008fe2000f8e02ff */
[----:B------:R-:W-:-:S03]  /*a130*/  MOV R9, R123 ;  /* 0x0000007b00097202 */ /* 0x000fc60000000f00 */
[----:B------:R-:W-:-:S04]  /*a140*/  IMAD.WIDE.U32 R10, R7, UR4, R8 ;  /* 0x00000004070a7c25 */ /* 0x000fc8000f8e0008 */
[----:B------:R-:W-:Y:S02]  /*a150*/  IMAD R9, R7, UR5, R12 ;  /* 0x0000000507097c24 */ /* 0x000fe4000f8e020c */
[-C--:B------:R-:W-:Y:S01]  /*a160*/  FMUL.FTZ R12, R13, R116.reuse ;  /* 0x000000740d0c7220 */ /* 0x080fe20000410000 */
[----:B------:R-:W-:Y:S01]  /*a170*/  FMUL.FTZ R7, R87, R116 ;  /* 0x0000007457077220 */ /* 0x000fe20000410000 */
[C---:B----4-:R-:W-:Y:S02]  /*a180*/  LEA R8, P0, R10.reuse, UR10, 0x1 ;  /* 0x0000000a0a087c11 */ /* 0x050fe4000f8008ff */
[----:B------:R-:W-:Y:S02]  /*a190*/  IADD3 R9, PT, PT, R11, R9, RZ ;  /* 0x000000090b097210 */ /* 0x000fe40007ffe0ff */
[----:B------:R-:W-:Y:S02]  /*a1a0*/  F2FP.BF16.F32.PACK_AB R7, R7, R12 ;  /* 0x0000000c0707723e */ /* 0x000fe400000010ff */
[----:B------:R-:W-:-:S05]  /*a1b0*/  LEA.HI.X R9, R10, UR11, R9, 0x1, P0 ;  /* 0x0000000b0a097c11 */ /* 0x000fca00080f0c09 */
[----:B------:R3:W-:Y:S02]  /*a1c0*/  STG.E desc[UR6][R8.64], R7 ;  /* 0x0000000708007986 */ /* 0x0007e4000c101906 */
.L_x_399:
[----:B------:R-:W-:Y:S05]  /*a1d0*/  BSYNC.RECONVERGENT B0 ;  /* 0x0000000000007941 */ /* 0x000fea0003800200 */
.L_x_398:
[----:B------:R-:W-:Y:S02]  /*a1e0*/  SHF.L.U32 R20, R20, 0x10, RZ ;  /* 0x0000001014147819 */ /* 0x000fe400000006ff */
[----:B------:R-:W-:Y:S02]  /*a1f0*/  SHF.R.S32.HI R14, RZ, 0x1f, R3 ;  /* 0x0000001fff0e7819 */ /* 0x000fe40000011403 */
        /* <DEDUP_REMOVED lines=9> */
[----:B----4-:R-:W-:-:S03]  /*a290*/  FADD.FTZ R11, R10, 1 ;  /* 0x3f8000000a0b7421 */ /* 0x010fc60000010000 */
        /* <DEDUP_REMOVED lines=10> */
.L_x_400:
[----:B------:R-:W-:Y:S01]  /*a340*/  ISETP.GE.AND.EX P3, PT, R14, UR9, PT, P3 ;  /* 0x000000090e007c0c */ /* 0x000fe2000bf66330 */
[----:B------:R-:W-:Y:S01]  /*a350*/  FFMA.FTZ R5, R80, R20, -R5 ;  /* 0x0000001450057223 */ /* 0x000fe20000010805 */
[----:B------:R-:W-:Y:S01]  /*a360*/  FFMA.FTZ R23, R23, R85, -R28 ;  /* 0x0000005517177223 */ /* 0x000fe2000001081c */
[----:B------:R-:W-:Y:S02]  /*a370*/  BSSY.RECONVERGENT B0, `(.L_x_401) ;  /* 0x000000f000007945 */ /* 0x000fe40003800200 */
[-C--:B------:R-:W-:Y:S01]  /*a380*/  FMUL.FTZ R6, R5, R116.reuse ;  /* 0x0000007405067220 */ /* 0x080fe20000410000 */
[----:B------:R-:W-:-:S07]  /*a390*/  FMUL.FTZ R23, R23, R116 ;  /* 0x0000007417177220 */ /* 0x000fce0000410000 */
[----:B------:R-:W-:Y:S05]  /*a3a0*/  @P3 BRA `(.L_x_402) ;  /* 0x00000000002c3947 */ /* 0x000fea0003800000 */
[----:B------:R-:W4:Y:S01]  /*a3b0*/  LDCU.64 UR4, c[0x0][0x3f8] ;  /* 0x00007f00ff0477ac */ /* 0x000f220008000a00 */
[----:B------:R-:W-:Y:S01]  /*a3c0*/  MOV R121, R123 ;  /* 0x0000007b00797202 */ /* 0x000fe20000000f00 */
[----:B------:R-:W5:Y:S01]  /*a3d0*/  LDCU.64 UR8, c[0x0][0x380] ;  /* 0x00007000ff0877ac */ /* 0x000f620008000a00 */
[----:B----4-:R-:W-:Y:S02]  /*a3e0*/  IMAD R14, R14, UR4, RZ ;  /* 0x000000040e0e7c24 */ /* 0x010fe4000f8e02ff */
[----:B------:R-:W-:-:S04]  /*a3f0*/  IMAD.WIDE.U32 R120, R3, UR4, R120 ;  /* 0x0000000403787c25 */ /* 0x000fc8000f8e0078 */
[----:B------:R-:W-:Y:S01]  /*a400*/  IMAD R3, R3, UR5, R14 ;  /* 0x0000000503037c24 */ /* 0x000fe2000f8e020e */
[----:B-----5:R-:W-:-:S04]  /*a410*/  LEA R4, P0, R120, UR8, 0x1 ;  /* 0x0000000878047c11 */ /* 0x020fc8000f8008ff */
[----:B------:R-:W-:-:S04]  /*a420*/  IADD3 R3, PT, PT, R121, R3, RZ ;  /* 0x0000000379037210 */ /* 0x000fc80007ffe0ff */
[----:B------:R-:W-:Y:S02]  /*a430*/  LEA.HI.X R5, R120, UR9, R3, 0x1, P0 ;  /* 0x0000000978057c11 */ /* 0x000fe400080f0c03 */
[----:B------:R-:W-:-:S05]  /*a440*/  F2FP.BF16.F32.PACK_AB R3, R23, R6 ;  /* 0x000000061703723e */ /* 0x000fca00000010ff */
[----:B------:R4:W-:Y:S02]  /*a450*/  STG.E desc[UR6][R4.64], R3 ;  /* 0x0000000304007986 */ /* 0x0009e4000c101906 */
.L_x_402:
[----:B------:R-:W-:Y:S05]  /*a460*/  BSYNC.RECONVERGENT B0 ;  /* 0x0000000000007941 */ /* 0x000fea0003800200 */
.L_x_401:
[----:B------:R-:W5:Y:S01]  /*a470*/  LDCU UR4, c[0x0][0x410] ;  /* 0x00008200ff0477ac */ /* 0x000f620008000800 */
[----:B------:R-:W-:Y:S02]  /*a480*/  IADD3 R79, PT, PT, R82, R79, RZ ;  /* 0x0000004f524f7210 */ /* 0x000fe40007ffe0ff */
[----:B------:R-:W-:Y:S01]  /*a490*/  IADD3 R76, PT, PT, R76, 0x1, RZ ;  /* 0x000000014c4c7810 */ /* 0x000fe20007ffe0ff */
[----:B------:R-:W5:Y:S02]  /*a4a0*/  LDCU UR5, c[0x0][0x3e0] ;  /* 0x00007c00ff0577ac */ /* 0x000f640008000800 */
[----:B-----5:R-:W-:-:S06]  /*a4b0*/  UIMAD UR4, UR4, UR5, URZ ;  /* 0x00000005040472a4 */ /* 0x020fcc000f8e02ff */
[----:B------:R-:W-:-:S13]  /*a4c0*/  ISETP.GE.AND P0, PT, R79, UR4, PT ;  /* 0x000000044f007c0c */ /* 0x000fda000bf06270 */
[----:B------:R-:W-:Y:S05]  /*a4d0*/  @!P0 BRA `(.L_x_403) ;  /* 0xffffff5c00208947 */ /* 0x000fea000383ffff */
.L_x_336:
[----:B------:R-:W5:Y:S01]  /*a4e0*/  S2R R6, SR_TID.X ;  /* 0x0000000000067919 */ /* 0x000f620000002100 */
[----:B----4-:R-:W4:Y:S01]  /*a4f0*/  LDC R4, c[0x0][0x370] ;  /* 0x0000dc00ff047b82 */ /* 0x010f220000000800 */
[----:B------:R-:W-:Y:S07]  /*a500*/  BSSY.RECONVERGENT B0, `(.L_x_404) ;  /* 0x000000e000007945 */ /* 0x000fee0003800200 */
[----:B---3--:R-:W3:Y:S08]  /*a510*/  LDC R7, c[0x0][0x374] ;  /* 0x0000dd00ff077b82 */ /* 0x008ef00000000800 */
[----:B------:R-:W0:Y:S01]  /*a520*/  LDC.64 R2, c[0x0][0x3c8] ;  /* 0x0000f200ff027b82 */ /* 0x000e220000000a00 */
[----:B----4-:R-:W-:-:S02]  /*a530*/  ISETP.NE.AND P0, PT, R4, 0x1, PT ;  /* 0x000000010400780c */ /* 0x010fc40003f05270 */
[----:B-----5:R-:W-:Y:S02]  /*a540*/  ISETP.NE.AND P1, PT, R6, RZ, PT ;  /* 0x000000ff0600720c */ /* 0x020fe40003f25270 */
[----:B---3--:R-:W-:-:S04]  /*a550*/  SHF.L.U32 R0, R7, 0x1, RZ ;  /* 0x0000000107007819 */ /* 0x008fc800000006ff */
[----:B------:R-:W-:-:S05]  /*a560*/  SEL R5, R0, RZ, P0 ;  /* 0x000000ff00057207 */ /* 0x000fca0000000000 */
[----:B0-----:R-:W-:Y:S02]  /*a570*/  IMAD.WIDE.U32 R2, R5, 0x4, R2 ;  /* 0x0000000405027825 */ /* 0x001fe400078e0002 */
[----:B------:R-:W-:Y:S05]  /*a580*/  @P1 BRA `(.L_x_405) ;  /* 0x0000000000141947 */ /* 0x000fea0003800000 */
[----:B------:R-:W-:Y:S01]  /*a590*/  HFMA2 R5, -RZ, RZ, 0, 5.9604644775390625e-08 ;  /* 0x00000001ff057431 */ /* 0x000fe200000001ff */
[----:B------:R-:W-:Y:S06]  /*a5a0*/  MEMBAR.ALL.GPU ;  /* 0x0000000000007992 */ /* 0x000fec000000a000 */
[----:B------:R-:W-:-:S00]  /*a5b0*/  ERRBAR ;  /* 0x00000000000079ab */ /* 0x000fc00000000000 */
[----:B------:R-:W-:Y:S06]  /*a5c0*/  CGAERRBAR ;  /* 0x00000000000075ab */ /* 0x000fec0000000000 */
[----:B------:R0:W-:Y:S02]  /*a5d0*/  REDG.E.ADD.S32.STRONG.GPU desc[UR6][R2.64], R5 ;  /* 0x000000050200798e */ /* 0x0001e4000c12e306 */
.L_x_405:
[----:B------:R-:W-:Y:S05]  /*a5e0*/  BSYNC.RECONVERGENT B0 ;  /* 0x0000000000007941 */ /* 0x000fea0003800200 */
.L_x_404:
[----:B------:R-:W3:Y:S01]  /*a5f0*/  S2UR UR5, SR_CTAID.Y ;  /* 0x00000000000579c3 */ /* 0x000ee20000002600 */
[----:B0-----:R-:W-:Y:S02]  /*a600*/  IADD3 R5, PT, PT, R7, -0x1, RZ ;  /* 0xffffffff07057810 */ /* 0x001fe40007ffe0ff */
[----:B------:R-:W-:-:S05]  /*a610*/  IADD3 R0, PT, PT, R4, -0x1, RZ ;  /* 0xffffffff04007810 */ /* 0x000fca0007ffe0ff */
[----:B------:R-:W0:Y:S01]  /*a620*/  S2UR UR4, SR_CTAID.X ;  /* 0x00000000000479c3 */ /* 0x000e220000002500 */
[----:B---3--:R-:W-:-:S04]  /*a630*/  ISETP.NE.AND P0, PT, R5, UR5, PT ;  /* 0x0000000505007c0c */ /* 0x008fc8000bf05270 */
[----:B0-----:R-:W-:-:S13]  /*a640*/  ISETP.NE.OR P0, PT, R0, UR4, P0 ;  /* 0x0000000400007c0c */ /* 0x001fda0008705670 */
[----:B------:R-:W-:Y:S05]  /*a650*/  @P0 EXIT ;  /* 0x000000000000094d */ /* 0x000fea0003800000 */
[----:B------:R-:W-:Y:S05]  /*a660*/  @P1 BRA `(.L_x_406) ;  /* 0x0000000000201947 */ /* 0x000fea0003800000 */
[----:B------:R-:W-:-:S05]  /*a670*/  IMAD R0, R4, R7, RZ ;  /* 0x0000000704007224 */ /* 0x000fca00078e02ff */
[----:B------:R-:W-:-:S13]  /*a680*/  ISETP.NE.AND P0, PT, R0, -0x1, PT ;  /* 0xffffffff0000780c */ /* 0x000fda0003f05270 */
[----:B------:R-:W-:Y:S05]  /*a690*/  @!P0 BRA `(.L_x_406) ;  /* 0x0000000000148947 */ /* 0x000fea0003800000 */
.L_x_407:
[----:B------:R-:W3:Y:S04]  /*a6a0*/  LDG.E.STRONG.GPU R5, desc[UR6][R2.64] ;  /* 0x0000000602057981 */ /* 0x000ee8000c1ef900 */
[----:B---3--:R-:W-:Y:S01]  /*a6b0*/  CCTL.IVALL ;  /* 0x00000000ff00798f */ /* 0x008fe20002000000 */
[----:B------:R-:W-:Y:S05]  /*a6c0*/  YIELD ;  /* 0x0000000000007946 */ /* 0x000fea0003800000 */
[----:B------:R-:W-:-:S13]  /*a6d0*/  ISETP.NE.AND P0, PT, R5, R0, PT ;  /* 0x000000000500720c */ /* 0x000fda0003f05270 */
[----:B------:R-:W-:Y:S05]  /*a6e0*/  @P0 BRA `(.L_x_407) ;  /* 0xfffffffc00ec0947 */ /* 0x000fea000383ffff */
.L_x_406:
        /* <DEDUP_REMOVED lines=11> */
[----:B--2---:R-:W-:Y:S01]  /*a7a0*/  HFMA2 R33, -RZ, RZ, 0, 0 ;  /* 0x00000000ff217431 */ /* 0x004fe200000001ff */
        /* <DEDUP_REMOVED lines=40> */
[----:B------:R-:W2:Y:S01]  /*aa30*/  LDCU.64 UR8, c[0x0][0x3d8] ;  /* 0x00007b00ff0877ac */ /* 0x000ea20008000a00 */
[----:B------:R-:W-:Y:S02]  /*aa40*/  LOP3.LUT R9, R9, 0x3, RZ, 0xc0, !PT ;  /* 0x0000000309097812 */ /* 0x000fe400078ec0ff */
[----:B------:R-:W-:Y:S01]  /*aa50*/  MOV R7, R33 ;  /* 0x0000002100077202 */ /* 0x000fe20000000f00 */
[----:B------:R-:W3:Y:S01]  /*aa60*/  LDCU.64 UR12, c[0x0][0x388] ;  /* 0x00007100ff0c77ac */ /* 0x000ee20008000a00 */
        /* <DEDUP_REMOVED lines=8> */
[----:B--2---:R-:W-:Y:S02]  /*aaf0*/  IADD3 R24, P1, PT, R20, UR8, RZ ;  /* 0x0000000814187c10 */ /* 0x004fe4000ff3e0ff */
[----:B------:R-:W-:Y:S01]  /*ab00*/  MOV R0, R6 ;  /* 0x0000000600007202 */ /* 0x000fe20000000f00 */
[----:B------:R-:W-:Y:S01]  /*ab10*/  IMAD.WIDE.U32 R6, R4, 0x4, RZ ;  /* 0x0000000404067825 */ /* 0x000fe200078e00ff */
[----:B------:R-:W-:-:S02]  /*ab20*/  IADD3.X R23, PT, PT, R21, UR11, RZ, P2, !PT ;  /* 0x0000000b15177c10 */ /* 0x000fc400097fe4ff */
[----:B------:R-:W-:Y:S02]  /*ab30*/  IADD3.X R25, PT, PT, R21, UR9, RZ, P1, !PT ;  /* 0x0000000915197c10 */ /* 0x000fe40008ffe4ff */
[----:B------:R-:W-:Y:S02]  /*ab40*/  IADD3 R16, P2, PT, RZ, -R9, RZ ;  /* 0x80000009ff107210 */ /* 0x000fe40007f5e0ff */
[----:B---3--:R-:W-:Y:S02]  /*ab50*/  IADD3 R20, P1, PT, R20, UR12, RZ ;  /* 0x0000000c14147c10 */ /* 0x008fe4000ff3e0ff */
[----:B------:R-:W-:Y:S02]  /*ab60*/  SHF.L.U32 R9, R5, 0x2, RZ ;  /* 0x0000000205097819 */ /* 0x000fe400000006ff */
[----:B------:R-:W-:Y:S02]  /*ab70*/  IADD3.X R21, PT, PT, R21, UR13, RZ, P1, !PT ;  /* 0x0000000d15157c10 */ /* 0x000fe40008ffe4ff */
[----:B------:R-:W-:-:S02]  /*ab80*/  IADD3 R28, PT, PT, R7, R9, RZ ;  /* 0x00000009071c7210 */ /* 0x000fc40007ffe0ff */
[----:B------:R-:W-:-:S07]  /*ab90*/  IADD3.X R18, PT, PT, RZ, -0x1, RZ, P2, !PT ;  /* 0xffffffffff127810 */ /* 0x000fce00017fe4ff */
.L_x_410:
        /* <DEDUP_REMOVED lines=10> */
[----:B------:R-:W4:Y:S04]  /*ac40*/  LDG.E R12, desc[UR6][R12.64] ;  /* 0x000000060c0c7981 */ /* 0x000f28000c1e1900 */
[----:B------:R-:W4:Y:S01]  /*ac50*/  LDG.E R15, desc[UR6][R14.64] ;  /* 0x000000060e0f7981 */ /* 0x000f22000c1e1900 */
[----:B0-----:R-:W-:Y:S02]  /*ac60*/  MOV R10, R22 ;  /* 0x00000016000a7202 */ /* 0x001fe40000000f00 */
[----:B---3--:R-:W-:-:S02]  /*ac70*/  MOV R9, R21 ;  /* 0x0000001500097202 */ /* 0x008fc40000000f00 */
        /* <DEDUP_REMOVED lines=10> */
[----:B----4-:R-:W-:Y:S01]  /*ad20*/  F2FP.BF16.F32.PACK_AB R19, R15, R12 ;  /* 0x0000000c0f13723e */ /* 0x010fe200000010ff */
[----:B------:R0:W-:Y:S04]  /*ad30*/  STG.E desc[UR6][R8.64], R17 ;  /* 0x0000001108007986 */ /* 0x0001e8000c101906 */
[----:B------:R0:W-:Y:S01]  /*ad40*/  STG.E desc[UR6][R10.64], R19 ;  /* 0x000000130a007986 */ /* 0x0001e2000c101906 */
[----:B------:R-:W-:Y:S02]  /*ad50*/  IADD3 R20, P4, PT, R20, 0x680, RZ ;  /* 0x0000068014147810 */ /* 0x000fe40007f9e0ff */
[----:B------:R-:W-:-:S02]  /*ad60*/  IADD3.X R23, PT, PT, RZ, R23, RZ, P3, !PT ;  /* 0x00000017ff177210 */ /* 0x000fc40001ffe4ff */
[----:B------:R-:W-:Y:S01]  /*ad70*/  IADD3.X R21, PT, PT, RZ, R21, RZ, P4, !PT ;  /* 0x00000015ff157210 */ /* 0x000fe200027fe4ff */
[----:B------:R-:W-:Y:S08]  /*ad80*/  @P1 BRA `(.L_x_410) ;  /* 0xfffffffc00841947 */ /* 0x000ff0000383ffff */
.L_x_409:
[----:B------:R-:W-:Y:S05]  /*ad90*/  BSYNC.RECONVERGENT B0 ;  /* 0x0000000000007941 */ /* 0x000fea0003800200 */
.L_x_408:
[----:B------:R-:W-:Y:S05]  /*ada0*/  @!P0 EXIT ;  /* 0x000000000000894d */ /* 0x000fea0003800000 */
[C---:B------:R-:W-:Y:S01]  /*adb0*/  SHF.L.U64.HI R37, R31.reuse, 0x2, R32 ;  /* 0x000000021f257819 */ /* 0x040fe20000010220 */
[----:B------:R-:W2:Y:S01]  /*adc0*/  LDCU.64 UR4, c[0x0][0x3d8] ;  /* 0x00007b00ff0477ac */ /* 0x000ea20008000a00 */
[----:B-1----:R-:W-:Y:S02]  /*add0*/  SHF.L.U32 R39, R31, 0x2, RZ ;  /* 0x000000021f277819 */ /* 0x002fe400000006ff */
[C---:B------:R-:W-:Y:S01]  /*ade0*/  SHF.L.U64.HI R29, R4.reuse, 0x2, R5 ;  /* 0x00000002041d7819 */ /* 0x040fe20000010205 */
[----:B------:R-:W1:Y:S01]  /*adf0*/  LDCU.64 UR8, c[0x0][0x388] ;  /* 0x00007100ff0877ac */ /* 0x000e620008000a00 */
[----:B------:R-:W-:Y:S02]  /*ae00*/  SHF.L.U32 R27, R4, 0x2, RZ ;  /* 0x00000002041b7819 */ /* 0x000fe400000006ff */
[C---:B------:R-:W-:Y:S01]  /*ae10*/  SHF.L.U64.HI R31, R3.reuse, 0x2, R2 ;  /* 0x00000002031f7819 */ /* 0x040fe20000010202 */
[----:B------:R-:W3:Y:S01]  /*ae20*/  LDCU.64 UR10, c[0x0][0x390] ;  /* 0x00007200ff0a77ac */ /* 0x000ee20008000a00 */
[----:B------:R-:W-:-:S07]  /*ae30*/  SHF.L.U32 R35, R3, 0x2, RZ ;  /* 0x0000000203237819 */ /* 0x000fce00000006ff */
.L_x_411:
[C---:B------:R-:W-:Y:S02]  /*ae40*/  SHF.L.U32 R24, R0.reuse, 0x2, RZ ;  /* 0x0000000200187819 */ /* 0x040fe400000006ff */
[----:B------:R-:W-:Y:S02]  /*ae50*/  SHF.L.U64.HI R26, R0, 0x2, R33 ;  /* 0x00000002001a7819 */ /* 0x000fe40000010221 */
[----:B--2---:R-:W-:-:S04]  /*ae60*/  IADD3 R4, P0, PT, R24, UR4, RZ ;  /* 0x0000000418047c10 */ /* 0x004fc8000ff1e0ff */
[----:B----4-:R-:W-:Y:S02]  /*ae70*/  IADD3.X R5, PT, PT, R26, UR5, RZ, P0, !PT ;  /* 0x000000051a057c10 */ /* 0x010fe400087fe4ff */
[C---:B------:R-:W-:Y:S02]  /*ae80*/  IADD3 R6, P0, PT, R4.reuse, R35, RZ ;  /* 0x0000002304067210 */ /* 0x040fe40007f1e0ff */
[C---:B0-----:R-:W-:Y:S02]  /*ae90*/  IADD3 R10, P2, PT, R4.reuse, R39, RZ ;  /* 0x00000027040a7210 */ /* 0x041fe40007f5e0ff */
[C---:B------:R-:W-:Y:S02]  /*aea0*/  IADD3.X R7, PT, PT, R5.reuse, R31, RZ, P0, !PT ;  /* 0x0000001f05077210 */ /* 0x040fe400007fe4ff */
[----:B------:R-:W-:Y:S02]  /*aeb0*/  IADD3 R8, P1, PT, R4, R27, RZ ;  /* 0x0000001b04087210 */ /* 0x000fe40007f3e0ff */
[----:B------:R-:W2:Y:S01]  /*aec0*/  LDG.E R4, desc[UR6][R4.64] ;  /* 0x0000000604047981 */ /* 0x000ea2000c1e1900 */
[----:B------:R-:W-:-:S02]  /*aed0*/  IADD3.X R11, PT, PT, R5, R37, RZ, P2, !PT ;  /* 0x00000025050b7210 */ /* 0x000fc400017fe4ff */
[----:B------:R-:W-:Y:S01]  /*aee0*/  IADD3.X R9, PT, PT, R5, R29, RZ, P1, !PT ;  /* 0x0000001d05097210 */ /* 0x000fe20000ffe4ff */
[----:B------:R-:W2:Y:S04]  /*aef0*/  LDG.E R7, desc[UR6][R6.64] ;  /* 0x0000000606077981 */ /* 0x000ea8000c1e1900 */
[----:B------:R-:W4:Y:S04]  /*af00*/  LDG.E R8, desc[UR6][R8.64] ;  /* 0x0000000608087981 */ /* 0x000f28000c1e1900 */
[----:B------:R-:W4:Y:S01]  /*af10*/  LDG.E R11, desc[UR6][R10.64] ;  /* 0x000000060a0b7981 */ /* 0x000f22000c1e1900 */
[----:B------:R-:W-:-:S02]  /*af20*/  LOP3.LUT R16, R24, 0xfffffffc, RZ, 0xc0, !PT ;  /* 0xfffffffc18107812 */ /* 0x000fc400078ec0ff */
[----:B------:R-:W-:Y:S02]  /*af30*/  LOP3.LUT R15, R26, 0x1, RZ, 0xc0, !PT ;  /* 0x000000011a0f7812 */ /* 0x000fe400078ec0ff */
[----:B-1----:R-:W-:-:S04]  /*af40*/  IADD3 R12, P0, PT, R16, UR8, RZ ;  /* 0x00000008100c7c10 */ /* 0x002fc8000ff1e0ff */
[C---:B------:R-:W-:Y:S02]  /*af50*/  IADD3.X R13, PT, PT, R15.reuse, UR9, RZ, P0, !PT ;  /* 0x000000090f0d7c10 */ /* 0x040fe400087fe4ff */
[C---:B---3--:R-:W-:Y:S02]  /*af60*/  IADD3 R14, P0, PT, R16.reuse, UR10, RZ ;  /* 0x0000000a100e7c10 */ /* 0x048fe4000ff1e0ff */
[----:B------:R-:W-:Y:S02]  /*af70*/  IADD3 R16, P1, PT, R16, UR4, RZ ;  /* 0x0000000410107c10 */ /* 0x000fe4000ff3e0ff */
[----:B------:R-:W-:Y:S02]  /*af80*/  IADD3.X R15, PT, PT, R15, UR11, RZ, P0, !PT ;  /* 0x0000000b0f0f7c10 */ /* 0x000fe400087fe4ff */
[----:B--2---:R-:W-:Y:S02]  /*af90*/  F2FP.BF16.F32.PACK_AB R19, R7, R4 ;  /* 0x000000040713723e */ /* 0x004fe400000010ff */
[----:B------:R-:W-:-:S04]  /*afa0*/  LOP3.LUT R4, R26, 0x3, RZ, 0xc0, !PT ;  /* 0x000000031a047812 */ /* 0x000fc800078ec0ff */
        /* <DEDUP_REMOVED lines=64> */
.L_x_412:
        /* <DEDUP_REMOVED lines=13> */
.L_x_3414:


//--------------------- .text._Z35group_norm_nhwc_bwd_one_pass_kernelI11Bf16IOFp16WLi64ELi26ELi416EEv26Group_norm_nhwc_bwd_params --------------------------
	.section	.text._Z35group_norm_nhwc_bwd_one_pass_kernelI11Bf16IOFp16WLi64ELi26ELi416EEv26Group_norm_nhwc_bwd_params,"ax",@progbits
	.align	128
        .global         _Z35group_norm_nhwc_bwd_one_pass_kernelI11Bf16IOFp16WLi64ELi26ELi416EEv26Group_norm_nhwc_bwd_params
        .type           _Z35group_norm_nhwc_bwd_one_pass_kernelI11Bf16IOFp16WLi64ELi26ELi416EEv26Group_norm_nhwc_bwd_params,@function
        .size           _Z35group_norm_nhwc_bwd_one_pass_kernelI11Bf16IOFp16WLi64ELi26ELi416EEv26Group_norm_nhwc_bwd_params,(.L_x_3415 - _Z35group_norm_nhwc_bwd_one_pass_kernelI11Bf16IOFp16WLi64ELi26ELi416EEv26Group_norm_nhwc_bwd_params)
        .other          _Z35group_norm_nhwc_bwd_one_pass_kernelI11Bf16IOFp16WLi64ELi26ELi416EEv26Group_norm_nhwc_bwd_params,@"STO_CUDA_ENTRY STV_DEFAULT"
_Z35group_norm_nhwc_bwd_one_pass_kernelI11Bf16IOFp16WLi64ELi26ELi416EEv26Group_norm_nhwc_bwd_params:
.text._Z35group_norm_nhwc_bwd_one_pass_kernelI11Bf16IOFp16WLi64ELi26ELi416EEv26Group_norm_nhwc_bwd_params:
        /* <DEDUP_REMOVED lines=52> */
.L_x_438:
        /* <DEDUP_REMOVED lines=8> */
[----:B------:R-:W0:Y:S02]  /*03c0*/  I2F.RP R4, R11 ;  /* 0x0000000b00047306 */ /* 0x000e240000209400 */
[----:B------:R-:W-:-:S06]  /*03d0*/  ISETP.GE.AND.EX P0, PT, R3, UR21, PT, P0 ;  /* 0x0000001503007c0c */ /* 0x000fcc000bf06300 */
[----:B0-----:R-:W0:Y:S07]  /*03e0*/  MUFU.RCP R4, R4 ;  /* 0x0000000400047308 */ /* 0x001e2e0000001000 */
[----:B------:R-:W1:Y:S08]  /*03f0*/  @!P0 LDC.64 R20, c[0x0][0x3a0] ;  /* 0x0000e800ff148b82 */ /* 0x000e700000000a00 */
[----:B------:R-:W2:Y:S01]  /*0400*/  @!P0 LDC.64 R18, c[0x0][0x398] ;  /* 0x0000e600ff128b82 */ /* 0x000ea20000000a00 */
[----:B0-----:R-:W-:-:S04]  /*0410*/  IADD3 R8, PT, PT, R4, 0xffffffe, RZ ;  /* 0x0ffffffe04087810 */ /* 0x001fc80007ffe0ff */
[----:B---3--:R0:W3:Y:S02]  /*0420*/  F2I.FTZ.U32.TRUNC.NTZ R9, R8 ;  /* 0x0000000800097305 */ /* 0x0080e4000021f000 */
[----:B0-----:R-:W-:Y:S01]  /*0430*/  HFMA2 R8, -RZ, RZ, 0, 0 ;  /* 0x00000000ff087431 */ /* 0x001fe200000001ff */
[----:B---3--:R-:W-:-:S05]  /*0440*/  IADD3 R6, PT, PT, RZ, -R9, RZ ;  /* 0x80000009ff067210 */ /* 0x008fca0007ffe0ff */
[----:B------:R-:W-:-:S04]  /*0450*/  IMAD R13, R6, R11, RZ ;  /* 0x0000000b060d7224 */ /* 0x000fc800078e02ff */
[----:B------:R-:W-:Y:S01]  /*0460*/  IMAD.HI.U32 R9, R9, R13, R8 ;  /* 0x0000000d09097227 */ /* 0x000fe200078e0008 */
[----:B------:R-:W-:-:S05]  /*0470*/  MOV R8, UR6 ;  /* 0x0000000600087c02 */ /* 0x000fca0008000f00 */
[----:B------:R-:W-:Y:S01]  /*0480*/  IMAD.HI.U32 R6, R9, R10, RZ ;  /* 0x0000000a09067227 */ /* 0x000fe200078e00ff */
[----:B------:R-:W-:-:S04]  /*0490*/  MOV R9, UR7 ;  /* 0x0000000700097c02 */ /* 0x000fc80008000f00 */
[----:B------:R-:W-:Y:S02]  /*04a0*/  IADD3 R4, PT, PT, -R6, RZ, RZ ;  /* 0x000000ff06047210 */ /* 0x000fe40007ffe1ff */
[----:B------:R-:W3:Y:S03]  /*04b0*/  LDG.E.64 R8, desc[UR26][R8.64] ;  /* 0x0000001a08087981 */ /* 0x000ee6000c1e1b00 */
[----:B------:R-:W-:Y:S01]  /*04c0*/  IMAD R4, R11, R4, R10 ;  /* 0x000000040b047224 */ /* 0x000fe200078e020a */
[----:B------:R-:W-:-:S04]  /*04d0*/  LOP3.LUT R10, R12, UR17, RZ, 0x3c, !PT ;  /* 0x000000110c0a7c12 */ /* 0x000fc8000f8e3cff */
[----:B------:R-:W-:Y:S02]  /*04e0*/  ISETP.GT.U32.AND P4, PT, R11, R4, PT ;  /* 0x000000040b00720c */ /* 0x000fe40003f84070 */
[----:B------:R-:W-:-:S11]  /*04f0*/  ISETP.GE.AND P2, PT, R10, RZ, PT ;  /* 0x000000ff0a00720c */ /* 0x000fd60003f46270 */
[----:B------:R-:W-:-:S04]  /*0500*/  @!P4 IADD3 R4, PT, PT, R4, -R11, RZ ;  /* 0x8000000b0404c210 */ /* 0x000fc80007ffe0ff */
[-C--:B------:R-:W-:Y:S02]  /*0510*/  ISETP.GE.U32.AND P3, PT, R4, R11.reuse, PT ;  /* 0x0000000b0400720c */ /* 0x080fe40003f66070 */
[----:B------:R-:W-:Y:S02]  /*0520*/  @!P4 IADD3 R6, PT, PT, R6, 0x1, RZ ;  /* 0x000000010606c810 */ /* 0x000fe40007ffe0ff */
[----:B------:R-:W-:Y:S02]  /*0530*/  ISETP.GT.U32.AND P4, PT, R11, R4, PT ;  /* 0x000000040b00720c */ /* 0x000fe40003f84070 */
[----:B------:R-:W-:-:S04]  /*0540*/  IADD3 R11, PT, PT, R4, -R11, RZ ;  /* 0x8000000b040b7210 */ /* 0x000fc80007ffe0ff */
[----:B------:R-:W-:Y:S02]  /*0550*/  SEL R4, R11, R4, !P4 ;  /* 0x000000040b047207 */ /* 0x000fe40006000000 */
[----:B------:R-:W-:Y:S01]  /*0560*/  LOP3.LUT R13, RZ, R12, RZ, 0x33, !PT ;  /* 0x0000000cff0d7212 */ /* 0x000fe200078e33ff */
[----:B------:R-:W0:Y:S01]  /*0570*/  @!P0 LDC.64 R10, c[0x0][0x3f8] ;  /* 0x0000fe00ff0a8b82 */ /* 0x000e220000000a00 */
[----:B------:R-:W-:Y:S02]  /*0580*/  @P3 IADD3 R6, PT, PT, R6, 0x1, RZ ;  /* 0x0000000106063810 */ /* 0x000fe40007ffe0ff */
[----:B------:R-:W-:Y:S02]  /*0590*/  ISETP.NE.AND P3, PT, R12, RZ, PT ;  /* 0x000000ff0c00720c */ /* 0x000fe40003f65270 */
[----:B------:R-:W-:Y:S02]  /*05a0*/  @!P1 IADD3 R4, PT, PT, -R4, RZ, RZ ;  /* 0x000000ff04049210 */ /* 0x000fe40007ffe1ff */
[----:B------:R-:W-:-:S02]  /*05b0*/  @!P2 IADD3 R6, PT, PT, -R6, RZ, RZ ;  /* 0x000000ff0606a210 */ /* 0x000fc40007ffe1ff */
[C---:B------:R-:W-:Y:S02]  /*05c0*/  SEL R40, R13.reuse, R4, !P3 ;  /* 0x000000040d287207 */ /* 0x040fe40005800000 */
[----:B------:R-:W-:Y:S02]  /*05d0*/  ISETP.GE.U32.AND P1, PT, R36, UR20, PT ;  /* 0x0000001424007c0c */ /* 0x000fe4000bf26070 */
        /* <DEDUP_REMOVED lines=11> */
[----:B0-----:R-:W-:Y:S01]  /*0690*/  @!P0 IMAD R4, R3, R10, RZ ;  /* 0x0000000a03048224 */ /* 0x001fe200078e02ff */
[----:B------:R-:W-:Y:S02]  /*06a0*/  IADD3 R45, PT, PT, R43, R45, RZ ;  /* 0x0000002d2b2d7210 */ /* 0x000fe40007ffe0ff */
[----:B------:R-:W-:Y:S01]  /*06b0*/  @!P0 MOV R44, R42 ;  /* 0x0000002a002c8202 */ /* 0x000fe20000000f00 */
[----:B------:R-:W-:-:S04]  /*06c0*/  @!P0 IMAD R13, R39, R11, R4 ;  /* 0x0000000b270d8224 */ /* 0x000fc800078e0204 */
[----:B------:R-:W-:Y:S02]  /*06d0*/  @!P0 IMAD.WIDE.U32 R16, R39, R10, R44 ;  /* 0x0000000a27108225 */ /* 0x000fe400078e002c */
[----:B------:R-:W0:Y:S03]  /*06e0*/  @!P1 LDC.64 R10, c[0x0][0x3a0] ;  /* 0x0000e800ff0a9b82 */ /* 0x000e260000000a00 */
        /* <DEDUP_REMOVED lines=9> */
[C---:B-1----:R-:W-:Y:S01]  /*0780*/  @!P0 IADD3 R20, P3, PT, R29.reuse, R20, RZ ;  /* 0x000000141d148210 */ /* 0x042fe20007f7e0ff */
[C---:B------:R-:W-:Y:S02]  /*0790*/  @!P1 IMAD R23, R36.reuse, R23, R6 ;  /* 0x0000001724179224 */ /* 0x040fe400078e0206 */
[----:B------:R-:W-:Y:S01]  /*07a0*/  @!P1 IMAD.WIDE.U32 R24, R36, R22, R24 ;  /* 0x0000001624189225 */ /* 0x000fe200078e0018 */
[----:B------:R-:W-:Y:S02]  /*07b0*/  @!P0 IADD3.X R21, PT, PT, R4, R21, RZ, P3, !PT ;  /* 0x0000001504158210 */ /* 0x000fe40001ffe4ff */
[----:B--2---:R-:W-:Y:S02]  /*07c0*/  @!P0 IADD3 R18, P3, PT, R29, R18, RZ ;  /* 0x000000121d128210 */ /* 0x004fe40007f7e0ff */
[----:B------:R-:W-:Y:S02]  /*07d0*/  @!P1 IADD3 R25, PT, PT, R25, R23, RZ ;  /* 0x0000001719199210 */ /* 0x000fe40007ffe0ff */
[----:B------:R-:W-:-:S02]  /*07e0*/  @!P1 SHF.L.U32 R23, R24, 0x1, RZ ;  /* 0x0000000118179819 */ /* 0x000fc400000006ff */
[----:B------:R-:W-:Y:S02]  /*07f0*/  @!P0 IADD3.X R19, PT, PT, R4, R19, RZ, P3, !PT ;  /* 0x0000001304138210 */ /* 0x000fe40001ffe4ff */
[----:B------:R-:W-:Y:S02]  /*0800*/  IADD3 R27, PT, PT, R27, R2, RZ ;  /* 0x000000021b1b7210 */ /* 0x000fe40007ffe0ff */
[----:B------:R-:W-:Y:S02]  /*0810*/  @!P1 SHF.L.U64.HI R24, R24, 0x1, R25 ;  /* 0x0000000118189819 */ /* 0x000fe40000010219 */
[C---:B0-----:R-:W-:Y:S02]  /*0820*/  @!P1 IADD3 R10, P3, PT, R23.reuse, R10, RZ ;  /* 0x0000000a170a9210 */ /* 0x041fe40007f7e0ff */
[----:B-----5:R-:W-:Y:S02]  /*0830*/  @!P1 IADD3 R12, P4, PT, R23, R12, RZ ;  /* 0x0000000c170c9210 */ /* 0x020fe40007f9e0ff */
[----:B------:R-:W-:-:S02]  /*0840*/  CS2R R34, SRZ ;  /* 0x0000000000227805 */ /* 0x000fc4000001ff00 */
[----:B------:R-:W-:Y:S01]  /*0850*/  CS2R R30, SRZ ;  /* 0x00000000001e7805 */ /* 0x000fe2000001ff00 */
[C---:B------:R-:W-:Y:S01]  /*0860*/  @P2 IMAD.WIDE R14, R27.reuse, 0x2, R14 ;  /* 0x000000021b0e2825 */ /* 0x040fe200078e020e */
[C---:B------:R-:W-:Y:S02]  /*0870*/  @!P1 IADD3.X R11, PT, PT, R24.reuse, R11, RZ, P3, !PT ;  /* 0x0000000b180b9210 */ /* 0x040fe40001ffe4ff */
[----:B------:R-:W-:Y:S01]  /*0880*/  @!P1 IADD3.X R13, PT, PT, R24, R13, RZ, P4, !PT ;  /* 0x0000000d180d9210 */ /* 0x000fe200027fe4ff */
[----:B----4-:R-:W-:Y:S01]  /*0890*/  IMAD.WIDE R16, R27, 0x2, R16 ;  /* 0x000000021b107825 */ /* 0x010fe200078e0210 */
[----:B------:R-:W2:Y:S04]  /*08a0*/  @!P0 LDG.E R35, desc[UR26][R20.64] ;  /* 0x0000001a14238981 */ /* 0x000ea8000c1e1900 */
        /* <DEDUP_REMOVED lines=11> */
[----:B---3--:R-:W-:-:S13]  /*0960*/  R2UR UR42, R8 ;  /* 0x00000000082a72ca */ /* 0x008fda00000e0000 */
        /* <DEDUP_REMOVED lines=10> */
[----:B--2---:R-:W-:Y:S02]  /*0a10*/  PRMT R32, R35, 0x7632, R32 ;  /* 0x0000763223207816 */ /* 0x004fe40000000020 */
[----:B----4-:R-:W-:Y:S01]  /*0a20*/  PRMT R33, R34, 0x7632, R33 ;  /* 0x0000763222217816 */ /* 0x010fe20000000021 */
[----:B-----5:R-:W-:Y:S02]  /*0a30*/  HADD2.F32 R4, -RZ, R4.H0_H0 ;  /* 0x20000004ff047230 */ /* 0x020fe40000004100 */
[----:B------:R-:W-:Y:S02]  /*0a40*/  @P2 HADD2.F32 R29, -RZ, R20.H0_H0 ;  /* 0x20000014ff1d2230 */ /* 0x000fe40000004100 */
[----:B------:R-:W-:Y:S02]  /*0a50*/  @P2 HADD2.F32 R27, -RZ, R21.H0_H0 ;  /* 0x20000015ff1b2230 */ /* 0x000fe40000004100 */
[----:B------:R-:W-:Y:S01]  /*0a60*/  HADD2.F32 R6, -RZ, R6.H0_H0 ;  /* 0x20000006ff067230 */ /* 0x000fe20000004100 */
[----:B------:R-:W-:-:S02]  /*0a70*/  PRMT R26, R31, 0x7632, R26 ;  /* 0x000076321f1a7816 */ /* 0x000fc4000000001a */
        /* <DEDUP_REMOVED lines=39> */
.L_x_414:
        /* <DEDUP_REMOVED lines=72> */
.L_x_415:
        /* <DEDUP_REMOVED lines=35> */
.L_x_417:
[----:B------:R-:W-:Y:S05]  /*13a0*/  BSYNC.RECONVERGENT B0 ;  /* 0x0000000000007941 */ /* 0x000fea0003800200 */
.L_x_416:
        /* <DEDUP_REMOVED lines=37> */
.L_x_419:
[----:B------:R-:W-:Y:S05]  /*1600*/  BSYNC.RECONVERGENT B0 ;  /* 0x0000000000007941 */ /* 0x000fea0003800200 */
.L_x_418:
        /* <DEDUP_REMOVED lines=158> */
.L_x_421:
[----:B------:R-:W-:Y:S05]  /*1ff0*/  BSYNC.RECONVERGENT B0 ;  /* 0x0000000000007941 */ /* 0x000fea0003800200 */
.L_x_420:
[----:B------:R-:W-:Y:S04]  /*2000*/  BSSY.RECONVERGENT B0, `(.L_x_422) ;  /* 0x000001d000007945 */ /* 0x000fe80003800200 */
[----:B------:R-:W-:Y:S05]  /*2010*/  @P5 BRA `(.L_x_423) ;  /* 0x00000000006c5947 */ /* 0x000fea0003800000 */
[----:B------:R-:W4:Y:S01]  /*2020*/  LDC.64 R12, c[0x0][0x3f8] ;  /* 0x0000fe00ff0c7b82 */ /* 0x000f220000000a00 */
[----:B------:R-:W-:-:S07]  /*2030*/  IMAD R23, R40, 0xd, R7 ;  /* 0x0000000d28177824 */ /* 0x000fce00078e0207 */
[----:B-12---:R-:W1:Y:S01]  /*2040*/  LDC.64 R14, c[0x0][0x3d8] ;  /* 0x0000f600ff0e7b82 */ /* 0x006e620000000a00 */
[----:B----4-:R-:W-:Y:S01]  /*2050*/  IMAD.WIDE.U32 R16, R12, 0x3, RZ ;  /* 0x000000030c107825 */ /* 0x010fe200078e00ff */
        /* <DEDUP_REMOVED lines=23> */
.L_x_423:
[----:B------:R-:W-:Y:S05]  /*21d0*/  BSYNC.RECONVERGENT B0 ;  /* 0x0000000000007941 */ /* 0x000fea0003800200 */
.L_x_422:
        /* <DEDUP_REMOVED lines=29> */
.L_x_426:
[----:B--2---:R-:W2:Y:S04]  /*23b0*/  LDG.E.STRONG.GPU R8, desc[UR26][R10.64] ;  /* 0x0000001a0a087981 */ /* 0x004ea8000c1ef900 */
[----:B--2---:R-:W-:Y:S01]  /*23c0*/  CCTL.IVALL ;  /* 0x00000000ff00798f */ /* 0x004fe20002000000 */
[----:B------:R-:W-:Y:S05]  /*23d0*/  YIELD ;  /* 0x0000000000007946 */ /* 0x000fea0003800000 */
[----:B------:R-:W-:-:S13]  /*23e0*/  ISETP.NE.AND P1, PT, R8, R15, PT ;  /* 0x0000000f0800720c */ /* 0x000fda0003f25270 */
[----:B------:R-:W-:Y:S05]  /*23f0*/  @P1 BRA `(.L_x_426) ;  /* 0xfffffffc00ec1947 */ /* 0x000fea000383ffff */
.L_x_425:
        /* <DEDUP_REMOVED lines=14> */
.L_x_428:
        /* <DEDUP_REMOVED lines=84> */
.L_x_427:
        /* <DEDUP_REMOVED lines=39> */
.L_x_429:
        /* <DEDUP_REMOVED lines=22> */
.L_x_430:
        /* <DEDUP_REMOVED lines=11> */
.L_x_431:
[----:B------:R-:W-:Y:S05]  /*2ea0*/  BSYNC.RECONVERGENT B0 ;  /* 0x0000000000007941 */ /* 0x000fea0003800200 */
.L_x_424:
        /* <DEDUP_REMOVED lines=40> */
.L_x_432:
        /* <DEDUP_REMOVED lines=20> */
.L_x_434:
[----:B------:R-:W-:Y:S05]  /*3270*/  BSYNC.RECONVERGENT B0 ;  /* 0x0000000000007941 */ /* 0x000fea0003800200 */
.L_x_433:
        /* <DEDUP_REMOVED lines=24> */
.L_x_435:
        /* <DEDUP_REMOVED lines=22> */
.L_x_437:
[----:B------:R-:W-:Y:S05]  /*3560*/  BSYNC.RECONVERGENT B0 ;  /* 0x0000000000007941 */ /* 0x000fea0003800200 */
.L_x_436:
[----:B------:R-:W-:Y:S02]  /*3570*/  UIADD3 UR17, UPT, UPT, UR29, UR17, URZ ;  /* 0x000000111d117290 */ /* 0x000fe4000fffe0ff */
[----:B------:R-:W-:Y:S02]  /*3580*/  UIADD3 UR4, UPT, UPT, UR4, 0x1, URZ ;  /* 0x0000000104047890 */ /* 0x000fe4000fffe0ff */
[----:B------:R-:W-:-:S09]  /*3590*/  UISETP.GE.AND UP1, UPT, UR17, UR8, UPT ;  /* 0x000000081100728c */ /* 0x000fd2000bf26270 */
[----:B------:R-:W-:Y:S05]  /*35a0*/  BRA.U !UP1, `(.L_x_438) ;  /* 0xffffffcd09647547 */ /* 0x000fea000b83ffff */
.L_x_413:
        /* <DEDUP_REMOVED lines=19> */
.L_x_440:
[----:B------:R-:W-:Y:S05]  /*36e0*/  BSYNC.RECONVERGENT B0 ;  /* 0x0000000000007941 */ /* 0x000fea0003800200 */
.L_x_439:
[----:B------:R-:W-:Y:S05]  /*36f0*/  @P0 EXIT ;  /* 0x000000000000094d */ /* 0x000fea0003800000 */
[----:B------:R-:W-:Y:S05]  /*3700*/  @P2 BRA `(.L_x_441) ;  /* 0x0000000000202947 */ /* 0x000fea0003800000 */
[----:B------:R-:W-:-:S05]  /*3710*/  IMAD R0, R4, R9, RZ ;  /* 0x0000000904007224 */ /* 0x000fca00078e02ff */
[----:B------:R-:W-:-:S13]  /*3720*/  ISETP.NE.AND P0, PT, R0, -0x1, PT ;  /* 0xffffffff0000780c */ /* 0x000fda0003f05270 */
[----:B------:R-:W-:Y:S05]  /*3730*/  @!P0 BRA `(.L_x_441) ;  /* 0x0000000000148947 */ /* 0x000fea0003800000 */
.L_x_442:
[----:B-1----:R-:W2:Y:S04]  /*3740*/  LDG.E.STRONG.GPU R5, desc[UR26][R2.64] ;  /* 0x0000001a02057981 */ /* 0x002ea8000c1ef900 */
[----:B--2---:R-:W-:Y:S01]  /*3750*/  CCTL.IVALL ;  /* 0x00000000ff00798f */ /* 0x004fe20002000000 */
[----:B------:R-:W-:Y:S05]  /*3760*/  YIELD ;  /* 0x0000000000007946 */ /* 0x000fea0003800000 */
[----:B------:R-:W-:-:S13]  /*3770*/  ISETP.NE.AND P0, PT, R5, R0, PT ;  /* 0x000000000500720c */ /* 0x000fda0003f05270 */
[----:B------:R-:W-:Y:S05]  /*3780*/  @P0 BRA `(.L_x_442) ;  /* 0xfffffffc00ec0947 */ /* 0x000fea000383ffff */
.L_x_441:
        /* <DEDUP_REMOVED lines=74> */
.L_x_445:
        /* <DEDUP_REMOVED lines=19> */
[----:B---3--:R-:W-:Y:S02]  /*3d60*/  F2FP.F16.F32.PACK_AB R23, R11, R12 ;  /* 0x0000000c0b17723e */ /* 0x008fe400000000ff */
[----:B------:R-:W-:-:S02]  /*3d70*/  MOV R11, R25 ;  /* 0x00000019000b7202 */ /* 0x000fc40000000f00 */
[----:B--2---:R-:W-:Y:S02]  /*3d80*/  F2FP.F16.F32.PACK_AB R21, R15, R6 ;  /* 0x000000060f15723e */ /* 0x004fe400000000ff */
[----:B------:R-:W-:-:S03]  /*3d90*/  MOV R12, R26 ;  /* 0x0000001a000c7202 */ /* 0x000fc60000000f00 */
[----:B------:R1:W-:Y:S04]  /*3da0*/  STG.E desc[UR26][R10.64], R21 ;  /* 0x000000150a007986 */ /* 0x0003e8000c10191a */
[----:B------:R1:W-:Y:S01]  /*3db0*/  STG.E desc[UR26][R12.64], R23 ;  /* 0x000000170c007986 */ /* 0x0003e2000c10191a */
[----:B------:R-:W-:Y:S02]  /*3dc0*/  IADD3 R26, P3, PT, R26, 0x680, RZ ;  /* 0x000006801a1a7810 */ /* 0x000fe40007f7e0ff */
[----:B------:R-:W-:Y:S02]  /*3dd0*/  IADD3.X R25, PT, PT, RZ, R25, RZ, P4, !PT ;  /* 0x00000019ff197210 */ /* 0x000fe400027fe4ff */
[----:B------:R-:W-:Y:S01]  /*3de0*/  IADD3.X R27, PT, PT, RZ, R27, RZ, P3, !PT ;  /* 0x0000001bff1b7210 */ /* 0x000fe20001ffe4ff */
[----:B------:R-:W-:Y:S08]  /*3df0*/  @P1 BRA `(.L_x_445) ;  /* 0xfffffffc008c1947 */ /* 0x000ff0000383ffff */
.L_x_444:
[----:B------:R-:W-:Y:S05]  /*3e00*/  BSYNC.RECONVERGENT B0 ;  /* 0x0000000000007941 */ /* 0x000fea0003800200 */
.L_x_443:
        /* <DEDUP_REMOVED lines=10> */
.L_x_446:
        /* <DEDUP_REMOVED lines=21> */
[----:B-----5:R-:W-:Y:S02]  /*4000*/  F2FP.F16.F32.PACK_AB R23, R15, R12 ;  /* 0x0000000c0f17723e */ /* 0x020fe400000000ff */
[----:B------:R-:W-:-:S04]  /*4010*/  IADD3 R12, P1, PT, R22, UR4, RZ ;  /* 0x00000004160c7c10 */ /* 0x000fc8000ff3e0ff */
[----:B------:R-:W-:Y:S02]  /*4020*/  IADD3.X R13, PT, PT, R13, UR5, RZ, P1, !PT ;  /* 0x000000050d0d7c10 */ /* 0x000fe40008ffe4ff */
[----:B------:R-:W-:Y:S02]  /*4030*/  F2FP.F16.F32.PACK_AB R27, R19, R16 ;  /* 0x00000010131b723e */ /* 0x000fe400000000ff */
        /* <DEDUP_REMOVED lines=20> */
[----:B--2---:R-:W-:Y:S02]  /*4180*/  F2FP.F16.F32.PACK_AB R29, R29, R26 ;  /* 0x0000001a1d1d723e */ /* 0x004fe400000000ff */
[----:B---3--:R-:W-:-:S03]  /*4190*/  F2FP.F16.F32.PACK_AB R31, R31, R28 ;  /* 0x0000001c1f1f723e */ /* 0x008fc600000000ff */
        /* <DEDUP_REMOVED lines=14> */
[----:B---3--:R-:W-:Y:S02]  /*4280*/  F2FP.F16.F32.PACK_AB R27, R27, R26 ;  /* 0x0000001a1b1b723e */ /* 0x008fe400000000ff */
[----:B----4-:R-:W-:-:S03]  /*4290*/  F2FP.F16.F32.PACK_AB R33, R33, R28 ;  /* 0x0000001c2121723e */ /* 0x010fc600000000ff */
        /* <DEDUP_REMOVED lines=18> */
[----:B---3--:R-:W-:Y:S02]  /*43c0*/  F2FP.F16.F32.PACK_AB R19, R19, R12 ;  /* 0x0000000c1313723e */ /* 0x008fe400000000ff */
[----:B----4-:R-:W-:-:S03]  /*43d0*/  F2FP.F16.F32.PACK_AB R11, R17, R14 ;  /* 0x0000000e110b723e */ /* 0x010fc600000000ff */
[----:B------:R1:W-:Y:S04]  /*43e0*/  STG.E desc[UR26][R20.64], R19 ;  /* 0x0000001314007986 */ /* 0x0003e8000c10191a */
[----:B------:R1:W-:Y:S02]  /*43f0*/  STG.E desc[UR26][R24.64], R11 ;  /* 0x0000000b18007986 */ /* 0x0003e4000c10191a */
[----:B------:R-:W-:Y:S05]  /*4400*/  @P0 BRA `(.L_x_446) ;  /* 0xfffffff800a80947 */ /* 0x000fea000383ffff */
[----:B------:R-:W-:Y:S05]  /*4410*/  EXIT ;  /* 0x000000000000794d */ /* 0x000fea0003800000 */
.L_x_447:
        /* <DEDUP_REMOVED lines=14> */
.L_x_3415:


//--------------------- .text._Z35group_norm_nhwc_bwd_one_pass_kernelI11Bf16IOFp16WLi128ELi26ELi416EEv26Group_norm_nhwc_bwd_params --------------------------
	.section	.text._Z35group_norm_nhwc_bwd_one_pass_kernelI11Bf16IOFp16WLi128ELi26ELi416EEv26Group_norm_nhwc_bwd_params,"ax",@progbits
	.align	128
        .global         _Z35group_norm_nhwc_bwd_one_pass_kernelI11Bf16IOFp16WLi128ELi26ELi416EEv26Group_norm_nhwc_bwd_params
        .type           _Z35group_norm_nhwc_bwd_one_pass_kernelI11Bf16IOFp16WLi128ELi26ELi416EEv26Group_norm_nhwc_bwd_params,@function
        .size           _Z35group_norm_nhwc_bwd_one_pass_kernelI11Bf16IOFp16WLi128ELi26ELi416EEv26Group_norm_nhwc_bwd_params,(.L_x_3416 - _Z35group_norm_nhwc_bwd_one_pass_kernelI11Bf16IOFp16WLi128ELi26ELi416EEv26Group_norm_nhwc_bwd_params)
        .other          _Z35group_norm_nhwc_bwd_one_pass_kernelI11Bf16IOFp16WLi128ELi26ELi416EEv26Group_norm_nhwc_bwd_params,@"STO_CUDA_ENTRY STV_DEFAULT"
_Z35group_norm_nhwc_bwd_one_pass_kernelI11Bf16IOFp16WLi128ELi26ELi416EEv26Group_norm_nhwc_bwd_params:
.text._Z35group_norm_nhwc_bwd_one_pass_kernelI11Bf16IOFp16WLi128ELi26ELi416EEv26Group_norm_nhwc_bwd_params:
        /* <DEDUP_REMOVED lines=24> */
.L_x_479:
        /* <DEDUP_REMOVED lines=171> */
[----:B----4-:R-:W-:Y:S01]  /*0c30*/  @P0 HADD2.F32 R26, -RZ, R20.H0_H0 ;  /* 0x20000014ff1a0230 */ /* 0x010fe20000004100 */
[----:B0-----:R-:W-:Y:S01]  /*0c40*/  PRMT R10, R33, 0x7632, R10 ;  /* 0x00007632210a7816 */ /* 0x001fe2000000000a */
[----:B------:R-:W-:Y:S02]  /*0c50*/  @P0 HADD2.F32 R27, -RZ, R21.H0_H0 ;  /* 0x20000015ff1b0230 */ /* 0x000fe40000004100 */
[----:B------:R-:W-:Y:S02]  /*0c60*/  HADD2.F32 R5, -RZ, R5.H0_H0 ;  /* 0x20000005ff057230 */ /* 0x000fe40000004100 */
[----:B------:R-:W-:Y:S01]  /*0c70*/  HADD2.F32 R6, -RZ, R6.H0_H0 ;  /* 0x20000006ff067230 */ /* 0x000fe20000004100 */
[----:B------:R-:W-:Y:S02]  /*0c80*/  PRMT R31, R32, 0x7632, R31 ;  /* 0x00007632201f7816 */ /* 0x000fe4000000001f */
        /* <DEDUP_REMOVED lines=76> */
.L_x_449:
        /* <DEDUP_REMOVED lines=145> */
.L_x_450:
        /* <DEDUP_REMOVED lines=44> */
.L_x_452:
[----:B------:R-:W-:Y:S05]  /*1d20*/  BSYNC.RECONVERGENT B0 ;  /* 0x0000000000007941 */ /* 0x000fea0003800200 */
.L_x_451:
        /* <DEDUP_REMOVED lines=35> */
.L_x_454:
[----:B------:R-:W-:Y:S05]  /*1f60*/  BSYNC.RECONVERGENT B0 ;  /* 0x0000000000007941 */ /* 0x000fea0003800200 */
.L_x_453:
        /* <DEDUP_REMOVED lines=158> */
.L_x_456:
[----:B------:R-:W-:Y:S05]  /*2950*/  BSYNC.RECONVERGENT B0 ;  /* 0x0000000000007941 */ /* 0x000fea0003800200 */
.L_x_455:
        /* <DEDUP_REMOVED lines=31> */
.L_x_458:
[----:B------:R-:W-:Y:S05]  /*2b50*/  BSYNC.RECONVERGENT B0 ;  /* 0x0000000000007941 */ /* 0x000fea0003800200 */
.L_x_457:
        /* <DEDUP_REMOVED lines=24> */
.L_x_461:
[----:B----4-:R-:W2:Y:S04]  /*2ce0*/  LDG.E.STRONG.GPU R10, desc[UR6][R8.64] ;  /* 0x00000006080a7981 */ /* 0x010ea8000c1ef900 */
[----:B--2---:R-:W-:Y:S01]  /*2cf0*/  CCTL.IVALL ;  /* 0x00000000ff00798f */ /* 0x004fe20002000000 */
[----:B------:R-:W-:Y:S05]  /*2d00*/  YIELD ;  /* 0x0000000000007946 */ /* 0x000fea0003800000 */
[----:B------:R-:W-:-:S13]  /*2d10*/  ISETP.NE.AND P0, PT, R10, R15, PT ;  /* 0x0000000f0a00720c */ /* 0x000fda0003f05270 */
[----:B------:R-:W-:Y:S05]  /*2d20*/  @P0 BRA `(.L_x_461) ;  /* 0xfffffffc00ec0947 */ /* 0x000fea000383ffff */
.L_x_460:
        /* <DEDUP_REMOVED lines=15> */
.L_x_463:
        /* <DEDUP_REMOVED lines=60> */
.L_x_462:
        /* <DEDUP_REMOVED lines=34> */
.L_x_464:
        /* <DEDUP_REMOVED lines=18> */
.L_x_465:
        /* <DEDUP_REMOVED lines=9> */
.L_x_466:
[----:B------:R-:W-:Y:S05]  /*35b0*/  BSYNC.RECONVERGENT B0 ;  /* 0x0000000000007941 */ /* 0x000fea0003800200 */
.L_x_459:
        /* <DEDUP_REMOVED lines=50> */
.L_x_467:
        /* <DEDUP_REMOVED lines=21> */
.L_x_469:
[----:B------:R-:W-:Y:S05]  /*3a30*/  BSYNC.RECONVERGENT B0 ;  /* 0x0000000000007941 */ /* 0x000fea0003800200 */
.L_x_468:
        /* <DEDUP_REMOVED lines=57> */
.L_x_470:
        /* <DEDUP_REMOVED lines=18> */
.L_x_472:
[----:B------:R-:W-:Y:S05]  /*3ef0*/  BSYNC.RECONVERGENT B0 ;  /* 0x0000000000007941 */ /* 0x000fea0003800200 */
.L_x_471:
        /* <DEDUP_REMOVED lines=21> */
.L_x_473:
        /* <DEDUP_REMOVED lines=18> */
.L_x_475:
[----:B------:R-:W-:Y:S05]  /*4170*/  BSYNC.RECONVERGENT B0 ;  /* 0x0000000000007941 */ /* 0x000fea0003800200 */
.L_x_474:
        /* <DEDUP_REMOVED lines=22> */
.L_x_476:
        /* <DEDUP_REMOVED lines=18> */
.L_x_478:
[----:B------:R-:W-:Y:S05]  /*4400*/  BSYNC.RECONVERGENT B0 ;  /* 0x0000000000007941 */ /* 0x000fea0003800200 */
.L_x_477:
[----:B------:R-:W3:Y:S01]  /*4410*/  LDCU UR4, c[0x0][0x410] ;  /* 0x00008200ff0477ac */ /* 0x000ee20008000800 */
[----:B------:R-:W-:Y:S02]  /*4420*/  IADD3 R38, PT, PT, R3, R38, RZ ;  /* 0x0000002603267210 */ /* 0x000fe40007ffe0ff */
[----:B------:R-:W-:Y:S01]  /*4430*/  IADD3 R39, PT, PT, R39, 0x1, RZ ;  /* 0x0000000127277810 */ /* 0x000fe20007ffe0ff */
[----:B------:R-:W3:Y:S02]  /*4440*/  LDCU UR5, c[0x0][0x3e0] ;  /* 0x00007c00ff0577ac */ /* 0x000ee40008000800 */
[----:B---3--:R-:W-:-:S06]  /*4450*/  UIMAD UR4, UR4, UR5, URZ ;  /* 0x00000005040472a4 */ /* 0x008fcc000f8e02ff */
[----:B------:R-:W-:-:S13]  /*4460*/  ISETP.GE.AND P0, PT, R38, UR4, PT ;  /* 0x0000000426007c0c */ /* 0x000fda000bf06270 */
[----:B------:R-:W-:Y:S05]  /*4470*/  @!P0 BRA `(.L_x_479) ;  /* 0xffffffbc00408947 */ /* 0x000fea000383ffff */
.L_x_448:
        /* <DEDUP_REMOVED lines=19> */
.L_x_481:
[----:B------:R-:W-:Y:S05]  /*45b0*/  BSYNC.RECONVERGENT B0 ;  /* 0x0000000000007941 */ /* 0x000fea0003800200 */
.L_x_480:
[----:B------:R-:W-:Y:S05]  /*45c0*/  @P0 EXIT ;  /* 0x000000000000094d */ /* 0x000fea0003800000 */
[----:B------:R-:W-:Y:S05]  /*45d0*/  @P2 BRA `(.L_x_482) ;  /* 0x0000000000202947 */ /* 0x000fea0003800000 */
[----:B------:R-:W-:-:S05]  /*45e0*/  IMAD R0, R4, R9, RZ ;  /* 0x0000000904007224 */ /* 0x000fca00078e02ff */
[----:B------:R-:W-:-:S13]  /*45f0*/  ISETP.NE.AND P0, PT, R0, -0x1, PT ;  /* 0xffffffff0000780c */ /* 0x000fda0003f05270 */
[----:B------:R-:W-:Y:S05]  /*4600*/  @!P0 BRA `(.L_x_482) ;  /* 0x0000000000148947 */ /* 0x000fea0003800000 */
.L_x_483:
[----:B0-----:R-:W2:Y:S04]  /*4610*/  LDG.E.STRONG.GPU R5, desc[UR6][R2.64] ;  /* 0x0000000602057981 */ /* 0x001ea8000c1ef900 */
[----:B--2---:R-:W-:Y:S01]  /*4620*/  CCTL.IVALL ;  /* 0x00000000ff00798f */ /* 0x004fe20002000000 */
[----:B------:R-:W-:Y:S05]  /*4630*/  YIELD ;  /* 0x0000000000007946 */ /* 0x000fea0003800000 */
[----:B------:R-:W-:-:S13]  /*4640*/  ISETP.NE.AND P0, PT, R5, R0, PT ;  /* 0x000000000500720c */ /* 0x000fda0003f05270 */
[----:B------:R-:W-:Y:S05]  /*4650*/  @P0 BRA `(.L_x_483) ;  /* 0xfffffffc00ec0947 */ /* 0x000fea000383ffff */
.L_x_482:
        /* <DEDUP_REMOVED lines=74> */
.L_x_486:
        /* <DEDUP_REMOVED lines=29> */
.L_x_485:
[----:B------:R-:W-:Y:S05]  /*4cd0*/  BSYNC.RECONVERGENT B0 ;  /* 0x0000000000007941 */ /* 0x000fea0003800200 */
.L_x_484:
        /* <DEDUP_REMOVED lines=10> */
.L_x_487:
        /* <DEDUP_REMOVED lines=21> */
[----:B---3--:R-:W-:Y:S02]  /*4ed0*/  F2FP.F16.F32.PACK_AB R23, R15, R12 ;  /* 0x0000000c0f17723e */ /* 0x008fe400000000ff */
[----:B------:R-:W-:-:S04]  /*4ee0*/  IADD3 R12, P1, PT, R22, UR4, RZ ;  /* 0x00000004160c7c10 */ /* 0x000fc8000ff3e0ff */
[----:B------:R-:W-:Y:S02]  /*4ef0*/  IADD3.X R13, PT, PT, R13, UR5, RZ, P1, !PT ;  /* 0x000000050d0d7c10 */ /* 0x000fe40008ffe4ff */
[----:B----4-:R-:W-:Y:S02]  /*4f00*/  F2FP.F16.F32.PACK_AB R27, R19, R16 ;  /* 0x00000010131b723e */ /* 0x010fe400000000ff */
        /* <DEDUP_REMOVED lines=56> */
[----:B----4-:R-:W-:Y:S02]  /*5290*/  F2FP.F16.F32.PACK_AB R19, R19, R12 ;  /* 0x0000000c1313723e */ /* 0x010fe400000000ff */
[----:B-----5:R-:W-:-:S03]  /*52a0*/  F2FP.F16.F32.PACK_AB R11, R17, R14 ;  /* 0x0000000e110b723e */ /* 0x020fc600000000ff */
[----:B------:R3:W-:Y:S04]  /*52b0*/  STG.E desc[UR6][R20.64], R19 ;  /* 0x0000001314007986 */ /* 0x0007e8000c101906 */
[----:B------:R3:W-:Y:S02]  /*52c0*/  STG.E desc[UR6][R24.64], R11 ;  /* 0x0000000b18007986 */ /* 0x0007e4000c101906 */
[----:B------:R-:W-:Y:S05]  /*52d0*/  @P0 BRA `(.L_x_487) ;  /* 0xfffffff800a80947 */ /* 0x000fea000383ffff */
[----:B------:R-:W-:Y:S05]  /*52e0*/  EXIT ;  /* 0x000000000000794d */ /* 0x000fea0003800000 */
.L_x_488:
        /* <DEDUP_REMOVED lines=9> */
.L_x_3416:


//--------------------- .text._Z35group_norm_nhwc_bwd_one_pass_kernelI11Bf16IOFp16WLi256ELi26ELi416EEv26Group_norm_nhwc_bwd_params --------------------------
	.section	.text._Z35group_norm_nhwc_bwd_one_pass_kernelI11Bf16IOFp16WLi256ELi26ELi416EEv26Group_norm_nhwc_bwd_params,"ax",@progbits
	.align	128
        .global         _Z35group_norm_nhwc_bwd_one_pass_kernelI11Bf16IOFp16WLi256ELi26ELi416EEv26Group_norm_nhwc_bwd_params
        .type           _Z35group_norm_nhwc_bwd_one_pass_kernelI11Bf16IOFp16WLi256ELi26ELi416EEv26Group_norm_nhwc_bwd_params,@function
        .size           _Z35group_norm_nhwc_bwd_one_pass_kernelI11Bf16IOFp16WLi256ELi26ELi416EEv26Group_norm_nhwc_bwd_params,(.L_x_3417 - _Z35group_norm_nhwc_bwd_one_pass_kernelI11Bf16IOFp16WLi256ELi26ELi416EEv26Group_norm_nhwc_bwd_params)
        .other          _Z35group_norm_nhwc_bwd_one_pass_kernelI11Bf16IOFp16WLi256ELi26ELi416EEv26Group_norm_nhwc_bwd_params,@"STO_CUDA_ENTRY STV_DEFAULT"
_Z35group_norm_nhwc_bwd_one_pass_kernelI11Bf16IOFp16WLi256ELi26ELi416EEv26Group_norm_nhwc_bwd_params:
.text._Z35group_norm_nhwc_bwd_one_pass_kernelI11Bf16IOFp16WLi256ELi26ELi416EEv26Group_norm_nhwc_bwd_params:
        /* <DEDUP_REMOVED lines=60> */
.L_x_532:
        /* <DEDUP_REMOVED lines=240> */
[----:B------:R-:W-:Y:S01]  /*12c0*/  PRMT R74, R24, 0x7632, R74 ;  /* 0x00007632184a7816 */ /* 0x000fe2000000004a */
[----:B---3--:R-:W-:Y:S02]  /*12d0*/  @P1 HADD2.F32 R69, -RZ, R71.H0_H0 ;  /* 0x20000047ff451230 */ /* 0x008fe40000004100 */
[----:B------:R-:W-:-:S02]  /*12e0*/  @P1 HADD2.F32 R70, -RZ, R41.H0_H0 ;  /* 0x20000029ff461230 */ /* 0x000fc40000004100 */
[----:B------:R-:W-:Y:S02]  /*12f0*/  HADD2.F32 R68, -RZ, R68.H0_H0 ;  /* 0x20000044ff447230 */ /* 0x000fe40000004100 */
[----:B------:R-:W-:Y:S01]  /*1300*/  HADD2.F32 R29, -RZ, R40.H0_H0 ;  /* 0x20000028ff1d7230 */ /* 0x000fe20000004100 */
        /* <DEDUP_REMOVED lines=150> */
.L_x_490:
        /* <DEDUP_REMOVED lines=288> */
.L_x_491:
        /* <DEDUP_REMOVED lines=32> */
.L_x_493:
[----:B------:R-:W-:Y:S05]  /*3070*/  BSYNC.RECONVERGENT B0 ;  /* 0x0000000000007941 */ /* 0x000fea0003800200 */
.L_x_492:
        /* <DEDUP_REMOVED lines=40> */
.L_x_495:
[----:B------:R-:W-:Y:S05]  /*3300*/  BSYNC.RECONVERGENT B0 ;  /* 0x0000000000007941 */ /* 0x000fea0003800200 */
.L_x_494:
        /* <DEDUP_REMOVED lines=158> */
.L_x_497:
[----:B------:R-:W-:Y:S05]  /*3cf0*/  BSYNC.RECONVERGENT B0 ;  /* 0x0000000000007941 */ /* 0x000fea0003800200 */
.L_x_496:
        /* <DEDUP_REMOVED lines=29> */
.L_x_499:
[----:B------:R-:W-:Y:S05]  /*3ed0*/  BSYNC.RECONVERGENT B0 ;  /* 0x0000000000007941 */ /* 0x000fea0003800200 */
.L_x_498:
        /* <DEDUP_REMOVED lines=23> */
.L_x_502:
[----:B----4-:R-:W2:Y:S04]  /*4050*/  LDG.E.STRONG.GPU R34, desc[UR8][R32.64] ;  /* 0x0000000820227981 */ /* 0x010ea8000c1ef900 */
[----:B--2---:R-:W-:Y:S01]  /*4060*/  CCTL.IVALL ;  /* 0x00000000ff00798f */ /* 0x004fe20002000000 */
[----:B------:R-:W-:Y:S05]  /*4070*/  YIELD ;  /* 0x0000000000007946 */ /* 0x000fea0003800000 */
[----:B------:R-:W-:-:S13]  /*4080*/  ISETP.NE.AND P0, PT, R34, R39, PT ;  /* 0x000000272200720c */ /* 0x000fda0003f05270 */
[----:B------:R-:W-:Y:S05]  /*4090*/  @P0 BRA `(.L_x_502) ;  /* 0xfffffffc00ec0947 */ /* 0x000fea000383ffff */
.L_x_501:
        /* <DEDUP_REMOVED lines=14> */
.L_x_504:
        /* <DEDUP_REMOVED lines=60> */
.L_x_503:
        /* <DEDUP_REMOVED lines=33> */
.L_x_505:
        /* <DEDUP_REMOVED lines=19> */
.L_x_506:
        /* <DEDUP_REMOVED lines=9> */
.L_x_507:
[----:B------:R-:W-:Y:S05]  /*4910*/  BSYNC.RECONVERGENT B0 ;  /* 0x0000000000007941 */ /* 0x000fea0003800200 */
.L_x_500:
        /* <DEDUP_REMOVED lines=65> */
.L_x_508:
        /* <DEDUP_REMOVED lines=20> */
.L_x_510:
[----:B------:R-:W-:Y:S05]  /*4e70*/  BSYNC.RECONVERGENT B0 ;  /* 0x0000000000007941 */ /* 0x000fea0003800200 */
.L_x_509:
        /* <DEDUP_REMOVED lines=49> */
.L_x_511:
        /* <DEDUP_REMOVED lines=32> */
.L_x_513:
[----:B------:R-:W-:Y:S05]  /*5390*/  BSYNC.RECONVERGENT B0 ;  /* 0x0000000000007941 */ /* 0x000fea0003800200 */
.L_x_512:
        /* <DEDUP_REMOVED lines=21> */
.L_x_514:
        /* <DEDUP_REMOVED lines=18> */
.L_x_516:
[----:B------:R-:W-:Y:S05]  /*5610*/  BSYNC.RECONVERGENT B0 ;  /* 0x0000000000007941 */ /* 0x000fea0003800200 */
.L_x_515:
        /* <DEDUP_REMOVED lines=21> */
.L_x_517:
        /* <DEDUP_REMOVED lines=18> */
.L_x_519:
[----:B------:R-:W-:Y:S05]  /*5890*/  BSYNC.RECONVERGENT B0 ;  /* 0x0000000000007941 */ /* 0x000fea0003800200 */
.L_x_518:
        /* <DEDUP_REMOVED lines=21> */
.L_x_520:
        /* <DEDUP_REMOVED lines=18> */
.L_x_522:
[----:B------:R-:W-:Y:S05]  /*5b10*/  BSYNC.RECONVERGENT B0 ;  /* 0x0000000000007941 */ /* 0x000fea0003800200 */
.L_x_521:
        /* <DEDUP_REMOVED lines=21> */
.L_x_523:
        /* <DEDUP_REMOVED lines=18> */
.L_x_525:
[----:B------:R-:W-:Y:S05]  /*5d90*/  BSYNC.RECONVERGENT B0 ;  /* 0x0000000000007941 */ /* 0x000fea0003800200 */
.L_x_524:
        /* <DEDUP_REMOVED lines=21> */
.L_x_526:
        /* <DEDUP_REMOVED lines=18> */
.L_x_528:
[----:B------:R-:W-:Y:S05]  /*6010*/  BSYNC.RECONVERGENT B0 ;  /* 0x0000000000007941 */ /* 0x000fea0003800200 */
.L_x_527:
        /* <DEDUP_REMOVED lines=21> */
.L_x_529:
        /* <DEDUP_REMOVED lines=18> */
.L_x_531:
[----:B------:R-:W-:Y:S05]  /*6290*/  BSYNC.RECONVERGENT B0 ;  /* 0x0000000000007941 */ /* 0x000fea0003800200 */
.L_x_530:
[----:B------:R-:W-:Y:S02]  /*62a0*/  IADD3 R48, PT, PT, R3, R48, RZ ;  /* 0x0000003003307210 */ /* 0x000fe40007ffe0ff */
[----:B------:R-:W-:Y:S02]  /*62b0*/  IADD3 R47, PT, PT, R47, 0x1, RZ ;  /* 0x000000012f2f7810 */ /* 0x000fe40007ffe0ff */
[----:B------:R-:W-:-:S13]  /*62c0*/  ISETP.GE.AND P0, PT, R48, UR4, PT ;  /* 0x0000000430007c0c */ /* 0x000fda000bf06270 */
[----:B------:R-:W-:Y:S05]  /*62d0*/  @!P0 BRA `(.L_x_532) ;  /* 0xffffffa000388947 */ /* 0x000fea000383ffff */
.L_x_489:
        /* <DEDUP_REMOVED lines=19> */
.L_x_534:
[----:B------:R-:W-:Y:S05]  /*6410*/  BSYNC.RECONVERGENT B0 ;  /* 0x0000000000007941 */ /* 0x000fea0003800200 */
.L_x_533:
[----:B------:R-:W-:Y:S05]  /*6420*/  @P0 EXIT ;  /* 0x000000000000094d */ /* 0x000fea0003800000 */
[----:B------:R-:W-:Y:S05]  /*6430*/  @P2 BRA `(.L_x_535) ;  /* 0x0000000000202947 */ /* 0x000fea0003800000 */
[----:B------:R-:W-:-:S05]  /*6440*/  IMAD R0, R6, R7, RZ ;  /* 0x0000000706007224 */ /* 0x000fca00078e02ff */
[----:B------:R-:W-:-:S13]  /*6450*/  ISETP.NE.AND P0, PT, R0, -0x1, PT ;  /* 0xffffffff0000780c */ /* 0x000fda0003f05270 */
[----:B------:R-:W-:Y:S05]  /*6460*/  @!P0 BRA `(.L_x_535) ;  /* 0x0000000000148947 */ /* 0x000fea0003800000 */
.L_x_536:
[----:B0-----:R-:W5:Y:S04]  /*6470*/  LDG.E.STRONG.GPU R3, desc[UR8][R4.64] ;  /* 0x0000000804037981 */ /* 0x001f68000c1ef900 */
[----:B-----5:R-:W-:Y:S01]  /*6480*/  CCTL.IVALL ;  /* 0x00000000ff00798f */ /* 0x020fe20002000000 */
[----:B------:R-:W-:Y:S05]  /*6490*/  YIELD ;  /* 0x0000000000007946 */ /* 0x000fea0003800000 */
[----:B------:R-:W-:-:S13]  /*64a0*/  ISETP.NE.AND P0, PT, R3, R0, PT ;  /* 0x000000000300720c */ /* 0x000fda0003f05270 */
[----:B------:R-:W-:Y:S05]  /*64b0*/  @P0 BRA `(.L_x_536) ;  /* 0xfffffffc00ec0947 */ /* 0x000fea000383ffff */
.L_x_535:
        /* <DEDUP_REMOVED lines=74> */
.L_x_539:
        /* <DEDUP_REMOVED lines=21> */
[----:B--2---:R-:W-:Y:S02]  /*6ab0*/  F2FP.F16.F32.PACK_AB R17, R11, R8 ;  /* 0x000000080b11723e */ /* 0x004fe400000000ff */
[----:B------:R-:W-:-:S02]  /*6ac0*/  MOV R8, R20 ;  /* 0x0000001400087202 */ /* 0x000fc40000000f00 */
[-C--:B------:R-:W-:Y:S02]  /*6ad0*/  MOV R11, R23.reuse ;  /* 0x00000017000b7202 */ /* 0x080fe40000000f00 */
[----:B---3--:R-:W-:Y:S01]  /*6ae0*/  F2FP.F16.F32.PACK_AB R19, R15, R12 ;  /* 0x0000000c0f13723e */ /* 0x008fe200000000ff */
[----:B------:R0:W-:Y:S04]  /*6af0*/  STG.E desc[UR8][R8.64], R17 ;  /* 0x0000001108007986 */ /* 0x0001e8000c101908 */
[----:B------:R0:W-:Y:S01]  /*6b00*/  STG.E desc[UR8][R10.64], R19 ;  /* 0x000000130a007986 */ /* 0x0001e2000c101908 */
[----:B------:R-:W-:Y:S02]  /*6b10*/  IADD3 R20, P4, PT, R20, 0x680, RZ ;  /* 0x0000068014147810 */ /* 0x000fe40007f9e0ff */
[----:B------:R-:W-:-:S02]  /*6b20*/  IADD3.X R23, PT, PT, RZ, R23, RZ, P3, !PT ;  /* 0x00000017ff177210 */ /* 0x000fc40001ffe4ff */
[----:B------:R-:W-:Y:S01]  /*6b30*/  IADD3.X R21, PT, PT, RZ, R21, RZ, P4, !PT ;  /* 0x00000015ff157210 */ /* 0x000fe200027fe4ff */
[----:B------:R-:W-:Y:S08]  /*6b40*/  @P1 BRA `(.L_x_539) ;  /* 0xfffffffc00841947 */ /* 0x000ff0000383ffff */
.L_x_538:
[----:B------:R-:W-:Y:S05]  /*6b50*/  BSYNC.RECONVERGENT B0 ;  /* 0x0000000000007941 */ /* 0x000fea0003800200 */
.L_x_537:
        /* <DEDUP_REMOVED lines=10> */
.L_x_540:
        /* <DEDUP_REMOVED lines=21> */
[----:B----4-:R-:W-:Y:S02]  /*6d50*/  F2FP.F16.F32.PACK_AB R19, R7, R4 ;  /* 0x000000040713723e */ /* 0x010fe400000000ff */
[----:B------:R-:W-:-:S04]  /*6d60*/  LOP3.LUT R4, R26, 0x3, RZ, 0xc0, !PT ;  /* 0x000000031a047812 */ /* 0x000fc800078ec0ff */
[----:B------:R-:W-:Y:S02]  /*6d70*/  IADD3.X R17, PT, PT, R4, UR5, RZ, P1, !PT ;  /* 0x0000000504117c10 */ /* 0x000fe40008ffe4ff */
[----:B-----5:R-:W-:Y:S02]  /*6d80*/  F2FP.F16.F32.PACK_AB R21, R11, R8 ;  /* 0x000000080b15723e */ /* 0x020fe400000000ff */
        /* <DEDUP_REMOVED lines=57> */
[----:B-----5:R-:W-:-:S03]  /*7120*/  F2FP.F16.F32.PACK_AB R7, R9, R6 ;  /* 0x000000060907723e */ /* 0x020fc600000000ff */
[----:B------:R4:W-:Y:S04]  /*7130*/  STG.E desc[UR8][R12.64], R5 ;  /* 0x000000050c007986 */ /* 0x0009e8000c101908 */
[----:B------:R4:W-:Y:S02]  /*7140*/  STG.E desc[UR8][R14.64], R7 ;  /* 0x000000070e007986 */ /* 0x0009e4000c101908 */
[----:B------:R-:W-:Y:S05]  /*7150*/  @P0 BRA `(.L_x_540) ;  /* 0xfffffff800a80947 */ /* 0x000fea000383ffff */
[----:B------:R-:W-:Y:S05]  /*7160*/  EXIT ;  /* 0x000000000000794d */ /* 0x000fea0003800000 */
.L_x_541:
        /* <DEDUP_REMOVED lines=9> */
.L_x_3417:


//--------------------- .text._Z35group_norm_nhwc_bwd_one_pass_kernelI11Bf16IOFp16WLi512ELi26ELi416EEv26Group_norm_nhwc_bwd_params --------------------------
	.section	.text._Z35group_norm_nhwc_bwd_one_pass_kernelI11Bf16IOFp16WLi512ELi26ELi416EEv26Group_norm_nhwc_bwd_params,"ax",@progbits
	.align	128
        .global         _Z35group_norm_nhwc_bwd_one_pass_kernelI11Bf16IOFp16WLi512ELi26ELi416EEv26Group_norm_nhwc_bwd_params
        .type           _Z35group_norm_nhwc_bwd_one_pass_kernelI11Bf16IOFp16WLi512ELi26ELi416EEv26Group_norm_nhwc_bwd_params,@function
        .size           _Z35group_norm_nhwc_bwd_one_pass_kernelI11Bf16IOFp16WLi512ELi26ELi416EEv26Group_norm_nhwc_bwd_params,(.L_x_3418 - _Z35group_norm_nhwc_bwd_one_pass_kernelI11Bf16IOFp16WLi512ELi26ELi416EEv26Group_norm_nhwc_bwd_params)
        .other          _Z35group_norm_nhwc_bwd_one_pass_kernelI11Bf16IOFp16WLi512ELi26ELi416EEv26Group_norm_nhwc_bwd_params,@"STO_CUDA_ENTRY STV_DEFAULT"
_Z35group_norm_nhwc_bwd_one_pass_kernelI11Bf16IOFp16WLi512ELi26ELi416EEv26Group_norm_nhwc_bwd_params:
.text._Z35group_norm_nhwc_bwd_one_pass_kernelI11Bf16IOFp16WLi512ELi26ELi416EEv26Group_norm_nhwc_bwd_params:
        /* <DEDUP_REMOVED lines=22> */
.L_x_609:
[----:B-1----:R-:W1:Y:S01]  /*0160*/  LDC R10, c[0x0][0x410] ;  /* 0x00010400ff0a7b82 */ /* 0x002e620000000800 */
[----:B--2---:R-:W2:Y:S01]  /*0170*/  LDCU UR4, c[0x0][0x41c] ;  /* 0x00008380ff0477ac */ /* 0x004ea20008000800 */
[----:B------:R-:W-:Y:S02]  /*0180*/  ISETP.GE.AND P2, PT, R79, RZ, PT ;  /* 0x000000ff4f00720c */ /* 0x000fe40003f46270 */
[----:B------:R-:W-:Y:S01]  /*0190*/  CS2R R74, SRZ ;  /* 0x00000000004a7805 */ /* 0x000fe2000001ff00 */
[----:B---3--:R-:W3:Y:S01]  /*01a0*/  LDCU.128 UR8, c[0x0][0x400] ;  /* 0x00008000ff0877ac */ /* 0x008ee20008000c00 */
[----:B-1----:R-:W-:-:S04]  /*01b0*/  IABS R7, R10 ;  /* 0x0000000a00077213 */ /* 0x002fc80000000000 */
[----:B------:R-:W1:Y:S08]  /*01c0*/  I2F.RP R6, R7 ;  /* 0x0000000700067306 */ /* 0x000e700000209400 */
[----:B-1----:R-:W1:Y:S02]  /*01d0*/  MUFU.RCP R6, R6 ;  /* 0x0000000600067308 */ /* 0x002e640000001000 */
[----:B-1--4-:R-:W-:-:S06]  /*01e0*/  IADD3 R4, PT, PT, R6, 0xffffffe, RZ ;  /* 0x0ffffffe06047810 */ /* 0x012fcc0007ffe0ff */
        /* <DEDUP_REMOVED lines=12> */
[----:B------:R-:W-:Y:S01]  /*02b0*/  ISETP.GE.AND P3, PT, R6, RZ, PT ;  /* 0x000000ff0600720c */ /* 0x000fe20003f66270 */
[----:B--2---:R-:W-:-:S10]  /*02c0*/  IMAD R11, R3, UR4, R78 ;  /* 0x00000004030b7c24 */ /* 0x004fd4000f8e024e */
[----:B------:R-:W-:Y:S02]  /*02d0*/  @!P4 IADD3 R4, PT, PT, R4, -R7, RZ ;  /* 0x800000070404c210 */ /* 0x000fe40007ffe0ff */
[----:B------:R-:W-:Y:S02]  /*02e0*/  CS2R R72, SRZ ;  /* 0x0000000000487805 */ /* 0x000fe4000001ff00 */
[----:B------:R-:W-:Y:S02]  /*02f0*/  @!P4 IADD3 R5, PT, PT, R5, 0x1, RZ ;  /* 0x000000010505c810 */ /* 0x000fe40007ffe0ff */
[----:B------:R-:W-:Y:S02]  /*0300*/  CS2R R70, SRZ ;  /* 0x0000000000467805 */ /* 0x000fe4000001ff00 */
[----:B---3--:R-:W-:Y:S02]  /*0310*/  ISETP.GE.U32.AND P0, PT, R11, UR8, PT ;  /* 0x000000080b007c0c */ /* 0x008fe4000bf06070 */
[----:B------:R-:W-:-:S02]  /*0320*/  CS2R R68, SRZ ;  /* 0x0000000000447805 */ /* 0x000fc4000001ff00 */
[----:B------:R-:W-:Y:S02]  /*0330*/  SHF.R.S32.HI R15, RZ, 0x1f, R11 ;  /* 0x0000001fff0f7819 */ /* 0x000fe4000001140b */
[----:B------:R-:W-:Y:S02]  /*0340*/  CS2R R66, SRZ ;  /* 0x0000000000427805 */ /* 0x000fe4000001ff00 */
[----:B------:R-:W-:Y:S02]  /*0350*/  ISETP.GE.U32.AND P1, PT, R4, R7, PT ;  /* 0x000000070400720c */ /* 0x000fe40003f26070 */
[----:B------:R-:W-:Y:S02]  /*0360*/  CS2R R64, SRZ ;  /* 0x0000000000407805 */ /* 0x000fe4000001ff00 */
[----:B------:R-:W-:Y:S02]  /*0370*/  ISETP.GE.AND.EX P0, PT, R15, UR9, PT, P0 ;  /* 0x000000090f007c0c */ /* 0x000fe4000bf06300 */
[----:B------:R-:W-:-:S02]  /*0380*/  CS2R R62, SRZ ;  /* 0x00000000003e7805 */ /* 0x000fc4000001ff00 */
[-C--:B------:R-:W-:Y:S01]  /*0390*/  ISETP.GT.U32.AND P5, PT, R7, R4.reuse, PT ;  /* 0x000000040700720c */ /* 0x080fe20003fa4070 */
[----:B------:R-:W1:Y:S01]  /*03a0*/  LDCU.U8 UR4, c[0x0][0x414] ;  /* 0x00008280ff0477ac */ /* 0x000e620008000000 */
[----:B------:R-:W-:Y:S02]  /*03b0*/  IADD3 R7, PT, PT, R4, -R7, RZ ;  /* 0x8000000704077210 */ /* 0x000fe40007ffe0ff */
[----:B------:R-:W-:Y:S02]  /*03c0*/  ISETP.NE.AND P4, PT, R10, RZ, PT ;  /* 0x000000ff0a00720c */ /* 0x000fe40003f85270 */
[----:B------:R-:W-:Y:S02]  /*03d0*/  SEL R4, R7, R4, !P5 ;  /* 0x0000000407047207 */ /* 0x000fe40006800000 */
[----:B------:R-:W-:Y:S02]  /*03e0*/  LOP3.LUT R7, RZ, R10, RZ, 0x33, !PT ;  /* 0x0000000aff077212 */ /* 0x000fe400078e33ff */
[----:B------:R-:W-:Y:S01]  /*03f0*/  @!P2 IADD3 R4, PT, PT, -R4, RZ, RZ ;  /* 0x000000ff0404a210 */ /* 0x000fe20007ffe1ff */
[----:B------:R-:W2:Y:S01]  /*0400*/  @!P0 LDC.64 R16, c[0x0][0x3f8] ;  /* 0x0000fe00ff108b82 */ /* 0x000ea20000000a00 */
[----:B------:R-:W-:-:S02]  /*0410*/  IADD3 R13, PT, PT, R11, 0x20, RZ ;  /* 0x000000200b0d7810 */ /* 0x000fc40007ffe0ff */
[----:B------:R-:W-:Y:S02]  /*0420*/  @P1 IADD3 R5, PT, PT, R5, 0x1, RZ ;  /* 0x0000000105051810 */ /* 0x000fe40007ffe0ff */
[----:B------:R-:W-:Y:S02]  /*0430*/  SEL R119, R7, R4, !P4 ;  /* 0x0000000407777207 */ /* 0x000fe40006000000 */
[----:B------:R-:W-:Y:S01]  /*0440*/  ISETP.GE.U32.AND P1, PT, R13, UR8, PT ;  /* 0x000000080d007c0c */ /* 0x000fe2000bf26070 */
[----:B------:R-:W3:Y:S01]  /*0450*/  @!P0 LDC.64 R24, c[0x0][0x3a0] ;  /* 0x0000e800ff188b82 */ /* 0x000ee20000000a00 */
[----:B------:R-:W-:Y:S01]  /*0460*/  SHF.R.S32.HI R19, RZ, 0x1f, R13 ;  /* 0x0000001fff137819 */ /* 0x000fe2000001140d */
[----:B------:R-:W-:Y:S01]  /*0470*/  IMAD R9, R119, 0x1a, RZ ;  /* 0x0000001a77097824 */ /* 0x000fe200078e02ff */
[----:B------:R-:W-:Y:S02]  /*0480*/  @!P3 IADD3 R5, PT, PT, -R5, RZ, RZ ;  /* 0x000000ff0505b210 */ /* 0x000fe40007ffe1ff */
[----:B------:R-:W-:-:S02]  /*0490*/  ISETP.GE.AND.EX P1, PT, R19, UR9, PT, P1 ;  /* 0x0000000913007c0c */ /* 0x000fc4000bf26310 */
[----:B------:R-:W-:Y:S01]  /*04a0*/  SEL R5, R7, R5, !P4 ;  /* 0x0000000507057207 */ /* 0x000fe20006000000 */
[----:B------:R-:W4:Y:S01]  /*04b0*/  @!P0 LDC.64 R26, c[0x0][0x398] ;  /* 0x0000e600ff1a8b82 */ /* 0x000f220000000a00 */
[C---:B------:R-:W-:Y:S02]  /*04c0*/  IADD3 R120, P2, PT, R9.reuse, R2, RZ ;  /* 0x0000000209787210 */ /* 0x040fe40007f5e0ff */
[----:B------:R-:W-:Y:S02]  /*04d0*/  SHF.R.S32.HI R2, RZ, 0x1f, R5 ;  /* 0x0000001fff027819 */ /* 0x000fe40000011405 */
[----:B------:R-:W-:-:S03]  /*04e0*/  LEA.HI.X.SX32 R121, R9, RZ, 0x1, P2 ;  /* 0x000000ff09797211 */ /* 0x000fc600010f0eff */
[----:B------:R-:W-:Y:S02]  /*04f0*/  IMAD R2, R2, UR10, RZ ;  /* 0x0000000a02027c24 */ /* 0x000fe4000f8e02ff */
[----:B------:R-:W5:Y:S01]  /*0500*/  @!P1 LDC.64 R22, c[0x0][0x3f8] ;  /* 0x0000fe00ff169b82 */ /* 0x000f620000000a00 */
[----:B------:R-:W-:-:S04]  /*0510*/  IMAD.WIDE.U32 R120, R5, UR10, R120 ;  /* 0x0000000a05787c25 */ /* 0x000fc8000f8e0078 */
[----:B------:R-:W-:Y:S01]  /*0520*/  IMAD R123, R5, UR11, R2 ;  /* 0x0000000b057b7c24 */ /* 0x000fe2000f8e0202 */
[----:B------:R-:W-:Y:S01]  /*0530*/  @!P0 MOV R122, R120 ;  /* 0x00000078007a8202 */ /* 0x000fe20000000f00 */
[-C--:B--2---:R-:W-:Y:S01]  /*0540*/  @!P0 IMAD R2, R15, R16.reuse, RZ ;  /* 0x000000100f028224 */ /* 0x084fe200078e02ff */
[----:B------:R-:W-:Y:S01]  /*0550*/  IADD3 R15, PT, PT, R11, 0x40, RZ ;  /* 0x000000400b0f7810 */ /* 0x000fe20007ffe0ff */
[----:B0-----:R-:W2:Y:S01]  /*0560*/  @!P1 LDC.64 R28, c[0x0][0x3a0] ;  /* 0x0000e800ff1c9b82 */ /* 0x001ea20000000a00 */
[----:B------:R-:W-:Y:S01]  /*0570*/  IADD3 R123, PT, PT, R121, R123, RZ ;  /* 0x0000007b797b7210 */ /* 0x000fe20007ffe0ff */
[----:B------:R-:W-:Y:S01]  /*0580*/  @!P0 IMAD R7, R11, R17, R2 ;  /* 0x000000110b078224 */ /* 0x000fe200078e0202 */
[----:B------:R-:W-:Y:S02]  /*0590*/  ISETP.GE.U32.AND P3, PT, R15, UR8, PT ;  /* 0x000000080f007c0c */ /* 0x000fe4000bf66070 */
[----:B------:R-:W-:Y:S01]  /*05a0*/  SHF.R.S32.HI R21, RZ, 0x1f, R15 ;  /* 0x0000001fff157819 */ /* 0x000fe2000001140f */
[C---:B------:R-:W-:Y:S01]  /*05b0*/  @!P0 IMAD.WIDE.U32 R4, R11.reuse, R16, R122 ;  /* 0x000000100b048225 */ /* 0x040fe200078e007a */
[----:B------:R-:W-:Y:S01]  /*05c0*/  IADD3 R17, PT, PT, R11, 0x60, RZ ;  /* 0x000000600b117810 */ /* 0x000fe20007ffe0ff */
[----:B------:R-:W0:Y:S01]  /*05d0*/  @!P1 LDC.64 R30, c[0x0][0x398] ;  /* 0x0000e600ff1e9b82 */ /* 0x000e220000000a00 */
[----:B------:R-:W-:-:S02]  /*05e0*/  ISETP.GE.AND.EX P3, PT, R21, UR9, PT, P3 ;  /* 0x0000000915007c0c */ /* 0x000fc4000bf66330 */
[----:B------:R-:W-:Y:S02]  /*05f0*/  ISETP.GE.U32.AND P4, PT, R17, UR8, PT ;  /* 0x0000000811007c0c */ /* 0x000fe4000bf86070 */
[----:B------:R-:W-:Y:S01]  /*0600*/  @!P0 IADD3 R5, PT, PT, R5, R7, RZ ;  /* 0x0000000705058210 */ /* 0x000fe20007ffe0ff */
[----:B-----5:R-:W-:Y:S01]  /*0610*/  @!P1 IMAD R8, R19, R22, RZ ;  /* 0x0000001613089224 */ /* 0x020fe200078e02ff */
[----:B------:R-:W-:Y:S02]  /*0620*/  @!P1 MOV R9, R123 ;  /* 0x0000007b00099202 */ /* 0x000fe40000000f00 */
[----:B------:R-:W-:Y:S01]  /*0630*/  @!P0 SHF.L.U32 R7, R4, 0x1, RZ ;  /* 0x0000000104078819 */ /* 0x000fe200000006ff */
[----:B------:R-:W-:Y:S01]  /*0640*/  @!P1 IMAD R19, R13, R23, R8 ;  /* 0x000000170d139224 */ /* 0x000fe200078e0208 */
[----:B------:R-:W-:-:S03]  /*0650*/  SHF.R.S32.HI R23, RZ, 0x1f, R17 ;  /* 0x0000001fff177819 */ /* 0x000fc60000011411 */
[----:B------:R-:W5:Y:S01]  /*0660*/  @!P3 LDC.64 R32, c[0x0][0x3f8] ;  /* 0x0000fe00ff20bb82 */ /* 0x000f620000000a00 */
[----:B------:R-:W-:Y:S02]  /*0670*/  @!P1 MOV R8, R120 ;  /* 0x0000007800089202 */ /* 0x000fe40000000f00 */
[----:B------:R-:W-:Y:S02]  /*0680*/  ISETP.GE.AND.EX P4, PT, R23, UR9, PT, P4 ;  /* 0x0000000917007c0c */ /* 0x000fe4000bf86340 */
[----:B------:R-:W-:Y:S01]  /*0690*/  @!P0 SHF.L.U64.HI R2, R4, 0x1, R5 ;  /* 0x0000000104028819 */ /* 0x000fe20000010205 */
[----:B------:R-:W-:Y:S01]  /*06a0*/  @!P1 IMAD.WIDE.U32 R8, R13, R22, R8 ;  /* 0x000000160d089225 */ /* 0x000fe200078e0008 */
[C---:B---3--:R-:W-:Y:S02]  /*06b0*/  @!P0 IADD3 R4, P2, PT, R7.reuse, R24, RZ ;  /* 0x0000001807048210 */ /* 0x048fe40007f5e0ff */
[----:B----4-:R-:W-:Y:S02]  /*06c0*/  @!P0 IADD3 R6, P5, PT, R7, R26, RZ ;  /* 0x0000001a07068210 */ /* 0x010fe40007fbe0ff */
[----:B------:R-:W-:-:S02]  /*06d0*/  @!P0 IADD3.X R5, PT, PT, R2, R25, RZ, P2, !PT ;  /* 0x0000001902058210 */ /* 0x000fc400017fe4ff */
[----:B------:R-:W-:Y:S02]  /*06e0*/  @!P0 IADD3.X R7, PT, PT, R2, R27, RZ, P5, !PT ;  /* 0x0000001b02078210 */ /* 0x000fe40002ffe4ff */
[----:B------:R-:W-:Y:S01]  /*06f0*/  @!P1 IADD3 R9, PT, PT, R9, R19, RZ ;  /* 0x0000001309099210 */ /* 0x000fe20007ffe0ff */
[----:B------:R5:W3:Y:S01]  /*0700*/  @!P0 LDG.E R75, desc[UR6][R4.64] ;  /* 0x00000006044b8981 */ /* 0x000ae2000c1e1900 */
[C---:B------:R-:W-:Y:S01]  /*0710*/  @!P1 SHF.L.U32 R13, R8.reuse, 0x1, RZ ;  /* 0x00000001080d9819 */ /* 0x040fe200000006ff */
[----:B------:R-:W4:Y:S01]  /*0720*/  @!P4 LDC.64 R24, c[0x0][0x3f8] ;  /* 0x0000fe00ff18cb82 */ /* 0x000f220000000a00 */
[----:B------:R-:W-:Y:S01]  /*0730*/  @!P1 SHF.L.U64.HI R2, R8, 0x1, R9 ;  /* 0x0000000108029819 */ /* 0x000fe20000010209 */
[----:B------:R1:W3:Y:S01]  /*0740*/  @!P0 LDG.E R74, desc[UR6][R6.64] ;  /* 0x00000006064a8981 */ /* 0x0002e2000c1e1900 */
[----:B--2---:R-:W-:Y:S02]  /*0750*/  @!P1 IADD3 R8, P0, PT, R13, R28, RZ ;  /* 0x0000001c0d089210 */ /* 0x004fe40007f1e0ff */
[----:B------:R-:W-:-:S02]  /*0760*/  IADD3 R19, PT, PT, R11, 0x80, RZ ;  /* 0x000000800b137810 */ /* 0x000fc40007ffe0ff */
[----:B------:R-:W-:Y:S01]  /*0770*/  @!P1 IADD3.X R9, PT, PT, R2, R29, RZ, P0, !PT ;  /* 0x0000001d02099210 */ /* 0x000fe200007fe4ff */
[----:B------:R-:W2:Y:S01]  /*0780*/  @!P3 LDC.64 R26, c[0x0][0x3a0] ;  /* 0x0000e800ff1abb82 */ /* 0x000ea20000000a00 */
[----:B-----5:R-:W-:Y:S01]  /*0790*/  @!P3 IMAD R4, R21, R32, RZ ;  /* 0x000000201504b224 */ /* 0x020fe200078e02ff */
[----:B------:R-:W-:Y:S02]  /*07a0*/  ISETP.GE.U32.AND P0, PT, R19, UR8, PT ;  /* 0x0000000813007c0c */ /* 0x000fe4000bf06070 */
[----:B------:R-:W-:Y:S01]  /*07b0*/  SHF.R.S32.HI R21, RZ, 0x1f, R19 ;  /* 0x0000001fff157819 */ /* 0x000fe20000011413 */
[----:B-1----:R-:W-:Y:S01]  /*07c0*/  @!P3 IMAD R7, R15, R33, R4 ;  /* 0x000000210f07b224 */ /* 0x002fe200078e0204 */
[----:B------:R-:W-:Y:S01]  /*07d0*/  @!P3 MOV R4, R120 ;  /* 0x000000780004b202 */ /* 0x000fe20000000f00 */
[----:B------:R1:W5:Y:S01]  /*07e0*/  @!P1 LDG.E R73, desc[UR6][R8.64] ;  /* 0x0000000608499981 */ /* 0x000362000c1e1900 */
[----:B------:R-:W2:Y:S01]  /*07f0*/  @!P3 LDC.64 R28, c[0x0][0x398] ;  /* 0x0000e600ff1cbb82 */ /* 0x000ea20000000a00 */
[----:B------:R-:W-:-:S02]  /*0800*/  @!P3 MOV R5, R123 ;  /* 0x0000007b0005b202 */ /* 0x000fc40000000f00 */
[----:B------:R-:W-:Y:S02]  /*0810*/  ISETP.GE.AND.EX P0, PT, R21, UR9, PT, P0 ;  /* 0x0000000915007c0c */ /* 0x000fe4000bf06300 */
[----:B0-----:R-:W-:Y:S01]  /*0820*/  @!P1 IADD3 R12, P2, PT, R13, R30, RZ ;  /* 0x0000001e0d0c9210 */ /* 0x001fe20007f5e0ff */
[----:B------:R-:W-:-:S03]  /*0830*/  @!P3 IMAD.WIDE.U32 R4, R15, R32, R4 ;  /* 0x000000200f04b225 */ /* 0x000fc600078e0004 */
[----:B------:R-:W-:Y:S02]  /*0840*/  @!P1 IADD3.X R13, PT, PT, R2, R31, RZ, P2, !PT ;  /* 0x0000001f020d9210 */ /* 0x000fe400017fe4ff */
[----:B------:R-:W-:Y:S01]  /*0850*/  @!P3 IADD3 R5, PT, PT, R5, R7, RZ ;  /* 0x000000070505b210 */ /* 0x000fe20007ffe0ff */
[----:B------:R-:W0:Y:S01]  /*0860*/  @!P4 LDC.64 R30, c[0x0][0x3a0] ;  /* 0x0000e800ff1ecb82 */ /* 0x000e220000000a00 */
[C---:B------:R-:W-:Y:S01]  /*0870*/  @!P3 SHF.L.U32 R7, R4.reuse, 0x1, RZ ;  /* 0x000000010407b819 */ /* 0x040fe200000006ff */
[----:B------:R2:W5:Y:S01]  /*0880*/  @!P1 LDG.E R72, desc[UR6][R12.64] ;  /* 0x000000060c489981 */ /* 0x000562000c1e1900 */
[----:B------:R-:W-:Y:S01]  /*0890*/  IADD3 R15, PT, PT, R11, 0xa0, RZ ;  /* 0x000000a00b0f7810 */ /* 0x000fe20007ffe0ff */
[----:B----4-:R-:W-:Y:S01]  /*08a0*/  @!P4 IMAD R6, R23, R24, RZ ;  /* 0x000000181706c224 */ /* 0x010fe200078e02ff */
[----:B------:R-:W-:Y:S02]  /*08b0*/  @!P3 SHF.L.U64.HI R2, R4, 0x1, R5 ;  /* 0x000000010402b819 */ /* 0x000fe40000010205 */
[----:B-1----:R-:W-:Y:S01]  /*08c0*/  @!P4 MOV R8, R120 ;  /* 0x000000780008c202 */ /* 0x002fe20000000f00 */
[----:B------:R-:W1:Y:S01]  /*08d0*/  @!P0 LDC.64 R32, c[0x0][0x3f8] ;  /* 0x0000fe00ff208b82 */ /* 0x000e620000000a00 */
[----:B------:R-:W-:-:S02]  /*08e0*/  @!P4 MOV R9, R123 ;  /* 0x0000007b0009c202 */ /* 0x000fc40000000f00 */
[----:B--2---:R-:W-:Y:S02]  /*08f0*/  @!P3 IADD3 R4, P1, PT, R7, R26, RZ ;  /* 0x0000001a0704b210 */ /* 0x004fe40007f3e0ff */
[----:B------:R-:W-:Y:S02]  /*0900*/  ISETP.GE.U32.AND P2, PT, R15, UR8, PT ;  /* 0x000000080f007c0c */ /* 0x000fe4000bf46070 */
[----:B------:R-:W-:Y:S01]  /*0910*/  SHF.R.S32.HI R23, RZ, 0x1f, R15 ;  /* 0x0000001fff177819 */ /* 0x000fe2000001140f */
[C---:B------:R-:W-:Y:S01]  /*0920*/  @!P4 IMAD R25, R17.reuse, R25, R6 ;  /* 0x000000191119c224 */ /* 0x040fe200078e0206 */
[----:B------:R-:W-:Y:S01]  /*0930*/  @!P3 IADD3.X R5, PT, PT, R2, R27, RZ, P1, !PT ;  /* 0x0000001b0205b210 */ /* 0x000fe20000ffe4ff */
[----:B------:R-:W-:Y:S01]  /*0940*/  @!P4 IMAD.WIDE.U32 R8, R17, R24, R8 ;  /* 0x000000181108c225 */ /* 0x000fe200078e0008 */
[----:B------:R-:W-:Y:S01]  /*0950*/  @!P3 IADD3 R6, P1, PT, R7, R28, RZ ;  /* 0x0000001c0706b210 */ /* 0x000fe20007f3e0ff */
[----:B------:R-:W2:Y:S01]  /*0960*/  @!P4 LDC.64 R26, c[0x0][0x398] ;  /* 0x0000e600ff1acb82 */ /* 0x000ea20000000a00 */
[----:B------:R-:W-:Y:S01]  /*0970*/  ISETP.GE.AND.EX P2, PT, R23, UR9, PT, P2 ;  /* 0x0000000917007c0c */ /* 0x000fe2000bf46320 */
[----:B------:R0:W4:Y:S01]  /*0980*/  @!P3 LDG.E R71, desc[UR6][R4.64] ;  /* 0x000000060447b981 */ /* 0x000122000c1e1900 */
[----:B------:R-:W-:-:S02]  /*0990*/  IADD3 R17, PT, PT, R11, 0xc0, RZ ;  /* 0x000000c00b117810 */ /* 0x000fc40007ffe0ff */
[----:B------:R-:W-:Y:S02]  /*09a0*/  @!P4 IADD3 R13, PT, PT, R9, R25, RZ ;  /* 0x00000019090dc210 */ /* 0x000fe40007ffe0ff */
[----:B------:R-:W-:Y:S02]  /*09b0*/  @!P3 IADD3.X R7, PT, PT, R2, R29, RZ, P1, !PT ;  /* 0x0000001d0207b210 */ /* 0x000fe40000ffe4ff */
[----:B------:R-:W-:Y:S01]  /*09c0*/  ISETP.GE.U32.AND P1, PT, R17, UR8, PT ;  /* 0x0000000811007c0c */ /* 0x000fe2000bf26070 */
[----:B------:R-:W2:Y:S01]  /*09d0*/  @!P0 LDC.64 R28, c[0x0][0x3a0] ;  /* 0x0000e800ff1c8b82 */ /* 0x000ea20000000a00 */
[----:B------:R-:W-:Y:S01]  /*09e0*/  SHF.R.S32.HI R25, RZ, 0x1f, R17 ;  /* 0x0000001fff197819 */ /* 0x000fe20000011411 */
[----:B------:R2:W4:Y:S03]  /*09f0*/  @!P3 LDG.E R70, desc[UR6][R6.64] ;  /* 0x000000060646b981 */ /* 0x000526000c1e1900 */
[----:B------:R-:W-:-:S02]  /*0a00*/  ISETP.GE.AND.EX P1, PT, R25, UR9, PT, P1 ;  /* 0x0000000919007c0c */ /* 0x000fc4000bf26310 */
[C---:B------:R-:W-:Y:S01]  /*0a10*/  @!P4 SHF.L.U32 R9, R8.reuse, 0x1, RZ ;  /* 0x000000010809c819 */ /* 0x040fe200000006ff */
[----:B------:R-:W2:Y:S01]  /*0a20*/  @!P2 LDC.64 R34, c[0x0][0x3f8] ;  /* 0x0000fe00ff22ab82 */ /* 0x000ea20000000a00 */
[----:B------:R-:W-:Y:S02]  /*0a30*/  @!P4 SHF.L.U64.HI R2, R8, 0x1, R13 ;  /* 0x000000010802c819 */ /* 0x000fe4000001020d */
[----:B0-----:R-:W-:Y:S01]  /*0a40*/  @!P4 IADD3 R4, P5, PT, R9, R30, RZ ;  /* 0x0000001e0904c210 */ /* 0x001fe20007fbe0ff */
[----:B-1----:R-:W-:Y:S01]  /*0a50*/  @!P0 IMAD R8, R21, R32, RZ ;  /* 0x0000002015088224 */ /* 0x002fe200078e02ff */
[----:B------:R-:W-:Y:S02]  /*0a60*/  @!P0 MOV R12, R120 ;  /* 0x00000078000c8202 */ /* 0x000fe40000000f00 */
[----:B------:R-:W-:Y:S02]  /*0a70*/  @!P4 IADD3.X R5, PT, PT, R2, R31, RZ, P5, !PT ;  /* 0x0000001f0205c210 */ /* 0x000fe40002ffe4ff */
[----:B------:R-:W-:Y:S01]  /*0a80*/  @!P0 MOV R13, R123 ;  /* 0x0000007b000d8202 */ /* 0x000fe20000000f00 */
[----:B------:R-:W0:Y:S01]  /*0a90*/  @!P0 LDC.64 R30, c[0x0][0x398] ;  /* 0x0000e600ff1e8b82 */ /* 0x000e220000000a00 */
[----:B------:R-:W-:Y:S01]  /*0aa0*/  @!P0 IMAD R21, R19, R33, R8 ;  /* 0x0000002113158224 */ /* 0x000fe200078e0208 */
[----:B--2---:R-:W-:Y:S01]  /*0ab0*/  @!P4 IADD3 R8, P3, PT, R9, R26, RZ ;  /* 0x0000001a0908c210 */ /* 0x004fe20007f7e0ff */
[----:B------:R1:W2:Y:S01]  /*0ac0*/  @!P4 LDG.E R69, desc[UR6][R4.64] ;  /* 0x000000060445c981 */ /* 0x0002a2000c1e1900 */
[----:B------:R-:W-:-:S04]  /*0ad0*/  @!P0 IMAD.WIDE.U32 R12, R19, R32, R12 ;  /* 0x00000020130c8225 */ /* 0x000fc800078e000c */
[----:B------:R-:W0:Y:S01]  /*0ae0*/  @!P1 LDC.64 R36, c[0x0][0x3f8] ;  /* 0x0000fe00ff249b82 */ /* 0x000e220000000a00 */
[----:B------:R-:W-:Y:S02]  /*0af0*/  @!P4 IADD3.X R9, PT, PT, R2, R27, RZ, P3, !PT ;  /* 0x0000001b0209c210 */ /* 0x000fe40001ffe4ff */
[----:B------:R-:W-:-:S05]  /*0b00*/  @!P0 IADD3 R13, PT, PT, R13, R21, RZ ;  /* 0x000000150d0d8210 */ /* 0x000fca0007ffe0ff */
[----:B------:R-:W0:Y:S01]  /*0b10*/  @!P2 LDC.64 R32, c[0x0][0x3a0] ;  /* 0x0000e800ff20ab82 */ /* 0x000e220000000a00 */
[C---:B------:R-:W-:Y:S01]  /*0b20*/  @!P0 SHF.L.U32 R27, R12.reuse, 0x1, RZ ;  /* 0x000000010c1b8819 */ /* 0x040fe200000006ff */
[----:B------:R-:W-:Y:S01]  /*0b30*/  @!P2 IMAD R10, R23, R34, RZ ;  /* 0x00000022170aa224 */ /* 0x000fe200078e02ff */
[----:B------:R-:W-:Y:S01]  /*0b40*/  @!P0 SHF.L.U64.HI R2, R12, 0x1, R13 ;  /* 0x000000010c028819 */ /* 0x000fe2000001020d */
[----:B------:R0:W2:Y:S01]  /*0b50*/  @!P4 LDG.E R68, desc[UR6][R8.64] ;  /* 0x000000060844c981 */ /* 0x0000a2000c1e1900 */
[----:B------:R-:W-:Y:S02]  /*0b60*/  @!P0 IADD3 R6, P3, PT, R27, R28, RZ ;  /* 0x0000001c1b068210 */ /* 0x000fe40007f7e0ff */
[----:B------:R-:W-:Y:S02]  /*0b70*/  IADD3 R19, PT, PT, R11, 0xe0, RZ ;  /* 0x000000e00b137810 */ /* 0x000fe40007ffe0ff */
[----:B------:R-:W-:Y:S02]  /*0b80*/  @!P2 MOV R12, R120 ;  /* 0x00000078000ca202 */ /* 0x000fe40000000f00 */
[----:B------:R-:W-:-:S02]  /*0b90*/  @!P2 MOV R13, R123 ;  /* 0x0000007b000da202 */ /* 0x000fc40000000f00 */
[----:B------:R-:W-:Y:S02]  /*0ba0*/  @!P0 IADD3.X R7, PT, PT, R2, R29, RZ, P3, !PT ;  /* 0x0000001d02078210 */ /* 0x000fe40001ffe4ff */
[----:B------:R-:W0:Y:S01]  /*0bb0*/  @!P2 LDC.64 R28, c[0x0][0x398] ;  /* 0x0000e600ff1cab82 */ /* 0x000e220000000a00 */
[----:B------:R-:W-:Y:S01]  /*0bc0*/  ISETP.GE.U32.AND P3, PT, R19, UR8, PT ;  /* 0x0000000813007c0c */ /* 0x000fe2000bf66070 */
[C---:B-1----:R-:W-:Y:S01]  /*0bd0*/  @!P2 IMAD R5, R15.reuse, R35, R10 ;  /* 0x000000230f05a224 */ /* 0x042fe200078e020a */
[----:B------:R-:W-:Y:S01]  /*0be0*/  SHF.R.S32.HI R21, RZ, 0x1f, R19 ;  /* 0x0000001fff157819 */ /* 0x000fe20000011413 */
[----:B------:R-:W-:Y:S01]  /*0bf0*/  @!P2 IMAD.WIDE.U32 R12, R15, R34, R12 ;  /* 0x000000220f0ca225 */ /* 0x000fe200078e000c */
[----:B0-----:R-:W-:Y:S01]  /*0c00*/  @!P0 IADD3 R4, P4, PT, R27, R30, RZ ;  /* 0x0000001e1b048210 */ /* 0x001fe20007f9e0ff */
[----:B------:R0:W2:Y:S01]  /*0c10*/  @!P0 LDG.E R67, desc[UR6][R6.64] ;  /* 0x0000000606438981 */ /* 0x0000a2000c1e1900 */
[----:B------:R-:W-:Y:S01]  /*0c20*/  ISETP.GE.AND.EX P3, PT, R21, UR9, PT, P3 ;  /* 0x0000000915007c0c */ /* 0x000fe2000bf66330 */
[----:B------:R-:W-:Y:S01]  /*0c30*/  @!P1 IMAD R8, R25, R36, RZ ;  /* 0x0000002419089224 */ /* 0x000fe200078e02ff */
[----:B------:R-:W-:-:S02]  /*0c40*/  @!P2 IADD3 R9, PT, PT, R13, R5, RZ ;  /* 0x000000050d09a210 */ /* 0x000fc40007ffe0ff */
[----:B------:R-:W-:Y:S01]  /*0c50*/  @!P2 SHF.L.U32 R25, R12, 0x1, RZ ;  /* 0x000000010c19a819 */ /* 0x000fe200000006ff */
[----:B------:R-:W-:Y:S01]  /*0c60*/  @!P1 IMAD R27, R17, R37, R8 ;  /* 0x00000025111b9224 */ /* 0x000fe200078e0208 */
[----:B------:R-:W-:Y:S02]  /*0c70*/  @!P0 IADD3.X R5, PT, PT, R2, R31, RZ, P4, !PT ;  /* 0x0000001f02058210 */ /* 0x000fe400027fe4ff */
[----:B------:R-:W-:Y:S01]  /*0c80*/  @!P2 SHF.L.U64.HI R2, R12, 0x1, R9 ;  /* 0x000000010c02a819 */ /* 0x000fe20000010209 */
[----:B------:R-:W1:Y:S01]  /*0c90*/  @!P1 LDC.64 R30, c[0x0][0x3a0] ;  /* 0x0000e800ff1e9b82 */ /* 0x000e620000000a00 */
[----:B------:R-:W-:Y:S01]  /*0ca0*/  @!P2 IADD3 R8, P4, PT, R25, R32, RZ ;  /* 0x000000201908a210 */ /* 0x000fe20007f9e0ff */
[----:B------:R1:W2:Y:S01]  /*0cb0*/  @!P0 LDG.E R66, desc[UR6][R4.64] ;  /* 0x0000000604428981 */ /* 0x0002a2000c1e1900 */
[----:B------:R-:W-:Y:S02]  /*0cc0*/  @!P1 MOV R12, R120 ;  /* 0x00000078000c9202 */ /* 0x000fe40000000f00 */
[----:B------:R-:W-:-:S02]  /*0cd0*/  @!P1 MOV R13, R123 ;  /* 0x0000007b000d9202 */ /* 0x000fc40000000f00 */
[----:B------:R-:W-:Y:S01]  /*0ce0*/  IADD3 R15, PT, PT, R11, 0x100, RZ ;  /* 0x000001000b0f7810 */ /* 0x000fe20007ffe0ff */
[----:B------:R-:W1:Y:S01]  /*0cf0*/  @!P3 LDC.64 R34, c[0x0][0x3f8] ;  /* 0x0000fe00ff22bb82 */ /* 0x000e620000000a00 */
[----:B------:R-:W-:Y:S01]  /*0d00*/  @!P2 IADD3.X R9, PT, PT, R2, R33, RZ, P4, !PT ;  /* 0x000000210209a210 */ /* 0x000fe200027fe4ff */
[----:B------:R-:W-:Y:S01]  /*0d10*/  @!P1 IMAD.WIDE.U32 R12, R17, R36, R12 ;  /* 0x00000024110c9225 */ /* 0x000fe200078e000c */
[----:B------:R-:W-:Y:S02]  /*0d20*/  ISETP.GE.U32.AND P4, PT, R15, UR8, PT ;  /* 0x000000080f007c0c */ /* 0x000fe4000bf86070 */
[----:B------:R-:W-:Y:S01]  /*0d30*/  SHF.R.S32.HI R23, RZ, 0x1f, R15 ;  /* 0x0000001fff177819 */ /* 0x000fe2000001140f */
[----:B------:R1:W2:Y:S02]  /*0d40*/  @!P2 LDG.E R65, desc[UR6][R8.64] ;  /* 0x000000060841a981 */ /* 0x0002a4000c1e1900 */
[----:B------:R-:W1:Y:S01]  /*0d50*/  @!P1 LDC.64 R32, c[0x0][0x398] ;  /* 0x0000e600ff209b82 */ /* 0x000e620000000a00 */
[----:B------:R-:W-:-:S02]  /*0d60*/  ISETP.GE.AND.EX P4, PT, R23, UR9, PT, P4 ;  /* 0x0000000917007c0c */ /* 0x000fc4000bf86340 */
[----:B0-----:R-:W-:Y:S02]  /*0d70*/  @!P2 IADD3 R6, P0, PT, R25, R28, RZ ;  /* 0x0000001c1906a210 */ /* 0x001fe40007f1e0ff */
[----:B------:R-:W-:Y:S02]  /*0d80*/  @!P1 IADD3 R25, PT, PT, R13, R27, RZ ;  /* 0x0000001b0d199210 */ /* 0x000fe40007ffe0ff */
[----:B------:R-:W-:Y:S01]  /*0d90*/  IADD3 R17, PT, PT, R11, 0x120, RZ ;  /* 0x000001200b117810 */ /* 0x000fe20007ffe0ff */
[----:B------:R-:W0:Y:S01]  /*0da0*/  @!P3 LDC.64 R36, c[0x0][0x398] ;  /* 0x0000e600ff24bb82 */ /* 0x000e220000000a00 */
[----:B------:R-:W-:Y:S02]  /*0db0*/  @!P2 IADD3.X R7, PT, PT, R2, R29, RZ, P0, !PT ;  /* 0x0000001d0207a210 */ /* 0x000fe400007fe4ff */
[C---:B------:R-:W-:Y:S02]  /*0dc0*/  @!P1 SHF.L.U64.HI R2, R12.reuse, 0x1, R25 ;  /* 0x000000010c029819 */ /* 0x040fe40000010219 */
[----:B------:R-:W-:Y:S01]  /*0dd0*/  ISETP.GE.U32.AND P5, PT, R17, UR8, PT ;  /* 0x0000000811007c0c */ /* 0x000fe2000bfa6070 */
[----:B------:R0:W2:Y:S01]  /*0de0*/  @!P2 LDG.E R64, desc[UR6][R6.64] ;  /* 0x000000060640a981 */ /* 0x0000a2000c1e1900 */
[----:B------:R-:W-:Y:S01]  /*0df0*/  SHF.R.S32.HI R25, RZ, 0x1f, R17 ;  /* 0x0000001fff197819 */ /* 0x000fe20000011411 */
[----:B------:R-:W0:Y:S01]  /*0e00*/  @!P4 LDC.64 R26, c[0x0][0x3f8] ;  /* 0x0000fe00ff1acb82 */ /* 0x000e220000000a00 */
[----:B------:R-:W-:-:S02]  /*0e10*/  @!P1 SHF.L.U32 R13, R12, 0x1, RZ ;  /* 0x000000010c0d9819 */ /* 0x000fc400000006ff */
[----:B------:R-:W-:Y:S02]  /*0e20*/  ISETP.GE.AND.EX P5, PT, R25, UR9, PT, P5 ;  /* 0x0000000919007c0c */ /* 0x000fe4000bfa6350 */
[----:B-1----:R-:W-:Y:S01]  /*0e30*/  @!P1 IADD3 R4, P0, PT, R13, R30, RZ ;  /* 0x0000001e0d049210 */ /* 0x002fe20007f1e0ff */
[----:B------:R-:W-:Y:S01]  /*0e40*/  @!P3 IMAD R10, R21, R34, RZ ;  /* 0x00000022150ab224 */ /* 0x000fe200078e02ff */
[----:B------:R-:W-:Y:S01]  /*0e50*/  @!P3 MOV R12, R120 ;  /* 0x00000078000cb202 */ /* 0x000fe20000000f00 */
[----:B------:R-:W1:Y:S01]  /*0e60*/  @!P3 LDC.64 R28, c[0x0][0x3a0] ;  /* 0x0000e800ff1cbb82 */ /* 0x000e620000000a00 */
[----:B------:R-:W-:Y:S02]  /*0e70*/  @!P1 IADD3 R8, P2, PT, R13, R32, RZ ;  /* 0x000000200d089210 */ /* 0x000fe40007f5e0ff */
[----:B------:R-:W-:Y:S01]  /*0e80*/  @!P3 MOV R13, R123 ;  /* 0x0000007b000db202 */ /* 0x000fe20000000f00 */
[C---:B------:R-:W-:Y:S02]  /*0e90*/  @!P3 IMAD R21, R19.reuse, R35, R10 ;  /* 0x000000231315b224 */ /* 0x040fe400078e020a */
[----:B------:R-:W-:-:S02]  /*0ea0*/  @!P3 IMAD.WIDE.U32 R12, R19, R34, R12 ;  /* 0x00000022130cb225 */ /* 0x000fc400078e000c */
[----:B------:R-:W3:Y:S08]  /*0eb0*/  @!P5 LDC.64 R38, c[0x0][0x398] ;  /* 0x0000e600ff26db82 */ /* 0x000ef00000000a00 */
[----:B------:R-:W3:Y:S01]  /*0ec0*/  @!P5 LDC.64 R34, c[0x0][0x3f8] ;  /* 0x0000fe00ff22db82 */ /* 0x000ee20000000a00 */
[----:B------:R-:W-:Y:S01]  /*0ed0*/  @!P1 IADD3.X R5, PT, PT, R2, R31, RZ, P0, !PT ;  /* 0x0000001f02059210 */ /* 0x000fe200007fe4ff */
[----:B0-----:R-:W-:Y:S01]  /*0ee0*/  @!P4 IMAD R10, R23, R26, RZ ;  /* 0x0000001a170ac224 */ /* 0x001fe200078e02ff */
[----:B------:R-:W-:-:S02]  /*0ef0*/  IADD3 R23, PT, PT, R11, 0x140, RZ ;  /* 0x000001400b177810 */ /* 0x000fc40007ffe0ff */
[----:B------:R-:W-:Y:S01]  /*0f00*/  @!P1 IADD3.X R9, PT, PT, R2, R33, RZ, P2, !PT ;  /* 0x0000002102099210 */ /* 0x000fe200017fe4ff */
[----:B------:R0:W2:Y:S01]  /*0f10*/  @!P1 LDG.E R63, desc[UR6][R4.64] ;  /* 0x00000006043f9981 */ /* 0x0000a2000c1e1900 */
[----:B------:R-:W-:Y:S01]  /*0f20*/  ISETP.GE.U32.AND P2, PT, R23, UR8, PT ;  /* 0x0000000817007c0c */ /* 0x000fe2000bf46070 */
[----:B------:R-:W5:Y:S01]  /*0f30*/  @!P4 LDC.64 R30, c[0x0][0x3a0] ;  /* 0x0000e800ff1ecb82 */ /* 0x000f620000000a00 */
[----:B------:R-:W-:Y:S01]  /*0f40*/  SHF.R.S32.HI R19, RZ, 0x1f, R23 ;  /* 0x0000001fff137819 */ /* 0x000fe20000011417 */
[----:B------:R3:W2:Y:S01]  /*0f50*/  @!P1 LDG.E R62, desc[UR6][R8.64] ;  /* 0x00000006083e9981 */ /* 0x0006a2000c1e1900 */
[----:B------:R-:W-:Y:S02]  /*0f60*/  @!P3 IADD3 R7, PT, PT, R13, R21, RZ ;  /* 0x000000150d07b210 */ /* 0x000fe40007ffe0ff */
[----:B------:R-:W-:Y:S02]  /*0f70*/  @!P3 SHF.L.U32 R13, R12, 0x1, RZ ;  /* 0x000000010c0db819 */ /* 0x000fe400000006ff */
[----:B0-----:R-:W-:Y:S01]  /*0f80*/  @!P4 MOV R4, R120 ;  /* 0x000000780004c202 */ /* 0x001fe20000000f00 */
[----:B------:R-:W-:Y:S01]  /*0f90*/  @!P4 IMAD R27, R15, R27, R10 ;  /* 0x0000001b0f1bc224 */ /* 0x000fe200078e020a */
[----:B------:R-:W-:Y:S01]  /*0fa0*/  @!P4 MOV R5, R123 ;  /* 0x0000007b0005c202 */ /* 0x000fe20000000f00 */
[----:B------:R-:W0:Y:S01]  /*0fb0*/  @!P4 LDC.64 R32, c[0x0][0x398] ;  /* 0x0000e600ff20cb82 */ /* 0x000e220000000a00 */
[----:B------:R-:W-:-:S02]  /*0fc0*/  ISETP.GE.AND.EX P2, PT, R19, UR9, PT, P2 ;  /* 0x0000000913007c0c */ /* 0x000fc4000bf46320 */
[----:B------:R-:W-:Y:S01]  /*0fd0*/  @!P3 SHF.L.U64.HI R2, R12, 0x1, R7 ;  /* 0x000000010c02b819 */ /* 0x000fe20000010207 */
[----:B------:R-:W-:Y:S01]  /*0fe0*/  @!P4 IMAD.WIDE.U32 R4, R15, R26, R4 ;  /* 0x0000001a0f04c225 */ /* 0x000fe200078e0004 */
[C---:B-1----:R-:W-:Y:S02]  /*0ff0*/  @!P3 IADD3 R6, P0, PT, R13.reuse, R28, RZ ;  /* 0x0000001c0d06b210 */ /* 0x042fe40007f1e0ff */
[----:B------:R-:W-:Y:S01]  /*1000*/  @!P3 IADD3 R12, P1, PT, R13, R36, RZ ;  /* 0x000000240d0cb210 */ /* 0x000fe20007f3e0ff */
[----:B---3--:R-:W-:Y:S01]  /*1010*/  @!P5 IMAD R8, R25, R34, RZ ;  /* 0x000000221908d224 */ /* 0x008fe200078e02ff */
[----:B------:R-:W-:Y:S02]  /*1020*/  IADD3 R25, PT, PT, R11, 0x160, RZ ;  /* 0x000001600b197810 */ /* 0x000fe40007ffe0ff */
[C---:B------:R-:W-:Y:S02]  /*1030*/  @!P3 IADD3.X R7, PT, PT, R2.reuse, R29, RZ, P0, !PT ;  /* 0x0000001d0207b210 */ /* 0x040fe400007fe4ff */
[----:B------:R-:W-:Y:S01]  /*1040*/  @!P3 IADD3.X R13, PT, PT, R2, R37, RZ, P1, !PT ;  /* 0x00000025020db210 */ /* 0x000fe20000ffe4ff */
[----:B------:R-:W1:Y:S01]  /*1050*/  @!P2 LDC.64 R40, c[0x0][0x3f8] ;  /* 0x0000fe00ff28ab82 */ /* 0x000e620000000a00 */
[----:B------:R-:W-:-:S02]  /*1060*/  @!P4 IADD3 R5, PT, PT, R5, R27, RZ ;  /* 0x0000001b0505c210 */ /* 0x000fc40007ffe0ff */
[----:B------:R-:W-:Y:S02]  /*1070*/  ISETP.GE.U32.AND P0, PT, R25, UR8, PT ;  /* 0x0000000819007c0c */ /* 0x000fe4000bf06070 */
[----:B------:R-:W-:-:S03]  /*1080*/  SHF.R.S32.HI R27, RZ, 0x1f, R25 ;  /* 0x0000001fff1b7819 */ /* 0x000fc60000011419 */
[----:B------:R-:W3:Y:S01]  /*1090*/  @!P5 LDC.64 R36, c[0x0][0x3a0] ;  /* 0x0000e800ff24db82 */ /* 0x000ee20000000a00 */
[----:B------:R-:W-:Y:S02]  /*10a0*/  MOV R21, RZ ;  /* 0x000000ff00157202 */ /* 0x000fe40000000f00 */
[----:B------:R-:W-:Y:S02]  /*10b0*/  ISETP.GE.AND.EX P0, PT, R27, UR9, PT, P0 ;  /* 0x000000091b007c0c */ /* 0x000fe4000bf06300 */
[C---:B------:R-:W-:Y:S02]  /*10c0*/  @!P4 SHF.L.U32 R15, R4.reuse, 0x1, RZ ;  /* 0x00000001040fc819 */ /* 0x040fe400000006ff */
[----:B------:R0:W2:Y:S01]  /*10d0*/  @!P3 LDG.E R21, desc[UR6][R6.64] ;  /* 0x000000060615b981 */ /* 0x0000a2000c1e1900 */
[----:B------:R-:W-:Y:S01]  /*10e0*/  @!P5 IMAD R29, R17, R35, R8 ;  /* 0x00000023111dd224 */ /* 0x000fe200078e0208 */
[----:B------:R-:W-:Y:S02]  /*10f0*/  @!P4 SHF.L.U64.HI R2, R4, 0x1, R5 ;  /* 0x000000010402c819 */ /* 0x000fe40000010205 */
[----:B-----5:R-:W-:-:S05]  /*1100*/  @!P4 IADD3 R8, P1, PT, R15, R30, RZ ;  /* 0x0000001e0f08c210 */ /* 0x020fca0007f3e0ff */
[----:B------:R-:W5:Y:S01]  /*1110*/  @!P0 LDC.64 R42, c[0x0][0x3f8] ;  /* 0x0000fe00ff2a8b82 */ /* 0x000f620000000a00 */
[----:B0-----:R-:W-:Y:S02]  /*1120*/  @!P5 MOV R6, R120 ;  /* 0x000000780006d202 */ /* 0x001fe40000000f00 */
[----:B------:R-:W-:Y:S02]  /*1130*/  @!P5 MOV R7, R123 ;  /* 0x0000007b0007d202 */ /* 0x000fe40000000f00 */
[----:B------:R-:W-:Y:S02]  /*1140*/  CS2R R4, SRZ ;  /* 0x0000000000047805 */ /* 0x000fe4000001ff00 */
[----:B------:R-:W-:Y:S01]  /*1150*/  @!P4 IADD3.X R9, PT, PT, R2, R31, RZ, P1, !PT ;  /* 0x0000001f0209c210 */ /* 0x000fe20000ffe4ff */
[----:B------:R-:W-:Y:S01]  /*1160*/  @!P5 IMAD.WIDE.U32 R6, R17, R34, R6 ;  /* 0x000000221106d225 */ /* 0x000fe200078e0006 */
[----:B------:R-:W-:Y:S01]  /*1170*/  @!P4 IADD3 R14, P1, PT, R15, R32, RZ ;  /* 0x000000200f0ec210 */ /* 0x000fe20007f3e0ff */
[----:B------:R-:W0:Y:S01]  /*1180*/  @!P2 LDC.64 R34, c[0x0][0x398] ;  /* 0x0000e600ff22ab82 */ /* 0x000e220000000a00 */
[----:B------:R3:W2:Y:S02]  /*1190*/  @!P3 LDG.E R4, desc[UR6][R12.64] ;  /* 0x000000060c04b981 */ /* 0x0006a4000c1e1900 */
[----:B------:R-:W-:-:S02]  /*11a0*/  @!P5 IADD3 R7, PT, PT, R7, R29, RZ ;  /* 0x0000001d0707d210 */ /* 0x000fc40007ffe0ff */
[----:B------:R-:W-:Y:S01]  /*11b0*/  @!P5 SHF.L.U32 R17, R6, 0x1, RZ ;  /* 0x000000010611d819 */ /* 0x000fe200000006ff */
[----:B-1----:R-:W-:Y:S01]  /*11c0*/  @!P2 IMAD R10, R19, R40, RZ ;  /* 0x00000028130aa224 */ /* 0x002fe200078e02ff */
[----:B------:R-:W-:Y:S01]  /*11d0*/  @!P4 IADD3.X R15, PT, PT, R2, R33, RZ, P1, !PT ;  /* 0x00000021020fc210 */ /* 0x000fe20000ffe4ff */
[----:B------:R1:W2:Y:S01]  /*11e0*/  @!P4 LDG.E R5, desc[UR6][R8.64] ;  /* 0x000000060805c981 */ /* 0x0002a2000c1e1900 */
[----:B------:R-:W-:Y:S01]  /*11f0*/  @!P5 SHF.L.U64.HI R2, R6, 0x1, R7 ;  /* 0x000000010602d819 */ /* 0x000fe20000010207 */
[----:B------:R-:W4:Y:S01]  /*1200*/  @!P2 LDC.64 R32, c[0x0][0x3a0] ;  /* 0x0000e800ff20ab82 */ /* 0x000f220000000a00 */
[----:B---3--:R-:W-:Y:S02]  /*1210*/  @!P5 IADD3 R12, P1, PT, R17, R36, RZ ;  /* 0x00000024110cd210 */ /* 0x008fe40007f3e0ff */
[----:B------:R-:W-:Y:S02]  /*1220*/  IADD3 R31, PT, PT, R11, 0x180, RZ ;  /* 0x000001800b1f7810 */ /* 0x000fe40007ffe0ff */
[----:B------:R-:W-:-:S02]  /*1230*/  @!P5 IADD3.X R13, PT, PT, R2, R37, RZ, P1, !PT ;  /* 0x00000025020dd210 */ /* 0x000fc40000ffe4ff */
[----:B------:R-:W-:Y:S02]  /*1240*/  ISETP.GE.U32.AND P1, PT, R31, UR8, PT ;  /* 0x000000081f007c0c */ /* 0x000fe4000bf26070 */
[----:B------:R-:W-:Y:S02]  /*1250*/  SHF.R.S32.HI R29, RZ, 0x1f, R31 ;  /* 0x0000001fff1d7819 */ /* 0x000fe4000001141f */
[----:B------:R-:W-:Y:S02]  /*1260*/  @!P2 MOV R18, R120 ;  /* 0x000000780012a202 */ /* 0x000fe40000000f00 */
[----:B------:R-:W-:Y:S02]  /*1270*/  @!P2 MOV R19, R123 ;  /* 0x0000007b0013a202 */ /* 0x000fe40000000f00 */
[----:B------:R-:W-:Y:S02]  /*1280*/  CS2R R6, SRZ ;  /* 0x0000000000067805 */ /* 0x000fe4000001ff00 */
[----:B------:R-:W-:Y:S01]  /*1290*/  ISETP.GE.AND.EX P1, PT, R29, UR9, PT, P1 ;  /* 0x000000091d007c0c */ /* 0x000fe2000bf26310 */
[----:B-1----:R-:W-:-:S02]  /*12a0*/  @!P2 IMAD R9, R23, R41, R10 ;  /* 0x000000291709a224 */ /* 0x002fc400078e020a */
[----:B------:R-:W-:Y:S01]  /*12b0*/  @!P2 IMAD.WIDE.U32 R18, R23, R40, R18 ;  /* 0x000000281712a225 */ /* 0x000fe200078e0012 */
[----:B------:R-:W-:Y:S01]  /*12c0*/  @!P5 IADD3 R16, P3, PT, R17, R38, RZ ;  /* 0x000000261110d210 */ /* 0x000fe20007f7e0ff */
[----:B------:R1:W3:Y:S02]  /*12d0*/  @!P5 LDG.E R7, desc[UR6][R12.64] ;  /* 0x000000060c07d981 */ /* 0x0002e4000c1e1900 */
[----:B-----5:R-:W-:Y:S01]  /*12e0*/  @!P0 IMAD R10, R27, R42, RZ ;  /* 0x0000002a1b0a8224 */ /* 0x020fe200078e02ff */
[----:B------:R-:W-:Y:S01]  /*12f0*/  @!P2 IADD3 R9, PT, PT, R19, R9, RZ ;  /* 0x000000091309a210 */ /* 0x000fe20007ffe0ff */
[----:B------:R4:W5:Y:S01]  /*1300*/  @!P4 LDG.E R6, desc[UR6][R14.64] ;  /* 0x000000060e06c981 */ /* 0x000962000c1e1900 */
[----:B------:R-:W-:Y:S02]  /*1310*/  @!P2 SHF.L.U32 R19, R18, 0x1, RZ ;  /* 0x000000011213a819 */ /* 0x000fe400000006ff */
[----:B-1----:R-:W-:Y:S02]  /*1320*/  @!P0 MOV R12, R120 ;  /* 0x00000078000c8202 */ /* 0x002fe40000000f00 */
[----:B------:R-:W-:Y:S01]  /*1330*/  @!P0 MOV R13, R123 ;  /* 0x0000007b000d8202 */ /* 0x000fe20000000f00 */
[C---:B------:R-:W-:Y:S01]  /*1340*/  @!P0 IMAD R23, R25.reuse, R43, R10 ;  /* 0x0000002b19178224 */ /* 0x040fe200078e020a */
[----:B------:R-:W-:Y:S01]  /*1350*/  @!P5 IADD3.X R17, PT, PT, R2, R39, RZ, P3, !PT ;  /* 0x000000270211d210 */ /* 0x000fe20001ffe4ff */
[----:B------:R-:W1:Y:S01]  /*1360*/  @!P0 LDC.64 R26, c[0x0][0x3a0] ;  /* 0x0000e800ff1a8b82 */ /* 0x000e620000000a00 */
[----:B------:R-:W-:Y:S01]  /*1370*/  MOV R8, RZ ;  /* 0x000000ff00087202 */ /* 0x000fe20000000f00 */
[----:B------:R-:W-:Y:S01]  /*1380*/  @!P0 IMAD.WIDE.U32 R12, R25, R42, R12 ;  /* 0x0000002a190c8225 */ /* 0x000fe200078e000c */
[----:B------:R-:W-:-:S02]  /*1390*/  @!P2 SHF.L.U64.HI R2, R18, 0x1, R9 ;  /* 0x000000011202a819 */ /* 0x000fc40000010209 */
[----:B0-----:R-:W-:-:S03]  /*13a0*/  @!P2 IADD3 R18, P4, PT, R19, R34, RZ ;  /* 0x000000221312a210 */ /* 0x001fc60007f9e0ff */
[----:B------:R-:W0:Y:S01]  /*13b0*/  @!P1 LDC.64 R38, c[0x0][0x3f8] ;  /* 0x0000fe00ff269b82 */ /* 0x000e220000000a00 */
[----:B----4-:R-:W-:Y:S01]  /*13c0*/  @!P2 IADD3 R14, P3, PT, R19, R32, RZ ;  /* 0x00000020130ea210 */ /* 0x010fe20007f7e0ff */
[----:B------:R4:W5:Y:S01]  /*13d0*/  @!P5 LDG.E R8, desc[UR6][R16.64] ;  /* 0x000000061008d981 */ /* 0x000962000c1e1900 */
[C---:B------:R-:W-:Y:S02]  /*13e0*/  @!P2 IADD3.X R19, PT, PT, R2.reuse, R35, RZ, P4, !PT ;  /* 0x000000230213a210 */ /* 0x040fe400027fe4ff */
[----:B------:R-:W-:Y:S02]  /*13f0*/  @!P0 IADD3 R13, PT, PT, R13, R23, RZ ;  /* 0x000000170d0d8210 */ /* 0x000fe40007ffe0ff */
[----:B------:R-:W-:Y:S01]  /*1400*/  IADD3 R45, PT, PT, R11, 0x1a0, RZ ;  /* 0x000001a00b2d7810 */ /* 0x000fe20007ffe0ff */
[----:B------:R-:W4:Y:S01]  /*1410*/  @!P0 LDC.64 R34, c[0x0][0x398] ;  /* 0x0000e600ff228b82 */ /* 0x000f220000000a00 */
[----:B------:R-:W-:Y:S02]  /*1420*/  ISETP.NE.AND P5, PT, RZ, UR4, PT ;  /* 0x00000004ff007c0c */ /* 0x000fe4000bfa5270 */
[----:B------:R-:W-:-:S02]  /*1430*/  @!P2 IADD3.X R15, PT, PT, R2, R33, RZ, P3, !PT ;  /* 0x00000021020fa210 */ /* 0x000fc40001ffe4ff */
[C---:B------:R-:W-:Y:S02]  /*1440*/  @!P0 SHF.L.U32 R33, R12.reuse, 0x1, RZ ;  /* 0x000000010c218819 */ /* 0x040fe400000006ff */
[----:B------:R-:W-:Y:S01]  /*1450*/  @!P0 SHF.L.U64.HI R12, R12, 0x1, R13 ;  /* 0x000000010c0c8819 */ /* 0x000fe2000001020d */
[----:B------:R-:W4:Y:S01]  /*1460*/  LDC.64 R22, c[0x0][0x3b8] ;  /* 0x0000ee00ff167b82 */ /* 0x000f220000000a00 */
[----:B------:R-:W-:Y:S02]  /*1470*/  ISETP.GE.U32.AND P3, PT, R45, UR8, PT ;  /* 0x000000082d007c0c */ /* 0x000fe4000bf66070 */
[----:B------:R-:W-:-:S04]  /*1480*/  SHF.R.S32.HI R13, RZ, 0x1f, R45 ;  /* 0x0000001fff0d7819 */ /* 0x000fc8000001142d */
[----:B------:R-:W-:Y:S01]  /*1490*/  ISETP.GE.AND.EX P3, PT, R13, UR9, PT, P3 ;  /* 0x000000090d007c0c */ /* 0x000fe2000bf66330 */
[----:B------:R-:W4:Y:S01]  /*14a0*/  @P5 LDC.64 R24, c[0x0][0x3b0] ;  /* 0x0000ec00ff185b82 */ /* 0x000f220000000a00 */
[----:B------:R-:W-:Y:S02]  /*14b0*/  MOV R9, RZ ;  /* 0x000000ff00097202 */ /* 0x000fe40000000f00 */
[----:B------:R-:W-:Y:S02]  /*14c0*/  MOV R10, RZ ;  /* 0x000000ff000a7202 */ /* 0x000fe40000000f00 */
[----:B------:R-:W-:Y:S01]  /*14d0*/  IADD3 R47, PT, PT, R11, 0x1c0, RZ ;  /* 0x000001c00b2f7810 */ /* 0x000fe20007ffe0ff */
[----:B0-----:R-:W-:Y:S01]  /*14e0*/  @!P1 IMAD R2, R29, R38, RZ ;  /* 0x000000261d029224 */ /* 0x001fe200078e02ff */
[----:B------:R0:W5:Y:S01]  /*14f0*/  @!P2 LDG.E R9, desc[UR6][R14.64] ;  /* 0x000000060e09a981 */ /* 0x000162000c1e1900 */
[----:B-1----:R-:W-:Y:S01]  /*1500*/  @!P0 IADD3 R26, P6, PT, R33, R26, RZ ;  /* 0x0000001a211a8210 */ /* 0x002fe20007fde0ff */
[----:B----4-:R-:W1:Y:S01]  /*1510*/  @!P1 LDC.64 R16, c[0x0][0x3a0] ;  /* 0x0000e800ff109b82 */ /* 0x010e620000000a00 */
[----:B------:R-:W-:Y:S01]  /*1520*/  ISETP.GE.U32.AND P4, PT, R47, UR8, PT ;  /* 0x000000082f007c0c */ /* 0x000fe2000bf86070 */
[----:B------:R4:W5:Y:S01]  /*1530*/  @!P2 LDG.E R10, desc[UR6][R18.64] ;  /* 0x00000006120aa981 */ /* 0x000962000c1e1900 */
[----:B------:R-:W-:-:S02]  /*1540*/  SHF.R.S32.HI R51, RZ, 0x1f, R47 ;  /* 0x0000001fff337819 */ /* 0x000fc4000001142f */
[----:B------:R-:W-:Y:S02]  /*1550*/  @!P1 MOV R28, R120 ;  /* 0x00000078001c9202 */ /* 0x000fe40000000f00 */
[----:B------:R-:W-:Y:S01]  /*1560*/  @!P1 MOV R29, R123 ;  /* 0x0000007b001d9202 */ /* 0x000fe20000000f00 */
[----:B0-----:R-:W0:Y:S01]  /*1570*/  @!P1 LDC.64 R14, c[0x0][0x398] ;  /* 0x0000e600ff0e9b82 */ /* 0x001e220000000a00 */
[----:B------:R-:W-:Y:S02]  /*1580*/  IADD3 R20, PT, PT, R11, 0x1e0, RZ ;  /* 0x000001e00b147810 */ /* 0x000fe40007ffe0ff */
[----:B------:R-:W-:Y:S02]  /*1590*/  ISETP.GE.AND.EX P4, PT, R51, UR9, PT, P4 ;  /* 0x0000000933007c0c */ /* 0x000fe4000bf86340 */
[----:B------:R-:W-:-:S03]  /*15a0*/  @!P0 IADD3.X R27, PT, PT, R12, R27, RZ, P6, !PT ;  /* 0x0000001b0c1b8210 */ /* 0x000fc600037fe4ff */
[----:B----4-:R-:W4:Y:S01]  /*15b0*/  @!P3 LDC.64 R18, c[0x0][0x3f8] ;  /* 0x0000fe00ff12bb82 */ /* 0x010f220000000a00 */
[----:B------:R-:W-:Y:S01]  /*15c0*/  MOV R11, RZ ;  /* 0x000000ff000b7202 */ /* 0x000fe20000000f00 */
[----:B------:R-:W-:Y:S01]  /*15d0*/  @!P1 IMAD.WIDE.U32 R28, R31, R38, R28 ;  /* 0x000000261f1c9225 */ /* 0x000fe200078e001c */
[----:B------:R-:W-:-:S03]  /*15e0*/  @!P0 IADD3 R30, P6, PT, R33, R34, RZ ;  /* 0x00000022211e8210 */ /* 0x000fc60007fde0ff */
[----:B------:R-:W-:Y:S01]  /*15f0*/  @!P1 IMAD R33, R31, R39, R2 ;  /* 0x000000271f219224 */ /* 0x000fe200078e0202 */
[----:B------:R-:W-:Y:S01]  /*1600*/  LOP3.LUT R2, R77, 0xffff, RZ, 0xc0, !PT ;  /* 0x0000ffff4d027812 */ /* 0x000fe200078ec0ff */
[----:B------:R1:W5:Y:S01]  /*1610*/  @!P0 LDG.E R11, desc[UR6][R26.64] ;  /* 0x000000061a0b8981 */ /* 0x000362000c1e1900 */
[----:B------:R-:W-:Y:S01]  /*1620*/  @!P0 IADD3.X R31, PT, PT, R12, R35, RZ, P6, !PT ;  /* 0x000000230c1f8210 */ /* 0x000fe200037fe4ff */
[----:B------:R-:W-:Y:S01]  /*1630*/  IMAD.WIDE R22, R79, 0x8, R22 ;  /* 0x000000084f167825 */ /* 0x000fe200078e0216 */
[----:B------:R-:W-:Y:S02]  /*1640*/  MOV R12, RZ ;  /* 0x000000ff000c7202 */ /* 0x000fe40000000f00 */
[----:B------:R-:W-:Y:S01]  /*1650*/  @!P1 SHF.L.U32 R41, R28, 0x1, RZ ;  /* 0x000000011c299819 */ /* 0x000fe200000006ff */
[----:B------:R-:W-:Y:S01]  /*1660*/  IMAD R49, R119, 0x1a, R2 ;  /* 0x0000001a77317824 */ /* 0x000fe200078e0202 */
[----:B------:R-:W-:Y:S01]  /*1670*/  ISETP.GE.U32.AND P2, PT, R20, UR8, PT ;  /* 0x0000000814007c0c */ /* 0x000fe2000bf46070 */
[----:B------:R-:W5:Y:S01]  /*1680*/  LDG.E.64 R22, desc[UR6][R22.64] ;  /* 0x0000000616167981 */ /* 0x000f62000c1e1b00 */
[----:B-1----:R-:W-:-:S02]  /*1690*/  @!P1 IADD3 R27, PT, PT, R29, R33, RZ ;  /* 0x000000211d1b9210 */ /* 0x002fc40007ffe0ff */
[----:B------:R-:W-:Y:S01]  /*16a0*/  SHF.R.S32.HI R37, RZ, 0x1f, R20 ;  /* 0x0000001fff257819 */ /* 0x000fe20000011414 */
[----:B------:R1:W5:Y:S01]  /*16b0*/  @!P0 LDG.E R12, desc[UR6][R30.64] ;  /* 0x000000061e0c8981 */ /* 0x000362000c1e1900 */
[----:B------:R-:W-:Y:S02]  /*16c0*/  @!P1 SHF.L.U64.HI R36, R28, 0x1, R27 ;  /* 0x000000011c249819 */ /* 0x000fe4000001021b */
[----:B------:R-:W1:Y:S01]  /*16d0*/  @!P4 LDC.64 R28, c[0x0][0x3f8] ;  /* 0x0000fe00ff1ccb82 */ /* 0x000e620000000a00 */
[----:B------:R-:W-:Y:S01]  /*16e0*/  @P5 IMAD.WIDE R38, R49, 0x2, R24 ;  /* 0x0000000231265825 */ /* 0x000fe200078e0218 */
[----:B------:R-:W-:Y:S02]  /*16f0*/  ISETP.GE.AND.EX P2, PT, R37, UR9, PT, P2 ;  /* 0x0000000925007c0c */ /* 0x000fe4000bf46320 */
[----:B0-----:R-:W-:-:S04]  /*1700*/  @!P1 IADD3 R40, P6, PT, R41, R14, RZ ;  /* 0x0000000e29289210 */ /* 0x001fc80007fde0ff */
[----:B------:R-:W0:Y:S01]  /*1710*/  @!P3 LDC.64 R24, c[0x0][0x3a0] ;  /* 0x0000e800ff18bb82 */ /* 0x000e220000000a00 */
[----:B------:R-:W-:-:S07]  /*1720*/  @!P3 MOV R42, R120 ;  /* 0x00000078002ab202 */ /* 0x000fce0000000f00 */
[----:B------:R-:W0:Y:S01]  /*1730*/  @!P3 LDC.64 R26, c[0x0][0x398] ;  /* 0x0000e600ff1abb82 */ /* 0x000e220000000a00 */
[----:B------:R-:W-:Y:S01]  /*1740*/  @!P3 MOV R43, R123 ;  /* 0x0000007b002bb202 */ /* 0x000fe20000000f00 */
[----:B----4-:R-:W-:-:S06]  /*1750*/  @!P3 IMAD R14, R13, R18, RZ ;  /* 0x000000120d0eb224 */ /* 0x010fcc00078e02ff */
[----:B-1----:R-:W1:Y:S01]  /*1760*/  LDC.64 R30, c[0x0][0x3a8] ;  /* 0x0000ea00ff1e7b82 */ /* 0x002e620000000a00 */
[----:B------:R-:W-:Y:S01]  /*1770*/  @!P1 IADD3 R32, P0, PT, R41, R16, RZ ;  /* 0x0000001029209210 */ /* 0x000fe20007f1e0ff */
[C---:B------:R-:W-:Y:S01]  /*1780*/  @!P3 IMAD R19, R45.reuse, R19, R14 ;  /* 0x000000132d13b224 */ /* 0x040fe200078e020e */
[----:B------:R-:W4:Y:S01]  /*1790*/  @P5 LDG.E.U16 R34, desc[UR6][R38.64] ;  /* 0x0000000626225981 */ /* 0x000f22000c1e1500 */
[----:B------:R-:W-:Y:S01]  /*17a0*/  @!P3 IMAD.WIDE.U32 R42, R45, R18, R42 ;  /* 0x000000122d2ab225 */ /* 0x000fe200078e002a */
[----:B------:R-:W-:Y:S02]  /*17b0*/  @!P1 IADD3.X R33, PT, PT, R36, R17, RZ, P0, !PT ;  /* 0x0000001124219210 */ /* 0x000fe400007fe4ff */
[----:B------:R0:W4:Y:S01]  /*17c0*/  @P5 LDG.E.U16 R35, desc[UR6][R38.64+0x2] ;  /* 0x0000020626235981 */ /* 0x000122000c1e1500 */
[----:B------:R-:W1:Y:S01]  /*17d0*/  @!P2 LDC.64 R16, c[0x0][0x3f8] ;  /* 0x0000fe00ff10ab82 */ /* 0x000e620000000a00 */
[----:B------:R-:W-:Y:S02]  /*17e0*/  MOV R13, RZ ;  /* 0x000000ff000d7202 */ /* 0x000fe40000000f00 */
[----:B------:R-:W-:-:S02]  /*17f0*/  MOV R14, RZ ;  /* 0x000000ff000e7202 */ /* 0x000fc40000000f00 */
[----:B------:R-:W-:Y:S02]  /*1800*/  @!P1 IADD3.X R41, PT, PT, R36, R15, RZ, P6, !PT ;  /* 0x0000000f24299210 */ /* 0x000fe400037fe4ff */
[----:B0-----:R-:W-:Y:S01]  /*1810*/  @!P3 IADD3 R39, PT, PT, R43, R19, RZ ;  /* 0x000000132b27b210 */ /* 0x001fe20007ffe0ff */
[----:B------:R-:W-:Y:S01]  /*1820*/  @!P4 IMAD R38, R51, R28, RZ ;  /* 0x0000001c3326c224 */ /* 0x000fe200078e02ff */
[----:B------:R-:W0:Y:S01]  /*1830*/  @!P4 LDC.64 R18, c[0x0][0x3a0] ;  /* 0x0000e800ff12cb82 */ /* 0x000e220000000a00 */
[C---:B------:R-:W-:Y:S01]  /*1840*/  @!P3 SHF.L.U32 R15, R42.reuse, 0x1, RZ ;  /* 0x000000012a0fb819 */ /* 0x040fe200000006ff */
[----:B------:R1:W4:Y:S01]  /*1850*/  @!P1 LDG.E R13, desc[UR6][R32.64] ;  /* 0x00000006200d9981 */ /* 0x000322000c1e1900 */
[----:B------:R-:W-:Y:S02]  /*1860*/  @!P3 SHF.L.U64.HI R36, R42, 0x1, R39 ;  /* 0x000000012a24b819 */ /* 0x000fe40000010227 */
[----:B------:R-:W-:Y:S01]  /*1870*/  @!P4 MOV R42, R120 ;  /* 0x00000078002ac202 */ /* 0x000fe20000000f00 */
[----:B------:R1:W4:Y:S01]  /*1880*/  @!P1 LDG.E R14, desc[UR6][R40.64] ;  /* 0x00000006280e9981 */ /* 0x000322000c1e1900 */
[----:B------:R-:W-:-:S02]  /*1890*/  @!P4 MOV R43, R123 ;  /* 0x0000007b002bc202 */ /* 0x000fc40000000f00 */
[C---:B------:R-:W-:Y:S02]  /*18a0*/  @!P3 IADD3 R24, P0, PT, R15.reuse, R24, RZ ;  /* 0x000000180f18b210 */ /* 0x040fe40007f1e0ff */
[----:B------:R-:W-:Y:S01]  /*18b0*/  @!P3 IADD3 R26, P1, PT, R15, R26, RZ ;  /* 0x0000001a0f1ab210 */ /* 0x000fe20007f3e0ff */
[C---:B------:R-:W-:Y:S01]  /*18c0*/  @!P4 IMAD R15, R47.reuse, R29, R38 ;  /* 0x0000001d2f0fc224 */ /* 0x040fe200078e0226 */
[----:B-1----:R-:W1:Y:S01]  /*18d0*/  @!P2 LDC.64 R32, c[0x0][0x3a0] ;  /* 0x0000e800ff20ab82 */ /* 0x002e620000000a00 */
[----:B------:R-:W-:-:S04]  /*18e0*/  @!P4 IMAD.WIDE.U32 R42, R47, R28, R42 ;  /* 0x0000001c2f2ac225 */ /* 0x000fc800078e002a */
[----:B------:R-:W-:-:S03]  /*18f0*/  IMAD.WIDE R38, R49, 0x2, R30 ;  /* 0x0000000231267825 */ /* 0x000fc600078e021e */
[----:B------:R-:W1:Y:S01]  /*1900*/  @!P4 LDC.64 R28, c[0x0][0x398] ;  /* 0x0000e600ff1ccb82 */ /* 0x000e620000000a00 */
[----:B------:R-:W-:Y:S01]  /*1910*/  @!P4 IADD3 R15, PT, PT, R43, R15, RZ ;  /* 0x0000000f2b0fc210 */ /* 0x000fe20007ffe0ff */
[----:B------:R-:W-:-:S06]  /*1920*/  @!P2 IMAD R37, R37, R16, RZ ;  /* 0x000000102525a224 */ /* 0x000fcc00078e02ff */
[----:B------:R-:W1:Y:S01]  /*1930*/  @!P2 LDC.64 R30, c[0x0][0x398] ;  /* 0x0000e600ff1eab82 */ /* 0x000e620000000a00 */
[----:B------:R-:W-:Y:S01]  /*1940*/  @!P2 MOV R40, R120 ;  /* 0x000000780028a202 */ /* 0x000fe20000000f00 */
[----:B------:R-:W4:Y:S01]  /*1950*/  LDG.E.U16 R80, desc[UR6][R38.64] ;  /* 0x0000000626507981 */ /* 0x000f22000c1e1500 */
[----:B------:R-:W-:Y:S02]  /*1960*/  @!P2 MOV R41, R123 ;  /* 0x0000007b0029a202 */ /* 0x000fe40000000f00 */
[----:B------:R-:W-:Y:S01]  /*1970*/  @!P4 SHF.L.U32 R43, R42, 0x1, RZ ;  /* 0x000000012a2bc819 */ /* 0x000fe200000006ff */
[----:B------:R-:W-:Y:S01]  /*1980*/  @!P2 IMAD R17, R20, R17, R37 ;  /* 0x000000111411a224 */ /* 0x000fe200078e0225 */
[----:B------:R-:W-:Y:S01]  /*1990*/  @!P3 IADD3.X R25, PT, PT, R36, R25, RZ, P0, !PT ;  /* 0x000000192419b210 */ /* 0x000fe200007fe4ff */
[----:B------:R-:W-:Y:S01]  /*19a0*/  @!P2 IMAD.WIDE.U32 R40, R20, R16, R40 ;  /* 0x000000101428a225 */ /* 0x000fe200078e0028 */
[----:B------:R-:W-:Y:S02]  /*19b0*/  @!P3 IADD3.X R27, PT, PT, R36, R27, RZ, P1, !PT ;  /* 0x0000001b241bb210 */ /* 0x000fe40000ffe4ff */
[----:B------:R-:W-:-:S02]  /*19c0*/  @!P4 SHF.L.U64.HI R44, R42, 0x1, R15 ;  /* 0x000000012a2cc819 */ /* 0x000fc4000001020f */
[----:B0-----:R-:W-:Y:S01]  /*19d0*/  @!P4 IADD3 R36, P0, PT, R43, R18, RZ ;  /* 0x000000122b24c210 */ /* 0x001fe20007f1e0ff */
[----:B------:R-:W4:Y:S01]  /*19e0*/  LDG.E.U16 R42, desc[UR6][R38.64+0x2] ;  /* 0x00000206262a7981 */ /* 0x000f22000c1e1500 */
[----:B------:R-:W-:Y:S02]  /*19f0*/  MOV R15, RZ ;  /* 0x000000ff000f7202 */ /* 0x000fe40000000f00 */
[----:B------:R-:W-:Y:S02]  /*1a00*/  MOV R16, RZ ;  /* 0x000000ff00107202 */ /* 0x000fe40000000f00 */
[----:B------:R-:W-:Y:S02]  /*1a10*/  @!P4 IADD3.X R37, PT, PT, R44, R19, RZ, P0, !PT ;  /* 0x000000132c25c210 */ /* 0x000fe400007fe4ff */
[----:B------:R-:W-:Y:S01]  /*1a20*/  @!P2 IADD3 R41, PT, PT, R41, R17, RZ ;  /* 0x000000112929a210 */ /* 0x000fe20007ffe0ff */
[----:B------:R0:W4:Y:S01]  /*1a30*/  @!P3 LDG.E R15, desc[UR6][R24.64] ;  /* 0x00000006180fb981 */ /* 0x000122000c1e1900 */
[----:B------:R-:W-:-:S02]  /*1a40*/  @!P2 SHF.L.U32 R19, R40, 0x1, RZ ;  /* 0x000000012813a819 */ /* 0x000fc400000006ff */
[----:B-1----:R-:W-:Y:S01]  /*1a50*/  @!P4 IADD3 R28, P0, PT, R43, R28, RZ ;  /* 0x0000001c2b1cc210 */ /* 0x002fe20007f1e0ff */
[----:B------:R-:W4:Y:S01]  /*1a60*/  @!P3 LDG.E R16, desc[UR6][R26.64] ;  /* 0x000000061a10b981 */ /* 0x000f22000c1e1900 */
[----:B------:R-:W-:Y:S02]  /*1a70*/  @!P2 SHF.L.U64.HI R40, R40, 0x1, R41 ;  /* 0x000000012828a819 */ /* 0x000fe40000010229 */
[C---:B------:R-:W-:Y:S02]  /*1a80*/  @!P2 IADD3 R32, P1, PT, R19.reuse, R32, RZ ;  /* 0x000000201320a210 */ /* 0x040fe40007f3e0ff */
[----:B------:R-:W-:Y:S02]  /*1a90*/  @!P2 IADD3 R30, P3, PT, R19, R30, RZ ;  /* 0x0000001e131ea210 */ /* 0x000fe40007f7e0ff */
[----:B------:R-:W-:Y:S02]  /*1aa0*/  CS2R R18, SRZ ;  /* 0x0000000000127805 */ /* 0x000fe4000001ff00 */
[----:B------:R-:W-:-:S02]  /*1ab0*/  MOV R17, RZ ;  /* 0x000000ff00117202 */ /* 0x000fc40000000f00 */
[----:B------:R-:W-:Y:S02]  /*1ac0*/  MOV R20, RZ ;  /* 0x000000ff00147202 */ /* 0x000fe40000000f00 */
[----:B------:R-:W-:Y:S02]  /*1ad0*/  @!P4 IADD3.X R29, PT, PT, R44, R29, RZ, P0, !PT ;  /* 0x0000001d2c1dc210 */ /* 0x000fe400007fe4ff */
[C---:B------:R-:W-:Y:S01]  /*1ae0*/  @!P2 IADD3.X R33, PT, PT, R40.reuse, R33, RZ, P1, !PT ;  /* 0x000000212821a210 */ /* 0x040fe20000ffe4ff */
[----:B------:R-:W4:Y:S01]  /*1af0*/  @!P4 LDG.E R17, desc[UR6][R36.64] ;  /* 0x000000062411c981 */ /* 0x000f22000c1e1900 */
[----:B------:R-:W-:-:S03]  /*1b00*/  @!P2 IADD3.X R31, PT, PT, R40, R31, RZ, P3, !PT ;  /* 0x0000001f281fa210 */ /* 0x000fc60001ffe4ff */
[----:B------:R-:W4:Y:S04]  /*1b10*/  @!P4 LDG.E R18, desc[UR6][R28.64] ;  /* 0x000000061c12c981 */ /* 0x000f28000c1e1900 */
[----:B------:R-:W4:Y:S04]  /*1b20*/  @!P2 LDG.E R19, desc[UR6][R32.64] ;  /* 0x000000062013a981 */ /* 0x000f28000c1e1900 */
[----:B------:R-:W4:Y:S01]  /*1b30*/  @!P2 LDG.E R20, desc[UR6][R30.64] ;  /* 0x000000061e14a981 */ /* 0x000f22000c1e1900 */
        /* <DEDUP_REMOVED lines=10> */
[----:B--2---:R-:W-:Y:S02]  /*1be0*/  PRMT R108, R69, 0x7632, R108 ;  /* 0x00007632456c7816 */ /* 0x004fe4000000006c */
        /* <DEDUP_REMOVED lines=10> */
[----:B---3--:R-:W-:Y:S02]  /*1c90*/  PRMT R96, R7, 0x7632, R96 ;  /* 0x0000763207607816 */ /* 0x008fe40000000060 */
[----:B-----5:R-:W-:Y:S02]  /*1ca0*/  PRMT R99, R6, 0x7632, R99 ;  /* 0x0000763206637816 */ /* 0x020fe40000000063 */
[----:B------:R-:W-:Y:S01]  /*1cb0*/  PRMT R97, R8, 0x7632, R97 ;  /* 0x0000763208617816 */ /* 0x000fe20000000061 */
[----:B------:R-:W-:-:S05]  /*1cc0*/  FFMA.FTZ R23, -R22, R22, R23 ;  /* 0x0000001616177223 */ /* 0x000fca0000010117 */
        /* <DEDUP_REMOVED lines=8> */
[----:B----4-:R-:W-:Y:S02]  /*1d50*/  @P5 HADD2.F32 R81, -RZ, R34.H0_H0 ;  /* 0x20000022ff515230 */ /* 0x010fe40000004100 */
[----:B------:R-:W-:Y:S01]  /*1d60*/  @P5 HADD2.F32 R84, -RZ, R35.H0_H0 ;  /* 0x20000023ff545230 */ /* 0x000fe20000004100 */
[----:B------:R-:W-:Y:S02]  /*1d70*/  PRMT R90, R13, 0x7632, R90 ;  /* 0x000076320d5a7816 */ /* 0x000fe4000000005a */
[----:B------:R-:W-:Y:S01]  /*1d80*/  PRMT R91, R14, 0x7632, R91 ;  /* 0x000076320e5b7816 */ /* 0x000fe2000000005b */
[----:B------:R-:W-:Y:S02]  /*1d90*/  HADD2.F32 R80, -RZ, R80.H0_H0 ;  /* 0x20000050ff507230 */ /* 0x000fe40000004100 */
[----:B------:R-:W-:Y:S01]  /*1da0*/  HADD2.F32 R23, -RZ, R42.H0_H0 ;  /* 0x2000002aff177230 */ /* 0x000fe20000004100 */
[----:B------:R-:W-:-:S02]  /*1db0*/  PRMT R88, R15, 0x7632, R88 ;  /* 0x000076320f587816 */ /* 0x000fc40000000058 */
[----:B------:R-:W-:Y:S02]  /*1dc0*/  PRMT R89, R16, 0x7632, R89 ;  /* 0x0000763210597816 */ /* 0x000fe40000000059 */
        /* <DEDUP_REMOVED lines=294> */
.L_x_543:
        /* <DEDUP_REMOVED lines=576> */
.L_x_544:
        /* <DEDUP_REMOVED lines=47> */
.L_x_546:
[----:B------:R-:W-:Y:S05]  /*5720*/  BSYNC.RECONVERGENT B0 ;  /* 0x0000000000007941 */ /* 0x000fea0003800200 */
.L_x_545:
        /* <DEDUP_REMOVED lines=35> */
.L_x_548:
[----:B------:R-:W-:Y:S05]  /*5960*/  BSYNC.RECONVERGENT B0 ;  /* 0x0000000000007941 */ /* 0x000fea0003800200 */
.L_x_547:
        /* <DEDUP_REMOVED lines=159> */
.L_x_550:
[----:B------:R-:W-:Y:S05]  /*6360*/  BSYNC.RECONVERGENT B0 ;  /* 0x0000000000007941 */ /* 0x000fea0003800200 */
.L_x_549:
        /* <DEDUP_REMOVED lines=28> */
.L_x_552:
[----:B------:R-:W-:Y:S05]  /*6530*/  BSYNC.RECONVERGENT B0 ;  /* 0x0000000000007941 */ /* 0x000fea0003800200 */
.L_x_551:
        /* <DEDUP_REMOVED lines=25> */
.L_x_555:
[----:B0-----:R-:W2:Y:S04]  /*66d0*/  LDG.E.STRONG.GPU R26, desc[UR6][R24.64] ;  /* 0x00000006181a7981 */ /* 0x001ea8000c1ef900 */
[----:B--2---:R-:W-:Y:S01]  /*66e0*/  CCTL.IVALL ;  /* 0x00000000ff00798f */ /* 0x004fe20002000000 */
[----:B------:R-:W-:Y:S05]  /*66f0*/  YIELD ;  /* 0x0000000000007946 */ /* 0x000fea0003800000 */
[----:B------:R-:W-:-:S13]  /*6700*/  ISETP.NE.AND P0, PT, R26, R31, PT ;  /* 0x0000001f1a00720c */ /* 0x000fda0003f05270 */
[----:B------:R-:W-:Y:S05]  /*6710*/  @P0 BRA `(.L_x_555) ;  /* 0xfffffffc00ec0947 */ /* 0x000fea000383ffff */
.L_x_554:
        /* <DEDUP_REMOVED lines=15> */
.L_x_557:
        /* <DEDUP_REMOVED lines=59> */
.L_x_556:
        /* <DEDUP_REMOVED lines=34> */
.L_x_558:
        /* <DEDUP_REMOVED lines=18> */
.L_x_559:
        /* <DEDUP_REMOVED lines=9> */
.L_x_560:
[----:B------:R-:W-:Y:S05]  /*6f90*/  BSYNC.RECONVERGENT B0 ;  /* 0x0000000000007941 */ /* 0x000fea0003800200 */
.L_x_553:
        /* <DEDUP_REMOVED lines=38> */
.L_x_561:
        /* <DEDUP_REMOVED lines=33> */
.L_x_563:
[----:B------:R-:W-:Y:S05]  /*7410*/  BSYNC.RECONVERGENT B0 ;  /* 0x0000000000007941 */ /* 0x000fea0003800200 */
.L_x_562:
        /* <DEDUP_REMOVED lines=25> */
.L_x_564:
        /* <DEDUP_REMOVED lines=21> */
.L_x_566:
[----:B------:R-:W-:Y:S05]  /*7700*/  BSYNC.RECONVERGENT B0 ;  /* 0x0000000000007941 */ /* 0x000fea0003800200 */
.L_x_565:
        /* <DEDUP_REMOVED lines=107> */
.L_x_567:
        /* <DEDUP_REMOVED lines=19> */
.L_x_569:
[----:B------:R-:W-:Y:S05]  /*7ef0*/  BSYNC.RECONVERGENT B0 ;  /* 0x0000000000007941 */ /* 0x000fea0003800200 */
.L_x_568:
        /* <DEDUP_REMOVED lines=23> */
.L_x_570:
        /* <DEDUP_REMOVED lines=21> */
.L_x_572:
[----:B------:R-:W-:Y:S05]  /*81c0*/  BSYNC.RECONVERGENT B0 ;  /* 0x0000000000007941 */ /* 0x000fea0003800200 */
.L_x_571:
        /* <DEDUP_REMOVED lines=23> */
.L_x_573:
        /* <DEDUP_REMOVED lines=19> */
.L_x_575:
[----:B------:R-:W-:Y:S05]  /*8470*/  BSYNC.RECONVERGENT B0 ;  /* 0x0000000000007941 */ /* 0x000fea0003800200 */
.L_x_574:
        /* <DEDUP_REMOVED lines=23> */
.L_x_576:
        /* <DEDUP_REMOVED lines=21> */
.L_x_578:
[----:B------:R-:W-:Y:S05]  /*8740*/  BSYNC.RECONVERGENT B0 ;  /* 0x0000000000007941 */ /* 0x000fea0003800200 */
.L_x_577:
        /* <DEDUP_REMOVED lines=23> */
.L_x_579:
        /* <DEDUP_REMOVED lines=19> */
.L_x_581:
[----:B------:R-:W-:Y:S05]  /*89f0*/  BSYNC.RECONVERGENT B0 ;  /* 0x0000000000007941 */ /* 0x000fea0003800200 */
.L_x_580:
        /* <DEDUP_REMOVED lines=23> */
.L_x_582:
        /* <DEDUP_REMOVED lines=21> */
.L_x_584:
[----:B------:R-:W-:Y:S05]  /*8cc0*/  BSYNC.RECONVERGENT B0 ;  /* 0x0000000000007941 */ /* 0x000fea0003800200 */
.L_x_583:
        /* <DEDUP_REMOVED lines=23> */
.L_x_585:
        /* <DEDUP_REMOVED lines=18> */
.L_x_587:
[----:B------:R-:W-:Y:S05]  /*8f60*/  BSYNC.RECONVERGENT B0 ;  /* 0x0000000000007941 */ /* 0x000fea0003800200 */
.L_x_586:
        /* <DEDUP_REMOVED lines=75> */
.L_x_588:
        /* <DEDUP_REMOVED lines=18> */
.L_x_590:
[----:B------:R-:W-:Y:S05]  /*9540*/  BSYNC.RECONVERGENT B0 ;  /* 0x0000000000007941 */ /* 0x000fea0003800200 */
.L_x_589:
        /* <DEDUP_REMOVED lines=21> */
.L_x_591:
        /* <DEDUP_REMOVED lines=18> */
.L_x_593:
[----:B------:R-:W-:Y:S05]  /*97c0*/  BSYNC.RECONVERGENT B0 ;  /* 0x0000000000007941 */ /* 0x000fea0003800200 */
.L_x_592:
        /* <DEDUP_REMOVED lines=21> */
.L_x_594:
        /* <DEDUP_REMOVED lines=18> */
.L_x_596:
[----:B------:R-:W-:Y:S05]  /*9a40*/  BSYNC.RECONVERGENT B0 ;  /* 0x0000000000007941 */ /* 0x000fea0003800200 */
.L_x_595:
        /* <DEDUP_REMOVED lines=21> */
.L_x_597:
        /* <DEDUP_REMOVED lines=18> */
.L_x_599:
[----:B------:R-:W-:Y:S05]  /*9cc0*/  BSYNC.RECONVERGENT B0 ;  /* 0x0000000000007941 */ /* 0x000fea0003800200 */
.L_x_598:
        /* <DEDUP_REMOVED lines=21> */
.L_x_600:
        /* <DEDUP_REMOVED lines=18> */
.L_x_602:
[----:B------:R-:W-:Y:S05]  /*9f40*/  BSYNC.RECONVERGENT B0 ;  /* 0x0000000000007941 */ /* 0x000fea0003800200 */
.L_x_601:
        /* <DEDUP_REMOVED lines=21> */
.L_x_603:
        /* <DEDUP_REMOVED lines=18> */
.L_x_605:
[----:B------:R-:W-:Y:S05]  /*a1c0*/  BSYNC.RECONVERGENT B0 ;  /* 0x0000000000007941 */ /* 0x000fea0003800200 */
.L_x_604:
        /* <DEDUP_REMOVED lines=22> */
.L_x_606:
        /* <DEDUP_REMOVED lines=18> */
.L_x_608:
[----:B------:R-:W-:Y:S05]  /*a450*/  BSYNC.RECONVERGENT B0 ;  /* 0x0000000000007941 */ /* 0x000fea0003800200 */
.L_x_607:
[----:B------:R-:W5:Y:S01]  /*a460*/  LDCU UR4, c[0x0][0x410] ;  /* 0x00008200ff0477ac */ /* 0x000f620008000800 */
[----:B------:R-:W-:Y:S02]  /*a470*/  IADD3 R79, PT, PT, R82, R79, RZ ;  /* 0x0000004f524f7210 */ /* 0x000fe40007ffe0ff */
[----:B------:R-:W-:Y:S01]  /*a480*/  IADD3 R76, PT, PT, R76, 0x1, RZ ;  /* 0x000000014c4c7810 */ /* 0x000fe20007ffe0ff */
[----:B------:R-:W5:Y:S02]  /*a490*/  LDCU UR5, c[0x0][0x3e0] ;  /* 0x00007c00ff0577ac */ /* 0x000f640008000800 */
[----:B-----5:R-:W-:-:S06]  /*a4a0*/  UIMAD UR4, UR4, UR5, URZ ;  /* 0x00000005040472a4 */ /* 0x020fcc000f8e02ff */
[----:B------:R-:W-:-:S13]  /*a4b0*/  ISETP.GE.AND P0, PT, R79, UR4, PT ;  /* 0x000000044f007c0c */ /* 0x000fda000bf06270 */
[----:B------:R-:W-:Y:S05]  /*a4c0*/  @!P0 BRA `(.L_x_609) ;  /* 0xffffff5c00248947 */ /* 0x000fea000383ffff */
.L_x_542:
        /* <DEDUP_REMOVED lines=16> */
.L_x_611:
[----:B------:R-:W-:Y:S05]  /*a5d0*/  BSYNC.RECONVERGENT B0 ;  /* 0x0000000000007941 */ /* 0x000fea0003800200 */
.L_x_610:
        /* <DEDUP_REMOVED lines=11> */
.L_x_613:
[----:B------:R-:W3:Y:S04]  /*a690*/  LDG.E.STRONG.GPU R5, desc[UR6][R2.64] ;  /* 0x0000000602057981 */ /* 0x000ee8000c1ef900 */
[----:B---3--:R-:W-:Y:S01]  /*a6a0*/  CCTL.IVALL ;  /* 0x00000000ff00798f */ /* 0x008fe20002000000 */
[----:B------:R-:W-:Y:S05]  /*a6b0*/  YIELD ;  /* 0x0000000000007946 */ /* 0x000fea0003800000 */
[----:B------:R-:W-:-:S13]  /*a6c0*/  ISETP.NE.AND P0, PT, R5, R0, PT ;  /* 0x000000000500720c */ /* 0x000fda0003f05270 */
[----:B------:R-:W-:Y:S05]  /*a6d0*/  @P0 BRA `(.L_x_613) ;  /* 0xfffffffc00ec0947 */ /* 0x000fea000383ffff */
.L_x_612:
        /* <DEDUP_REMOVED lines=75> */
.L_x_616:
        /* <DEDUP_REMOVED lines=24> */
[----:B----4-:R-:W-:Y:S01]  /*ad10*/  F2FP.F16.F32.PACK_AB R19, R15, R12 ;  /* 0x0000000c0f13723e */ /* 0x010fe200000000ff */
[----:B------:R0:W-:Y:S04]  /*ad20*/  STG.E desc[UR6][R8.64], R17 ;  /* 0x0000001108007986 */ /* 0x0001e8000c101906 */
[----:B------:R0:W-:Y:S01]  /*ad30*/  STG.E desc[UR6][R10.64], R19 ;  /* 0x000000130a007986 */ /* 0x0001e2000c101906 */
[----:B------:R-:W-:Y:S02]  /*ad40*/  IADD3 R20, P4, PT, R20, 0x680, RZ ;  /* 0x0000068014147810 */ /* 0x000fe40007f9e0ff */
[----:B------:R-:W-:-:S02]  /*ad50*/  IADD3.X R23, PT, PT, RZ, R23, RZ, P3, !PT ;  /* 0x00000017ff177210 */ /* 0x000fc40001ffe4ff */
[----:B------:R-:W-:Y:S01]  /*ad60*/  IADD3.X R21, PT, PT, RZ, R21, RZ, P4, !PT ;  /* 0x00000015ff157210 */ /* 0x000fe200027fe4ff */
[----:B------:R-:W-:Y:S08]  /*ad70*/  @P1 BRA `(.L_x_616) ;  /* 0xfffffffc00841947 */ /* 0x000ff0000383ffff */
.L_x_615:
[----:B------:R-:W-:Y:S05]  /*ad80*/  BSYNC.RECONVERGENT B0 ;  /* 0x0000000000007941 */ /* 0x000fea0003800200 */
.L_x_614:
        /* <DEDUP_REMOVED lines=10> */
.L_x_617:
        /* <DEDUP_REMOVED lines=21> */
[----:B--2---:R-:W-:Y:S02]  /*af80*/  F2FP.F16.F32.PACK_AB R19, R7, R4 ;  /* 0x000000040713723e */ /* 0x004fe400000000ff */
[----:B------:R-:W-:-:S04]  /*af90*/  LOP3.LUT R4, R26, 0x3, RZ, 0xc0, !PT ;  /* 0x000000031a047812 */ /* 0x000fc800078ec0ff */
        /* <DEDUP_REMOVED lines=64> */
.L_x_618:
        /* <DEDUP_REMOVED lines=14> */
.L_x_3418:


//--------------------- .text._Z35group_norm_nhwc_bwd_one_pass_kernelI11Fp16IOFp32WLi64ELi26ELi416EEv26Group_norm_nhwc_bwd_params --------------------------
	.section	.text._Z35group_norm_nhwc_bwd_one_pass_kernelI11Fp16IOFp32WLi64ELi26ELi416EEv26Group_norm_nhwc_bwd_params,"ax",@progbits
	.align	128
        .global         _Z35group_norm_nhwc_bwd_one_pass_kernelI11Fp16IOFp32WLi64ELi26ELi416EEv26Group_norm_nhwc_bwd_params
        .type           _Z35group_norm_nhwc_bwd_one_pass_kernelI11Fp16IOFp32WLi64ELi26ELi416EEv26Group_norm_nhwc_bwd_params,@function
        .size           _Z35group_norm_nhwc_bwd_one_pass_kernelI11Fp16IOFp32WLi64ELi26ELi416EEv26Group_norm_nhwc_bwd_params,(.L_x_3419 - _Z35group_norm_nhwc_bwd_one_pass_kernelI11Fp16IOFp32WLi64ELi26ELi416EEv26Group_norm_nhwc_bwd_params)
        .other          _Z35group_norm_nhwc_bwd_one_pass_kernelI11Fp16IOFp32WLi64ELi26ELi416EEv26Group_norm_nhwc_bwd_params,@"STO_CUDA_ENTRY STV_DEFAULT"
_Z35group_norm_nhwc_bwd_one_pass_kernelI11Fp16IOFp32WLi64ELi26ELi416EEv26Group_norm_nhwc_bwd_params:
.text._Z35group_norm_nhwc_bwd_one_pass_kernelI11Fp16IOFp32WLi64ELi26ELi416EEv26Group_norm_nhwc_bwd_params:
        /* <DEDUP_REMOVED lines=52> */
.L_x_644:
[----:B0-----:R-:W0:Y:S01]  /*0340*/  LDC R12, c[0x0][0x410] ;  /* 0x00010400ff0c7b82 */ /* 0x001e220000000800 */
[----:B------:R-:W1:Y:S01]  /*0350*/  LDCU.64 UR6, c[0x0][0x3b8] ;  /* 0x00007700ff0677ac */ /* 0x000e620008000a00 */
[----:B------:R-:W-:Y:S01]  /*0360*/  ISETP.LE.AND P1, PT, RZ, UR17, PT ;  /* 0x00000011ff007c0c */ /* 0x000fe2000bf23270 */
[----:B------:R-:W2:Y:S01]  /*0370*/  LDCU.128 UR20, c[0x0][0x400] ;  /* 0x00008000ff1477ac */ /* 0x000ea20008000c00 */
[----:B-1----:R-:W-:Y:S01]  /*0380*/  UIMAD.WIDE UR6, UR17, 0x8, UR6 ;  /* 0x00000008110678a5 */ /* 0x002fe2000f8e0206 */
[----:B--2---:R-:W-:Y:S02]  /*0390*/  ISETP.GE.U32.AND P0, PT, R32, UR20, PT ;  /* 0x0000001420007c0c */ /* 0x004fe4000bf06070 */
[----:B0-----:R-:W-:-:S03]  /*03a0*/  IABS R9, R12 ;  /* 0x0000000c00097213 */ /* 0x001fc60000000000 */
[----:B------:R-:W-:Y:S01]  /*03b0*/  MOV R10, UR6 ;  /* 0x00000006000a7c02 */ /* 0x000fe20008000f00 */
[----:B------:R-:W0:Y:S01]  /*03c0*/  I2F.RP R4, R9 ;  /* 0x0000000900047306 */ /* 0x000e220000209400 */
[----:B------:R-:W-:-:S07]  /*03d0*/  ISETP.GE.AND.EX P0, PT, R3, UR21, PT, P0 ;  /* 0x0000001503007c0c */ /* 0x000fce000bf06300 */
        /* <DEDUP_REMOVED lines=8> */
[----:B------:R-:W-:Y:S02]  /*0460*/  MOV R11, UR7 ;  /* 0x00000007000b7c02 */ /* 0x000fe40008000f00 */
[----:B------:R-:W-:-:S03]  /*0470*/  LOP3.LUT R6, R12, UR17, RZ, 0x3c, !PT ;  /* 0x000000110c067c12 */ /* 0x000fc6000f8e3cff */
[----:B------:R-:W-:Y:S01]  /*0480*/  IMAD.HI.U32 R7, R7, R8, RZ ;  /* 0x0000000807077227 */ /* 0x000fe200078e00ff */
[----:B------:R-:W2:Y:S01]  /*0490*/  LDG.E.64 R10, desc[UR26][R10.64] ;  /* 0x0000001a0a0a7981 */ /* 0x000ea2000c1e1b00 */
[----:B------:R-:W-:-:S03]  /*04a0*/  ISETP.GE.AND P2, PT, R6, RZ, PT ;  /* 0x000000ff0600720c */ /* 0x000fc60003f46270 */
[----:B------:R-:W-:-:S05]  /*04b0*/  IADD3 R4, PT, PT, -R7, RZ, RZ ;  /* 0x000000ff07047210 */ /* 0x000fca0007ffe1ff */
[----:B------:R-:W-:-:S05]  /*04c0*/  IMAD R4, R9, R4, R8 ;  /* 0x0000000409047224 */ /* 0x000fca00078e0208 */
[----:B------:R-:W-:-:S13]  /*04d0*/  ISETP.GT.U32.AND P4, PT, R9, R4, PT ;  /* 0x000000040900720c */ /* 0x000fda0003f84070 */
[-C--:B------:R-:W-:Y:S02]  /*04e0*/  @!P4 IADD3 R4, PT, PT, R4, -R9.reuse, RZ ;  /* 0x800000090404c210 */ /* 0x080fe40007ffe0ff */
[----:B------:R-:W-:Y:S02]  /*04f0*/  @!P4 IADD3 R7, PT, PT, R7, 0x1, RZ ;  /* 0x000000010707c810 */ /* 0x000fe40007ffe0ff */
[CC--:B------:R-:W-:Y:S02]  /*0500*/  ISETP.GE.U32.AND P3, PT, R4.reuse, R9.reuse, PT ;  /* 0x000000090400720c */ /* 0x0c0fe40003f66070 */
[----:B------:R-:W-:Y:S02]  /*0510*/  ISETP.GT.U32.AND P4, PT, R9, R4, PT ;  /* 0x000000040900720c */ /* 0x000fe40003f84070 */
[----:B------:R-:W-:-:S04]  /*0520*/  IADD3 R9, PT, PT, R4, -R9, RZ ;  /* 0x8000000904097210 */ /* 0x000fc80007ffe0ff */
[----:B------:R-:W-:Y:S02]  /*0530*/  SEL R4, R9, R4, !P4 ;  /* 0x0000000409047207 */ /* 0x000fe40006000000 */
[----:B------:R-:W-:-:S03]  /*0540*/  LOP3.LUT R9, RZ, R12, RZ, 0x33, !PT ;  /* 0x0000000cff097212 */ /* 0x000fc600078e33ff */
[----:B------:R-:W-:Y:S02]  /*0550*/  @P3 IADD3 R7, PT, PT, R7, 0x1, RZ ;  /* 0x0000000107073810 */ /* 0x000fe40007ffe0ff */
[----:B------:R-:W-:Y:S02]  /*0560*/  ISETP.NE.AND P3, PT, R12, RZ, PT ;  /* 0x000000ff0c00720c */ /* 0x000fe40003f65270 */
[----:B------:R-:W-:Y:S01]  /*0570*/  @!P1 IADD3 R4, PT, PT, -R4, RZ, RZ ;  /* 0x000000ff04049210 */ /* 0x000fe20007ffe1ff */
[----:B------:R-:W0:Y:S01]  /*0580*/  @!P0 LDC.64 R12, c[0x0][0x3a0] ;  /* 0x0000e800ff0c8b82 */ /* 0x000e220000000a00 */
[----:B------:R-:W-:Y:S02]  /*0590*/  MOV R8, R7 ;  /* 0x0000000700087202 */ /* 0x000fe40000000f00 */
[----:B------:R-:W-:Y:S02]  /*05a0*/  SEL R4, R9, R4, !P3 ;  /* 0x0000000409047207 */ /* 0x000fe40005800000 */
[----:B------:R-:W-:-:S03]  /*05b0*/  @!P2 IADD3 R8, PT, PT, -R8, RZ, RZ ;  /* 0x000000ff0808a210 */ /* 0x000fc60007ffe1ff */
[----:B------:R-:W1:Y:S01]  /*05c0*/  @!P0 LDC.64 R6, c[0x0][0x3f8] ;  /* 0x0000fe00ff068b82 */ /* 0x000e620000000a00 */
[----:B------:R-:W-:Y:S01]  /*05d0*/  IMAD R21, R4, 0x1a, RZ ;  /* 0x0000001a04157824 */ /* 0x000fe200078e02ff */
[----:B------:R-:W-:Y:S02]  /*05e0*/  SEL R9, R9, R8, !P3 ;  /* 0x0000000809097207 */ /* 0x000fe40005800000 */
[----:B------:R-:W-:Y:S02]  /*05f0*/  ISETP.GE.U32.AND P1, PT, R29, UR20, PT ;  /* 0x000000141d007c0c */ /* 0x000fe4000bf26070 */
[----:B------:R-:W-:Y:S02]  /*0600*/  SHF.R.S32.HI R8, RZ, 0x1f, R9 ;  /* 0x0000001fff087819 */ /* 0x000fe40000011409 */
[----:B------:R-:W-:Y:S02]  /*0610*/  IADD3 R34, P2, PT, R21, R2, RZ ;  /* 0x0000000215227210 */ /* 0x000fe40007f5e0ff */
[----:B------:R-:W-:Y:S01]  /*0620*/  ISETP.GE.AND.EX P1, PT, R5, UR21, PT, P1 ;  /* 0x0000001505007c0c */ /* 0x000fe2000bf26310 */
[----:B------:R-:W-:Y:S01]  /*0630*/  IMAD R8, R8, UR22, RZ ;  /* 0x0000001608087c24 */ /* 0x000fe2000f8e02ff */
[----:B------:R-:W-:-:S03]  /*0640*/  LEA.HI.X.SX32 R35, R21, RZ, 0x1, P2 ;  /* 0x000000ff15237211 */ /* 0x000fc600010f0eff */
[C---:B------:R-:W-:Y:S02]  /*0650*/  IMAD R37, R9.reuse, UR23, R8 ;  /* 0x0000001709257c24 */ /* 0x040fe4000f8e0208 */
[----:B------:R-:W-:-:S05]  /*0660*/  IMAD.WIDE.U32 R34, R9, UR22, R34 ;  /* 0x0000001609227c25 */ /* 0x000fca000f8e0022 */
[----:B------:R-:W-:Y:S01]  /*0670*/  IADD3 R37, PT, PT, R35, R37, RZ ;  /* 0x0000002523257210 */ /* 0x000fe20007ffe0ff */
[----:B------:R-:W3:Y:S01]  /*0680*/  @!P1 LDC.64 R18, c[0x0][0x3f8] ;  /* 0x0000fe00ff129b82 */ /* 0x000ee20000000a00 */
[----:B-1----:R-:W-:Y:S01]  /*0690*/  @!P0 IMAD R8, R3, R6, RZ ;  /* 0x0000000603088224 */ /* 0x002fe200078e02ff */
[----:B------:R-:W-:-:S03]  /*06a0*/  @!P0 MOV R36, R34 ;  /* 0x0000002200248202 */ /* 0x000fc60000000f00 */
[C---:B------:R-:W-:Y:S02]  /*06b0*/  @!P0 IMAD R9, R32.reuse, R7, R8 ;  /* 0x0000000720098224 */ /* 0x040fe400078e0208 */
[----:B------:R-:W-:Y:S01]  /*06c0*/  @!P0 IMAD.WIDE.U32 R6, R32, R6, R36 ;  /* 0x0000000620068225 */ /* 0x000fe200078e0024 */
[----:B------:R-:W-:Y:S01]  /*06d0*/  ISETP.NE.AND P2, PT, RZ, UR30, PT ;  /* 0x0000001eff007c0c */ /* 0x000fe2000bf45270 */
[----:B------:R-:W1:Y:S03]  /*06e0*/  @!P1 LDC.64 R14, c[0x0][0x3a0] ;  /* 0x0000e800ff0e9b82 */ /* 0x000e660000000a00 */
[----:B------:R-:W-:Y:S02]  /*06f0*/  @!P0 IADD3 R7, PT, PT, R7, R9, RZ ;  /* 0x0000000907078210 */ /* 0x000fe40007ffe0ff */
[C---:B------:R-:W-:Y:S02]  /*0700*/  @!P0 SHF.L.U32 R27, R6.reuse, 0x1, RZ ;  /* 0x00000001061b8819 */ /* 0x040fe400000006ff */
[----:B------:R-:W-:Y:S01]  /*0710*/  @!P0 SHF.L.U64.HI R20, R6, 0x1, R7 ;  /* 0x0000000106148819 */ /* 0x000fe20000010207 */
[----:B------:R-:W4:Y:S01]  /*0720*/  @!P0 LDC.64 R8, c[0x0][0x398] ;  /* 0x0000e600ff088b82 */ /* 0x000f220000000a00 */
[----:B0-----:R-:W-:Y:S01]  /*0730*/  @!P0 IADD3 R22, P3, PT, R27, R12, RZ ;  /* 0x0000000c1b168210 */ /* 0x001fe20007f7e0ff */
[----:B------:R-:W-:-:S03]  /*0740*/  HFMA2 R28, -RZ, RZ, 0, 0 ;  /* 0x00000000ff1c7431 */ /* 0x000fc600000001ff */
[----:B------:R-:W-:-:S03]  /*0750*/  @!P0 IADD3.X R23, PT, PT, R20, R13, RZ, P3, !PT ;  /* 0x0000000d14178210 */ /* 0x000fc60001ffe4ff */
[----:B------:R-:W0:Y:S01]  /*0760*/  @!P1 LDC.64 R12, c[0x0][0x398] ;  /* 0x0000e600ff0c9b82 */ /* 0x000e220000000a00 */
[----:B---3--:R-:W-:Y:S01]  /*0770*/  @!P1 IMAD R24, R5, R18, RZ ;  /* 0x0000001205189224 */ /* 0x008fe200078e02ff */
[----:B------:R3:W5:Y:S06]  /*0780*/  @!P0 LDG.E R28, desc[UR26][R22.64] ;  /* 0x0000001a161c8981 */ /* 0x00076c000c1e1900 */
[----:B------:R-:W0:Y:S01]  /*0790*/  LDC.64 R6, c[0x0][0x3a8] ;  /* 0x0000ea00ff067b82 */ /* 0x000e220000000a00 */
[----:B---3--:R-:W-:Y:S02]  /*07a0*/  @!P1 MOV R22, R34 ;  /* 0x0000002200169202 */ /* 0x008fe40000000f00 */
[----:B------:R-:W-:-:S05]  /*07b0*/  @!P1 MOV R23, R37 ;  /* 0x0000002500179202 */ /* 0x000fca0000000f00 */
[----:B------:R-:W3:Y:S01]  /*07c0*/  @P2 LDC.64 R16, c[0x0][0x3b0] ;  /* 0x0000ec00ff102b82 */ /* 0x000ee20000000a00 */
[C---:B------:R-:W-:Y:S02]  /*07d0*/  @!P1 IMAD R33, R29.reuse, R19, R24 ;  /* 0x000000131d219224 */ /* 0x040fe400078e0218 */
[----:B------:R-:W-:Y:S01]  /*07e0*/  @!P1 IMAD.WIDE.U32 R18, R29, R18, R22 ;  /* 0x000000121d129225 */ /* 0x000fe200078e0016 */
[----:B----4-:R-:W-:-:S04]  /*07f0*/  @!P0 IADD3 R8, P3, PT, R27, R8, RZ ;  /* 0x000000081b088210 */ /* 0x010fc80007f7e0ff */
[----:B------:R-:W-:Y:S02]  /*0800*/  @!P1 IADD3 R27, PT, PT, R19, R33, RZ ;  /* 0x00000021131b9210 */ /* 0x000fe40007ffe0ff */
[----:B------:R-:W-:Y:S02]  /*0810*/  @!P1 SHF.L.U32 R19, R18, 0x1, RZ ;  /* 0x0000000112139819 */ /* 0x000fe400000006ff */
[----:B------:R-:W-:Y:S02]  /*0820*/  @!P0 IADD3.X R9, PT, PT, R20, R9, RZ, P3, !PT ;  /* 0x0000000914098210 */ /* 0x000fe40001ffe4ff */
[----:B------:R-:W-:Y:S02]  /*0830*/  @!P1 SHF.L.U64.HI R18, R18, 0x1, R27 ;  /* 0x0000000112129819 */ /* 0x000fe4000001021b */
[C---:B-1----:R-:W-:Y:S02]  /*0840*/  @!P1 IADD3 R14, P3, PT, R19.reuse, R14, RZ ;  /* 0x0000000e130e9210 */ /* 0x042fe40007f7e0ff */
[----:B0-----:R-:W-:-:S02]  /*0850*/  @!P1 IADD3 R12, P4, PT, R19, R12, RZ ;  /* 0x0000000c130c9210 */ /* 0x001fc40007f9e0ff */
[----:B------:R-:W-:Y:S02]  /*0860*/  IADD3 R21, PT, PT, R21, R2, RZ ;  /* 0x0000000215157210 */ /* 0x000fe40007ffe0ff */
[----:B------:R-:W-:Y:S02]  /*0870*/  CS2R R26, SRZ ;  /* 0x00000000001a7805 */ /* 0x000fe4000001ff00 */
[C---:B------:R-:W-:Y:S02]  /*0880*/  @!P1 IADD3.X R15, PT, PT, R18.reuse, R15, RZ, P3, !PT ;  /* 0x0000000f120f9210 */ /* 0x040fe40001ffe4ff */
[----:B------:R-:W-:Y:S01]  /*0890*/  @!P1 IADD3.X R13, PT, PT, R18, R13, RZ, P4, !PT ;  /* 0x0000000d120d9210 */ /* 0x000fe200027fe4ff */
[C---:B------:R-:W-:Y:S01]  /*08a0*/  IMAD.WIDE R18, R21.reuse, 0x4, R6 ;  /* 0x0000000415127825 */ /* 0x040fe200078e0206 */
[----:B------:R-:W-:Y:S01]  /*08b0*/  CS2R R6, SRZ ;  /* 0x0000000000067805 */ /* 0x000fe2000001ff00 */
[----:B------:R0:W5:Y:S02]  /*08c0*/  @!P0 LDG.E R27, desc[UR26][R8.64] ;  /* 0x0000001a081b8981 */ /* 0x000164000c1e1900 */
[----:B---3--:R-:W-:-:S04]  /*08d0*/  @P2 IMAD.WIDE R16, R21, 0x4, R16 ;  /* 0x0000000415102825 */ /* 0x008fc800078e0210 */
[----:B------:R-:W-:Y:S01]  /*08e0*/  HFMA2 R24, -RZ, RZ, 0, 0 ;  /* 0x00000000ff187431 */ /* 0x000fe200000001ff */
[----:B------:R0:W5:Y:S04]  /*08f0*/  @!P1 LDG.E R26, desc[UR26][R14.64] ;  /* 0x0000001a0e1a9981 */ /* 0x000168000c1e1900 */
[----:B------:R0:W5:Y:S04]  /*0900*/  @P2 LDG.E.64 R6, desc[UR26][R16.64] ;  /* 0x0000001a10062981 */ /* 0x000168000c1e1b00 */
[----:B------:R0:W5:Y:S04]  /*0910*/  LDG.E.64 R8, desc[UR26][R18.64] ;  /* 0x0000001a12087981 */ /* 0x000168000c1e1b00 */
[----:B------:R0:W5:Y:S01]  /*0920*/  @!P1 LDG.E R24, desc[UR26][R12.64] ;  /* 0x0000001a0c189981 */ /* 0x000162000c1e1900 */
        /* <DEDUP_REMOVED lines=13> */
[----:B0-----:R-:W-:Y:S05]  /*0a00*/  BRA.U UP2, `(.L_x_620) ;  /* 0x0000000102947547 */ /* 0x001fea000b800000 */
[--C-:B-----5:R-:W-:Y:S02]  /*0a10*/  HADD2.F32 R12, -RZ, R28.reuse.H0_H0 ;  /* 0x2000001cff0c7230 */ /* 0x120fe40000004100 */
[----:B------:R-:W-:Y:S02]  /*0a20*/  HADD2.F32 R13, -RZ, R28.H1_H1 ;  /* 0x3000001cff0d7230 */ /* 0x000fe40000004100 */
[--C-:B------:R-:W-:Y:S02]  /*0a30*/  HADD2.F32 R11, -RZ, R27.reuse.H0_H0 ;  /* 0x2000001bff0b7230 */ /* 0x100fe40000004100 */
[----:B------:R-:W-:Y:S01]  /*0a40*/  FADD.FTZ R12, R12, -UR42 ;  /* 0x8000002a0c0c7e21 */ /* 0x000fe20008010000 */
[----:B------:R-:W-:Y:S02]  /*0a50*/  HADD2.F32 R10, -RZ, R27.H1_H1 ;  /* 0x3000001bff0a7230 */ /* 0x000fe40000004100 */
[----:B------:R-:W-:Y:S01]  /*0a60*/  FADD.FTZ R13, R13, -UR42 ;  /* 0x8000002a0d0d7e21 */ /* 0x000fe20008010000 */
[----:B------:R-:W-:-:S02]  /*0a70*/  HADD2.F32 R18, -RZ, R26.H0_H0 ;  /* 0x2000001aff127230 */ /* 0x000fc40000004100 */
[----:B------:R-:W-:Y:S01]  /*0a80*/  FMUL.FTZ R17, R8, R11 ;  /* 0x0000000b08117220 */ /* 0x000fe20000410000 */
[----:B------:R-:W-:Y:S01]  /*0a90*/  FMUL.FTZ R12, R12, UR36 ;  /* 0x000000240c0c7c20 */ /* 0x000fe20008410000 */
[----:B------:R-:W-:Y:S01]  /*0aa0*/  FMUL.FTZ R14, R9, R10 ;  /* 0x0000000a090e7220 */ /* 0x000fe20000410000 */
[----:B------:R-:W-:Y:S01]  /*0ab0*/  FMUL.FTZ R15, R13, UR36 ;  /* 0x000000240d0f7c20 */ /* 0x000fe20008410000 */
[----:B------:R-:W-:Y:S01]  /*0ac0*/  FADD.FTZ R19, RZ, R17 ;  /* 0x00000011ff137221 */ /* 0x000fe20000010000 */
[----:B------:R-:W-:Y:S01]  /*0ad0*/  FFMA.FTZ R16, R12, R17, RZ ;  /* 0x000000110c107223 */ /* 0x000fe200000100ff */
[----:B------:R-:W-:Y:S02]  /*0ae0*/  HADD2.F32 R13, -RZ, R24.H0_H0 ;  /* 0x20000018ff0d7230 */ /* 0x000fe40000004100 */
[----:B------:R-:W-:Y:S01]  /*0af0*/  FADD.FTZ R18, R18, -UR42 ;  /* 0x8000002a12127e21 */ /* 0x000fe20008010000 */
[----:B------:R-:W-:Y:S01]  /*0b00*/  FADD.FTZ R19, R14, R19 ;  /* 0x000000130e137221 */ /* 0x000fe20000010000 */
[----:B------:R-:W-:Y:S01]  /*0b10*/  FFMA.FTZ R16, R15, R14, R16 ;  /* 0x0000000e0f107223 */ /* 0x000fe20000010010 */
[----:B------:R-:W-:-:S02]  /*0b20*/  HADD2.F32 R14, -RZ, R26.H1_H1 ;  /* 0x3000001aff0e7230 */ /* 0x000fc40000004100 */
[----:B------:R-:W-:Y:S01]  /*0b30*/  FMUL.FTZ R20, R8, R13 ;  /* 0x0000000d08147220 */ /* 0x000fe20000410000 */
[----:B------:R-:W-:Y:S01]  /*0b40*/  FMUL.FTZ R21, R18, UR36 ;  /* 0x0000002412157c20 */ /* 0x000fe20008410000 */
[----:B------:R-:W-:Y:S02]  /*0b50*/  HADD2.F32 R18, -RZ, R24.H1_H1 ;  /* 0x30000018ff127230 */ /* 0x000fe40000004100 */
[----:B------:R-:W-:Y:S01]  /*0b60*/  FFMA.FTZ R12, R11, R12, RZ ;  /* 0x0000000c0b0c7223 */ /* 0x000fe200000100ff */
[----:B------:R-:W-:Y:S01]  /*0b70*/  FADD.FTZ R14, R14, -UR42 ;  /* 0x8000002a0e0e7e21 */ /* 0x000fe20008010000 */
[----:B------:R-:W-:Y:S01]  /*0b80*/  FADD.FTZ R17, R19, R20 ;  /* 0x0000001413117221 */ /* 0x000fe20000010000 */
[----:B------:R-:W-:Y:S01]  /*0b90*/  FFMA.FTZ R22, R21, R20, R16 ;  /* 0x0000001415167223 */ /* 0x000fe20000010010 */
[----:B------:R-:W-:Y:S01]  /*0ba0*/  FMUL.FTZ R20, R9, R18 ;  /* 0x0000001209147220 */ /* 0x000fe20000410000 */
[----:B------:R-:W-:Y:S01]  /*0bb0*/  FMUL.FTZ R19, R14, UR36 ;  /* 0x000000240e137c20 */ /* 0x000fe20008410000 */
[----:B------:R-:W-:Y:S01]  /*0bc0*/  FADD.FTZ R14, RZ, R11 ;  /* 0x0000000bff0e7221 */ /* 0x000fe20000010000 */
[----:B------:R-:W-:Y:S01]  /*0bd0*/  FFMA.FTZ R11, R10, R15, RZ ;  /* 0x0000000f0a0b7223 */ /* 0x000fe200000100ff */
[----:B------:R-:W-:Y:S01]  /*0be0*/  FADD.FTZ R15, RZ, R10 ;  /* 0x0000000aff0f7221 */ /* 0x000fe20000010000 */
[----:B------:R-:W-:Y:S01]  /*0bf0*/  FADD.FTZ R16, R20, R17 ;  /* 0x0000001114107221 */ /* 0x000fe20000010000 */
[C---:B------:R-:W-:Y:S01]  /*0c00*/  FADD.FTZ R14, R13.reuse, R14 ;  /* 0x0000000e0d0e7221 */ /* 0x040fe20000010000 */
[----:B------:R-:W-:Y:S01]  /*0c10*/  FFMA.FTZ R12, R13, R21, R12 ;  /* 0x000000150d0c7223 */ /* 0x000fe2000001000c */
[----:B------:R-:W-:Y:S01]  /*0c20*/  FFMA.FTZ R17, R19, R20, R22 ;  /* 0x0000001413117223 */ /* 0x000fe20000010016 */
[C---:B------:R-:W-:Y:S01]  /*0c30*/  FADD.FTZ R15, R18.reuse, R15 ;  /* 0x0000000f120f7221 */ /* 0x040fe20000010000 */
[----:B------:R-:W-:Y:S01]  /*0c40*/  FFMA.FTZ R13, R18, R19, R11 ;  /* 0x00000013120d7223 */ /* 0x000fe2000001000b */
[----:B------:R-:W-:Y:S06]  /*0c50*/  BRA `(.L_x_621) ;  /* 0x0000000400207947 */ /* 0x000fec0003800000 */
.L_x_620:
[----:B-----5:R-:W-:Y:S02]  /*0c60*/  HADD2.F32 R10, -RZ, R28.H0_H0 ;  /* 0x2000001cff0a7230 */ /* 0x020fe40000004100 */
[--C-:B------:R-:W-:Y:S02]  /*0c70*/  HADD2.F32 R12, -RZ, R26.reuse.H0_H0 ;  /* 0x2000001aff0c7230 */ /* 0x100fe40000004100 */
[----:B------:R-:W-:Y:S02]  /*0c80*/  HADD2.F32 R18, -RZ, R26.H1_H1 ;  /* 0x3000001aff127230 */ /* 0x000fe40000004100 */
[----:B------:R-:W-:Y:S01]  /*0c90*/  FADD.FTZ R10, R10, -UR42 ;  /* 0x8000002a0a0a7e21 */ /* 0x000fe20008010000 */
[----:B------:R-:W-:Y:S02]  /*0ca0*/  HADD2.F32 R38, -RZ, R27.H0_H0 ;  /* 0x2000001bff267230 */ /* 0x000fe40000004100 */
[----:B------:R-:W-:Y:S01]  /*0cb0*/  FADD.FTZ R12, R12, -UR42 ;  /* 0x8000002a0c0c7e21 */ /* 0x000fe20008010000 */
[----:B------:R-:W-:Y:S01]  /*0cc0*/  FMUL.FTZ R11, R10, UR36 ;  /* 0x000000240a0b7c20 */ /* 0x000fe20008410000 */
[----:B------:R-:W-:-:S02]  /*0cd0*/  HADD2.F32 R10, -RZ, R28.H1_H1 ;  /* 0x3000001cff0a7230 */ /* 0x000fc40000004100 */
[----:B------:R-:W-:Y:S01]  /*0ce0*/  FADD.FTZ R18, R18, -UR42 ;  /* 0x8000002a12127e21 */ /* 0x000fe20008010000 */
[----:B------:R-:W-:Y:S01]  /*0cf0*/  FMUL.FTZ R13, R12, UR36 ;  /* 0x000000240c0d7c20 */ /* 0x000fe20008410000 */
[--C-:B------:R-:W-:Y:S01]  /*0d00*/  FFMA.FTZ R17, R8, R11, R6.reuse ;  /* 0x0000000b08117223 */ /* 0x100fe20000010006 */
[----:B------:R-:W-:Y:S01]  /*0d10*/  FADD.FTZ R10, R10, -UR42 ;  /* 0x8000002a0a0a7e21 */ /* 0x000fe20008010000 */
[----:B------:R-:W-:Y:S02]  /*0d20*/  FMUL.FTZ R18, R18, UR36 ;  /* 0x0000002412127c20 */ /* 0x000fe40008410000 */
[----:B------:R-:W-:Y:S01]  /*0d30*/  FMUL.FTZ R15, R17, -1.4426950216293334961 ;  /* 0xbfb8aa3b110f7820 */ /* 0x000fe20000410000 */
[----:B------:R-:W-:Y:S01]  /*0d40*/  FFMA.FTZ R12, R8, R13, R6 ;  /* 0x0000000d080c7223 */ /* 0x000fe20000010006 */
[----:B------:R-:W-:-:S03]  /*0d50*/  FMUL.FTZ R10, R10, UR36 ;  /* 0x000000240a0a7c20 */ /* 0x000fc60008410000 */
[----:B------:R-:W-:Y:S01]  /*0d60*/  FMUL.FTZ R21, R12, -1.4426950216293334961 ;  /* 0xbfb8aa3b0c157820 */ /* 0x000fe20000410000 */
[----:B------:R-:W0:Y:S01]  /*0d70*/  MUFU.EX2 R15, R15 ;  /* 0x0000000f000f7308 */ /* 0x000e220000000800 */
[----:B------:R-:W-:-:S04]  /*0d80*/  FFMA.FTZ R14, R9, R10, R7 ;  /* 0x0000000a090e7223 */ /* 0x000fc80000010007 */
[----:B------:R-:W-:Y:S01]  /*0d90*/  FMUL.FTZ R16, R14, -1.4426950216293334961 ;  /* 0xbfb8aa3b0e107820 */ /* 0x000fe20000410000 */
[----:B------:R-:W1:Y:S05]  /*0da0*/  MUFU.EX2 R21, R21 ;  /* 0x0000001500157308 */ /* 0x000e6a0000000800 */
[----:B------:R-:W2:Y:S01]  /*0db0*/  MUFU.EX2 R16, R16 ;  /* 0x0000001000107308 */ /* 0x000ea20000000800 */
[----:B0-----:R-:W-:Y:S01]  /*0dc0*/  FADD.FTZ R19, R15, 1 ;  /* 0x3f8000000f137421 */ /* 0x001fe20000010000 */
[----:B------:R-:W-:-:S04]  /*0dd0*/  FFMA.FTZ R15, R9, R18, R7 ;  /* 0x00000012090f7223 */ /* 0x000fc80000010007 */
[----:B------:R-:W-:Y:S01]  /*0de0*/  FMUL.FTZ R33, R15, -1.4426950216293334961 ;  /* 0xbfb8aa3b0f217820 */ /* 0x000fe20000410000 */
[----:B------:R-:W0:Y:S01]  /*0df0*/  MUFU.RCP R19, R19 ;  /* 0x0000001300137308 */ /* 0x000e220000001000 */
[----:B-1----:R-:W-:Y:S01]  /*0e00*/  FADD.FTZ R23, R21, 1 ;  /* 0x3f80000015177421 */ /* 0x002fe20000010000 */
[----:B--2---:R-:W-:-:S06]  /*0e10*/  FADD.FTZ R20, R16, 1 ;  /* 0x3f80000010147421 */ /* 0x004fcc0000010000 */
[----:B------:R-:W1:Y:S04]  /*0e20*/  MUFU.EX2 R33, R33 ;  /* 0x0000002100217308 */ /* 0x000e680000000800 */
[----:B------:R2:W3:Y:S01]  /*0e30*/  MUFU.RCP R16, R20 ;  /* 0x0000001400107308 */ /* 0x0004e20000001000 */
[----:B0-----:R-:W-:Y:S01]  /*0e40*/  FADD.FTZ R22, -R19, 1 ;  /* 0x3f80000013167421 */ /* 0x001fe20000010100 */
[----:B------:R-:W-:-:S06]  /*0e50*/  FMUL.FTZ R19, R38, R19 ;  /* 0x0000001326137220 */ /* 0x000fcc0000410000 */
[----:B------:R-:W0:Y:S01]  /*0e60*/  MUFU.RCP R23, R23 ;  /* 0x0000001700177308 */ /* 0x000e220000001000 */
[----:B--2---:R-:W-:Y:S02]  /*0e70*/  HADD2.F32 R20, -RZ, R24.H1_H1 ;  /* 0x30000018ff147230 */ /* 0x004fe40000004100 */
[----:B-1----:R-:W-:Y:S01]  /*0e80*/  FADD.FTZ R21, R33, 1 ;  /* 0x3f80000021157421 */ /* 0x002fe20000010000 */
[----:B------:R-:W-:Y:S01]  /*0e90*/  FFMA.FTZ R22, R17, R22, 1 ;  /* 0x3f80000011167423 */ /* 0x000fe20000010016 */
[----:B------:R-:W-:-:S03]  /*0ea0*/  HADD2.F32 R33, -RZ, R27.H1_H1 ;  /* 0x3000001bff217230 */ /* 0x000fc60000004100 */
[----:B------:R-:W-:Y:S01]  /*0eb0*/  FMUL.FTZ R19, R19, R22 ;  /* 0x0000001613137220 */ /* 0x000fe20000410000 */
[----:B------:R-:W1:Y:S01]  /*0ec0*/  MUFU.RCP R21, R21 ;  /* 0x0000001500157308 */ /* 0x000e620000001000 */
[----:B---3--:R-:W-:Y:S02]  /*0ed0*/  FADD.FTZ R17, -R16, 1 ;  /* 0x3f80000010117421 */ /* 0x008fe40000010100 */
[----:B------:R-:W-:Y:S02]  /*0ee0*/  FADD.FTZ R22, RZ, R19 ;  /* 0x00000013ff167221 */ /* 0x000fe40000010000 */
[----:B------:R-:W-:Y:S01]  /*0ef0*/  FFMA.FTZ R17, R14, R17, 1 ;  /* 0x3f8000000e117423 */ /* 0x000fe20000010011 */
[----:B------:R-:W-:Y:S01]  /*0f00*/  FMUL.FTZ R14, R33, R16 ;  /* 0x00000010210e7220 */ /* 0x000fe20000410000 */
[----:B------:R-:W-:-:S03]  /*0f10*/  HADD2.F32 R16, -RZ, R24.H0_H0 ;  /* 0x20000018ff107230 */ /* 0x000fc60000004100 */
[----:B------:R-:W-:Y:S01]  /*0f20*/  FMUL.FTZ R14, R14, R17 ;  /* 0x000000110e0e7220 */ /* 0x000fe20000410000 */
[----:B0-----:R-:W-:Y:S01]  /*0f30*/  FADD.FTZ R17, -R23, 1 ;  /* 0x3f80000017117421 */ /* 0x001fe20000010100 */
[----:B------:R-:W-:-:S03]  /*0f40*/  FMUL.FTZ R23, R16, R23 ;  /* 0x0000001710177220 */ /* 0x000fc60000410000 */
[----:B------:R-:W-:Y:S01]  /*0f50*/  FFMA.FTZ R12, R12, R17, 1 ;  /* 0x3f8000000c0c7423 */ /* 0x000fe20000010011 */
[----:B-1----:R-:W-:Y:S01]  /*0f60*/  FADD.FTZ R16, -R21, 1 ;  /* 0x3f80000015107421 */ /* 0x002fe20000010100 */
[----:B------:R-:W-:-:S03]  /*0f70*/  FMUL.FTZ R20, R20, R21 ;  /* 0x0000001514147220 */ /* 0x000fc60000410000 */
[----:B------:R-:W-:Y:S01]  /*0f80*/  FFMA.FTZ R17, R15, R16, 1 ;  /* 0x3f8000000f117423 */ /* 0x000fe20000010010 */
[----:B------:R-:W-:Y:S01]  /*0f90*/  FMUL.FTZ R15, R23, R12 ;  /* 0x0000000c170f7220 */ /* 0x000fe20000410000 */
[----:B------:R-:W-:Y:S02]  /*0fa0*/  FMUL.FTZ R12, R8, R19 ;  /* 0x00000013080c7220 */ /* 0x000fe40000410000 */
[----:B------:R-:W-:Y:S01]  /*0fb0*/  FMUL.FTZ R20, R20, R17 ;  /* 0x0000001114147220 */ /* 0x000fe20000410000 */
[----:B------:R-:W-:Y:S01]  /*0fc0*/  FMUL.FTZ R17, R9, R14 ;  /* 0x0000000e09117220 */ /* 0x000fe20000410000 */
[----:B------:R-:W-:Y:S01]  /*0fd0*/  FFMA.FTZ R21, R11, R12, RZ ;  /* 0x0000000c0b157223 */ /* 0x000fe200000100ff */
[----:B------:R-:W-:-:S03]  /*0fe0*/  FADD.FTZ R16, RZ, R12 ;  /* 0x0000000cff107221 */ /* 0x000fc60000010000 */
[----:B------:R-:W-:Y:S01]  /*0ff0*/  FFMA.FTZ R12, R10, R17, R21 ;  /* 0x000000110a0c7223 */ /* 0x000fe20000010015 */
[----:B------:R-:W-:Y:S01]  /*1000*/  FADD.FTZ R16, R17, R16 ;  /* 0x0000001011107221 */ /* 0x000fe20000010000 */
[----:B------:R-:W-:Y:S01]  /*1010*/  FMUL.FTZ R17, R8, R15 ;  /* 0x0000000f08117220 */ /* 0x000fe20000410000 */
[----:B------:R-:W-:-:S03]  /*1020*/  FMUL.FTZ R21, R9, R20 ;  /* 0x0000001409157220 */ /* 0x000fc60000410000 */
[----:B------:R-:W-:Y:S01]  /*1030*/  FFMA.FTZ R23, R13, R17, R12 ;  /* 0x000000110d177223 */ /* 0x000fe2000001000c */
[----:B------:R-:W-:Y:S01]  /*1040*/  FFMA.FTZ R12, R11, R19, RZ ;  /* 0x000000130b0c7223 */ /* 0x000fe200000100ff */
[----:B------:R-:W-:Y:S01]  /*1050*/  FADD.FTZ R16, R16, R17 ;  /* 0x0000001110107221 */ /* 0x000fe20000010000 */
[----:B------:R-:W-:Y:S01]  /*1060*/  FFMA.FTZ R19, R10, R14, RZ ;  /* 0x0000000e0a137223 */ /* 0x000fe200000100ff */
[----:B------:R-:W-:Y:S01]  /*1070*/  FADD.FTZ R11, RZ, R14 ;  /* 0x0000000eff0b7221 */ /* 0x000fe20000010000 */
[----:B------:R-:W-:Y:S01]  /*1080*/  FFMA.FTZ R12, R13, R15, R12 ;  /* 0x0000000f0d0c7223 */ /* 0x000fe2000001000c */
[----:B------:R-:W-:Y:S01]  /*1090*/  FADD.FTZ R14, R22, R15 ;  /* 0x0000000f160e7221 */ /* 0x000fe20000010000 */
[C---:B------:R-:W-:Y:S01]  /*10a0*/  FFMA.FTZ R17, R18.reuse, R21, R23 ;  /* 0x0000001512117223 */ /* 0x040fe20000010017 */
[----:B------:R-:W-:Y:S01]  /*10b0*/  FADD.FTZ R16, R21, R16 ;  /* 0x0000001015107221 */ /* 0x000fe20000010000 */
[----:B------:R-:W-:Y:S01]  /*10c0*/  FFMA.FTZ R13, R18, R20, R19 ;  /* 0x00000014120d7223 */ /* 0x000fe20000010013 */
[----:B------:R-:W-:-:S07]  /*10d0*/  FADD.FTZ R15, R11, R20 ;  /* 0x000000140b0f7221 */ /* 0x000fce0000010000 */
.L_x_621:
        /* <DEDUP_REMOVED lines=34> */
.L_x_623:
[----:B------:R-:W-:Y:S05]  /*1300*/  BSYNC.RECONVERGENT B0 ;  /* 0x0000000000007941 */ /* 0x000fea0003800200 */
.L_x_622:
[----:B------:R-:W-:Y:S06]  /*1310*/  BAR.SYNC.DEFER_BLOCKING 0x0 ;  /* 0x0000000000007b1d */ /* 0x000fec0000010000 */
[----:B------:R-:W-:Y:S04]  /*1320*/  BSSY.RECONVERGENT B0, `(.L_x_624) ;  /* 0x0000024000007945 */ /* 0x000fe80003800200 */
        /* <DEDUP_REMOVED lines=33> */
[----:B0-----:R-:W-:Y:S01]  /*1540*/  FADD.FTZ R10, R21, R10 ;  /* 0x0000000a150a7221 */ /* 0x001fe20000010000 */
[----:B------:R-:W-:-:S07]  /*1550*/  FADD.FTZ R11, R20, R11 ;  /* 0x0000000b140b7221 */ /* 0x000fce0000010000 */
.L_x_625:
[----:B------:R-:W-:Y:S05]  /*1560*/  BSYNC.RECONVERGENT B0 ;  /* 0x0000000000007941 */ /* 0x000fea0003800200 */
.L_x_624:
        /* <DEDUP_REMOVED lines=13> */
[----:B------:R-:W-:-:S02]  /*1640*/  FADD.FTZ R22, R18, R23 ;  /* 0x0000001712167221 */ /* 0x000fc40000010000 */
[----:B------:R-:W2:Y:S01]  /*1650*/  LDS.128 R16, [R31+0x340] ;  /* 0x000340001f107984 */ /* 0x000ea20000000c00 */
        /* <DEDUP_REMOVED lines=139> */
[----:B-1----:R-:W-:Y:S01]  /*1f10*/  FADD.FTZ R12, R33, R12 ;  /* 0x0000000c210c7221 */ /* 0x002fe20000010000 */
[----:B------:R-:W-:Y:S01]  /*1f20*/  FADD.FTZ R13, R20, R13 ;  /* 0x0000000d140d7221 */ /* 0x000fe20000010000 */
[----:B------:R-:W-:Y:S01]  /*1f30*/  FADD.FTZ R14, R21, R14 ;  /* 0x0000000e150e7221 */ /* 0x000fe20000010000 */
[----:B------:R-:W-:-:S07]  /*1f40*/  FADD.FTZ R15, R22, R15 ;  /* 0x0000000f160f7221 */ /* 0x000fce0000010000 */
.L_x_627:
[----:B------:R-:W-:Y:S05]  /*1f50*/  BSYNC.RECONVERGENT B0 ;  /* 0x0000000000007941 */ /* 0x000fea0003800200 */
.L_x_626:
[----:B------:R-:W-:Y:S04]  /*1f60*/  BSSY.RECONVERGENT B0, `(.L_x_628) ;  /* 0x000001d000007945 */ /* 0x000fe80003800200 */
[----:B------:R-:W-:Y:S05]  /*1f70*/  @P5 BRA `(.L_x_629) ;  /* 0x00000000006c5947 */ /* 0x000fea0003800000 */
[----:B------:R-:W4:Y:S01]  /*1f80*/  LDC.64 R18, c[0x0][0x3d8] ;  /* 0x0000f600ff127b82 */ /* 0x000f220000000a00 */
[----:B------:R-:W-:-:S07]  /*1f90*/  IMAD R21, R4, 0xd, R25 ;  /* 0x0000000d04157824 */ /* 0x000fce00078e0219 */
[----:B-12---:R-:W1:Y:S01]  /*1fa0*/  LDC.64 R16, c[0x0][0x3f8] ;  /* 0x0000fe00ff107b82 */ /* 0x006e620000000a00 */
[----:B----4-:R-:W-:-:S05]  /*1fb0*/  IMAD.WIDE R20, R21, 0x4, R18 ;  /* 0x0000000415147825 */ /* 0x010fca00078e0212 */
[----:B------:R2:W-:Y:S01]  /*1fc0*/  REDG.E.ADD.F32.FTZ.RN.STRONG.GPU desc[UR26][R20.64], R12 ;  /* 0x0000000c140079a6 */ /* 0x0005e2000c12f31a */
[----:B-1----:R-:W-:Y:S01]  /*1fd0*/  IMAD.WIDE.U32 R18, R16, 0x3, RZ ;  /* 0x0000000310127825 */ /* 0x002fe200078e00ff */
[----:B------:R-:W-:-:S04]  /*1fe0*/  LEA R23, R17, R17, 0x1 ;  /* 0x0000001111177211 */ /* 0x000fc800078e08ff */
[----:B------:R-:W-:Y:S02]  /*1ff0*/  IADD3 R23, PT, PT, R19, R23, RZ ;  /* 0x0000001713177210 */ /* 0x000fe40007ffe0ff */
[----:B------:R-:W-:Y:S02]  /*2000*/  LEA.HI R33, P1, R17, R16, RZ, 0x1 ;  /* 0x0000001011217211 */ /* 0x000fe400078308ff */
[----:B------:R-:W-:Y:S02]  /*2010*/  LEA.HI R4, P5, R23, R18, RZ, 0x1 ;  /* 0x0000001217047211 */ /* 0x000fe400078b08ff */
[----:B------:R-:W-:-:S04]  /*2020*/  LEA R18, P4, R16, R20, 0x2 ;  /* 0x0000001410127211 */ /* 0x000fc800078810ff */
[----:B------:R-:W-:Y:S02]  /*2030*/  LEA.HI.X R19, R16, R21, R17, 0x2, P4 ;  /* 0x0000001510137211 */ /* 0x000fe400020f1411 */
[----:B------:R-:W-:-:S04]  /*2040*/  IADD3.X R16, PT, PT, RZ, R17, RZ, P1, !PT ;  /* 0x00000011ff107210 */ /* 0x000fc80000ffe4ff */
[C---:B------:R-:W-:Y:S02]  /*2050*/  SHF.L.U64.HI R39, R33.reuse, 0x1, R16 ;  /* 0x0000000121277819 */ /* 0x040fe40000010210 */
[----:B------:R-:W-:Y:S02]  /*2060*/  SHF.L.U32 R33, R33, 0x1, RZ ;  /* 0x0000000121217819 */ /* 0x000fe400000006ff */
[----:B------:R-:W-:Y:S02]  /*2070*/  SHF.L.U32 R17, R4, 0x1, RZ ;  /* 0x0000000104117819 */ /* 0x000fe400000006ff */
[----:B------:R-:W-:Y:S02]  /*2080*/  LOP3.LUT R33, R33, 0xfffffffc, RZ, 0xc0, !PT ;  /* 0xfffffffc21217812 */ /* 0x000fe400078ec0ff */
[----:B------:R-:W-:Y:S02]  /*2090*/  IADD3.X R23, PT, PT, RZ, R23, RZ, P5, !PT ;  /* 0x00000017ff177210 */ /* 0x000fe40002ffe4ff */
[----:B------:R-:W-:-:S02]  /*20a0*/  LOP3.LUT R17, R17, 0xfffffffc, RZ, 0xc0, !PT ;  /* 0xfffffffc11117812 */ /* 0x000fc400078ec0ff */
[----:B------:R-:W-:Y:S02]  /*20b0*/  IADD3 R16, P1, PT, R20, R33, RZ ;  /* 0x0000002114107210 */ /* 0x000fe40007f3e0ff */
[----:B------:R-:W-:Y:S02]  /*20c0*/  SHF.L.U64.HI R23, R4, 0x1, R23 ;  /* 0x0000000104177819 */ /* 0x000fe40000010217 */
[----:B--2---:R-:W-:Y:S02]  /*20d0*/  IADD3 R20, P4, PT, R20, R17, RZ ;  /* 0x0000001114147210 */ /* 0x004fe40007f9e0ff */
[C---:B------:R-:W-:Y:S02]  /*20e0*/  IADD3.X R17, PT, PT, R21.reuse, R39, RZ, P1, !PT ;  /* 0x0000002715117210 */ /* 0x040fe40000ffe4ff */
[----:B------:R-:W-:-:S03]  /*20f0*/  IADD3.X R21, PT, PT, R21, R23, RZ, P4, !PT ;  /* 0x0000001715157210 */ /* 0x000fc600027fe4ff */
[----:B------:R4:W-:Y:S04]  /*2100*/  REDG.E.ADD.F32.FTZ.RN.STRONG.GPU desc[UR26][R16.64], R13 ;  /* 0x0000000d100079a6 */ /* 0x0009e8000c12f31a */
[----:B------:R4:W-:Y:S04]  /*2110*/  REDG.E.ADD.F32.FTZ.RN.STRONG.GPU desc[UR26][R18.64], R14 ;  /* 0x0000000e120079a6 */ /* 0x0009e8000c12f31a */
[----:B------:R4:W-:Y:S02]  /*2120*/  REDG.E.ADD.F32.FTZ.RN.STRONG.GPU desc[UR26][R20.64], R15 ;  /* 0x0000000f140079a6 */ /* 0x0009e4000c12f31a */
.L_x_629:
[----:B------:R-:W-:Y:S05]  /*2130*/  BSYNC.RECONVERGENT B0 ;  /* 0x0000000000007941 */ /* 0x000fea0003800200 */
.L_x_628:
[----:B------:R-:W-:-:S09]  /*2140*/  UISETP.GE.U32.AND UP1, UPT, UR31, 0x2, UPT ;  /* 0x000000021f00788c */ /* 0x000fd2000bf26070 */
[----:B------:R-:W-:Y:S05]  /*2150*/  BRA.U !UP1, `(.L_x_630) ;  /* 0x0000000d092c7547 */ /* 0x000fea000b800000 */
[----:B------:R-:W5:Y:S01]  /*2160*/  LDCU.64 UR6, c[0x0][0x3d0] ;  /* 0x00007a00ff0677ac */ /* 0x000f620008000a00 */
[----:B------:R-:W-:Y:S01]  /*2170*/  MOV R4, UR31 ;  /* 0x0000001f00047c02 */ /* 0x000fe20008000f00 */
[----:B------:R-:W-:-:S03]  /*2180*/  ULOP3.LUT UR18, UR4, 0x1, URZ, 0xc0, !UPT ;  /* 0x0000000104127892 */ /* 0x000fc6000f8ec0ff */
[----:B------:R-:W-:Y:S01]  /*2190*/  ISETP.GE.U32.AND P4, PT, R4, 0x8, PT ;  /* 0x000000080400780c */ /* 0x000fe20003f86070 */
[----:B------:R-:W-:-:S04]  /*21a0*/  UIMAD UR19, UR18, UR29, URZ ;  /* 0x0000001d121372a4 */ /* 0x000fc8000f8e02ff */
[----:B------:R-:W-:-:S04]  /*21b0*/  UIMAD UR18, UR19, UR31, URZ ;  /* 0x0000001f131272a4 */ /* 0x000fc8000f8e02ff */
[----:B------:R-:W-:-:S04]  /*21c0*/  USHF.L.U32 UR18, UR18, 0x1, URZ ;  /* 0x0000000112127899 */ /* 0x000fc800080006ff */
[----:B-----5:R-:W-:Y:S01]  /*21d0*/  UIMAD.WIDE UR6, UR18, 0x4, UR6 ;  /* 0x00000004120678a5 */ /* 0x020fe2000f8e0206 */
[----:B------:R-:W-:Y:S11]  /*21e0*/  @P3 BRA `(.L_x_631) ;  /* 0x00000000005c3947 */ /* 0x000ff60003800000 */
[----:B----4-:R-:W4:Y:S01]  /*21f0*/  LDC.64 R14, c[0x0][0x3c8] ;  /* 0x0000f200ff0e7b82 */ /* 0x010f220000000a00 */
[----:B------:R-:W-:Y:S01]  /*2200*/  MOV R4, UR4 ;  /* 0x0000000400047c02 */ /* 0x000fe20008000f00 */
[----:B------:R-:W-:Y:S02]  /*2210*/  UIADD3 UR18, UPT, UPT, UR19, UR5, URZ ;  /* 0x0000000513127290 */ /* 0x000fe4000fffe0ff */
[----:B------:R-:W-:Y:S01]  /*2220*/  UIMAD.WIDE.U32 UR20, UR32, 0x8, UR6 ;  /* 0x00000008201478a5 */ /* 0x000fe2000f8e0006 */
[----:B------:R-:W-:-:S03]  /*2230*/  LOP3.LUT P1, R4, R4, 0x2, RZ, 0xc0, !PT ;  /* 0x0000000204047812 */ /* 0x000fc6000782c0ff */
[----:B-1----:R-:W-:Y:S02]  /*2240*/  MOV R17, UR18 ;  /* 0x0000001200117c02 */ /* 0x002fe40008000f00 */
[----:B------:R-:W-:Y:S02]  /*2250*/  SEL R19, RZ, UR31, P1 ;  /* 0x0000001fff137c07 */ /* 0x000fe40008800000 */
        /* <DEDUP_REMOVED lines=11> */
.L_x_632:
[----:B------:R-:W4:Y:S04]  /*2310*/  LDG.E.STRONG.GPU R4, desc[UR26][R14.64] ;  /* 0x0000001a0e047981 */ /* 0x000f28000c1ef900 */
[----:B----4-:R-:W-:Y:S01]  /*2320*/  CCTL.IVALL ;  /* 0x00000000ff00798f */ /* 0x010fe20002000000 */
[----:B------:R-:W-:Y:S05]  /*2330*/  YIELD ;  /* 0x0000000000007946 */ /* 0x000fea0003800000 */
[----:B------:R-:W-:-:S13]  /*2340*/  ISETP.NE.AND P1, PT, R4, R19, PT ;  /* 0x000000130400720c */ /* 0x000fda0003f25270 */
[----:B------:R-:W-:Y:S05]  /*2350*/  @P1 BRA `(.L_x_632) ;  /* 0xfffffffc00ec1947 */ /* 0x000fea000383ffff */
.L_x_631:
        /* <DEDUP_REMOVED lines=14> */
.L_x_634:
[----:B------:R-:W-:Y:S02]  /*2440*/  ISETP.EQ.OR P1, PT, RZ, UR37, P3 ;  /* 0x00000025ff007c0c */ /* 0x000fe40009f22670 */
[C---:B-1----:R-:W-:Y:S02]  /*2450*/  IADD3 R12, PT, PT, R4.reuse, 0x1, RZ ;  /* 0x00000001040c7810 */ /* 0x042fe40007ffe0ff */
[----:B----4-:R-:W-:Y:S02]  /*2460*/  IADD3 R13, PT, PT, R4, 0x2, RZ ;  /* 0x00000002040d7810 */ /* 0x010fe40007ffe0ff */
[----:B------:R-:W-:Y:S02]  /*2470*/  ISETP.EQ.OR P4, PT, R12, UR28, P3 ;  /* 0x0000001c0c007c0c */ /* 0x000fe40009f82670 */
[----:B------:R-:W-:Y:S02]  /*2480*/  ISETP.EQ.OR P6, PT, R13, UR28, P3 ;  /* 0x0000001c0d007c0c */ /* 0x000fe40009fc2670 */
[----:B------:R-:W-:-:S03]  /*2490*/  IADD3 R12, PT, PT, R4, 0x3, RZ ;  /* 0x00000003040c7810 */ /* 0x000fc60007ffe0ff */
[----:B------:R-:W-:Y:S01]  /*24a0*/  VOTEU.ALL UP1, P1 ;  /* 0x0000000000ff7886 */ /* 0x000fe20000820000 */
[----:B------:R-:W-:-:S04]  /*24b0*/  ISETP.EQ.OR P5, PT, R12, UR28, P3 ;  /* 0x0000001c0c007c0c */ /* 0x000fc80009fa2670 */
[----:B------:R-:W-:Y:S01]  /*24c0*/  @!UP1 UIMAD.WIDE.U32 UR38, UR18, 0x8, UR6 ;  /* 0x00000008122698a5 */ /* 0x000fe2000f8e0006 */
[----:B------:R-:W-:Y:S02]  /*24d0*/  VOTEU.ALL UP1, P4 ;  /* 0x0000000000ff7886 */ /* 0x000fe40002020000 */
[----:B------:R-:W-:-:S03]  /*24e0*/  VOTEU.ALL UP2, P6 ;  /* 0x0000000000ff7886 */ /* 0x000fc60003040000 */
[----:B--2---:R-:W-:Y:S01]  /*24f0*/  MOV R16, UR38 ;  /* 0x0000002600107c02 */ /* 0x004fe20008000f00 */
[----:B------:R-:W-:Y:S01]  /*2500*/  @!UP1 UIMAD.WIDE.U32 UR40, UR19, 0x8, UR6 ;  /* 0x00000008132898a5 */ /* 0x000fe2000f8e0006 */
[----:B------:R-:W-:Y:S01]  /*2510*/  MOV R17, UR39 ;  /* 0x0000002700117c02 */ /* 0x000fe20008000f00 */
[----:B------:R-:W-:Y:S01]  /*2520*/  @!UP2 UIMAD.WIDE.U32 UR38, UR20, 0x8, UR6 ;  /* 0x000000081426a8a5 */ /* 0x000fe2000f8e0006 */
[----:B------:R-:W-:-:S03]  /*2530*/  VOTEU.ALL UP1, P5 ;  /* 0x0000000000ff7886 */ /* 0x000fc60002820000 */
[----:B------:R-:W-:Y:S01]  /*2540*/  MOV R14, UR40 ;  /* 0x00000028000e7c02 */ /* 0x000fe20008000f00 */
[----:B------:R-:W0:Y:S01]  /*2550*/  @!P1 LDG.E.64 R16, desc[UR26][R16.64] ;  /* 0x0000001a10109981 */ /* 0x000e22000c1e1b00 */
[----:B------:R-:W-:Y:S02]  /*2560*/  MOV R15, UR41 ;  /* 0x00000029000f7c02 */ /* 0x000fe40008000f00 */
[----:B------:R-:W-:Y:S02]  /*2570*/  MOV R12, UR38 ;  /* 0x00000026000c7c02 */ /* 0x000fe40008000f00 */
[----:B------:R-:W-:Y:S01]  /*2580*/  MOV R13, UR39 ;  /* 0x00000027000d7c02 */ /* 0x000fe20008000f00 */
[----:B------:R-:W-:Y:S01]  /*2590*/  @!UP1 UIMAD.WIDE.U32 UR38, UR21, 0x8, UR6 ;  /* 0x00000008152698a5 */ /* 0x000fe2000f8e0006 */
[----:B------:R-:W2:Y:S04]  /*25a0*/  @!P4 LDG.E.64 R14, desc[UR26][R14.64] ;  /* 0x0000001a0e0ec981 */ /* 0x000ea8000c1e1b00 */
[----:B------:R-:W4:Y:S01]  /*25b0*/  @!P6 LDG.E.64 R12, desc[UR26][R12.64] ;  /* 0x0000001a0c0ce981 */ /* 0x000f22000c1e1b00 */
[----:B------:R-:W-:-:S02]  /*25c0*/  MOV R18, UR38 ;  /* 0x0000002600127c02 */ /* 0x000fc40008000f00 */
[----:B------:R-:W-:-:S06]  /*25d0*/  MOV R19, UR39 ;  /* 0x0000002700137c02 */ /* 0x000fcc0008000f00 */
[----:B------:R-:W5:Y:S01]  /*25e0*/  @!P5 LDG.E.64 R18, desc[UR26][R18.64] ;  /* 0x0000001a1212d981 */ /* 0x000f62000c1e1b00 */
[----:B------:R-:W-:Y:S01]  /*25f0*/  IADD3 R20, PT, PT, R4, 0x4, RZ ;  /* 0x0000000404147810 */ /* 0x000fe20007ffe0ff */
[----:B0--3--:R-:W-:Y:S01]  /*2600*/  @!P1 FADD.FTZ R10, R10, R16 ;  /* 0x000000100a0a9221 */ /* 0x009fe20000010000 */
[----:B------:R-:W-:Y:S02]  /*2610*/  @!P1 FADD.FTZ R11, R11, R17 ;  /* 0x000000110b0b9221 */ /* 0x000fe40000010000 */
[----:B------:R-:W-:Y:S02]  /*2620*/  ISETP.EQ.OR P1, PT, R20, UR28, P3 ;  /* 0x0000001c14007c0c */ /* 0x000fe40009f22670 */
[----:B------:R-:W-:Y:S01]  /*2630*/  IADD3 R16, PT, PT, R4, 0x5, RZ ;  /* 0x0000000504107810 */ /* 0x000fe20007ffe0ff */
[----:B--2---:R-:W-:Y:S01]  /*2640*/  @!P4 FADD.FTZ R10, R10, R14 ;  /* 0x0000000e0a0ac221 */ /* 0x004fe20000010000 */
[----:B------:R-:W-:Y:S01]  /*2650*/  @!P4 FADD.FTZ R11, R11, R15 ;  /* 0x0000000f0b0bc221 */ /* 0x000fe20000010000 */
[----:B------:R-:W-:-:S02]  /*2660*/  IADD3 R14, PT, PT, R4, 0x6, RZ ;  /* 0x00000006040e7810 */ /* 0x000fc40007ffe0ff */
[----:B------:R-:W-:Y:S01]  /*2670*/  ISETP.EQ.OR P4, PT, R16, UR28, P3 ;  /* 0x0000001c10007c0c */ /* 0x000fe20009f82670 */
[----:B----4-:R-:W-:Y:S01]  /*2680*/  @!P6 FADD.FTZ R10, R10, R12 ;  /* 0x0000000c0a0ae221 */ /* 0x010fe20000010000 */
[----:B------:R-:W-:Y:S01]  /*2690*/  @!P6 FADD.FTZ R11, R11, R13 ;  /* 0x0000000d0b0be221 */ /* 0x000fe20000010000 */
[----:B------:R-:W-:-:S03]  /*26a0*/  ISETP.EQ.OR P6, PT, R14, UR28, P3 ;  /* 0x0000001c0e007c0c */ /* 0x000fc60009fc2670 */
[----:B------:R-:W-:Y:S01]  /*26b0*/  VOTEU.ALL UP2, P1 ;  /* 0x0000000000ff7886 */ /* 0x000fe20000840000 */
[----:B------:R-:W-:Y:S01]  /*26c0*/  IADD3 R12, PT, PT, R4, 0x7, RZ ;  /* 0x00000007040c7810 */ /* 0x000fe20007ffe0ff */
[----:B-----5:R-:W-:Y:S01]  /*26d0*/  @!P5 FADD.FTZ R10, R10, R18 ;  /* 0x000000120a0ad221 */ /* 0x020fe20000010000 */
[----:B------:R-:W-:Y:S02]  /*26e0*/  @!P5 FADD.FTZ R11, R11, R19 ;  /* 0x000000130b0bd221 */ /* 0x000fe40000010000 */
[----:B------:R-:W-:Y:S01]  /*26f0*/  ISETP.EQ.OR P5, PT, R12, UR28, P3 ;  /* 0x0000001c0c007c0c */ /* 0x000fe20009fa2670 */
[----:B------:R-:W-:Y:S01]  /*2700*/  @!UP2 UIMAD.WIDE.U32 UR38, UR22, 0x8, UR6 ;  /* 0x000000081626a8a5 */ /* 0x000fe2000f8e0006 */
[----:B------:R-:W-:-:S03]  /*2710*/  VOTEU.ALL UP1, P4 ;  /* 0x0000000000ff7886 */ /* 0x000fc60002020000 */
[----:B------:R-:W-:Y:S02]  /*2720*/  VOTEU.ALL UP2, P6 ;  /* 0x0000000000ff7886 */ /* 0x000fe40003040000 */
[----:B------:R-:W-:Y:S01]  /*2730*/  MOV R16, UR38 ;  /* 0x0000002600107c02 */ /* 0x000fe20008000f00 */
[----:B------:R-:W-:Y:S01]  /*2740*/  @!UP1 UIMAD.WIDE.U32 UR40, UR23, 0x8, UR6 ;  /* 0x00000008172898a5 */ /* 0x000fe2000f8e0006 */
[----:B------:R-:W-:Y:S01]  /*2750*/  MOV R17, UR39 ;  /* 0x0000002700117c02 */ /* 0x000fe20008000f00 */
[----:B------:R-:W-:-:S03]  /*2760*/  @!UP2 UIMAD.WIDE.U32 UR38, UR24, 0x8, UR6 ;  /* 0x000000081826a8a5 */ /* 0x000fc6000f8e0006 */
[----:B------:R-:W-:Y:S01]  /*2770*/  VOTEU.ALL UP1, P5 ;  /* 0x0000000000ff7886 */ /* 0x000fe20002820000 */
[----:B------:R-:W-:Y:S01]  /*2780*/  MOV R14, UR40 ;  /* 0x00000028000e7c02 */ /* 0x000fe20008000f00 */
[----:B------:R-:W2:Y:S01]  /*2790*/  @!P1 LDG.E.64 R16, desc[UR26][R16.64] ;  /* 0x0000001a10109981 */ /* 0x000ea2000c1e1b00 */
[----:B------:R-:W-:Y:S02]  /*27a0*/  MOV R15, UR41 ;  /* 0x00000029000f7c02 */ /* 0x000fe40008000f00 */
[----:B------:R-:W-:Y:S02]  /*27b0*/  MOV R12, UR38 ;  /* 0x00000026000c7c02 */ /* 0x000fe40008000f00 */
[----:B------:R-:W-:Y:S01]  /*27c0*/  MOV R13, UR39 ;  /* 0x00000027000d7c02 */ /* 0x000fe20008000f00 */
[----:B------:R-:W-:Y:S01]  /*27d0*/  @!UP1 UIMAD.WIDE.U32 UR38, UR25, 0x8, UR6 ;  /* 0x00000008192698a5 */ /* 0x000fe2000f8e0006 */
[----:B------:R-:W3:Y:S04]  /*27e0*/  @!P4 LDG.E.64 R14, desc[UR26][R14.64] ;  /* 0x0000001a0e0ec981 */ /* 0x000ee8000c1e1b00 */
[----:B------:R-:W4:Y:S01]  /*27f0*/  @!P6 LDG.E.64 R12, desc[UR26][R12.64] ;  /* 0x0000001a0c0ce981 */ /* 0x000f22000c1e1b00 */
[----:B------:R-:W-:-:S02]  /*2800*/  MOV R18, UR38 ;  /* 0x0000002600127c02 */ /* 0x000fc40008000f00 */
        /* <DEDUP_REMOVED lines=23> */
.L_x_633:
[----:B------:R-:W-:-:S09]  /*2980*/  UISETP.NE.AND UP1, UPT, UR33, URZ, UPT ;  /* 0x000000ff2100728c */ /* 0x000fd2000bf25270 */
[----:B------:R-:W-:Y:S05]  /*2990*/  BRA.U !UP1, `(.L_x_630) ;  /* 0x00000005091c7547 */ /* 0x000fea000b800000 */
[----:B------:R-:W-:Y:S01]  /*29a0*/  UISETP.NE.AND UP1, UPT, UR34, URZ, UPT ;  /* 0x000000ff2200728c */ /* 0x000fe2000bf25270 */
[----:B------:R-:W-:Y:S10]  /*29b0*/  BRA.U !UP0, `(.L_x_635) ;  /* 0x00000001088c7547 */ /* 0x000ff4000b800000 */
[C---:B-1--4-:R-:W-:Y:S02]  /*29c0*/  IADD3 R14, PT, PT, R4.reuse, 0x1, RZ ;  /* 0x00000001040e7810 */ /* 0x052fe40007ffe0ff */
[C---:B------:R-:W-:Y:S02]  /*29d0*/  ISETP.EQ.OR P1, PT, R4.reuse, UR28, P3 ;  /* 0x0000001c04007c0c */ /* 0x040fe40009f22670 */
[----:B------:R-:W-:Y:S02]  /*29e0*/  IADD3 R18, PT, PT, R4, 0x2, RZ ;  /* 0x0000000204127810 */ /* 0x000fe40007ffe0ff */
[----:B------:R-:W-:Y:S02]  /*29f0*/  ISETP.EQ.OR P4, PT, R14, UR28, P3 ;  /* 0x0000001c0e007c0c */ /* 0x000fe40009f82670 */
[----:B------:R-:W-:Y:S02]  /*2a00*/  ISETP.EQ.OR P5, PT, R18, UR28, P3 ;  /* 0x0000001c12007c0c */ /* 0x000fe40009fa2670 */
[----:B--2---:R-:W-:-:S02]  /*2a10*/  IADD3 R16, PT, PT, R4, 0x3, RZ ;  /* 0x0000000304107810 */ /* 0x004fc40007ffe0ff */
        /* <DEDUP_REMOVED lines=9> */
[----:B------:R-:W-:-:S04]  /*2ab0*/  @!P1 IMAD.WIDE.U32 R12, R12, R15, UR6 ;  /* 0x000000060c0c9e25 */ /* 0x000fc8000f8e000f */
[----:B------:R-:W-:Y:S01]  /*2ac0*/  @!P5 IMAD R18, R18, R19, UR5 ;  /* 0x000000051212de24 */ /* 0x000fe2000f8e0213 */
[----:B------:R-:W-:Y:S01]  /*2ad0*/  MOV R19, 0x8 ;  /* 0x0000000800137802 */ /* 0x000fe20000000f00 */
        /* <DEDUP_REMOVED lines=17> */
.L_x_635:
[----:B------:R-:W-:Y:S05]  /*2bf0*/  BRA.U !UP1, `(.L_x_630) ;  /* 0x0000000109847547 */ /* 0x000fea000b800000 */
[----:B------:R-:W-:Y:S02]  /*2c00*/  UISETP.NE.AND UP1, UPT, UR34, 0x1, UPT ;  /* 0x000000012200788c */ /* 0x000fe4000bf25270 */
[----:B------:R-:W-:-:S07]  /*2c10*/  ULOP3.LUT UP2, URZ, UR31, 0x1, URZ, 0xc0, !UPT ;  /* 0x000000011fff7892 */ /* 0x000fce000f84c0ff */
[----:B------:R-:W-:Y:S05]  /*2c20*/  BRA.U !UP1, `(.L_x_636) ;  /* 0x0000000109487547 */ /* 0x000fea000b800000 */
[C---:B-1--4-:R-:W-:Y:S01]  /*2c30*/  IADD3 R14, PT, PT, R4.reuse, 0x1, RZ ;  /* 0x00000001040e7810 */ /* 0x052fe20007ffe0ff */
        /* <DEDUP_REMOVED lines=11> */
[----:B------:R-:W4:Y:S01]  /*2cf0*/  @!P1 LDG.E.64 R14, desc[UR26][R14.64] ;  /* 0x0000001a0e0e9981 */ /* 0x000f22000c1e1b00 */
[----:B------:R-:W-:Y:S01]  /*2d00*/  IADD3 R4, PT, PT, R4, 0x2, RZ ;  /* 0x0000000204047810 */ /* 0x000fe20007ffe0ff */
[----:B0--3--:R-:W-:Y:S01]  /*2d10*/  @!P4 FADD.FTZ R10, R10, R12 ;  /* 0x0000000c0a0ac221 */ /* 0x009fe20000010000 */
[----:B------:R-:W-:-:S03]  /*2d20*/  @!P4 FADD.FTZ R11, R11, R13 ;  /* 0x0000000d0b0bc221 */ /* 0x000fc60000010000 */
[----:B----4-:R-:W-:Y:S01]  /*2d30*/  @!P1 FADD.FTZ R10, R10, R14 ;  /* 0x0000000e0a0a9221 */ /* 0x010fe20000010000 */
[----:B------:R-:W-:-:S07]  /*2d40*/  @!P1 FADD.FTZ R11, R11, R15 ;  /* 0x0000000f0b0b9221 */ /* 0x000fce0000010000 */
.L_x_636:
[----:B------:R-:W-:Y:S01]  /*2d50*/  ISETP.EQ.OR P1, PT, R4, UR28, P3 ;  /* 0x0000001c04007c0c */ /* 0x000fe20009f22670 */
[----:B------:R-:W-:Y:S03]  /*2d60*/  BSSY.RECONVERGENT B0, `(.L_x_630) ;  /* 0x000000a000007945 */ /* 0x000fe60003800200 */
[----:B------:R-:W-:-:S13]  /*2d70*/  PLOP3.LUT P1, PT, P1, PT, UP2, 0xd5, 0x5d ;  /* 0x00000000005d781c */ /* 0x000fda0000f2fa2d */
[----:B------:R-:W-:Y:S05]  /*2d80*/  @P1 BRA `(.L_x_637) ;  /* 0x00000000001c1947 */ /* 0x000fea0003800000 */
[----:B-1--4-:R-:W-:Y:S01]  /*2d90*/  MOV R13, UR29 ;  /* 0x0000001d000d7c02 */ /* 0x012fe20008000f00 */
[----:B------:R-:W-:-:S04]  /*2da0*/  HFMA2 R15, -RZ, RZ, 0, 4.76837158203125e-07 ;  /* 0x00000008ff0f7431 */ /* 0x000fc800000001ff */
[----:B------:R-:W-:-:S04]  /*2db0*/  IMAD R12, R4, R13, UR5 ;  /* 0x00000005040c7e24 */ /* 0x000fc8000f8e020d */
[----:B------:R-:W-:-:S06]  /*2dc0*/  IMAD.WIDE.U32 R12, R12, R15, UR6 ;  /* 0x000000060c0c7e25 */ /* 0x000fcc000f8e000f */
[----:B------:R-:W0:Y:S02]  /*2dd0*/  LDG.E.64 R12, desc[UR26][R12.64] ;  /* 0x0000001a0c0c7981 */ /* 0x000e24000c1e1b00 */
[----:B0--3--:R-:W-:Y:S01]  /*2de0*/  FADD.FTZ R10, R10, R12 ;  /* 0x0000000c0a0a7221 */ /* 0x009fe20000010000 */
[----:B------:R-:W-:-:S07]  /*2df0*/  FADD.FTZ R11, R11, R13 ;  /* 0x0000000d0b0b7221 */ /* 0x000fce0000010000 */
.L_x_637:
[----:B------:R-:W-:Y:S05]  /*2e00*/  BSYNC.RECONVERGENT B0 ;  /* 0x0000000000007941 */ /* 0x000fea0003800200 */
.L_x_630:
[----:B------:R-:W5:Y:S01]  /*2e10*/  S2UR UR7, SR_CgaCtaId ;  /* 0x00000000000779c3 */ /* 0x000f620000008800 */
[----:B------:R-:W-:Y:S01]  /*2e20*/  UMOV UR6, 0x400 ;  /* 0x0000040000067882 */ /* 0x000fe20000000000 */
[--C-:B-1--4-:R-:W-:Y:S02]  /*2e30*/  HADD2.F32 R14, -RZ, R28.reuse.H0_H0 ;  /* 0x2000001cff0e7230 */ /* 0x112fe40000004100 */
[----:B------:R-:W-:Y:S02]  /*2e40*/  HADD2.F32 R28, -RZ, R28.H1_H1 ;  /* 0x3000001cff1c7230 */ /* 0x000fe40000004100 */
[--C-:B--2---:R-:W-:Y:S02]  /*2e50*/  HADD2.F32 R16, -RZ, R26.reuse.H0_H0 ;  /* 0x2000001aff107230 */ /* 0x104fe40000004100 */
[----:B------:R-:W-:Y:S01]  /*2e60*/  FADD.FTZ R14, R14, -UR42 ;  /* 0x8000002a0e0e7e21 */ /* 0x000fe20008010000 */
[----:B------:R-:W-:Y:S02]  /*2e70*/  HADD2.F32 R26, -RZ, R26.H1_H1 ;  /* 0x3000001aff1a7230 */ /* 0x000fe40000004100 */
[----:B------:R-:W-:Y:S01]  /*2e80*/  FADD.FTZ R28, R28, -UR42 ;  /* 0x8000002a1c1c7e21 */ /* 0x000fe20008010000 */
[----:B------:R-:W-:-:S02]  /*2e90*/  HADD2.F32 R15, -RZ, R27.H0_H0 ;  /* 0x2000001bff0f7230 */ /* 0x000fc40000004100 */
[----:B------:R-:W-:Y:S01]  /*2ea0*/  FMUL.FTZ R33, R14, UR36 ;  /* 0x000000240e217c20 */ /* 0x000fe20008410000 */
        /* <DEDUP_REMOVED lines=10> */
[----:B------:R-:W-:Y:S01]  /*2f50*/  HADD2.F32 R12, -RZ, R27.H1_H1 ;  /* 0x3000001bff0c7230 */ /* 0x000fe20000004100 */
[----:B------:R-:W-:Y:S06]  /*2f60*/  @!P2 BRA `(.L_x_638) ;  /* 0x000000000048a947 */ /* 0x000fec0003800000 */
        /* <DEDUP_REMOVED lines=18> */
.L_x_638:
        /* <DEDUP_REMOVED lines=17> */
[----:B------:R-:W-:Y:S02]  /*31a0*/  F2FP.F16.F32.PACK_AB R15, R12, R19 ;  /* 0x000000130c0f723e */ /* 0x000fe400000000ff */
[----:B------:R-:W-:-:S05]  /*31b0*/  LEA.HI.X R17, R14, UR7, R21, 0x1, P0 ;  /* 0x000000070e117c11 */ /* 0x000fca00080f0c15 */
[----:B------:R0:W-:Y:S02]  /*31c0*/  STG.E desc[UR26][R16.64], R15 ;  /* 0x0000000f10007986 */ /* 0x0001e4000c10191a */
.L_x_640:
[----:B------:R-:W-:Y:S05]  /*31d0*/  BSYNC.RECONVERGENT B0 ;  /* 0x0000000000007941 */ /* 0x000fea0003800200 */
.L_x_639:
[----:B------:R-:W-:Y:S01]  /*31e0*/  UISETP.NE.AND UP1, UPT, UR30, URZ, UPT ;  /* 0x000000ff1e00728c */ /* 0x000fe2000bf25270 */
[--C-:B0-----:R-:W-:Y:S02]  /*31f0*/  HADD2.F32 R15, -RZ, R24.reuse.H0_H0 ;  /* 0x20000018ff0f7230 */ /* 0x101fe40000004100 */
[----:B------:R-:W-:Y:S01]  /*3200*/  FMUL.FTZ R21, R10, UR36 ;  /* 0x000000240a157c20 */ /* 0x000fe20008410000 */
[----:B------:R-:W-:Y:S02]  /*3210*/  HADD2.F32 R24, -RZ, R24.H1_H1 ;  /* 0x30000018ff187230 */ /* 0x000fe40000004100 */
[----:B------:R-:W-:-:S03]  /*3220*/  FMUL.FTZ R20, R11, UR36 ;  /* 0x000000240b147c20 */ /* 0x000fc60008410000 */
[----:B------:R-:W-:Y:S05]  /*3230*/  BRA.U !UP1, `(.L_x_641) ;  /* 0x0000000109487547 */ /* 0x000fea000b800000 */
        /* <DEDUP_REMOVED lines=18> */
.L_x_641:
        /* <DEDUP_REMOVED lines=13> */
[----:B------:R-:W-:Y:S01]  /*3430*/  F2FP.F16.F32.PACK_AB R9, R4, R9 ;  /* 0x000000090409723e */ /* 0x000fe200000000ff */
        /* <DEDUP_REMOVED lines=8> */
.L_x_643:
[----:B------:R-:W-:Y:S05]  /*34c0*/  BSYNC.RECONVERGENT B0 ;  /* 0x0000000000007941 */ /* 0x000fea0003800200 */
.L_x_642:
[----:B------:R-:W-:Y:S02]  /*34d0*/  UIADD3 UR17, UPT, UPT, UR29, UR17, URZ ;  /* 0x000000111d117290 */ /* 0x000fe4000fffe0ff */
[----:B------:R-:W-:Y:S02]  /*34e0*/  UIADD3 UR4, UPT, UPT, UR4, 0x1, URZ ;  /* 0x0000000104047890 */ /* 0x000fe4000fffe0ff */
[----:B------:R-:W-:-:S09]  /*34f0*/  UISETP.GE.AND UP1, UPT, UR17, UR8, UPT ;  /* 0x000000081100728c */ /* 0x000fd2000bf26270 */
[----:B------:R-:W-:Y:S05]  /*3500*/  BRA.U !UP1, `(.L_x_644) ;  /* 0xffffffcd098c7547 */ /* 0x000fea000b83ffff */
.L_x_619:
[----:B------:R-:W1:Y:S01]  /*3510*/  LDC R4, c[0x0][0x370] ;  /* 0x0000dc00ff047b82 */ /* 0x000e620000000800 */
[----:B------:R-:W-:Y:S01]  /*3520*/  ISETP.NE.AND P2, PT, R25, RZ, PT ;  /* 0x000000ff1900720c */ /* 0x000fe20003f45270 */
[----:B------:R-:W-:Y:S06]  /*3530*/  BSSY.RECONVERGENT B0, `(.L_x_645) ;  /* 0x0000011000007945 */ /* 0x000fec0003800200 */
[----:B0-----:R-:W0:Y:S08]  /*3540*/  LDC R7, c[0x0][0x374] ;  /* 0x0000dd00ff077b82 */ /* 0x001e300000000800 */
[----:B------:R-:W2:Y:S01]  /*3550*/  LDC.64 R2, c[0x0][0x3c8] ;  /* 0x0000f200ff027b82 */ /* 0x000ea20000000a00 */
[----:B-1----:R-:W-:-:S02]  /*3560*/  IADD3 R5, PT, PT, R4, -0x1, RZ ;  /* 0xffffffff04057810 */ /* 0x002fc40007ffe0ff */
[----:B------:R-:W-:Y:S02]  /*3570*/  ISETP.NE.AND P1, PT, R4, 0x1, PT ;  /* 0x000000010400780c */ /* 0x000fe40003f25270 */
[----:B0-----:R-:W-:-:S04]  /*3580*/  IADD3 R0, PT, PT, R7, -0x1, RZ ;  /* 0xffffffff07007810 */ /* 0x001fc80007ffe0ff */
[----:B------:R-:W-:Y:S02]  /*3590*/  ISETP.NE.AND P0, PT, R0, UR5, PT ;  /* 0x0000000500007c0c */ /* 0x000fe4000bf05270 */
[----:B------:R-:W-:Y:S02]  /*35a0*/  SHF.L.U32 R0, R7, 0x1, RZ ;  /* 0x0000000107007819 */ /* 0x000fe400000006ff */
[----:B------:R-:W-:Y:S02]  /*35b0*/  ISETP.NE.OR P0, PT, R5, UR28, P0 ;  /* 0x0000001c05007c0c */ /* 0x000fe40008705670 */
[----:B------:R-:W-:-:S05]  /*35c0*/  SEL R5, R0, RZ, P1 ;  /* 0x000000ff00057207 */ /* 0x000fca0000800000 */
[----:B--2---:R-:W-:Y:S01]  /*35d0*/  IMAD.WIDE.U32 R2, R5, 0x4, R2 ;  /* 0x0000000405027825 */ /* 0x004fe200078e0002 */
[----:B------:R-:W-:Y:S06]  /*35e0*/  @P2 BRA `(.L_x_646) ;  /* 0x0000000000142947 */ /* 0x000fec0003800000 */
[----:B------:R-:W-:Y:S01]  /*35f0*/  HFMA2 R5, -RZ, RZ, 0, 5.9604644775390625e-08 ;  /* 0x00000001ff057431 */ /* 0x000fe200000001ff */
[----:B------:R-:W-:Y:S06]  /*3600*/  MEMBAR.ALL.GPU ;  /* 0x0000000000007992 */ /* 0x000fec000000a000 */
[----:B------:R-:W-:-:S00]  /*3610*/  ERRBAR ;  /* 0x00000000000079ab */ /* 0x000fc00000000000 */
[----:B------:R-:W-:Y:S06]  /*3620*/  CGAERRBAR ;  /* 0x00000000000075ab */ /* 0x000fec0000000000 */
[----:B------:R0:W-:Y:S02]  /*3630*/  REDG.E.ADD.S32.STRONG.GPU desc[UR26][R2.64], R5 ;  /* 0x000000050200798e */ /* 0x0001e4000c12e31a */
.L_x_646:
[----:B------:R-:W-:Y:S05]  /*3640*/  BSYNC.RECONVERGENT B0 ;  /* 0x0000000000007941 */ /* 0x000fea0003800200 */
.L_x_645:
[----:B------:R-:W-:Y:S05]  /*3650*/  @P0 EXIT ;  /* 0x000000000000094d */ /* 0x000fea0003800000 */
[----:B------:R-:W-:Y:S05]  /*3660*/  @P2 BRA `(.L_x_647) ;  /* 0x0000000000202947 */ /* 0x000fea0003800000 */
[----:B------:R-:W-:-:S05]  /*3670*/  IMAD R0, R4, R7, RZ ;  /* 0x0000000704007224 */ /* 0x000fca00078e02ff */
[----:B------:R-:W-:-:S13]  /*3680*/  ISETP.NE.AND P0, PT, R0, -0x1, PT ;  /* 0xffffffff0000780c */ /* 0x000fda0003f05270 */
[----:B------:R-:W-:Y:S05]  /*3690*/  @!P0 BRA `(.L_x_647) ;  /* 0x0000000000148947 */ /* 0x000fea0003800000 */
.L_x_648:
[----:B0-----:R-:W2:Y:S04]  /*36a0*/  LDG.E.STRONG.GPU R5, desc[UR26][R2.64] ;  /* 0x0000001a02057981 */ /* 0x001ea8000c1ef900 */
[----:B--2---:R-:W-:Y:S01]  /*36b0*/  CCTL.IVALL ;  /* 0x00000000ff00798f */ /* 0x004fe20002000000 */
[----:B------:R-:W-:Y:S05]  /*36c0*/  YIELD ;  /* 0x0000000000007946 */ /* 0x000fea0003800000 */
[----:B------:R-:W-:-:S13]  /*36d0*/  ISETP.NE.AND P0, PT, R5, R0, PT ;  /* 0x000000000500720c */ /* 0x000fda0003f05270 */
[----:B------:R-:W-:Y:S05]  /*36e0*/  @P0 BRA `(.L_x_648) ;  /* 0xfffffffc00ec0947 */ /* 0x000fea000383ffff */
.L_x_647:
        /* <DEDUP_REMOVED lines=74> */
.L_x_651:
        /* <DEDUP_REMOVED lines=27> */
.L_x_650:
[----:B------:R-:W-:Y:S05]  /*3d40*/  BSYNC.RECONVERGENT B0 ;  /* 0x0000000000007941 */ /* 0x000fea0003800200 */
.L_x_649:
        /* <DEDUP_REMOVED lines=10> */
.L_x_652:
        /* <DEDUP_REMOVED lines=82> */
.L_x_653:
        /* <DEDUP_REMOVED lines=15> */
.L_x_3419:


//--------------------- .text._Z35group_norm_nhwc_bwd_one_pass_kernelI11Fp16IOFp32WLi128ELi26ELi416EEv26Group_norm_nhwc_bwd_params --------------------------
	.section	.text._Z35group_norm_nhwc_bwd_one_pass_kernelI11Fp16IOFp32WLi128ELi26ELi416EEv26Group_norm_nhwc_bwd_params,"ax",@progbits
	.align	128
        .global         _Z35group_norm_nhwc_bwd_one_pass_kernelI11Fp16IOFp32WLi128ELi26ELi416EEv26Group_norm_nhwc_bwd_params
        .type           _Z35group_norm_nhwc_bwd_one_pass_kernelI11Fp16IOFp32WLi128ELi26ELi416EEv26Group_norm_nhwc_bwd_params,@function
        .size           _Z35group_norm_nhwc_bwd_one_pass_kernelI11Fp16IOFp32WLi128ELi26ELi416EEv26Group_norm_nhwc_bwd_params,(.L_x_3420 - _Z35group_norm_nhwc_bwd_one_pass_kernelI11Fp16IOFp32WLi128ELi26ELi416EEv26Group_norm_nhwc_bwd_params)
        .other          _Z35group_norm_nhwc_bwd_one_pass_kernelI11Fp16IOFp32WLi128ELi26ELi416EEv26Group_norm_nhwc_bwd_params,@"STO_CUDA_ENTRY STV_DEFAULT"
_Z35group_norm_nhwc_bwd_one_pass_kernelI11Fp16IOFp32WLi128ELi26ELi416EEv26Group_norm_nhwc_bwd_params:
.text._Z35group_norm_nhwc_bwd_one_pass_kernelI11Fp16IOFp32WLi128ELi26ELi416EEv26Group_norm_nhwc_bwd_params:
        /* <DEDUP_REMOVED lines=15> */
[----:B------:R-:W-:Y:S02]  /*00f0*/  SHF.R.U32.HI R39, RZ, 0x10, R2 ;  /* 0x00000010ff277819 */ /* 0x000fe40000011602 */
[----:B------:R-:W1:Y:S02]  /*0100*/  S2R R2, SR_LANEID ;  /* 0x0000000000027919 */ /* 0x000e640000000000 */
[----:B------:R-:W-:-:S05]  /*0110*/  PRMT R4, R39, 0x9910, RZ ;  /* 0x0000991027047816 */ /* 0x000fca00000000ff */
[----:B------:R-:W-:-:S05]  /*0120*/  IMAD R4, R4, 0xd, RZ ;  /* 0x0000000d04047824 */ /* 0x000fca00078e02ff */
[----:B------:R-:W-:-:S04]  /*0130*/  IADD3 R4, PT, PT, RZ, -R4, RZ ;  /* 0x80000004ff047210 */ /* 0x000fc80007ffe0ff */
[----:B------:R-:W-:-:S04]  /*0140*/  PRMT R38, R4, 0x7710, RZ ;  /* 0x0000771004267816 */ /* 0x000fc800000000ff */
[----:B------:R-:W-:-:S04]  /*0150*/  IADD3 R38, PT, PT, R38, R5, RZ ;  /* 0x0000000526267210 */ /* 0x000fc80007ffe0ff */
[----:B------:R-:W-:-:S04]  /*0160*/  SHF.L.U32 R38, R38, 0x1, RZ ;  /* 0x0000000126267819 */ /* 0x000fc800000006ff */
[----:B------:R-:W-:-:S07]  /*0170*/  LOP3.LUT R4, R38, 0xffff, RZ, 0xc0, !PT ;  /* 0x0000ffff26047812 */ /* 0x000fce00078ec0ff */
.L_x_685:
[----:B0-----:R-:W2:Y:S01]  /*0180*/  LDC R13, c[0x0][0x410] ;  /* 0x00010400ff0d7b82 */ /* 0x001ea20000000800 */
[----:B------:R-:W3:Y:S01]  /*0190*/  LDCU.128 UR12, c[0x0][0x400] ;  /* 0x00008000ff0c77ac */ /* 0x000ee20008000c00 */
[----:B------:R-:W-:Y:S01]  /*01a0*/  ISETP.GE.AND P1, PT, R36, RZ, PT ;  /* 0x000000ff2400720c */ /* 0x000fe20003f26270 */
[----:B------:R-:W4:Y:S05]  /*01b0*/  LDCU.U8 UR5, c[0x0][0x414] ;  /* 0x00008280ff0577ac */ /* 0x000f2a0008000000 */
[----:B-1----:R-:W1:Y:S01]  /*01c0*/  LDC R12, c[0x0][0x41c] ;  /* 0x00010700ff0c7b82 */ /* 0x002e620000000800 */
[----:B--2---:R-:W-:-:S04]  /*01d0*/  IABS R9, R13 ;  /* 0x0000000d00097213 */ /* 0x004fc80000000000 */
[----:B------:R-:W2:Y:S01]  /*01e0*/  I2F.RP R8, R9 ;  /* 0x0000000900087306 */ /* 0x000ea20000209400 */
[----:B-1----:R-:W-:-:S05]  /*01f0*/  IMAD R25, R12, UR10, R39 ;  /* 0x0000000a0c197c24 */ /* 0x002fca000f8e0227 */
[----:B------:R-:W-:Y:S02]  /*0200*/  SHF.R.S32.HI R27, RZ, 0x1f, R25 ;  /* 0x0000001fff1b7819 */ /* 0x000fe40000011419 */
[C---:B------:R-:W-:Y:S02]  /*0210*/  IADD3 R21, PT, PT, R25.reuse, 0x20, RZ ;  /* 0x0000002019157810 */ /* 0x040fe40007ffe0ff */
[----:B------:R-:W-:Y:S01]  /*0220*/  IADD3 R19, PT, PT, R25, 0x40, RZ ;  /* 0x0000004019137810 */ /* 0x000fe20007ffe0ff */
[----:B--2---:R-:W1:Y:S03]  /*0230*/  MUFU.RCP R8, R8 ;  /* 0x0000000800087308 */ /* 0x004e660000001000 */
[----:B------:R-:W-:Y:S02]  /*0240*/  SHF.R.S32.HI R23, RZ, 0x1f, R19 ;  /* 0x0000001fff177819 */ /* 0x000fe40000011413 */
[----:B-1----:R-:W-:-:S04]  /*0250*/  IADD3 R6, PT, PT, R8, 0xffffffe, RZ ;  /* 0x0ffffffe08067810 */ /* 0x002fc80007ffe0ff */
[----:B------:R1:W2:Y:S02]  /*0260*/  F2I.FTZ.U32.TRUNC.NTZ R7, R6 ;  /* 0x0000000600077305 */ /* 0x0002a4000021f000 */
[----:B-1----:R-:W-:Y:S02]  /*0270*/  MOV R6, RZ ;  /* 0x000000ff00067202 */ /* 0x002fe40000000f00 */
[----:B--2---:R-:W-:-:S05]  /*0280*/  IADD3 R10, PT, PT, RZ, -R7, RZ ;  /* 0x80000007ff0a7210 */ /* 0x004fca0007ffe0ff */
[----:B------:R-:W-:Y:S01]  /*0290*/  IMAD R11, R10, R9, RZ ;  /* 0x000000090a0b7224 */ /* 0x000fe200078e02ff */
[----:B------:R-:W-:-:S03]  /*02a0*/  IABS R10, R36 ;  /* 0x00000024000a7213 */ /* 0x000fc60000000000 */
[----:B------:R-:W-:-:S06]  /*02b0*/  IMAD.HI.U32 R7, R7, R11, R6 ;  /* 0x0000000b07077227 */ /* 0x000fcc00078e0006 */
[----:B------:R-:W-:-:S05]  /*02c0*/  IMAD.HI.U32 R7, R7, R10, RZ ;  /* 0x0000000a07077227 */ /* 0x000fca00078e00ff */
[----:B------:R-:W-:-:S05]  /*02d0*/  IADD3 R8, PT, PT, -R7, RZ, RZ ;  /* 0x000000ff07087210 */ /* 0x000fca0007ffe1ff */
[C---:B------:R-:W-:Y:S01]  /*02e0*/  IMAD R6, R9.reuse, R8, R10 ;  /* 0x0000000809067224 */ /* 0x040fe200078e020a */
[----:B------:R-:W-:Y:S01]  /*02f0*/  LOP3.LUT R8, R36, R13, RZ, 0x3c, !PT ;  /* 0x0000000d24087212 */ /* 0x000fe200078e3cff */
[----:B------:R-:W1:Y:S03]  /*0300*/  LDC.64 R10, c[0x0][0x3b8] ;  /* 0x0000ee00ff0a7b82 */ /* 0x000e660000000a00 */
[----:B------:R-:W-:Y:S02]  /*0310*/  ISETP.GT.U32.AND P4, PT, R9, R6, PT ;  /* 0x000000060900720c */ /* 0x000fe40003f84070 */
[----:B------:R-:W-:-:S11]  /*0320*/  ISETP.GE.AND P3, PT, R8, RZ, PT ;  /* 0x000000ff0800720c */ /* 0x000fd60003f66270 */
[-C--:B------:R-:W-:Y:S02]  /*0330*/  @!P4 IADD3 R6, PT, PT, R6, -R9.reuse, RZ ;  /* 0x800000090606c210 */ /* 0x080fe40007ffe0ff */
[----:B------:R-:W-:Y:S02]  /*0340*/  @!P4 IADD3 R7, PT, PT, R7, 0x1, RZ ;  /* 0x000000010707c810 */ /* 0x000fe40007ffe0ff */
[CC--:B------:R-:W-:Y:S02]  /*0350*/  ISETP.GE.U32.AND P2, PT, R6.reuse, R9.reuse, PT ;  /* 0x000000090600720c */ /* 0x0c0fe40003f46070 */
[----:B------:R-:W-:Y:S02]  /*0360*/  ISETP.GT.U32.AND P0, PT, R9, R6, PT ;  /* 0x000000060900720c */ /* 0x000fe40003f04070 */
[----:B------:R-:W-:Y:S01]  /*0370*/  IADD3 R9, PT, PT, R6, -R9, RZ ;  /* 0x8000000906097210 */ /* 0x000fe20007ffe0ff */
[----:B-1----:R-:W-:Y:S01]  /*0380*/  IMAD.WIDE R10, R36, 0x8, R10 ;  /* 0x00000008240a7825 */ /* 0x002fe200078e020a */
[----:B------:R-:W-:-:S02]  /*0390*/  ISETP.NE.AND P4, PT, R13, RZ, PT ;  /* 0x000000ff0d00720c */ /* 0x000fc40003f85270 */
[----:B------:R-:W-:Y:S02]  /*03a0*/  SEL R6, R9, R6, !P0 ;  /* 0x0000000609067207 */ /* 0x000fe40004000000 */
[----:B---3--:R-:W-:Y:S01]  /*03b0*/  ISETP.GE.U32.AND P0, PT, R25, UR12, PT ;  /* 0x0000000c19007c0c */ /* 0x008fe2000bf06070 */
[----:B------:R-:W2:Y:S01]  /*03c0*/  LDG.E.64 R10, desc[UR6][R10.64] ;  /* 0x000000060a0a7981 */ /* 0x000ea2000c1e1b00 */
[----:B------:R-:W-:Y:S02]  /*03d0*/  @!P1 IADD3 R6, PT, PT, -R6, RZ, RZ ;  /* 0x000000ff06069210 */ /* 0x000fe40007ffe1ff */
[----:B------:R-:W-:Y:S02]  /*03e0*/  ISETP.GE.AND.EX P0, PT, R27, UR13, PT, P0 ;  /* 0x0000000d1b007c0c */ /* 0x000fe4000bf06300 */
[----:B------:R-:W-:Y:S02]  /*03f0*/  @P2 IADD3 R7, PT, PT, R7, 0x1, RZ ;  /* 0x0000000107072810 */ /* 0x000fe40007ffe0ff */
[----:B------:R-:W-:-:S02]  /*0400*/  LOP3.LUT R9, RZ, R13, RZ, 0x33, !PT ;  /* 0x0000000dff097212 */ /* 0x000fc400078e33ff */
[----:B------:R-:W-:Y:S02]  /*0410*/  MOV R8, R7 ;  /* 0x0000000700087202 */ /* 0x000fe40000000f00 */
[----:B------:R-:W-:Y:S02]  /*0420*/  SEL R40, R9, R6, !P4 ;  /* 0x0000000609287207 */ /* 0x000fe40006000000 */
[----:B------:R-:W-:Y:S02]  /*0430*/  @!P3 IADD3 R8, PT, PT, -R8, RZ, RZ ;  /* 0x000000ff0808b210 */ /* 0x000fe40007ffe1ff */
[----:B------:R-:W-:Y:S01]  /*0440*/  ISETP.GE.U32.AND P1, PT, R21, UR12, PT ;  /* 0x0000000c15007c0c */ /* 0x000fe2000bf26070 */
[----:B------:R-:W1:Y:S01]  /*0450*/  @!P0 LDC.64 R6, c[0x0][0x3f8] ;  /* 0x0000fe00ff068b82 */ /* 0x000e620000000a00 */
[----:B------:R-:W-:Y:S01]  /*0460*/  SEL R13, R9, R8, !P4 ;  /* 0x00000008090d7207 */ /* 0x000fe20006000000 */
[----:B------:R-:W-:Y:S01]  /*0470*/  IMAD R15, R40, 0x1a, RZ ;  /* 0x0000001a280f7824 */ /* 0x000fe200078e02ff */
[----:B------:R-:W-:-:S04]  /*0480*/  SHF.R.S32.HI R9, RZ, 0x1f, R21 ;  /* 0x0000001fff097819 */ /* 0x000fc80000011415 */
[----:B------:R-:W-:Y:S01]  /*0490*/  ISETP.GE.AND.EX P1, PT, R9, UR13, PT, P1 ;  /* 0x0000000d09007c0c */ /* 0x000fe2000bf26310 */
[----:B------:R-:W3:Y:S01]  /*04a0*/  @!P0 LDC.64 R16, c[0x0][0x3a0] ;  /* 0x0000e800ff108b82 */ /* 0x000ee20000000a00 */
[C---:B------:R-:W-:Y:S02]  /*04b0*/  IADD3 R42, P2, PT, R15.reuse, R4, RZ ;  /* 0x000000040f2a7210 */ /* 0x040fe40007f5e0ff */
[----:B------:R-:W-:Y:S02]  /*04c0*/  SHF.R.S32.HI R4, RZ, 0x1f, R13 ;  /* 0x0000001fff047819 */ /* 0x000fe4000001140d */
[----:B------:R-:W-:Y:S02]  /*04d0*/  LEA.HI.X.SX32 R43, R15, RZ, 0x1, P2 ;  /* 0x000000ff0f2b7211 */ /* 0x000fe400010f0eff */
[----:B------:R-:W-:Y:S01]  /*04e0*/  ISETP.GE.U32.AND P2, PT, R19, UR12, PT ;  /* 0x0000000c13007c0c */ /* 0x000fe2000bf46070 */
[----:B------:R-:W-:Y:S02]  /*04f0*/  IMAD R4, R4, UR14, RZ ;  /* 0x0000000e04047c24 */ /* 0x000fe4000f8e02ff */
[----:B------:R-:W-:-:S02]  /*0500*/  IMAD.WIDE.U32 R42, R13, UR14, R42 ;  /* 0x0000000e0d2a7c25 */ /* 0x000fc4000f8e002a */
[----:B------:R-:W0:Y:S02]  /*0510*/  @!P1 LDC.64 R14, c[0x0][0x3f8] ;  /* 0x0000fe00ff0e9b82 */ /* 0x000e240000000a00 */
[----:B------:R-:W-:Y:S01]  /*0520*/  IMAD R45, R13, UR15, R4 ;  /* 0x0000000f0d2d7c24 */ /* 0x000fe2000f8e0204 */
[----:B------:R-:W-:Y:S01]  /*0530*/  ISETP.GE.AND.EX P2, PT, R23, UR13, PT, P2 ;  /* 0x0000000d17007c0c */ /* 0x000fe2000bf46320 */
[----:B-1----:R-:W-:-:S04]  /*0540*/  @!P0 IMAD R4, R27, R6, RZ ;  /* 0x000000061b048224 */ /* 0x002fc800078e02ff */
[----:B------:R-:W1:Y:S01]  /*0550*/  @!P0 LDC.64 R12, c[0x0][0x398] ;  /* 0x0000e600ff0c8b82 */ /* 0x000e620000000a00 */
[----:B------:R-:W-:Y:S02]  /*0560*/  IADD3 R45, PT, PT, R43, R45, RZ ;  /* 0x0000002d2b2d7210 */ /* 0x000fe40007ffe0ff */
[----:B------:R-:W-:Y:S01]  /*0570*/  @!P0 MOV R44, R42 ;  /* 0x0000002a002c8202 */ /* 0x000fe20000000f00 */
[----:B------:R-:W-:-:S04]  /*0580*/  @!P0 IMAD R31, R25, R7, R4 ;  /* 0x00000007191f8224 */ /* 0x000fc800078e0204 */
[C---:B------:R-:W-:Y:S01]  /*0590*/  @!P0 IMAD.WIDE.U32 R6, R25.reuse, R6, R44 ;  /* 0x0000000619068225 */ /* 0x040fe200078e002c */
[----:B------:R-:W4:Y:S01]  /*05a0*/  @!P2 LDC.64 R26, c[0x0][0x3f8] ;  /* 0x0000fe00ff1aab82 */ /* 0x000f220000000a00 */
[----:B------:R-:W-:-:S03]  /*05b0*/  IADD3 R29, PT, PT, R25, 0x60, RZ ;  /* 0x00000060191d7810 */ /* 0x000fc60007ffe0ff */
[----:B------:R-:W-:Y:S02]  /*05c0*/  @!P0 IADD3 R7, PT, PT, R7, R31, RZ ;  /* 0x0000001f07078210 */ /* 0x000fe40007ffe0ff */
[C---:B------:R-:W-:Y:S02]  /*05d0*/  @!P0 SHF.L.U32 R25, R6.reuse, 0x1, RZ ;  /* 0x0000000106198819 */ /* 0x040fe400000006ff */
[----:B------:R-:W-:Y:S01]  /*05e0*/  @!P0 SHF.L.U64.HI R18, R6, 0x1, R7 ;  /* 0x0000000106128819 */ /* 0x000fe20000010207 */
[----:B0-----:R-:W-:Y:S01]  /*05f0*/  @!P1 IMAD R8, R9, R14, RZ ;  /* 0x0000000e09089224 */ /* 0x001fe200078e02ff */
[----:B------:R-:W-:Y:S01]  /*0600*/  ISETP.GE.U32.AND P3, PT, R29, UR12, PT ;  /* 0x0000000c1d007c0c */ /* 0x000fe2000bf66070 */
[----:B------:R-:W0:Y:S01]  /*0610*/  @!P1 LDC.64 R6, c[0x0][0x3a0] ;  /* 0x0000e800ff069b82 */ /* 0x000e220000000a00 */
[----:B------:R-:W-:Y:S02]  /*0620*/  SHF.R.S32.HI R4, RZ, 0x1f, R29 ;  /* 0x0000001fff047819 */ /* 0x000fe4000001141d */
[----:B---3--:R-:W-:-:S02]  /*0630*/  @!P0 IADD3 R16, P4, PT, R25, R16, RZ ;  /* 0x0000001019108210 */ /* 0x008fc40007f9e0ff */
[----:B------:R-:W-:Y:S02]  /*0640*/  ISETP.GE.AND.EX P3, PT, R4, UR13, PT, P3 ;  /* 0x0000000d04007c0c */ /* 0x000fe4000bf66330 */
[----:B-1----:R-:W-:Y:S01]  /*0650*/  @!P0 IADD3 R12, P5, PT, R25, R12, RZ ;  /* 0x0000000c190c8210 */ /* 0x002fe20007fbe0ff */
[C---:B------:R-:W-:Y:S01]  /*0660*/  @!P1 IMAD R25, R21.reuse, R15, R8 ;  /* 0x0000000f15199224 */ /* 0x040fe200078e0208 */
[----:B------:R-:W-:Y:S02]  /*0670*/  @!P1 MOV R8, R42 ;  /* 0x0000002a00089202 */ /* 0x000fe40000000f00 */
[----:B------:R-:W-:Y:S02]  /*0680*/  @!P1 MOV R9, R45 ;  /* 0x0000002d00099202 */ /* 0x000fe40000000f00 */
[----:B------:R-:W-:Y:S01]  /*0690*/  @!P0 IADD3.X R17, PT, PT, R18, R17, RZ, P4, !PT ;  /* 0x0000001112118210 */ /* 0x000fe200027fe4ff */
[----:B------:R-:W-:Y:S01]  /*06a0*/  @!P1 IMAD.WIDE.U32 R14, R21, R14, R8 ;  /* 0x0000000e150e9225 */ /* 0x000fe200078e0008 */
[----:B----4-:R-:W-:-:S02]  /*06b0*/  ISETP.NE.AND P4, PT, RZ, UR5, PT ;  /* 0x00000005ff007c0c */ /* 0x010fc4000bf85270 */
[----:B------:R-:W-:Y:S01]  /*06c0*/  CS2R R34, SRZ ;  /* 0x0000000000227805 */ /* 0x000fe2000001ff00 */
[----:B------:R-:W1:Y:S01]  /*06d0*/  @!P3 LDC.64 R20, c[0x0][0x3f8] ;  /* 0x0000fe00ff14bb82 */ /* 0x000e620000000a00 */
[----:B------:R-:W-:Y:S01]  /*06e0*/  @!P1 IADD3 R15, PT, PT, R15, R25, RZ ;  /* 0x000000190f0f9210 */ /* 0x000fe20007ffe0ff */
[----:B------:R-:W-:Y:S01]  /*06f0*/  @!P2 IMAD R28, R23, R26, RZ ;  /* 0x0000001a171ca224 */ /* 0x000fe200078e02ff */
[C---:B------:R-:W-:Y:S02]  /*0700*/  @!P1 SHF.L.U32 R22, R14.reuse, 0x1, RZ ;  /* 0x000000010e169819 */ /* 0x040fe400000006ff */
[----:B------:R3:W5:Y:S01]  /*0710*/  @!P0 LDG.E R35, desc[UR6][R16.64] ;  /* 0x0000000610238981 */ /* 0x000762000c1e1900 */
[----:B------:R-:W-:Y:S02]  /*0720*/  @!P1 SHF.L.U64.HI R23, R14, 0x1, R15 ;  /* 0x000000010e179819 */ /* 0x000fe4000001020f */
[----:B------:R-:W4:Y:S01]  /*0730*/  @!P1 LDC.64 R8, c[0x0][0x398] ;  /* 0x0000e600ff089b82 */ /* 0x000f220000000a00 */
[----:B------:R-:W-:-:S02]  /*0740*/  @!P2 MOV R14, R42 ;  /* 0x0000002a000ea202 */ /* 0x000fc40000000f00 */
[----:B------:R-:W-:Y:S02]  /*0750*/  @!P2 MOV R15, R45 ;  /* 0x0000002d000fa202 */ /* 0x000fe40000000f00 */
[----:B------:R-:W-:Y:S01]  /*0760*/  @!P0 IADD3.X R13, PT, PT, R18, R13, RZ, P5, !PT ;  /* 0x0000000d120d8210 */ /* 0x000fe20002ffe4ff */
[C---:B------:R-:W-:Y:S01]  /*0770*/  @!P2 IMAD R28, R19.reuse, R27, R28 ;  /* 0x0000001b131ca224 */ /* 0x040fe200078e021c */
[----:B0-----:R-:W-:Y:S01]  /*0780*/  @!P1 IADD3 R6, P5, PT, R22, R6, RZ ;  /* 0x0000000616069210 */ /* 0x001fe20007fbe0ff */
[----:B---3--:R-:W0:Y:S01]  /*0790*/  @!P2 LDC.64 R16, c[0x0][0x3a0] ;  /* 0x0000e800ff10ab82 */ /* 0x008e220000000a00 */
[----:B------:R-:W-:Y:S01]  /*07a0*/  @!P2 IMAD.WIDE.U32 R26, R19, R26, R14 ;  /* 0x0000001a131aa225 */ /* 0x000fe200078e000e */
[----:B------:R-:W-:Y:S02]  /*07b0*/  CS2R R32, SRZ ;  /* 0x0000000000207805 */ /* 0x000fe4000001ff00 */
[----:B------:R-:W-:Y:S01]  /*07c0*/  @!P1 IADD3.X R7, PT, PT, R23, R7, RZ, P5, !PT ;  /* 0x0000000717079210 */ /* 0x000fe20002ffe4ff */
[----:B------:R-:W5:Y:S03]  /*07d0*/  @!P0 LDG.E R34, desc[UR6][R12.64] ;  /* 0x000000060c228981 */ /* 0x000f66000c1e1900 */
[----:B------:R-:W3:Y:S01]  /*07e0*/  LDC.64 R18, c[0x0][0x3a8] ;  /* 0x0000ea00ff127b82 */ /* 0x000ee20000000a00 */
[----:B------:R1:W5:Y:S07]  /*07f0*/  @!P1 LDG.E R33, desc[UR6][R6.64] ;  /* 0x0000000606219981 */ /* 0x00036e000c1e1900 */
[----:B------:R-:W3:Y:S08]  /*0800*/  @P4 LDC.64 R24, c[0x0][0x3b0] ;  /* 0x0000ec00ff184b82 */ /* 0x000ef00000000a00 */
[----:B------:R-:W3:Y:S01]  /*0810*/  @!P2 LDC.64 R14, c[0x0][0x398] ;  /* 0x0000e600ff0eab82 */ /* 0x000ee20000000a00 */
[----:B------:R-:W-:-:S07]  /*0820*/  @!P2 IADD3 R31, PT, PT, R27, R28, RZ ;  /* 0x0000001c1b1fa210 */ /* 0x000fce0007ffe0ff */
[----:B-1----:R-:W1:Y:S01]  /*0830*/  @!P3 LDC.64 R6, c[0x0][0x3a0] ;  /* 0x0000e800ff06bb82 */ /* 0x002e620000000a00 */
[----:B------:R-:W-:Y:S01]  /*0840*/  @!P2 SHF.L.U32 R27, R26, 0x1, RZ ;  /* 0x000000011a1ba819 */ /* 0x000fe200000006ff */
[----:B------:R-:W-:Y:S01]  /*0850*/  @!P3 IMAD R28, R4, R20, RZ ;  /* 0x00000014041cb224 */ /* 0x000fe200078e02ff */
[----:B------:R-:W-:-:S05]  /*0860*/  @!P2 SHF.L.U64.HI R26, R26, 0x1, R31 ;  /* 0x000000011a1aa819 */ /* 0x000fca000001021f */
[----:B------:R-:W1:Y:S01]  /*0870*/  @!P3 LDC.64 R12, c[0x0][0x398] ;  /* 0x0000e600ff0cbb82 */ /* 0x000e620000000a00 */
[----:B------:R-:W-:Y:S02]  /*0880*/  LOP3.LUT R4, R38, 0xffff, RZ, 0xc0, !PT ;  /* 0x0000ffff26047812 */ /* 0x000fe400078ec0ff */
[----:B----4-:R-:W-:Y:S02]  /*0890*/  @!P1 IADD3 R22, P0, PT, R22, R8, RZ ;  /* 0x0000000816169210 */ /* 0x010fe40007f1e0ff */
[----:B------:R-:W-:Y:S02]  /*08a0*/  @!P3 MOV R30, R42 ;  /* 0x0000002a001eb202 */ /* 0x000fe40000000f00 */
[----:B------:R-:W-:Y:S01]  /*08b0*/  @!P3 MOV R31, R45 ;  /* 0x0000002d001fb202 */ /* 0x000fe20000000f00 */
[----:B------:R-:W-:Y:S01]  /*08c0*/  @!P3 IMAD R28, R29, R21, R28 ;  /* 0x000000151d1cb224 */ /* 0x000fe200078e021c */
[----:B------:R-:W-:Y:S01]  /*08d0*/  @!P1 IADD3.X R23, PT, PT, R23, R9, RZ, P0, !PT ;  /* 0x0000000917179210 */ /* 0x000fe200007fe4ff */
[----:B------:R-:W-:Y:S01]  /*08e0*/  IMAD R8, R40, 0x1a, R4 ;  /* 0x0000001a28087824 */ /* 0x000fe200078e0204 */
[----:B0-----:R-:W-:Y:S01]  /*08f0*/  @!P2 IADD3 R16, P0, PT, R27, R16, RZ ;  /* 0x000000101b10a210 */ /* 0x001fe20007f1e0ff */
[----:B------:R-:W-:Y:S01]  /*0900*/  @!P3 IMAD.WIDE.U32 R20, R29, R20, R30 ;  /* 0x000000141d14b225 */ /* 0x000fe200078e001e */
[----:B------:R-:W-:Y:S01]  /*0910*/  CS2R R30, SRZ ;  /* 0x00000000001e7805 */ /* 0x000fe2000001ff00 */
[----:B------:R-:W5:Y:S01]  /*0920*/  @!P1 LDG.E R32, desc[UR6][R22.64] ;  /* 0x0000000616209981 */ /* 0x000f62000c1e1900 */
[----:B------:R-:W-:Y:S01]  /*0930*/  @!P2 IADD3.X R17, PT, PT, R26, R17, RZ, P0, !PT ;  /* 0x000000111a11a210 */ /* 0x000fe200007fe4ff */
[----:B---3--:R-:W-:Y:S01]  /*0940*/  IMAD.WIDE R18, R8, 0x4, R18 ;  /* 0x0000000408127825 */ /* 0x008fe200078e0212 */
[----:B------:R-:W-:-:S03]  /*0950*/  @!P2 IADD3 R14, P0, PT, R27, R14, RZ ;  /* 0x0000000e1b0ea210 */ /* 0x000fc60007f1e0ff */
[----:B------:R-:W-:Y:S01]  /*0960*/  @P4 IMAD.WIDE R8, R8, 0x4, R24 ;  /* 0x0000000408084825 */ /* 0x000fe200078e0218 */
[----:B------:R-:W-:Y:S01]  /*0970*/  @!P3 IADD3 R25, PT, PT, R21, R28, RZ ;  /* 0x0000001c1519b210 */ /* 0x000fe20007ffe0ff */
[----:B------:R0:W5:Y:S01]  /*0980*/  @!P2 LDG.E R31, desc[UR6][R16.64] ;  /* 0x00000006101fa981 */ /* 0x000162000c1e1900 */
[----:B------:R-:W-:Y:S02]  /*0990*/  @!P3 SHF.L.U32 R21, R20, 0x1, RZ ;  /* 0x000000011415b819 */ /* 0x000fe400000006ff */
[----:B------:R-:W-:Y:S02]  /*09a0*/  @!P2 IADD3.X R15, PT, PT, R26, R15, RZ, P0, !PT ;  /* 0x0000000f1a0fa210 */ /* 0x000fe400007fe4ff */
[----:B------:R-:W-:Y:S02]  /*09b0*/  @!P3 SHF.L.U64.HI R20, R20, 0x1, R25 ;  /* 0x000000011414b819 */ /* 0x000fe40000010219 */
[C---:B-1----:R-:W-:Y:S02]  /*09c0*/  @!P3 IADD3 R12, P1, PT, R21.reuse, R12, RZ ;  /* 0x0000000c150cb210 */ /* 0x042fe40007f3e0ff */
[----:B------:R-:W-:Y:S01]  /*09d0*/  CS2R R28, SRZ ;  /* 0x00000000001c7805 */ /* 0x000fe2000001ff00 */
[----:B------:R1:W5:Y:S01]  /*09e0*/  @!P2 LDG.E R30, desc[UR6][R14.64] ;  /* 0x000000060e1ea981 */ /* 0x000362000c1e1900 */
[----:B0-----:R-:W-:-:S04]  /*09f0*/  @!P3 IADD3 R16, P0, PT, R21, R6, RZ ;  /* 0x000000061510b210 */ /* 0x001fc80007f1e0ff */
[C---:B------:R-:W-:Y:S02]  /*0a00*/  @!P3 IADD3.X R17, PT, PT, R20.reuse, R7, RZ, P0, !PT ;  /* 0x000000071411b210 */ /* 0x040fe400007fe4ff */
[----:B------:R-:W-:Y:S02]  /*0a10*/  CS2R R6, SRZ ;  /* 0x0000000000067805 */ /* 0x000fe4000001ff00 */
[----:B------:R-:W-:Y:S01]  /*0a20*/  @!P3 IADD3.X R13, PT, PT, R20, R13, RZ, P1, !PT ;  /* 0x0000000d140db210 */ /* 0x000fe20000ffe4ff */
[----:B------:R1:W5:Y:S04]  /*0a30*/  @!P3 LDG.E R29, desc[UR6][R16.64] ;  /* 0x00000006101db981 */ /* 0x000368000c1e1900 */
[----:B------:R1:W5:Y:S04]  /*0a40*/  @P4 LDG.E.64 R6, desc[UR6][R8.64] ;  /* 0x0000000608064981 */ /* 0x000368000c1e1b00 */
[----:B------:R1:W5:Y:S04]  /*0a50*/  @!P3 LDG.E R28, desc[UR6][R12.64] ;  /* 0x000000060c1cb981 */ /* 0x000368000c1e1900 */
[----:B------:R1:W5:Y:S01]  /*0a60*/  LDG.E.64 R8, desc[UR6][R18.64] ;  /* 0x0000000612087981 */ /* 0x000362000c1e1b00 */
[----:B------:R-:W-:Y:S01]  /*0a70*/  UISETP.NE.AND UP1, UPT, UR5, URZ, UPT ;  /* 0x000000ff0500728c */ /* 0x000fe2000bf25270 */
        /* <DEDUP_REMOVED lines=12> */
[----:B-1----:R-:W-:Y:S05]  /*0b40*/  BRA.U UP1, `(.L_x_655) ;  /* 0x0000000501247547 */ /* 0x002fea000b800000 */
        /* <DEDUP_REMOVED lines=9> */
[----:B------:R-:W-:Y:S01]  /*0be0*/  FMUL.FTZ R15, R13, UR8 ;  /* 0x000000080d0f7c20 */ /* 0x000fe20008410000 */
[----:B------:R-:W-:Y:S01]  /*0bf0*/  FMUL.FTZ R14, R9, R10 ;  /* 0x0000000a090e7220 */ /* 0x000fe20000410000 */
[----:B------:R-:W-:Y:S01]  /*0c00*/  FADD.FTZ R13, RZ, R17 ;  /* 0x00000011ff0d7221 */ /* 0x000fe20000010000 */
[----:B------:R-:W-:Y:S01]  /*0c10*/  FFMA.FTZ R16, R12, R17, RZ ;  /* 0x000000110c107223 */ /* 0x000fe200000100ff */
[--C-:B------:R-:W-:Y:S02]  /*0c20*/  HADD2.F32 R17, -RZ, R33.reuse.H0_H0 ;  /* 0x20000021ff117230 */ /* 0x100fe40000004100 */
[----:B------:R-:W-:Y:S01]  /*0c30*/  FADD.FTZ R18, RZ, R11 ;  /* 0x0000000bff127221 */ /* 0x000fe20000010000 */
[----:B------:R-:W-:Y:S01]  /*0c40*/  FADD.FTZ R13, R14, R13 ;  /* 0x0000000d0e0d7221 */ /* 0x000fe20000010000 */
[----:B------:R-:W-:Y:S01]  /*0c50*/  FFMA.FTZ R14, R15, R14, R16 ;  /* 0x0000000e0f0e7223 */ /* 0x000fe20000010010 */
[----:B------:R-:W-:Y:S01]  /*0c60*/  FFMA.FTZ R12, R11, R12, RZ ;  /* 0x0000000c0b0c7223 */ /* 0x000fe200000100ff */
[----:B------:R-:W-:Y:S01]  /*0c70*/  FADD.FTZ R16, R17, -UR11 ;  /* 0x8000000b11107e21 */ /* 0x000fe20008010000 */
[----:B------:R-:W-:-:S02]  /*0c80*/  HADD2.F32 R17, -RZ, R33.H1_H1 ;  /* 0x30000021ff117230 */ /* 0x000fc40000004100 */
[----:B------:R-:W-:Y:S01]  /*0c90*/  FADD.FTZ R11, R19, R18 ;  /* 0x00000012130b7221 */ /* 0x000fe20000010000 */
[----:B------:R-:W-:Y:S01]  /*0ca0*/  FMUL.FTZ R18, R8, R19 ;  /* 0x0000001308127220 */ /* 0x000fe20000410000 */
[----:B------:R-:W-:Y:S01]  /*0cb0*/  FMUL.FTZ R21, R16, UR8 ;  /* 0x0000000810157c20 */ /* 0x000fe20008410000 */
[----:B------:R-:W-:Y:S02]  /*0cc0*/  HADD2.F32 R16, -RZ, R32.H1_H1 ;  /* 0x30000020ff107230 */ /* 0x000fe40000004100 */
[----:B------:R-:W-:Y:S01]  /*0cd0*/  FADD.FTZ R17, R17, -UR11 ;  /* 0x8000000b11117e21 */ /* 0x000fe20008010000 */
[----:B------:R-:W-:Y:S01]  /*0ce0*/  FFMA.FTZ R15, R10, R15, RZ ;  /* 0x0000000f0a0f7223 */ /* 0x000fe200000100ff */
[----:B------:R-:W-:Y:S01]  /*0cf0*/  FFMA.FTZ R12, R19, R21, R12 ;  /* 0x00000015130c7223 */ /* 0x000fe2000001000c */
[----:B------:R-:W-:Y:S01]  /*0d00*/  FADD.FTZ R19, RZ, R10 ;  /* 0x0000000aff137221 */ /* 0x000fe20000010000 */
[----:B------:R-:W-:Y:S01]  /*0d10*/  FMUL.FTZ R17, R17, UR8 ;  /* 0x0000000811117c20 */ /* 0x000fe20008410000 */
[----:B------:R-:W-:Y:S01]  /*0d20*/  FADD.FTZ R23, R13, R18 ;  /* 0x000000120d177221 */ /* 0x000fe20000010000 */
[----:B------:R-:W-:Y:S01]  /*0d30*/  FFMA.FTZ R14, R21, R18, R14 ;  /* 0x00000012150e7223 */ /* 0x000fe2000001000e */
[----:B------:R-:W-:-:S02]  /*0d40*/  HADD2.F32 R18, -RZ, R31.H0_H0 ;  /* 0x2000001fff127230 */ /* 0x000fc40000004100 */
[C---:B------:R-:W-:Y:S01]  /*0d50*/  FADD.FTZ R10, R16.reuse, R19 ;  /* 0x00000013100a7221 */ /* 0x040fe20000010000 */
[----:B------:R-:W-:Y:S01]  /*0d60*/  FFMA.FTZ R13, R16, R17, R15 ;  /* 0x00000011100d7223 */ /* 0x000fe2000001000f */
[----:B------:R-:W-:Y:S01]  /*0d70*/  FMUL.FTZ R16, R9, R16 ;  /* 0x0000001009107220 */ /* 0x000fe20000410000 */
[--C-:B------:R-:W-:Y:S02]  /*0d80*/  HADD2.F32 R15, -RZ, R30.reuse.H0_H0 ;  /* 0x2000001eff0f7230 */ /* 0x100fe40000004100 */
[----:B------:R-:W-:Y:S01]  /*0d90*/  FADD.FTZ R18, R18, -UR11 ;  /* 0x8000000b12127e21 */ /* 0x000fe20008010000 */
[----:B------:R-:W-:Y:S02]  /*0da0*/  HADD2.F32 R19, -RZ, R31.H1_H1 ;  /* 0x3000001fff137230 */ /* 0x000fe40000004100 */
[----:B------:R-:W-:Y:S01]  /*0db0*/  FADD.FTZ R23, R16, R23 ;  /* 0x0000001710177221 */ /* 0x000fe20000010000 */
[----:B------:R-:W-:Y:S01]  /*0dc0*/  FFMA.FTZ R16, R17, R16, R14 ;  /* 0x0000001011107223 */ /* 0x000fe2000001000e */
[----:B------:R-:W-:Y:S01]  /*0dd0*/  FMUL.FTZ R17, R18, UR8 ;  /* 0x0000000812117c20 */ /* 0x000fe20008410000 */
[----:B------:R-:W-:-:S02]  /*0de0*/  HADD2.F32 R14, -RZ, R30.H1_H1 ;  /* 0x3000001eff0e7230 */ /* 0x000fc40000004100 */
[----:B------:R-:W-:Y:S01]  /*0df0*/  FMUL.FTZ R20, R8, R15 ;  /* 0x0000000f08147220 */ /* 0x000fe20000410000 */
[----:B------:R-:W-:Y:S01]  /*0e00*/  FADD.FTZ R18, R19, -UR11 ;  /* 0x8000000b13127e21 */ /* 0x000fe20008010000 */
[----:B------:R-:W-:Y:S02]  /*0e10*/  FFMA.FTZ R12, R15, R17, R12 ;  /* 0x000000110f0c7223 */ /* 0x000fe4000001000c */
[----:B------:R-:W-:Y:S01]  /*0e20*/  FFMA.FTZ R21, R17, R20, R16 ;  /* 0x0000001411157223 */ /* 0x000fe20000010010 */
[----:B------:R-:W-:Y:S01]  /*0e30*/  FMUL.FTZ R19, R9, R14 ;  /* 0x0000000e09137220 */ /* 0x000fe20000410000 */
[----:B------:R-:W-:Y:S01]  /*0e40*/  FMUL.FTZ R18, R18, UR8 ;  /* 0x0000000812127c20 */ /* 0x000fe20008410000 */
[----:B------:R-:W-:Y:S01]  /*0e50*/  FADD.FTZ R22, R23, R20 ;  /* 0x0000001417167221 */ /* 0x000fe20000010000 */
[----:B------:R-:W-:Y:S02]  /*0e60*/  HADD2.F32 R16, -RZ, R29.H0_H0 ;  /* 0x2000001dff107230 */ /* 0x000fe40000004100 */
[----:B------:R-:W-:-:S02]  /*0e70*/  HADD2.F32 R17, -RZ, R28.H0_H0 ;  /* 0x2000001cff117230 */ /* 0x000fc40000004100 */
[----:B------:R-:W-:Y:S01]  /*0e80*/  FFMA.FTZ R24, R18, R19, R21 ;  /* 0x0000001312187223 */ /* 0x000fe20000010015 */
[----:B------:R-:W-:Y:S01]  /*0e90*/  FADD.FTZ R20, R19, R22 ;  /* 0x0000001613147221 */ /* 0x000fe20000010000 */
[----:B------:R-:W-:Y:S02]  /*0ea0*/  HADD2.F32 R21, -RZ, R29.H1_H1 ;  /* 0x3000001dff157230 */ /* 0x000fe40000004100 */
[----:B------:R-:W-:Y:S01]  /*0eb0*/  FADD.FTZ R19, R16, -UR11 ;  /* 0x8000000b10137e21 */ /* 0x000fe20008010000 */
[----:B------:R-:W-:Y:S02]  /*0ec0*/  HADD2.F32 R16, -RZ, R28.H1_H1 ;  /* 0x3000001cff107230 */ /* 0x000fe40000004100 */
[----:B------:R-:W-:Y:S01]  /*0ed0*/  FMUL.FTZ R23, R8, R17 ;  /* 0x0000001108177220 */ /* 0x000fe20000410000 */
[----:B------:R-:W-:Y:S01]  /*0ee0*/  FADD.FTZ R22, R11, R15 ;  /* 0x0000000f0b167221 */ /* 0x000fe20000010000 */
[----:B------:R-:W-:Y:S01]  /*0ef0*/  FMUL.FTZ R19, R19, UR8 ;  /* 0x0000000813137c20 */ /* 0x000fe20008410000 */
[----:B------:R-:W-:Y:S01]  /*0f00*/  FADD.FTZ R21, R21, -UR11 ;  /* 0x8000000b15157e21 */ /* 0x000fe20008010000 */
[----:B------:R-:W-:Y:S01]  /*0f10*/  FADD.FTZ R11, R20, R23 ;  /* 0x00000017140b7221 */ /* 0x000fe20000010000 */
[----:B------:R-:W-:Y:S01]  /*0f20*/  FMUL.FTZ R20, R9, R16 ;  /* 0x0000001009147220 */ /* 0x000fe20000410000 */
[----:B------:R-:W-:Y:S01]  /*0f30*/  FFMA.FTZ R24, R19, R23, R24 ;  /* 0x0000001713187223 */ /* 0x000fe20000010018 */
        /* <DEDUP_REMOVED lines=10> */
.L_x_655:
[--C-:B-----5:R-:W-:Y:S02]  /*0fe0*/  HADD2.F32 R10, -RZ, R35.reuse.H0_H0 ;  /* 0x20000023ff0a7230 */ /* 0x120fe40000004100 */
[----:B------:R-:W-:Y:S02]  /*0ff0*/  HADD2.F32 R12, -RZ, R35.H1_H1 ;  /* 0x30000023ff0c7230 */ /* 0x000fe40000004100 */
[--C-:B------:R-:W-:Y:S02]  /*1000*/  HADD2.F32 R13, -RZ, R33.reuse.H0_H0 ;  /* 0x20000021ff0d7230 */ /* 0x100fe40000004100 */
[----:B------:R-:W-:Y:S01]  /*1010*/  FADD.FTZ R10, R10, -UR11 ;  /* 0x8000000b0a0a7e21 */ /* 0x000fe20008010000 */
[--C-:B------:R-:W-:Y:S02]  /*1020*/  HADD2.F32 R26, -RZ, R34.reuse.H0_H0 ;  /* 0x20000022ff1a7230 */ /* 0x100fe40000004100 */
[----:B------:R-:W-:Y:S02]  /*1030*/  HADD2.F32 R27, -RZ, R34.H1_H1 ;  /* 0x30000022ff1b7230 */ /* 0x000fe40000004100 */
[----:B------:R-:W-:Y:S01]  /*1040*/  FMUL.FTZ R11, R10, UR8 ;  /* 0x000000080a0b7c20 */ /* 0x000fe20008410000 */
[----:B------:R-:W-:Y:S01]  /*1050*/  FADD.FTZ R10, R12, -UR11 ;  /* 0x8000000b0c0a7e21 */ /* 0x000fe20008010000 */
[----:B------:R-:W-:-:S02]  /*1060*/  HADD2.F32 R12, -RZ, R33.H1_H1 ;  /* 0x30000021ff0c7230 */ /* 0x000fc40000004100 */
[----:B------:R-:W-:Y:S01]  /*1070*/  FADD.FTZ R13, R13, -UR11 ;  /* 0x8000000b0d0d7e21 */ /* 0x000fe20008010000 */
[--C-:B------:R-:W-:Y:S01]  /*1080*/  FFMA.FTZ R14, R8, R11, R6.reuse ;  /* 0x0000000b080e7223 */ /* 0x100fe20000010006 */
[----:B------:R-:W-:Y:S02]  /*1090*/  FMUL.FTZ R10, R10, UR8 ;  /* 0x000000080a0a7c20 */ /* 0x000fe40008410000 */
[----:B------:R-:W-:Y:S01]  /*10a0*/  FMUL.FTZ R13, R13, UR8 ;  /* 0x000000080d0d7c20 */ /* 0x000fe20008410000 */
[----:B------:R-:W-:Y:S01]  /*10b0*/  FMUL.FTZ R16, R14, -1.4426950216293334961 ;  /* 0xbfb8aa3b0e107820 */ /* 0x000fe20000410000 */
[----:B------:R-:W-:Y:S01]  /*10c0*/  FFMA.FTZ R17, R9, R10, R7 ;  /* 0x0000000a09117223 */ /* 0x000fe20000010007 */
[----:B------:R-:W-:Y:S01]  /*10d0*/  FADD.FTZ R12, R12, -UR11 ;  /* 0x8000000b0c0c7e21 */ /* 0x000fe20008010000 */
[----:B------:R-:W-:Y:S02]  /*10e0*/  FFMA.FTZ R25, R8, R13, R6 ;  /* 0x0000000d08197223 */ /* 0x000fe40000010006 */
[----:B------:R-:W-:Y:S01]  /*10f0*/  FMUL.FTZ R18, R17, -1.4426950216293334961 ;  /* 0xbfb8aa3b11127820 */ /* 0x000fe20000410000 */
[----:B------:R-:W0:Y:S01]  /*1100*/  MUFU.EX2 R16, R16 ;  /* 0x0000001000107308 */ /* 0x000e220000000800 */
[----:B------:R-:W-:Y:S01]  /*1110*/  FMUL.FTZ R12, R12, UR8 ;  /* 0x000000080c0c7c20 */ /* 0x000fe20008410000 */
[----:B------:R-:W-:-:S03]  /*1120*/  FMUL.FTZ R22, R25, -1.4426950216293334961 ;  /* 0xbfb8aa3b19167820 */ /* 0x000fc60000410000 */
[----:B------:R-:W-:Y:S01]  /*1130*/  FFMA.FTZ R21, R9, R12, R7 ;  /* 0x0000000c09157223 */ /* 0x000fe20000010007 */
[----:B------:R-:W1:Y:S03]  /*1140*/  MUFU.EX2 R18, R18 ;  /* 0x0000001200127308 */ /* 0x000e660000000800 */
[----:B------:R-:W-:Y:S01]  /*1150*/  FMUL.FTZ R24, R21, -1.4426950216293334961 ;  /* 0xbfb8aa3b15187820 */ /* 0x000fe20000410000 */
[----:B------:R-:W2:Y:S01]  /*1160*/  MUFU.EX2 R22, R22 ;  /* 0x0000001600167308 */ /* 0x000ea20000000800 */
[----:B0-----:R-:W-:-:S04]  /*1170*/  FADD.FTZ R15, R16, 1 ;  /* 0x3f800000100f7421 */ /* 0x001fc80000010000 */
[----:B------:R-:W0:Y:S01]  /*1180*/  MUFU.EX2 R24, R24 ;  /* 0x0000001800187308 */ /* 0x000e220000000800 */
[----:B-1----:R-:W-:-:S03]  /*1190*/  FADD.FTZ R16, R18, 1 ;  /* 0x3f80000012107421 */ /* 0x002fc60000010000 */
[----:B------:R-:W1:Y:S01]  /*11a0*/  MUFU.RCP R15, R15 ;  /* 0x0000000f000f7308 */ /* 0x000e620000001000 */
[----:B------:R-:W-:Y:S02]  /*11b0*/  HADD2.F32 R18, -RZ, R31.H1_H1 ;  /* 0x3000001fff127230 */ /* 0x000fe40000004100 */
[----:B--2---:R-:W-:-:S03]  /*11c0*/  FADD.FTZ R20, R22, 1 ;  /* 0x3f80000016147421 */ /* 0x004fc60000010000 */
[----:B------:R-:W-:Y:S02]  /*11d0*/  FADD.FTZ R22, R18, -UR11 ;  /* 0x8000000b12167e21 */ /* 0x000fe40008010000 */
[----:B------:R-:W2:Y:S01]  /*11e0*/  MUFU.RCP R16, R16 ;  /* 0x0000001000107308 */ /* 0x000ea20000001000 */
[----:B0-----:R-:W-:Y:S01]  /*11f0*/  FADD.FTZ R19, R24, 1 ;  /* 0x3f80000018137421 */ /* 0x001fe20000010000 */
[----:B------:R-:W-:-:S06]  /*1200*/  HADD2.F32 R24, -RZ, R32.H1_H1 ;  /* 0x30000020ff187230 */ /* 0x000fcc0000004100 */
[----:B------:R-:W0:Y:S01]  /*1210*/  MUFU.RCP R20, R20 ;  /* 0x0000001400147308 */ /* 0x000e220000001000 */
[----:B-1----:R-:W-:Y:S01]  /*1220*/  FADD.FTZ R23, -R15, 1 ;  /* 0x3f8000000f177421 */ /* 0x002fe20000010100 */
[----:B------:R-:W-:Y:S01]  /*1230*/  FMUL.FTZ R26, R26, R15 ;  /* 0x0000000f1a1a7220 */ /* 0x000fe20000410000 */
[----:B------:R-:W-:Y:S02]  /*1240*/  HADD2.F32 R15, -RZ, R31.H0_H0 ;  /* 0x2000001fff0f7230 */ /* 0x000fe40000004100 */
[----:B------:R-:W-:-:S03]  /*1250*/  FFMA.FTZ R23, R14, R23, 1 ;  /* 0x3f8000000e177423 */ /* 0x000fc60000010017 */
[----:B------:R-:W1:Y:S01]  /*1260*/  MUFU.RCP R19, R19 ;  /* 0x0000001300137308 */ /* 0x000e620000001000 */
[----:B------:R-:W-:Y:S01]  /*1270*/  FADD.FTZ R15, R15, -UR11 ;  /* 0x8000000b0f0f7e21 */ /* 0x000fe20008010000 */
[----:B--2---:R-:W-:Y:S01]  /*1280*/  FADD.FTZ R14, -R16, 1 ;  /* 0x3f800000100e7421 */ /* 0x004fe20000010100 */
[----:B------:R-:W-:Y:S01]  /*1290*/  FMUL.FTZ R16, R27, R16 ;  /* 0x000000101b107220 */ /* 0x000fe20000410000 */
[----:B------:R-:W-:Y:S01]  /*12a0*/  FMUL.FTZ R26, R26, R23 ;  /* 0x000000171a1a7220 */ /* 0x000fe20000410000 */
[----:B------:R-:W-:Y:S01]  /*12b0*/  FMUL.FTZ R15, R15, UR8 ;  /* 0x000000080f0f7c20 */ /* 0x000fe20008410000 */
[----:B------:R-:W-:Y:S01]  /*12c0*/  FFMA.FTZ R17, R17, R14, 1 ;  /* 0x3f80000011117423 */ /* 0x000fe2000001000e */
[----:B------:R-:W-:Y:S02]  /*12d0*/  HADD2.F32 R23, -RZ, R32.H0_H0 ;  /* 0x20000020ff177230 */ /* 0x000fe40000004100 */
[----:B------:R-:W-:Y:S01]  /*12e0*/  FFMA.FTZ R18, R8, R15, R6 ;  /* 0x0000000f08127223 */ /* 0x000fe20000010006 */
[----:B0-----:R-:W-:Y:S01]  /*12f0*/  FADD.FTZ R14, -R20, 1 ;  /* 0x3f800000140e7421 */ /* 0x001fe20000010100 */
[----:B------:R-:W-:Y:S01]  /*1300*/  FMUL.FTZ R16, R16, R17 ;  /* 0x0000001110107220 */ /* 0x000fe20000410000 */
[----:B------:R-:W-:Y:S01]  /*1310*/  FMUL.FTZ R20, R23, R20 ;  /* 0x0000001417147220 */ /* 0x000fe20000410000 */
[----:B------:R-:W-:Y:S01]  /*1320*/  FMUL.FTZ R27, R18, -1.4426950216293334961 ;  /* 0xbfb8aa3b121b7820 */ /* 0x000fe20000410000 */
[----:B------:R-:W-:Y:S01]  /*1330*/  FFMA.FTZ R25, R25, R14, 1 ;  /* 0x3f80000019197423 */ /* 0x000fe2000001000e */
[----:B-1----:R-:W-:Y:S01]  /*1340*/  FADD.FTZ R14, -R19, 1 ;  /* 0x3f800000130e7421 */ /* 0x002fe20000010100 */
[----:B------:R-:W-:-:S03]  /*1350*/  FMUL.FTZ R24, R24, R19 ;  /* 0x0000001318187220 */ /* 0x000fc60000410000 */
[----:B------:R-:W0:Y:S01]  /*1360*/  MUFU.EX2 R27, R27 ;  /* 0x0000001b001b7308 */ /* 0x000e220000000800 */
[----:B------:R-:W-:Y:S01]  /*1370*/  FMUL.FTZ R25, R20, R25 ;  /* 0x0000001914197220 */ /* 0x000fe20000410000 */
[----:B------:R-:W-:Y:S01]  /*1380*/  FFMA.FTZ R21, R21, R14, 1 ;  /* 0x3f80000015157423 */ /* 0x000fe2000001000e */
[----:B------:R-:W-:-:S03]  /*1390*/  FMUL.FTZ R14, R22, UR8 ;  /* 0x00000008160e7c20 */ /* 0x000fc60008410000 */
[----:B------:R-:W-:Y:S01]  /*13a0*/  FMUL.FTZ R17, R24, R21 ;  /* 0x0000001518117220 */ /* 0x000fe20000410000 */
[----:B------:R-:W-:Y:S01]  /*13b0*/  FFMA.FTZ R19, R9, R14, R7 ;  /* 0x0000000e09137223 */ /* 0x000fe20000010007 */
[----:B------:R-:W-:-:S03]  /*13c0*/  HADD2.F32 R24, -RZ, R30.H1_H1 ;  /* 0x3000001eff187230 */ /* 0x000fc60000004100 */
[----:B------:R-:W-:Y:S01]  /*13d0*/  FMUL.FTZ R41, R19, -1.4426950216293334961 ;  /* 0xbfb8aa3b13297820 */ /* 0x000fe20000410000 */
[----:B0-----:R-:W-:Y:S01]  /*13e0*/  FADD.FTZ R22, R27, 1 ;  /* 0x3f8000001b167421 */ /* 0x001fe20000010000 */
[----:B------:R-:W-:-:S04]  /*13f0*/  HADD2.F32 R27, -RZ, R30.H0_H0 ;  /* 0x2000001eff1b7230 */ /* 0x000fc80000004100 */
[----:B------:R-:W0:Y:S04]  /*1400*/  MUFU.EX2 R41, R41 ;  /* 0x0000002900297308 */ /* 0x000e280000000800 */
[----:B------:R-:W1:Y:S01]  /*1410*/  MUFU.RCP R22, R22 ;  /* 0x0000001600167308 */ /* 0x000e620000001000 */
[----:B0-----:R-:W-:-:S07]  /*1420*/  FADD.FTZ R23, R41, 1 ;  /* 0x3f80000029177421 */ /* 0x001fce0000010000 */
[----:B------:R-:W0:Y:S01]  /*1430*/  MUFU.RCP R23, R23 ;  /* 0x0000001700177308 */ /* 0x000e220000001000 */
[----:B-1----:R-:W-:-:S04]  /*1440*/  FADD.FTZ R21, -R22, 1 ;  /* 0x3f80000016157421 */ /* 0x002fc80000010100 */
[----:B------:R-:W-:Y:S01]  /*1450*/  FFMA.FTZ R18, R18, R21, 1 ;  /* 0x3f80000012127423 */ /* 0x000fe20000010015 */
[----:B------:R-:W-:-:S04]  /*1460*/  FMUL.FTZ R21, R27, R22 ;  /* 0x000000161b157220 */ /* 0x000fc80000410000 */
[----:B------:R-:W-:Y:S01]  /*1470*/  FMUL.FTZ R18, R21, R18 ;  /* 0x0000001215127220 */ /* 0x000fe20000410000 */
[----:B------:R-:W-:-:S05]  /*1480*/  HADD2.F32 R21, -RZ, R29.H0_H0 ;  /* 0x2000001dff157230 */ /* 0x000fca0000004100 */
[----:B------:R-:W-:Y:S01]  /*1490*/  FADD.FTZ R21, R21, -UR11 ;  /* 0x8000000b15157e21 */ /* 0x000fe20008010000 */
[----:B0-----:R-:W-:-:S03]  /*14a0*/  FADD.FTZ R20, -R23, 1 ;  /* 0x3f80000017147421 */ /* 0x001fc60000010100 */
[----:B------:R-:W-:Y:S01]  /*14b0*/  FMUL.FTZ R21, R21, UR8 ;  /* 0x0000000815157c20 */ /* 0x000fe20008410000 */
[----:B------:R-:W-:Y:S01]  /*14c0*/  FFMA.FTZ R22, R19, R20, 1 ;  /* 0x3f80000013167423 */ /* 0x000fe20000010014 */
[----:B------:R-:W-:Y:S01]  /*14d0*/  FMUL.FTZ R19, R24, R23 ;  /* 0x0000001718137220 */ /* 0x000fe20000410000 */
[----:B------:R-:W-:Y:S01]  /*14e0*/  FMUL.FTZ R20, R8, R26 ;  /* 0x0000001a08147220 */ /* 0x000fe20000410000 */
[----:B------:R-:W-:Y:S02]  /*14f0*/  FMUL.FTZ R23, R9, R16 ;  /* 0x0000001009177220 */ /* 0x000fe40000410000 */
[----:B------:R-:W-:Y:S01]  /*1500*/  FMUL.FTZ R19, R19, R22 ;  /* 0x0000001613137220 */ /* 0x000fe20000410000 */
[----:B------:R-:W-:Y:S01]  /*1510*/  FFMA.FTZ R27, R11, R20, RZ ;  /* 0x000000140b1b7223 */ /* 0x000fe200000100ff */
[----:B------:R-:W-:-:S03]  /*1520*/  FADD.FTZ R22, RZ, R20 ;  /* 0x00000014ff167221 */ /* 0x000fc60000010000 */
[----:B------:R-:W-:Y:S01]  /*1530*/  FFMA.FTZ R20, R10, R23, R27 ;  /* 0x000000170a147223 */ /* 0x000fe2000001001b */
[----:B------:R-:W-:Y:S01]  /*1540*/  FADD.FTZ R22, R23, R22 ;  /* 0x0000001617167221 */ /* 0x000fe20000010000 */
[----:B------:R-:W-:Y:S01]  /*1550*/  FFMA.FTZ R23, R8, R21, R6 ;  /* 0x0000001508177223 */ /* 0x000fe20000010006 */
[----:B------:R-:W-:Y:S01]  /*1560*/  FFMA.FTZ R27, R11, R26, RZ ;  /* 0x0000001a0b1b7223 */ /* 0x000fe200000100ff */
[----:B------:R-:W-:Y:S02]  /*1570*/  FADD.FTZ R26, RZ, R26 ;  /* 0x0000001aff1a7221 */ /* 0x000fe40000010000 */
[----:B------:R-:W-:Y:S01]  /*1580*/  FMUL.FTZ R41, R23, -1.4426950216293334961 ;  /* 0xbfb8aa3b17297820 */ /* 0x000fe20000410000 */
[-C--:B------:R-:W-:Y:S01]  /*1590*/  FFMA.FTZ R27, R13, R25.reuse, R27 ;  /* 0x000000190d1b7223 */ /* 0x080fe2000001001b */
[----:B------:R-:W-:Y:S01]  /*15a0*/  FADD.FTZ R11, R26, R25 ;  /* 0x000000191a0b7221 */ /* 0x000fe20000010000 */
[----:B------:R-:W-:-:S03]  /*15b0*/  FMUL.FTZ R25, R8, R25 ;  /* 0x0000001908197220 */ /* 0x000fc60000410000 */
[----:B------:R-:W0:Y:S01]  /*15c0*/  MUFU.EX2 R41, R41 ;  /* 0x0000002900297308 */ /* 0x000e220000000800 */
[----:B------:R-:W-:Y:S01]  /*15d0*/  FFMA.FTZ R13, R13, R25, R20 ;  /* 0x000000190d0d7223 */ /* 0x000fe20000010014 */
[----:B------:R-:W-:Y:S02]  /*15e0*/  HADD2.F32 R20, -RZ, R28.H0_H0 ;  /* 0x2000001cff147230 */ /* 0x000fe40000004100 */
[----:B------:R-:W-:Y:S01]  /*15f0*/  FADD.FTZ R22, R22, R25 ;  /* 0x0000001916167221 */ /* 0x000fe20000010000 */
[----:B------:R-:W-:Y:S01]  /*1600*/  FFMA.FTZ R25, R10, R16, RZ ;  /* 0x000000100a197223 */ /* 0x000fe200000100ff */
[----:B------:R-:W-:-:S03]  /*1610*/  FADD.FTZ R10, RZ, R16 ;  /* 0x00000010ff0a7221 */ /* 0x000fc60000010000 */
[-C--:B------:R-:W-:Y:S01]  /*1620*/  FFMA.FTZ R25, R12, R17.reuse, R25 ;  /* 0x000000110c197223 */ /* 0x080fe20000010019 */
[----:B------:R-:W-:Y:S01]  /*1630*/  FADD.FTZ R10, R10, R17 ;  /* 0x000000110a0a7221 */ /* 0x000fe20000010000 */
[----:B------:R-:W-:Y:S02]  /*1640*/  FMUL.FTZ R17, R9, R17 ;  /* 0x0000001109117220 */ /* 0x000fe40000410000 */
[----:B------:R-:W-:Y:S01]  /*1650*/  FFMA.FTZ R25, R14, R19, R25 ;  /* 0x000000130e197223 */ /* 0x000fe20000010019 */
[----:B0-----:R-:W-:Y:S01]  /*1660*/  FADD.FTZ R24, R41, 1 ;  /* 0x3f80000029187421 */ /* 0x001fe20000010000 */
[----:B------:R-:W-:Y:S01]  /*1670*/  FFMA.FTZ R12, R12, R17, R13 ;  /* 0x000000110c0c7223 */ /* 0x000fe2000001000d */
[----:B------:R-:W-:Y:S02]  /*1680*/  HADD2.F32 R13, -RZ, R28.H1_H1 ;  /* 0x3000001cff0d7230 */ /* 0x000fe40000004100 */
[----:B------:R-:W-:Y:S02]  /*1690*/  FADD.FTZ R22, R17, R22 ;  /* 0x0000001611167221 */ /* 0x000fe40000010000 */
[----:B------:R-:W0:Y:S02]  /*16a0*/  MUFU.RCP R24, R24 ;  /* 0x0000001800187308 */ /* 0x000e240000001000 */
[----:B0-----:R-:W-:Y:S01]  /*16b0*/  FMUL.FTZ R20, R20, R24 ;  /* 0x0000001814147220 */ /* 0x001fe20000410000 */
[----:B------:R-:W-:Y:S01]  /*16c0*/  FADD.FTZ R26, -R24, 1 ;  /* 0x3f800000181a7421 */ /* 0x000fe20000010100 */
[----:B------:R-:W-:-:S03]  /*16d0*/  HADD2.F32 R24, -RZ, R29.H1_H1 ;  /* 0x3000001dff187230 */ /* 0x000fc60000004100 */
[----:B------:R-:W-:Y:S02]  /*16e0*/  FFMA.FTZ R23, R23, R26, 1 ;  /* 0x3f80000017177423 */ /* 0x000fe4000001001a */
[----:B------:R-:W-:Y:S02]  /*16f0*/  FADD.FTZ R24, R24, -UR11 ;  /* 0x8000000b18187e21 */ /* 0x000fe40008010000 */
[----:B------:R-:W-:Y:S02]  /*1700*/  FMUL.FTZ R23, R20, R23 ;  /* 0x0000001714177220 */ /* 0x000fe40000410000 */
[----:B------:R-:W-:-:S04]  /*1710*/  FMUL.FTZ R20, R24, UR8 ;  /* 0x0000000818147c20 */ /* 0x000fc80008410000 */
        /* <DEDUP_REMOVED lines=9> */
[----:B------:R-:W-:-:S04]  /*17b0*/  FMUL.FTZ R13, R8, R18 ;  /* 0x00000012080d7220 */ /* 0x000fc80000410000 */
[----:B------:R-:W-:Y:S01]  /*17c0*/  FFMA.FTZ R17, R15, R13, R12 ;  /* 0x0000000d0f117223 */ /* 0x000fe2000001000c */
[----:B------:R-:W-:Y:S01]  /*17d0*/  FADD.FTZ R24, R22, R13 ;  /* 0x0000000d16187221 */ /* 0x000fe20000010000 */
[----:B------:R-:W-:Y:S01]  /*17e0*/  FMUL.FTZ R13, R9, R19 ;  /* 0x00000013090d7220 */ /* 0x000fe20000410000 */
[----:B------:R-:W-:Y:S01]  /*17f0*/  FFMA.FTZ R12, R15, R18, R27 ;  /* 0x000000120f0c7223 */ /* 0x000fe2000001001b */
[----:B------:R-:W-:Y:S01]  /*1800*/  FADD.FTZ R18, R11, R18 ;  /* 0x000000120b127221 */ /* 0x000fe20000010000 */
[-C--:B------:R-:W-:Y:S01]  /*1810*/  FMUL.FTZ R11, R9, R16.reuse ;  /* 0x00000010090b7220 */ /* 0x080fe20000410000 */
[----:B------:R-:W-:Y:S01]  /*1820*/  FFMA.FTZ R22, R14, R13, R17 ;  /* 0x0000000d0e167223 */ /* 0x000fe20000010011 */
[----:B------:R-:W-:Y:S01]  /*1830*/  FADD.FTZ R24, R13, R24 ;  /* 0x000000180d187221 */ /* 0x000fe20000010000 */
[-C--:B------:R-:W-:Y:S01]  /*1840*/  FMUL.FTZ R13, R8, R23.reuse ;  /* 0x00000017080d7220 */ /* 0x080fe20000410000 */
[----:B------:R-:W-:Y:S01]  /*1850*/  FADD.FTZ R15, R10, R19 ;  /* 0x000000130a0f7221 */ /* 0x000fe20000010000 */
[C---:B------:R-:W-:Y:S01]  /*1860*/  FFMA.FTZ R12, R21.reuse, R23, R12 ;  /* 0x00000017150c7223 */ /* 0x040fe2000001000c */
[----:B------:R-:W-:Y:S01]  /*1870*/  FADD.FTZ R14, R18, R23 ;  /* 0x00000017120e7221 */ /* 0x000fe20000010000 */
[----:B------:R-:W-:Y:S01]  /*1880*/  FFMA.FTZ R17, R21, R13, R22 ;  /* 0x0000000d15117223 */ /* 0x000fe20000010016 */
[----:B------:R-:W-:Y:S01]  /*1890*/  FADD.FTZ R24, R24, R13 ;  /* 0x0000000d18187221 */ /* 0x000fe20000010000 */
[C---:B------:R-:W-:Y:S01]  /*18a0*/  FFMA.FTZ R13, R20.reuse, R16, R25 ;  /* 0x00000010140d7223 */ /* 0x040fe20000010019 */
[----:B------:R-:W-:Y:S01]  /*18b0*/  FADD.FTZ R15, R15, R16 ;  /* 0x000000100f0f7221 */ /* 0x000fe20000010000 */
[----:B------:R-:W-:Y:S01]  /*18c0*/  FFMA.FTZ R10, R20, R11, R17 ;  /* 0x0000000b140a7223 */ /* 0x000fe20000010011 */
[----:B------:R-:W-:-:S07]  /*18d0*/  FADD.FTZ R11, R11, R24 ;  /* 0x000000180b0b7221 */ /* 0x000fce0000010000 */
.L_x_656:
        /* <DEDUP_REMOVED lines=45> */
.L_x_658:
[----:B------:R-:W-:Y:S05]  /*1bb0*/  BSYNC.RECONVERGENT B0 ;  /* 0x0000000000007941 */ /* 0x000fea0003800200 */
.L_x_657:
        /* <DEDUP_REMOVED lines=35> */
.L_x_660:
[----:B------:R-:W-:Y:S05]  /*1df0*/  BSYNC.RECONVERGENT B0 ;  /* 0x0000000000007941 */ /* 0x000fea0003800200 */
.L_x_659:
        /* <DEDUP_REMOVED lines=158> */
.L_x_662:
[----:B------:R-:W-:Y:S05]  /*27e0*/  BSYNC.RECONVERGENT B0 ;  /* 0x0000000000007941 */ /* 0x000fea0003800200 */
.L_x_661:
        /* <DEDUP_REMOVED lines=31> */
.L_x_664:
[----:B------:R-:W-:Y:S05]  /*29e0*/  BSYNC.RECONVERGENT B0 ;  /* 0x0000000000007941 */ /* 0x000fea0003800200 */
.L_x_663:
        /* <DEDUP_REMOVED lines=24> */
.L_x_667:
[----:B--2---:R-:W2:Y:S04]  /*2b70*/  LDG.E.STRONG.GPU R14, desc[UR6][R12.64] ;  /* 0x000000060c0e7981 */ /* 0x004ea8000c1ef900 */
[----:B--2---:R-:W-:Y:S01]  /*2b80*/  CCTL.IVALL ;  /* 0x00000000ff00798f */ /* 0x004fe20002000000 */
[----:B------:R-:W-:Y:S05]  /*2b90*/  YIELD ;  /* 0x0000000000007946 */ /* 0x000fea0003800000 */
[----:B------:R-:W-:-:S13]  /*2ba0*/  ISETP.NE.AND P0, PT, R14, R19, PT ;  /* 0x000000130e00720c */ /* 0x000fda0003f05270 */
[----:B------:R-:W-:Y:S05]  /*2bb0*/  @P0 BRA `(.L_x_667) ;  /* 0xfffffffc00ec0947 */ /* 0x000fea000383ffff */
.L_x_666:
        /* <DEDUP_REMOVED lines=15> */
.L_x_669:
        /* <DEDUP_REMOVED lines=60> */
.L_x_668:
        /* <DEDUP_REMOVED lines=34> */
.L_x_670:
        /* <DEDUP_REMOVED lines=18> */
.L_x_671:
        /* <DEDUP_REMOVED lines=9> */
.L_x_672:
[----:B------:R-:W-:Y:S05]  /*3440*/  BSYNC.RECONVERGENT B0 ;  /* 0x0000000000007941 */ /* 0x000fea0003800200 */
.L_x_665:
[----:B------:R-:W4:Y:S01]  /*3450*/  S2UR UR5, SR_CgaCtaId ;  /* 0x00000000000579c3 */ /* 0x000f220000008800 */
[----:B------:R-:W-:Y:S01]  /*3460*/  UMOV UR4, 0x400 ;  /* 0x0000040000047882 */ /* 0x000fe20000000000 */
[----:B------:R-:W5:Y:S01]  /*3470*/  LDCU.64 UR12, c[0x0][0x400] ;  /* 0x00008000ff0c77ac */ /* 0x000f620008000a00 */
[--C-:B--2---:R-:W-:Y:S02]  /*3480*/  HADD2.F32 R14, -RZ, R35.reuse.H0_H0 ;  /* 0x20000023ff0e7230 */ /* 0x104fe40000004100 */
[----:B------:R-:W-:Y:S02]  /*3490*/  HADD2.F32 R35, -RZ, R35.H1_H1 ;  /* 0x30000023ff237230 */ /* 0x000fe40000004100 */
[--C-:B-1----:R-:W-:Y:S01]  /*34a0*/  HADD2.F32 R17, -RZ, R34.reuse.H0_H0 ;  /* 0x20000022ff117230 */ /* 0x102fe20000004100 */
[----:B---3--:R-:W1:Y:S01]  /*34b0*/  LDC R16, c[0x0][0x41c] ;  /* 0x00010700ff107b82 */ /* 0x008e620000000800 */
[----:B------:R-:W-:Y:S01]  /*34c0*/  HADD2.F32 R34, -RZ, R34.H1_H1 ;  /* 0x30000022ff227230 */ /* 0x000fe20000004100 */
[----:B----4-:R-:W-:Y:S01]  /*34d0*/  ULEA UR4, UR5, UR4, 0x18 ;  /* 0x0000000405047291 */ /* 0x010fe2000f8ec0ff */
[----:B------:R-:W2:Y:S01]  /*34e0*/  LDCU.U8 UR5, c[0x0][0x414] ;  /* 0x00008280ff0577ac */ /* 0x000ea20008000000 */
[----:B-1----:R-:W-:-:S07]  /*34f0*/  IMAD R16, R16, UR10, R39 ;  /* 0x0000000a10107c24 */ /* 0x002fce000f8e0227 */
[----:B------:R0:W-:Y:S01]  /*3500*/  @!P1 STS.64 [UR4+0x80], R10 ;  /* 0x0000800aff009988 */ /* 0x0001e20008000a04 */
[----:B------:R-:W-:Y:S01]  /*3510*/  BAR.SYNC.DEFER_BLOCKING 0x0 ;  /* 0x0000000000007b1d */ /* 0x000fe20000010000 */
[----:B-----5:R-:W-:Y:S01]  /*3520*/  ISETP.GE.U32.AND P0, PT, R16, UR12, PT ;  /* 0x0000000c10007c0c */ /* 0x020fe2000bf06070 */
[----:B0-----:R-:W-:Y:S01]  /*3530*/  FADD.FTZ R11, R14, -UR11 ;  /* 0x8000000b0e0b7e21 */ /* 0x001fe20008010000 */
[----:B--2---:R-:W-:Y:S01]  /*3540*/  UISETP.NE.AND UP0, UPT, UR5, URZ, UPT ;  /* 0x000000ff0500728c */ /* 0x004fe2000bf05270 */
[----:B------:R-:W-:-:S04]  /*3550*/  SHF.R.S32.HI R10, RZ, 0x1f, R16 ;  /* 0x0000001fff0a7819 */ /* 0x000fc80000011410 */
[----:B------:R-:W-:Y:S01]  /*3560*/  ISETP.GE.AND.EX P0, PT, R10, UR13, PT, P0 ;  /* 0x0000000d0a007c0c */ /* 0x000fe2000bf06300 */
[----:B------:R-:W0:Y:S01]  /*3570*/  LDS.64 R12, [UR4+0x80] ;  /* 0x00008004ff0c7984 */ /* 0x000e220008000a00 */
[----:B------:R-:W0:Y:S02]  /*3580*/  LDCU UR4, c[0x0][0x42c] ;  /* 0x00008580ff0477ac */ /* 0x000e240008000800 */
[----:B0-----:R-:W-:Y:S01]  /*3590*/  FMUL.FTZ R14, R12, UR4 ;  /* 0x000000040c0e7c20 */ /* 0x001fe20008410000 */
[----:B------:R-:W-:Y:S01]  /*35a0*/  FMUL.FTZ R15, R13, UR4 ;  /* 0x000000040d0f7c20 */ /* 0x000fe20008410000 */
[----:B------:R-:W-:Y:S01]  /*35b0*/  FMUL.FTZ R13, R11, UR8 ;  /* 0x000000080b0d7c20 */ /* 0x000fe20008410000 */
[----:B------:R-:W-:-:S03]  /*35c0*/  FADD.FTZ R12, R35, -UR11 ;  /* 0x8000000b230c7e21 */ /* 0x000fc60008010000 */
[----:B------:R-:W-:Y:S01]  /*35d0*/  FFMA.FTZ R11, R14, R13, R15 ;  /* 0x0000000d0e0b7223 */ /* 0x000fe2000001000f */
[----:B------:R-:W-:Y:S01]  /*35e0*/  FMUL.FTZ R12, R12, UR8 ;  /* 0x000000080c0c7c20 */ /* 0x000fe20008410000 */
        /* <DEDUP_REMOVED lines=19> */
.L_x_673:
[----:B------:R-:W-:Y:S01]  /*3720*/  FFMA.FTZ R18, R14, R12, R15 ;  /* 0x0000000c0e127223 */ /* 0x000fe2000001000f */
[----:B------:R-:W-:Y:S01]  /*3730*/  BSSY.RECONVERGENT B0, `(.L_x_674) ;  /* 0x0000014000007945 */ /* 0x000fe20003800200 */
[----:B------:R-:W-:Y:S01]  /*3740*/  FFMA.FTZ R12, R8, R17, -R11 ;  /* 0x00000011080c7223 */ /* 0x000fe2000001080b */
[--C-:B------:R-:W-:Y:S02]  /*3750*/  HADD2.F32 R17, -RZ, R33.reuse.H0_H0 ;  /* 0x20000021ff117230 */ /* 0x100fe40000004100 */
[----:B------:R-:W-:Y:S01]  /*3760*/  FFMA.FTZ R18, R9, R34, -R18 ;  /* 0x0000002209127223 */ /* 0x000fe20000010812 */
[----:B------:R-:W-:Y:S01]  /*3770*/  HADD2.F32 R33, -RZ, R33.H1_H1 ;  /* 0x30000021ff217230 */ /* 0x000fe20000004100 */
        /* <DEDUP_REMOVED lines=12> */
[----:B------:R-:W-:Y:S02]  /*3840*/  F2FP.F16.F32.PACK_AB R11, R18, R19 ;  /* 0x00000013120b723e */ /* 0x000fe400000000ff */
[----:B------:R-:W-:-:S05]  /*3850*/  LEA.HI.X R13, R10, UR5, R13, 0x1, P0 ;  /* 0x000000050a0d7c11 */ /* 0x000fca00080f0c0d */
[----:B------:R0:W-:Y:S02]  /*3860*/  STG.E desc[UR6][R12.64], R11 ;  /* 0x0000000b0c007986 */ /* 0x0001e4000c101906 */
.L_x_675:
[----:B------:R-:W-:Y:S05]  /*3870*/  BSYNC.RECONVERGENT B0 ;  /* 0x0000000000007941 */ /* 0x000fea0003800200 */
.L_x_674:
[--C-:B------:R-:W-:Y:S02]  /*3880*/  HADD2.F32 R10, -RZ, R31.reuse.H0_H0 ;  /* 0x2000001fff0a7230 */ /* 0x100fe40000004100 */
[----:B------:R-:W-:Y:S01]  /*3890*/  FADD.FTZ R17, R17, -UR11 ;  /* 0x8000000b11117e21 */ /* 0x000fe20008010000 */
[----:B------:R-:W-:Y:S02]  /*38a0*/  HADD2.F32 R31, -RZ, R31.H1_H1 ;  /* 0x3000001fff1f7230 */ /* 0x000fe40000004100 */
[----:B------:R-:W-:Y:S01]  /*38b0*/  FADD.FTZ R33, R33, -UR11 ;  /* 0x8000000b21217e21 */ /* 0x000fe20008010000 */
[--C-:B0-----:R-:W-:Y:S02]  /*38c0*/  HADD2.F32 R11, -RZ, R29.reuse.H0_H0 ;  /* 0x2000001dff0b7230 */ /* 0x101fe40000004100 */
[----:B------:R-:W-:Y:S01]  /*38d0*/  FADD.FTZ R10, R10, -UR11 ;  /* 0x8000000b0a0a7e21 */ /* 0x000fe20008010000 */
[----:B------:R-:W-:Y:S02]  /*38e0*/  HADD2.F32 R29, -RZ, R29.H1_H1 ;  /* 0x3000001dff1d7230 */ /* 0x000fe40000004100 */
        /* <DEDUP_REMOVED lines=10> */
[----:B------:R-:W-:Y:S01]  /*3990*/  FMUL.FTZ R22, R22, UR8 ;  /* 0x0000000816167c20 */ /* 0x000fe20008410000 */
        /* <DEDUP_REMOVED lines=9> */
[C-C-:B------:R-:W-:Y:S01]  /*3a30*/  FFMA.FTZ R25, R14.reuse, R17, R15.reuse ;  /* 0x000000110e197223 */ /* 0x140fe2000001000f */
[----:B------:R-:W-:Y:S01]  /*3a40*/  FFMA.FTZ R14, R14, R22, R15 ;  /* 0x000000160e0e7223 */ /* 0x000fe2000001000f */
[--C-:B------:R-:W-:Y:S01]  /*3a50*/  HADD2.F32 R15, -RZ, R32.reuse.H0_H0 ;  /* 0x20000020ff0f7230 */ /* 0x100fe20000004100 */
[----:B------:R-:W-:Y:S01]  /*3a60*/  ISETP.GE.U32.AND P0, PT, R16, UR12, PT ;  /* 0x0000000c10007c0c */ /* 0x000fe2000bf06070 */
[----:B------:R-:W-:Y:S01]  /*3a70*/  HADD2.F32 R32, -RZ, R32.H1_H1 ;  /* 0x30000020ff207230 */ /* 0x000fe20000004100 */
[----:B------:R-:W-:-:S02]  /*3a80*/  ISETP.GE.AND.EX P1, PT, R10, UR13, PT, P1 ;  /* 0x0000000d0a007c0c */ /* 0x000fc4000bf26310 */
        /* <DEDUP_REMOVED lines=20> */
.L_x_676:
[----:B------:R-:W-:Y:S01]  /*3bd0*/  BSSY.RECONVERGENT B0, `(.L_x_677) ;  /* 0x0000012000007945 */ /* 0x000fe20003800200 */
[----:B------:R-:W-:Y:S01]  /*3be0*/  FFMA.FTZ R15, R8, R15, -R11 ;  /* 0x0000000f080f7223 */ /* 0x000fe2000001080b */
[----:B------:R-:W-:Y:S02]  /*3bf0*/  FFMA.FTZ R12, R9, R32, -R12 ;  /* 0x00000020090c7223 */ /* 0x000fe4000001080c */
[----:B------:R-:W-:Y:S05]  /*3c00*/  @P1 BRA `(.L_x_678) ;  /* 0x0000000000381947 */ /* 0x000fea0003800000 */
[----:B------:R-:W0:Y:S01]  /*3c10*/  LDCU.64 UR4, c[0x0][0x3f8] ;  /* 0x00007f00ff0477ac */ /* 0x000e220008000a00 */
[----:B------:R-:W-:Y:S01]  /*3c20*/  MOV R11, R45 ;  /* 0x0000002d000b7202 */ /* 0x000fe20000000f00 */
[----:B------:R-:W1:Y:S01]  /*3c30*/  LDCU.64 UR14, c[0x0][0x380] ;  /* 0x00007000ff0e77ac */ /* 0x000e620008000a00 */
[----:B0-----:R-:W-:Y:S01]  /*3c40*/  IMAD R26, R10, UR4, RZ ;  /* 0x000000040a1a7c24 */ /* 0x001fe2000f8e02ff */
[----:B------:R-:W-:-:S05]  /*3c50*/  MOV R10, R42 ;  /* 0x0000002a000a7202 */ /* 0x000fca0000000f00 */
[----:B------:R-:W-:-:S04]  /*3c60*/  IMAD.WIDE.U32 R10, R13, UR4, R10 ;  /* 0x000000040d0a7c25 */ /* 0x000fc8000f8e000a */
[----:B------:R-:W-:Y:S02]  /*3c70*/  IMAD R13, R13, UR5, R26 ;  /* 0x000000050d0d7c24 */ /* 0x000fe4000f8e021a */
[----:B------:R-:W-:Y:S01]  /*3c80*/  FMUL.FTZ R26, R15, UR8 ;  /* 0x000000080f1a7c20 */ /* 0x000fe20008410000 */
[----:B------:R-:W-:Y:S01]  /*3c90*/  FMUL.FTZ R15, R12, UR8 ;  /* 0x000000080c0f7c20 */ /* 0x000fe20008410000 */
[C---:B-1----:R-:W-:Y:S02]  /*3ca0*/  LEA R12, P1, R10.reuse, UR14, 0x1 ;  /* 0x0000000e0a0c7c11 */ /* 0x042fe4000f8208ff */
[----:B------:R-:W-:Y:S02]  /*3cb0*/  IADD3 R13, PT, PT, R11, R13, RZ ;  /* 0x0000000d0b0d7210 */ /* 0x000fe40007ffe0ff */
[----:B------:R-:W-:Y:S02]  /*3cc0*/  F2FP.F16.F32.PACK_AB R15, R15, R26 ;  /* 0x0000001a0f0f723e */ /* 0x000fe400000000ff */
[----:B------:R-:W-:-:S05]  /*3cd0*/  LEA.HI.X R13, R10, UR15, R13, 0x1, P1 ;  /* 0x0000000f0a0d7c11 */ /* 0x000fca00088f0c0d */
[----:B------:R0:W-:Y:S02]  /*3ce0*/  STG.E desc[UR6][R12.64], R15 ;  /* 0x0000000f0c007986 */ /* 0x0001e4000c101906 */
.L_x_678:
[----:B------:R-:W-:Y:S05]  /*3cf0*/  BSYNC.RECONVERGENT B0 ;  /* 0x0000000000007941 */ /* 0x000fea0003800200 */
.L_x_677:
[--C-:B------:R-:W-:Y:S02]  /*3d00*/  HADD2.F32 R10, -RZ, R30.reuse.H0_H0 ;  /* 0x2000001eff0a7230 */ /* 0x100fe40000004100 */
[----:B------:R-:W-:Y:S01]  /*3d10*/  HADD2.F32 R30, -RZ, R30.H1_H1 ;  /* 0x3000001eff1e7230 */ /* 0x000fe20000004100 */
        /* <DEDUP_REMOVED lines=19> */
.L_x_679:
        /* <DEDUP_REMOVED lines=9> */
[----:B0-----:R-:W-:Y:S02]  /*3ee0*/  IMAD R21, R21, UR4, RZ ;  /* 0x0000000415157c24 */ /* 0x001fe4000f8e02ff */
[----:B------:R-:W-:-:S04]  /*3ef0*/  IMAD.WIDE.U32 R10, R18, UR4, R10 ;  /* 0x00000004120a7c25 */ /* 0x000fc8000f8e000a */
[----:B------:R-:W-:Y:S02]  /*3f00*/  IMAD R21, R18, UR5, R21 ;  /* 0x0000000512157c24 */ /* 0x000fe4000f8e0215 */
[----:B------:R-:W-:Y:S01]  /*3f10*/  FMUL.FTZ R18, R23, UR8 ;  /* 0x0000000817127c20 */ /* 0x000fe20008410000 */
[C---:B-1----:R-:W-:Y:S02]  /*3f20*/  LEA R12, P1, R10.reuse, UR14, 0x1 ;  /* 0x0000000e0a0c7c11 */ /* 0x042fe4000f8208ff */
[----:B------:R-:W-:Y:S02]  /*3f30*/  IADD3 R21, PT, PT, R11, R21, RZ ;  /* 0x000000150b157210 */ /* 0x000fe40007ffe0ff */
[----:B------:R-:W-:Y:S02]  /*3f40*/  F2FP.F16.F32.PACK_AB R15, R15, R18 ;  /* 0x000000120f0f723e */ /* 0x000fe400000000ff */
[----:B------:R-:W-:-:S05]  /*3f50*/  LEA.HI.X R13, R10, UR15, R21, 0x1, P1 ;  /* 0x0000000f0a0d7c11 */ /* 0x000fca00088f0c15 */
[----:B------:R0:W-:Y:S02]  /*3f60*/  STG.E desc[UR6][R12.64], R15 ;  /* 0x0000000f0c007986 */ /* 0x0001e4000c101906 */
.L_x_681:
[----:B------:R-:W-:Y:S05]  /*3f70*/  BSYNC.RECONVERGENT B0 ;  /* 0x0000000000007941 */ /* 0x000fea0003800200 */
.L_x_680:
[--C-:B------:R-:W-:Y:S01]  /*3f80*/  HADD2.F32 R11, -RZ, R28.reuse.H0_H0 ;  /* 0x2000001cff0b7230 */ /* 0x100fe20000004100 */
[----:B------:R-:W-:Y:S01]  /*3f90*/  SHF.R.S32.HI R10, RZ, 0x1f, R16 ;  /* 0x0000001fff0a7819 */ /* 0x000fe20000011410 */
[----:B------:R-:W-:Y:S01]  /*3fa0*/  HADD2.F32 R28, -RZ, R28.H1_H1 ;  /* 0x3000001cff1c7230 */ /* 0x000fe20000004100 */
        /* <DEDUP_REMOVED lines=19> */
.L_x_682:
        /* <DEDUP_REMOVED lines=9> */
[----:B------:R-:W-:Y:S01]  /*4170*/  F2FP.F16.F32.PACK_AB R9, R14, R9 ;  /* 0x000000090e09723e */ /* 0x000fe200000000ff */
        /* <DEDUP_REMOVED lines=8> */
.L_x_684:
[----:B------:R-:W-:Y:S05]  /*4200*/  BSYNC.RECONVERGENT B0 ;  /* 0x0000000000007941 */ /* 0x000fea0003800200 */
.L_x_683:
[----:B------:R-:W2:Y:S01]  /*4210*/  LDCU UR4, c[0x0][0x410] ;  /* 0x00008200ff0477ac */ /* 0x000ea20008000800 */
[----:B------:R-:W-:Y:S02]  /*4220*/  IADD3 R36, PT, PT, R3, R36, RZ ;  /* 0x0000002403247210 */ /* 0x000fe40007ffe0ff */
[----:B------:R-:W-:Y:S01]  /*4230*/  IADD3 R37, PT, PT, R37, 0x1, RZ ;  /* 0x0000000125257810 */ /* 0x000fe20007ffe0ff */
[----:B------:R-:W2:Y:S02]  /*4240*/  LDCU UR5, c[0x0][0x3e0] ;  /* 0x00007c00ff0577ac */ /* 0x000ea40008000800 */
[----:B--2---:R-:W-:-:S06]  /*4250*/  UIMAD UR4, UR4, UR5, URZ ;  /* 0x00000005040472a4 */ /* 0x004fcc000f8e02ff */
[----:B------:R-:W-:-:S13]  /*4260*/  ISETP.GE.AND P0, PT, R36, UR4, PT ;  /* 0x0000000424007c0c */ /* 0x000fda000bf06270 */
[----:B------:R-:W-:Y:S05]  /*4270*/  @!P0 BRA `(.L_x_685) ;  /* 0xffffffbc00c08947 */ /* 0x000fea000383ffff */
.L_x_654:
        /* <DEDUP_REMOVED lines=19> */
.L_x_687:
[----:B------:R-:W-:Y:S05]  /*43b0*/  BSYNC.RECONVERGENT B0 ;  /* 0x0000000000007941 */ /* 0x000fea0003800200 */
.L_x_686:
[----:B------:R-:W-:Y:S05]  /*43c0*/  @P0 EXIT ;  /* 0x000000000000094d */ /* 0x000fea0003800000 */
[----:B------:R-:W-:Y:S05]  /*43d0*/  @P2 BRA `(.L_x_688) ;  /* 0x0000000000202947 */ /* 0x000fea0003800000 */
[----:B------:R-:W-:-:S05]  /*43e0*/  IMAD R0, R4, R9, RZ ;  /* 0x0000000904007224 */ /* 0x000fca00078e02ff */
[----:B------:R-:W-:-:S13]  /*43f0*/  ISETP.NE.AND P0, PT, R0, -0x1, PT ;  /* 0xffffffff0000780c */ /* 0x000fda0003f05270 */
[----:B------:R-:W-:Y:S05]  /*4400*/  @!P0 BRA `(.L_x_688) ;  /* 0x0000000000148947 */ /* 0x000fea0003800000 */
.L_x_689:
[----:B-1----:R-:W2:Y:S04]  /*4410*/  LDG.E.STRONG.GPU R7, desc[UR6][R2.64] ;  /* 0x0000000602077981 */ /* 0x002ea8000c1ef900 */
[----:B--2---:R-:W-:Y:S01]  /*4420*/  CCTL.IVALL ;  /* 0x00000000ff00798f */ /* 0x004fe20002000000 */
[----:B------:R-:W-:Y:S05]  /*4430*/  YIELD ;  /* 0x0000000000007946 */ /* 0x000fea0003800000 */
[----:B------:R-:W-:-:S13]  /*4440*/  ISETP.NE.AND P0, PT, R7, R0, PT ;  /* 0x000000000700720c */ /* 0x000fda0003f05270 */
[----:B------:R-:W-:Y:S05]  /*4450*/  @P0 BRA `(.L_x_689) ;  /* 0xfffffffc00ec0947 */ /* 0x000fea000383ffff */
.L_x_688:
        /* <DEDUP_REMOVED lines=74> */
.L_x_692:
        /* <DEDUP_REMOVED lines=27> */
.L_x_691:
[----:B------:R-:W-:Y:S05]  /*4ab0*/  BSYNC.RECONVERGENT B0 ;  /* 0x0000000000007941 */ /* 0x000fea0003800200 */
.L_x_690:
        /* <DEDUP_REMOVED lines=10> */
.L_x_693:
        /* <DEDUP_REMOVED lines=82> */
.L_x_694:
        /* <DEDUP_REMOVED lines=16> */
.L_x_3420:


//--------------------- .text._Z35group_norm_nhwc_bwd_one_pass_kernelI11Fp16IOFp32WLi256ELi26ELi416EEv26Group_norm_nhwc_bwd_params --------------------------
	.section	.text._Z35group_norm_nhwc_bwd_one_pass_kernelI11Fp16IOFp32WLi256ELi26ELi416EEv26Group_norm_nhwc_bwd_params,"ax",@progbits
	.align	128
        .global         _Z35group_norm_nhwc_bwd_one_pass_kernelI11Fp16IOFp32WLi256ELi26ELi416EEv26Group_norm_nhwc_bwd_params
        .type           _Z35group_norm_nhwc_bwd_one_pass_kernelI11Fp16IOFp32WLi256ELi26ELi416EEv26Group_norm_nhwc_bwd_params,@function
        .size           _Z35group_norm_nhwc_bwd_one_pass_kernelI11Fp16IOFp32WLi256ELi26ELi416EEv26Group_norm_nhwc_bwd_params,(.L_x_3421 - _Z35group_norm_nhwc_bwd_one_pass_kernelI11Fp16IOFp32WLi256ELi26ELi416EEv26Group_norm_nhwc_bwd_params)
        .other          _Z35group_norm_nhwc_bwd_one_pass_kernelI11Fp16IOFp32WLi256ELi26ELi416EEv26Group_norm_nhwc_bwd_params,@"STO_CUDA_ENTRY STV_DEFAULT"
_Z35group_norm_nhwc_bwd_one_pass_kernelI11Fp16IOFp32WLi256ELi26ELi416EEv26Group_norm_nhwc_bwd_params:
.text._Z35group_norm_nhwc_bwd_one_pass_kernelI11Fp16IOFp32WLi256ELi26ELi416EEv26Group_norm_nhwc_bwd_params:
        /* <DEDUP_REMOVED lines=12> */
[----:B------:R-:W-:Y:S01]  /*00c0*/  UMOV UR5, 0x400 ;  /* 0x0000040000057882 */ /* 0x000fe20000000000 */
[----:B------:R-:W-:Y:S01]  /*00d0*/  SHF.R.U32.HI R47, RZ, 0x2, R2 ;  /* 0x00000002ff2f7819 */ /* 0x000fe20000011602 */
[----:B------:R-:W-:Y:S01]  /*00e0*/  UIADD3 UR6, UPT, UPT, UR5, 0x90, URZ ;  /* 0x0000009005067890 */ /* 0x000fe2000fffe0ff */
[----:B------:R-:W-:Y:S02]  /*00f0*/  HFMA2 R38, -RZ, RZ, 0, 0 ;  /* 0x00000000ff267431 */ /* 0x000fe400000001ff */
[----:B------:R-:W-:Y:S01]  /*0100*/  IMAD R49, R4, 0x13b2, RZ ;  /* 0x000013b204317824 */ /* 0x000fe200078e02ff */
[----:B------:R-:W-:Y:S01]  /*0110*/  MOV R37, R0 ;  /* 0x0000000000257202 */ /* 0x000fe20000000f00 */
[----:B------:R-:W1:Y:S01]  /*0120*/  S2UR UR7, SR_CgaCtaId ;  /* 0x00000000000779c3 */ /* 0x000e620000008800 */
[----:B------:R-:W-:Y:S01]  /*0130*/  LOP3.LUT R47, R47, 0xf8, RZ, 0xc0, !PT ;  /* 0x000000f82f2f7812 */ /* 0x000fe200078ec0ff */
[----:B------:R-:W2:Y:S01]  /*0140*/  LDCU.U8 UR12, c[0x0][0x414] ;  /* 0x00008280ff0c77ac */ /* 0x000ea20008000000 */
[----:B------:R-:W-:-:S04]  /*0150*/  SHF.R.U32.HI R49, RZ, 0x10, R49 ;  /* 0x00000010ff317819 */ /* 0x000fc80000011631 */
[----:B------:R-:W-:Y:S01]  /*0160*/  PRMT R5, R49, 0x9910, RZ ;  /* 0x0000991031057816 */ /* 0x000fe200000000ff */
[----:B------:R-:W3:Y:S01]  /*0170*/  LDC R3, c[0x0][0x374] ;  /* 0x0000dd00ff037b82 */ /* 0x000ee20000000800 */
[----:B0-----:R-:W-:Y:S02]  /*0180*/  IMAD R49, R6, UR11, R49 ;  /* 0x0000000b06317c24 */ /* 0x001fe4000f8e0231 */
[----:B------:R-:W-:-:S05]  /*0190*/  MOV R6, R5 ;  /* 0x0000000500067202 */ /* 0x000fca0000000f00 */
[----:B------:R-:W0:Y:S01]  /*01a0*/  LDC R4, c[0x0][0x370] ;  /* 0x0000dc00ff047b82 */ /* 0x000e220000000800 */
[----:B------:R-:W4:Y:S01]  /*01b0*/  S2R R5, SR_LANEID ;  /* 0x0000000000057919 */ /* 0x000f220000000000 */
[C---:B------:R-:W-:Y:S01]  /*01c0*/  IADD3 R43, PT, PT, R49.reuse, 0x80, RZ ;  /* 0x00000080312b7810 */ /* 0x040fe20007ffe0ff */
[----:B------:R-:W-:Y:S01]  /*01d0*/  IMAD R6, R6, 0xd, RZ ;  /* 0x0000000d06067824 */ /* 0x000fe200078e02ff */
[C---:B------:R-:W-:Y:S01]  /*01e0*/  IADD3 R42, PT, PT, R49.reuse, 0xa0, RZ ;  /* 0x000000a0312a7810 */ /* 0x040fe20007ffe0ff */
[----:B-1----:R-:W-:Y:S01]  /*01f0*/  ULEA UR6, UR7, UR6, 0x18 ;  /* 0x0000000607067291 */ /* 0x002fe2000f8ec0ff */
[C---:B------:R-:W-:Y:S01]  /*0200*/  IADD3 R41, PT, PT, R49.reuse, 0xc0, RZ ;  /* 0x000000c031297810 */ /* 0x040fe20007ffe0ff */
[----:B------:R-:W-:Y:S01]  /*0210*/  ULEA UR5, UR7, UR5, 0x18 ;  /* 0x0000000507057291 */ /* 0x000fe2000f8ec0ff */
[----:B------:R-:W-:Y:S02]  /*0220*/  IADD3 R6, PT, PT, RZ, -R6, RZ ;  /* 0x80000006ff067210 */ /* 0x000fe40007ffe0ff */
[----:B------:R-:W-:-:S02]  /*0230*/  IADD3 R40, PT, PT, R49, 0xe0, RZ ;  /* 0x000000e031287810 */ /* 0x000fc40007ffe0ff */
[----:B------:R-:W-:Y:S01]  /*0240*/  PRMT R7, R6, 0x7710, RZ ;  /* 0x0000771006077816 */ /* 0x000fe200000000ff */
[----:B---3--:R-:W-:Y:S01]  /*0250*/  IMAD R46, R3, UR11, R0 ;  /* 0x0000000b032e7c24 */ /* 0x008fe2000f8e0200 */
[----:B------:R-:W-:Y:S02]  /*0260*/  LEA R48, R2, UR6, 0x4 ;  /* 0x0000000602307c11 */ /* 0x000fe4000f8e20ff */
[----:B------:R-:W-:Y:S02]  /*0270*/  IADD3 R7, PT, PT, R7, R2, RZ ;  /* 0x0000000207077210 */ /* 0x000fe40007ffe0ff */
[----:B------:R-:W-:Y:S02]  /*0280*/  IADD3 R44, PT, PT, R49, 0x60, RZ ;  /* 0x00000060312c7810 */ /* 0x000fe40007ffe0ff */
[----:B------:R-:W-:Y:S02]  /*0290*/  SHF.L.U32 R10, R7, 0x1, RZ ;  /* 0x00000001070a7819 */ /* 0x000fe400000006ff */
[----:B------:R-:W-:-:S02]  /*02a0*/  SHF.R.S32.HI R6, RZ, 0x1f, R43 ;  /* 0x0000001fff067819 */ /* 0x000fc4000001142b */
[C---:B0-----:R-:W-:Y:S02]  /*02b0*/  LOP3.LUT R45, R4.reuse, 0x7, RZ, 0xc0, !PT ;  /* 0x00000007042d7812 */ /* 0x041fe400078ec0ff */
[----:B------:R-:W-:Y:S02]  /*02c0*/  LOP3.LUT R39, R4, 0x7ffffff8, RZ, 0xc0, !PT ;  /* 0x7ffffff804277812 */ /* 0x000fe400078ec0ff */
[----:B------:R-:W-:Y:S02]  /*02d0*/  SHF.R.S32.HI R7, RZ, 0x1f, R42 ;  /* 0x0000001fff077819 */ /* 0x000fe4000001142a */
[----:B------:R-:W-:Y:S02]  /*02e0*/  SHF.R.S32.HI R8, RZ, 0x1f, R41 ;  /* 0x0000001fff087819 */ /* 0x000fe40000011429 */
[----:B------:R-:W-:Y:S02]  /*02f0*/  SHF.R.S32.HI R9, RZ, 0x1f, R40 ;  /* 0x0000001fff097819 */ /* 0x000fe40000011428 */
[----:B--2-4-:R-:W-:-:S07]  /*0300*/  LOP3.LUT R10, R10, 0xffff, RZ, 0xc0, !PT ;  /* 0x0000ffff0a0a7812 */ /* 0x014fce00078ec0ff */
.L_x_738:
[----:B0-----:R-:W0:Y:S01]  /*0310*/  LDC R16, c[0x0][0x410] ;  /* 0x00010400ff107b82 */ /* 0x001e220000000800 */
[----:B------:R-:W-:Y:S01]  /*0320*/  IABS R17, R37 ;  /* 0x0000002500117213 */ /* 0x000fe20000000000 */
[----:B-1----:R-:W1:Y:S01]  /*0330*/  LDCU.128 UR16, c[0x0][0x400] ;  /* 0x00008000ff1077ac */ /* 0x002e620008000c00 */
[----:B------:R-:W-:Y:S02]  /*0340*/  ISETP.GE.AND P0, PT, R37, RZ, PT ;  /* 0x000000ff2500720c */ /* 0x000fe40003f06270 */
[----:B------:R-:W-:Y:S02]  /*0350*/  IADD3 R29, PT, PT, R49, 0x40, RZ ;  /* 0x00000040311d7810 */ /* 0x000fe40007ffe0ff */
[----:B------:R-:W-:Y:S02]  /*0360*/  MOV R32, RZ ;  /* 0x000000ff00207202 */ /* 0x000fe40000000f00 */
[----:B------:R-:W-:Y:S02]  /*0370*/  SHF.R.S32.HI R31, RZ, 0x1f, R29 ;  /* 0x0000001fff1f7819 */ /* 0x000fe4000001141d */
[----:B------:R-:W-:-:S02]  /*0380*/  SHF.R.S32.HI R27, RZ, 0x1f, R49 ;  /* 0x0000001fff1b7819 */ /* 0x000fc40000011431 */
[----:B0-----:R-:W-:-:S04]  /*0390*/  IABS R14, R16 ;  /* 0x00000010000e7213 */ /* 0x001fc80000000000 */
[----:B------:R-:W0:Y:S08]  /*03a0*/  I2F.RP R11, R14 ;  /* 0x0000000e000b7306 */ /* 0x000e300000209400 */
[----:B0-----:R-:W0:Y:S02]  /*03b0*/  MUFU.RCP R11, R11 ;  /* 0x0000000b000b7308 */ /* 0x001e240000001000 */
[----:B0-----:R-:W-:-:S06]  /*03c0*/  IADD3 R12, PT, PT, R11, 0xffffffe, RZ ;  /* 0x0ffffffe0b0c7810 */ /* 0x001fcc0007ffe0ff */
[----:B------:R0:W2:Y:S02]  /*03d0*/  F2I.FTZ.U32.TRUNC.NTZ R13, R12 ;  /* 0x0000000c000d7305 */ /* 0x0000a4000021f000 */
[----:B0-----:R-:W-:Y:S02]  /*03e0*/  MOV R12, RZ ;  /* 0x000000ff000c7202 */ /* 0x001fe40000000f00 */
[----:B--2---:R-:W-:-:S05]  /*03f0*/  IADD3 R15, PT, PT, RZ, -R13, RZ ;  /* 0x8000000dff0f7210 */ /* 0x004fca0007ffe0ff */
[----:B------:R-:W-:-:S04]  /*0400*/  IMAD R15, R15, R14, RZ ;  /* 0x0000000e0f0f7224 */ /* 0x000fc800078e02ff */
[----:B------:R-:W-:Y:S01]  /*0410*/  IMAD.HI.U32 R13, R13, R15, R12 ;  /* 0x0000000f0d0d7227 */ /* 0x000fe200078e000c */
[----:B------:R-:W-:Y:S02]  /*0420*/  MOV R15, R17 ;  /* 0x00000011000f7202 */ /* 0x000fe40000000f00 */
[----:B------:R-:W-:-:S03]  /*0430*/  LOP3.LUT R12, R37, R16, RZ, 0x3c, !PT ;  /* 0x00000010250c7212 */ /* 0x000fc600078e3cff */
[----:B------:R-:W-:Y:S01]  /*0440*/  IMAD.HI.U32 R13, R13, R15, RZ ;  /* 0x0000000f0d0d7227 */ /* 0x000fe200078e00ff */
[----:B------:R-:W-:-:S04]  /*0450*/  ISETP.GE.AND P2, PT, R12, RZ, PT ;  /* 0x000000ff0c00720c */ /* 0x000fc80003f46270 */
[----:B------:R-:W-:-:S05]  /*0460*/  IADD3 R11, PT, PT, -R13, RZ, RZ ;  /* 0x000000ff0d0b7210 */ /* 0x000fca0007ffe1ff */
[----:B------:R-:W-:Y:S01]  /*0470*/  IMAD R11, R14, R11, R15 ;  /* 0x0000000b0e0b7224 */ /* 0x000fe200078e020f */
[----:B------:R-:W-:-:S04]  /*0480*/  SHF.R.S32.HI R15, RZ, 0x1f, R44 ;  /* 0x0000001fff0f7819 */ /* 0x000fc8000001142c */
[----:B------:R-:W-:-:S13]  /*0490*/  ISETP.GT.U32.AND P1, PT, R14, R11, PT ;  /* 0x0000000b0e00720c */ /* 0x000fda0003f24070 */
[-C--:B------:R-:W-:Y:S02]  /*04a0*/  @!P1 IADD3 R11, PT, PT, R11, -R14.reuse, RZ ;  /* 0x8000000e0b0b9210 */ /* 0x080fe40007ffe0ff */
[----:B------:R-:W-:Y:S02]  /*04b0*/  @!P1 IADD3 R13, PT, PT, R13, 0x1, RZ ;  /* 0x000000010d0d9810 */ /* 0x000fe40007ffe0ff */
[----:B------:R-:W-:Y:S02]  /*04c0*/  ISETP.GE.U32.AND P3, PT, R11, R14, PT ;  /* 0x0000000e0b00720c */ /* 0x000fe40003f66070 */
[----:B-1----:R-:W-:Y:S02]  /*04d0*/  ISETP.GE.U32.AND P1, PT, R44, UR16, PT ;  /* 0x000000102c007c0c */ /* 0x002fe4000bf26070 */
[----:B------:R-:W-:Y:S02]  /*04e0*/  ISETP.GT.U32.AND P4, PT, R14, R11, PT ;  /* 0x0000000b0e00720c */ /* 0x000fe40003f84070 */
[----:B------:R-:W-:-:S02]  /*04f0*/  ISETP.GE.AND.EX P1, PT, R15, UR17, PT, P1 ;  /* 0x000000110f007c0c */ /* 0x000fc4000bf26310 */
[----:B------:R-:W-:-:S04]  /*0500*/  IADD3 R12, PT, PT, R11, -R14, RZ ;  /* 0x8000000e0b0c7210 */ /* 0x000fc80007ffe0ff */
[----:B------:R-:W-:Y:S02]  /*0510*/  SEL R12, R12, R11, !P4 ;  /* 0x0000000b0c0c7207 */ /* 0x000fe40006000000 */
[----:B------:R-:W-:Y:S02]  /*0520*/  @P3 IADD3 R13, PT, PT, R13, 0x1, RZ ;  /* 0x000000010d0d3810 */ /* 0x000fe40007ffe0ff */
[----:B------:R-:W-:Y:S02]  /*0530*/  ISETP.NE.AND P3, PT, R16, RZ, PT ;  /* 0x000000ff1000720c */ /* 0x000fe40003f65270 */
[----:B------:R-:W-:Y:S01]  /*0540*/  MOV R14, R13 ;  /* 0x0000000d000e7202 */ /* 0x000fe20000000f00 */
[----:B------:R-:W0:Y:S01]  /*0550*/  @!P1 LDC.64 R18, c[0x0][0x3f8] ;  /* 0x0000fe00ff129b82 */ /* 0x000e220000000a00 */
[----:B------:R-:W-:Y:S02]  /*0560*/  LOP3.LUT R13, RZ, R16, RZ, 0x33, !PT ;  /* 0x00000010ff0d7212 */ /* 0x000fe400078e33ff */
[----:B------:R-:W-:-:S02]  /*0570*/  @!P0 IADD3 R12, PT, PT, -R12, RZ, RZ ;  /* 0x000000ff0c0c8210 */ /* 0x000fc40007ffe1ff */
[----:B------:R-:W-:Y:S02]  /*0580*/  @!P2 IADD3 R14, PT, PT, -R14, RZ, RZ ;  /* 0x000000ff0e0ea210 */ /* 0x000fe40007ffe1ff */
[----:B------:R-:W-:Y:S01]  /*0590*/  IADD3 R11, PT, PT, R49, 0x20, RZ ;  /* 0x00000020310b7810 */ /* 0x000fe20007ffe0ff */
[----:B------:R-:W1:Y:S01]  /*05a0*/  @!P1 LDC.64 R22, c[0x0][0x3a0] ;  /* 0x0000e800ff169b82 */ /* 0x000e620000000a00 */
[C---:B------:R-:W-:Y:S02]  /*05b0*/  SEL R60, R13.reuse, R12, !P3 ;  /* 0x0000000c0d3c7207 */ /* 0x040fe40005800000 */
[----:B------:R-:W-:Y:S02]  /*05c0*/  SEL R13, R13, R14, !P3 ;  /* 0x0000000e0d0d7207 */ /* 0x000fe40005800000 */
[----:B------:R-:W-:Y:S01]  /*05d0*/  ISETP.GE.U32.AND P3, PT, R11, UR16, PT ;  /* 0x000000100b007c0c */ /* 0x000fe2000bf66070 */
[----:B------:R-:W-:Y:S01]  /*05e0*/  IMAD R26, R60, 0x1a, RZ ;  /* 0x0000001a3c1a7824 */ /* 0x000fe200078e02ff */
[----:B------:R-:W-:-:S02]  /*05f0*/  SHF.R.S32.HI R25, RZ, 0x1f, R11 ;  /* 0x0000001fff197819 */ /* 0x000fc4000001140b */
[----:B------:R-:W-:Y:S02]  /*0600*/  SHF.R.S32.HI R12, RZ, 0x1f, R13 ;  /* 0x0000001fff0c7819 */ /* 0x000fe4000001140d */
[----:B------:R-:W-:Y:S02]  /*0610*/  ISETP.GE.AND.EX P3, PT, R25, UR17, PT, P3 ;  /* 0x0000001119007c0c */ /* 0x000fe4000bf66330 */
[----:B------:R-:W-:Y:S01]  /*0620*/  IADD3 R64, P0, PT, R26, R10, RZ ;  /* 0x0000000a1a407210 */ /* 0x000fe20007f1e0ff */
[----:B------:R-:W-:Y:S01]  /*0630*/  IMAD R12, R12, UR18, RZ ;  /* 0x000000120c0c7c24 */ /* 0x000fe2000f8e02ff */
[----:B------:R-:W-:Y:S02]  /*0640*/  ISETP.GE.U32.AND P2, PT, R29, UR16, PT ;  /* 0x000000101d007c0c */ /* 0x000fe4000bf46070 */
[----:B------:R-:W-:Y:S01]  /*0650*/  LEA.HI.X.SX32 R65, R26, RZ, 0x1, P0 ;  /* 0x000000ff1a417211 */ /* 0x000fe200000f0eff */
[----:B------:R-:W-:Y:S01]  /*0660*/  IMAD R63, R13, UR19, R12 ;  /* 0x000000130d3f7c24 */ /* 0x000fe2000f8e020c */
[----:B------:R-:W-:Y:S01]  /*0670*/  ISETP.GE.AND.EX P2, PT, R31, UR17, PT, P2 ;  /* 0x000000111f007c0c */ /* 0x000fe2000bf46320 */
[----:B0-----:R-:W-:-:S02]  /*0680*/  @!P1 IMAD R12, R15, R18, RZ ;  /* 0x000000120f0c9224 */ /* 0x001fc400078e02ff */
[----:B------:R-:W-:Y:S02]  /*0690*/  IMAD.WIDE.U32 R64, R13, UR18, R64 ;  /* 0x000000120d407c25 */ /* 0x000fe4000f8e0040 */
[----:B------:R-:W0:Y:S02]  /*06a0*/  @!P3 LDC.64 R16, c[0x0][0x3f8] ;  /* 0x0000fe00ff10bb82 */ /* 0x000e240000000a00 */
[----:B------:R-:W-:Y:S01]  /*06b0*/  @!P1 IMAD R15, R44, R19, R12 ;  /* 0x000000132c0f9224 */ /* 0x000fe200078e020c */
[----:B------:R-:W-:Y:S02]  /*06c0*/  IADD3 R63, PT, PT, R65, R63, RZ ;  /* 0x0000003f413f7210 */ /* 0x000fe40007ffe0ff */
[----:B------:R-:W-:-:S03]  /*06d0*/  @!P1 MOV R62, R64 ;  /* 0x00000040003e9202 */ /* 0x000fc60000000f00 */
[----:B------:R-:W2:Y:S02]  /*06e0*/  @!P1 LDC.64 R12, c[0x0][0x398] ;  /* 0x0000e600ff0c9b82 */ /* 0x000ea40000000a00 */
[----:B------:R-:W-:-:S05]  /*06f0*/  @!P1 IMAD.WIDE.U32 R18, R44, R18, R62 ;  /* 0x000000122c129225 */ /* 0x000fca00078e003e */
[----:B------:R-:W-:Y:S01]  /*0700*/  @!P1 IADD3 R19, PT, PT, R19, R15, RZ ;  /* 0x0000000f13139210 */ /* 0x000fe20007ffe0ff */
[----:B------:R-:W3:Y:S01]  /*0710*/  @!P3 LDC.64 R20, c[0x0][0x398] ;  /* 0x0000e600ff14bb82 */ /* 0x000ee20000000a00 */
[C---:B------:R-:W-:Y:S02]  /*0720*/  @!P1 SHF.L.U32 R33, R18.reuse, 0x1, RZ ;  /* 0x0000000112219819 */ /* 0x040fe400000006ff */
[----:B------:R-:W-:Y:S02]  /*0730*/  @!P1 SHF.L.U64.HI R28, R18, 0x1, R19 ;  /* 0x00000001121c9819 */ /* 0x000fe40000010213 */
[----:B-1----:R-:W-:-:S03]  /*0740*/  @!P1 IADD3 R22, P0, PT, R33, R22, RZ ;  /* 0x0000001621169210 */ /* 0x002fc60007f1e0ff */
[----:B------:R-:W1:Y:S01]  /*0750*/  @!P2 LDC.64 R18, c[0x0][0x3f8] ;  /* 0x0000fe00ff12ab82 */ /* 0x000e620000000a00 */
[----:B0-----:R-:W-:Y:S01]  /*0760*/  @!P3 IMAD R24, R25, R16, RZ ;  /* 0x000000101918b224 */ /* 0x001fe200078e02ff */
[----:B------:R-:W-:Y:S02]  /*0770*/  @!P3 MOV R25, R63 ;  /* 0x0000003f0019b202 */ /* 0x000fe40000000f00 */
[----:B------:R-:W-:Y:S01]  /*0780*/  @!P1 IADD3.X R23, PT, PT, R28, R23, RZ, P0, !PT ;  /* 0x000000171c179210 */ /* 0x000fe200007fe4ff */
[----:B------:R-:W-:Y:S01]  /*0790*/  @!P3 IMAD R35, R11, R17, R24 ;  /* 0x000000110b23b224 */ /* 0x000fe200078e0218 */
[----:B------:R-:W-:Y:S02]  /*07a0*/  @!P3 MOV R24, R64 ;  /* 0x000000400018b202 */ /* 0x000fe40000000f00 */
[----:B------:R-:W0:Y:S01]  /*07b0*/  @!P3 LDC.64 R14, c[0x0][0x3a0] ;  /* 0x0000e800ff0ebb82 */ /* 0x000e220000000a00 */
[----:B------:R-:W-:Y:S01]  /*07c0*/  ISETP.GE.U32.AND P0, PT, R49, UR16, PT ;  /* 0x0000001031007c0c */ /* 0x000fe2000bf06070 */
[----:B------:R1:W5:Y:S01]  /*07d0*/  @!P1 LDG.E R32, desc[UR8][R22.64] ;  /* 0x0000000816209981 */ /* 0x000362000c1e1900 */
[----:B------:R-:W-:Y:S01]  /*07e0*/  @!P3 IMAD.WIDE.U32 R16, R11, R16, R24 ;  /* 0x000000100b10b225 */ /* 0x000fe200078e0018 */
[----:B--2---:R-:W-:-:S02]  /*07f0*/  @!P1 IADD3 R12, P4, PT, R33, R12, RZ ;  /* 0x0000000c210c9210 */ /* 0x004fc40007f9e0ff */
[----:B------:R-:W-:Y:S02]  /*0800*/  ISETP.GE.AND.EX P0, PT, R27, UR17, PT, P0 ;  /* 0x000000111b007c0c */ /* 0x000fe4000bf06300 */
[----:B------:R-:W-:Y:S02]  /*0810*/  @!P3 IADD3 R25, PT, PT, R17, R35, RZ ;  /* 0x000000231119b210 */ /* 0x000fe40007ffe0ff */
[----:B------:R-:W-:Y:S02]  /*0820*/  @!P3 SHF.L.U32 R17, R16, 0x1, RZ ;  /* 0x000000011011b819 */ /* 0x000fe400000006ff */
[----:B------:R-:W-:Y:S02]  /*0830*/  @!P1 IADD3.X R13, PT, PT, R28, R13, RZ, P4, !PT ;  /* 0x0000000d1c0d9210 */ /* 0x000fe400027fe4ff */
[----:B------:R-:W-:Y:S01]  /*0840*/  @!P3 SHF.L.U64.HI R16, R16, 0x1, R25 ;  /* 0x000000011010b819 */ /* 0x000fe20000010219 */
[----:B-1----:R-:W-:Y:S01]  /*0850*/  @!P2 IMAD R22, R31, R18, RZ ;  /* 0x000000121f16a224 */ /* 0x002fe200078e02ff */
[----:B---3--:R-:W-:-:S02]  /*0860*/  @!P3 IADD3 R20, P5, PT, R17, R20, RZ ;  /* 0x000000141114b210 */ /* 0x008fc40007fbe0ff */
[----:B------:R-:W-:Y:S01]  /*0870*/  MOV R11, RZ ;  /* 0x000000ff000b7202 */ /* 0x000fe20000000f00 */
[----:B------:R-:W-:Y:S01]  /*0880*/  @!P2 IMAD R25, R29, R19, R22 ;  /* 0x000000131d19a224 */ /* 0x000fe200078e0216 */
[----:B0-----:R-:W-:-:S04]  /*0890*/  @!P3 IADD3 R14, P4, PT, R17, R14, RZ ;  /* 0x0000000e110eb210 */ /* 0x001fc80007f9e0ff */
[----:B------:R0:W5:Y:S01]  /*08a0*/  @!P1 LDG.E R11, desc[UR8][R12.64] ;  /* 0x000000080c0b9981 */ /* 0x000162000c1e1900 */
[C---:B------:R-:W-:Y:S02]  /*08b0*/  @!P3 IADD3.X R21, PT, PT, R16.reuse, R21, RZ, P5, !PT ;  /* 0x000000151015b210 */ /* 0x040fe40002ffe4ff */
[----:B------:R-:W-:Y:S02]  /*08c0*/  @!P3 IADD3.X R15, PT, PT, R16, R15, RZ, P4, !PT ;  /* 0x0000000f100fb210 */ /* 0x000fe400027fe4ff */
[----:B------:R-:W-:Y:S01]  /*08d0*/  @!P2 MOV R22, R64 ;  /* 0x000000400016a202 */ /* 0x000fe20000000f00 */
[----:B------:R-:W1:Y:S01]  /*08e0*/  @!P2 LDC.64 R16, c[0x0][0x3a0] ;  /* 0x0000e800ff10ab82 */ /* 0x000e620000000a00 */
[----:B------:R-:W-:-:S03]  /*08f0*/  @!P2 MOV R23, R63 ;  /* 0x0000003f0017a202 */ /* 0x000fc60000000f00 */
[----:B------:R-:W-:-:S04]  /*0900*/  @!P2 IMAD.WIDE.U32 R18, R29, R18, R22 ;  /* 0x000000121d12a225 */ /* 0x000fc800078e0016 */
[----:B0-----:R-:W0:Y:S01]  /*0910*/  @!P0 LDC.64 R12, c[0x0][0x3f8] ;  /* 0x0000fe00ff0c8b82 */ /* 0x001e220000000a00 */
[----:B------:R-:W-:Y:S02]  /*0920*/  @!P2 IADD3 R19, PT, PT, R19, R25, RZ ;  /* 0x000000191313a210 */ /* 0x000fe40007ffe0ff */
[----:B------:R-:W-:-:S05]  /*0930*/  MOV R36, RZ ;  /* 0x000000ff00247202 */ /* 0x000fca0000000f00 */
[----:B------:R-:W2:Y:S01]  /*0940*/  LDC.64 R24, c[0x0][0x3b8] ;  /* 0x0000ee00ff187b82 */ /* 0x000ea20000000a00 */
[----:B------:R-:W-:Y:S01]  /*0950*/  ISETP.GE.U32.AND P1, PT, R43, UR16, PT ;  /* 0x000000102b007c0c */ /* 0x000fe2000bf26070 */
[----:B------:R3:W5:Y:S03]  /*0960*/  @!P3 LDG.E R36, desc[UR8][R14.64] ;  /* 0x000000080e24b981 */ /* 0x000766000c1e1900 */
[----:B------:R-:W-:Y:S02]  /*0970*/  ISETP.GE.AND.EX P1, PT, R6, UR17, PT, P1 ;  /* 0x0000001106007c0c */ /* 0x000fe4000bf26310 */
[----:B------:R-:W-:Y:S02]  /*0980*/  ISETP.GE.U32.AND P4, PT, R42, UR16, PT ;  /* 0x000000102a007c0c */ /* 0x000fe4000bf86070 */
[C---:B------:R-:W-:Y:S02]  /*0990*/  @!P2 SHF.L.U32 R29, R18.reuse, 0x1, RZ ;  /* 0x00000001121da819 */ /* 0x040fe400000006ff */
[----:B------:R-:W-:Y:S01]  /*09a0*/  CS2R R34, SRZ ;  /* 0x0000000000227805 */ /* 0x000fe2000001ff00 */
[----:B---3--:R-:W3:Y:S01]  /*09b0*/  @!P2 LDC.64 R14, c[0x0][0x398] ;  /* 0x0000e600ff0eab82 */ /* 0x008ee20000000a00 */
[----:B------:R-:W-:-:S02]  /*09c0*/  @!P2 SHF.L.U64.HI R50, R18, 0x1, R19 ;  /* 0x000000011232a819 */ /* 0x000fc40000010213 */
[----:B------:R-:W-:Y:S02]  /*09d0*/  ISETP.GE.AND.EX P4, PT, R7, UR17, PT, P4 ;  /* 0x0000001107007c0c */ /* 0x000fe4000bf86340 */
[----:B------:R4:W5:Y:S01]  /*09e0*/  @!P3 LDG.E R35, desc[UR8][R20.64] ;  /* 0x000000081423b981 */ /* 0x000962000c1e1900 */
[----:B-1----:R-:W-:Y:S02]  /*09f0*/  @!P2 IADD3 R16, P6, PT, R29, R16, RZ ;  /* 0x000000101d10a210 */ /* 0x002fe40007fde0ff */
[----:B------:R-:W1:Y:S02]  /*0a00*/  @!P0 LDC.64 R18, c[0x0][0x3a0] ;  /* 0x0000e800ff128b82 */ /* 0x000e640000000a00 */
[----:B------:R-:W-:Y:S01]  /*0a10*/  @!P2 IADD3.X R17, PT, PT, R50, R17, RZ, P6, !PT ;  /* 0x000000113211a210 */ /* 0x000fe200037fe4ff */
[----:B0-----:R-:W-:Y:S01]  /*0a20*/  @!P0 IMAD R22, R27, R12, RZ ;  /* 0x0000000c1b168224 */ /* 0x001fe200078e02ff */
[----:B------:R-:W-:Y:S02]  /*0a30*/  @!P0 MOV R30, R64 ;  /* 0x00000040001e8202 */ /* 0x000fe40000000f00 */
[----:B------:R-:W-:Y:S01]  /*0a40*/  @!P0 MOV R31, R63 ;  /* 0x0000003f001f8202 */ /* 0x000fe20000000f00 */
[----:B------:R2:W5:Y:S01]  /*0a50*/  @!P2 LDG.E R34, desc[UR8][R16.64] ;  /* 0x000000081022a981 */ /* 0x000562000c1e1900 */
[----:B----4-:R-:W0:Y:S01]  /*0a60*/  @!P1 LDC.64 R20, c[0x0][0x3f8] ;  /* 0x0000fe00ff149b82 */ /* 0x010e220000000a00 */
[----:B------:R-:W-:-:S02]  /*0a70*/  @!P0 IMAD R27, R49, R13, R22 ;  /* 0x0000000d311b8224 */ /* 0x000fc400078e0216 */
[----:B------:R-:W-:-:S04]  /*0a80*/  @!P0 IMAD.WIDE.U32 R30, R49, R12, R30 ;  /* 0x0000000c311e8225 */ /* 0x000fc800078e001e */
[----:B--2---:R-:W-:Y:S01]  /*0a90*/  IMAD.WIDE R16, R37, 0x8, R24 ;  /* 0x0000000825107825 */ /* 0x004fe200078e0218 */
[----:B------:R-:W2:Y:S01]  /*0aa0*/  @!P0 LDC.64 R22, c[0x0][0x398] ;  /* 0x0000e600ff168b82 */ /* 0x000ea20000000a00 */
[----:B---3--:R-:W-:-:S04]  /*0ab0*/  @!P2 IADD3 R28, P6, PT, R29, R14, RZ ;  /* 0x0000000e1d1ca210 */ /* 0x008fc80007fde0ff */
[----:B------:R-:W3:Y:S03]  /*0ac0*/  LDG.E.64 R16, desc[UR8][R16.64] ;  /* 0x0000000810107981 */ /* 0x000ee6000c1e1b00 */
[----:B------:R-:W4:Y:S01]  /*0ad0*/  @!P4 LDC.64 R12, c[0x0][0x3f8] ;  /* 0x0000fe00ff0ccb82 */ /* 0x000f220000000a00 */
[----:B------:R-:W-:Y:S02]  /*0ae0*/  @!P0 IADD3 R27, PT, PT, R31, R27, RZ ;  /* 0x0000001b1f1b8210 */ /* 0x000fe40007ffe0ff */
[----:B------:R-:W-:Y:S02]  /*0af0*/  @!P0 SHF.L.U32 R31, R30, 0x1, RZ ;  /* 0x000000011e1f8819 */ /* 0x000fe400000006ff */
[----:B------:R-:W-:Y:S02]  /*0b00*/  @!P2 IADD3.X R29, PT, PT, R50, R15, RZ, P6, !PT ;  /* 0x0000000f321da210 */ /* 0x000fe400037fe4ff */
[----:B------:R-:W-:Y:S01]  /*0b10*/  @!P0 SHF.L.U64.HI R52, R30, 0x1, R27 ;  /* 0x000000011e348819 */ /* 0x000fe2000001021b */
[----:B------:R-:W4:Y:S01]  /*0b20*/  @!P1 LDC.64 R14, c[0x0][0x3a0] ;  /* 0x0000e800ff0e9b82 */ /* 0x000f220000000a00 */
[----:B-1----:R-:W-:-:S02]  /*0b30*/  @!P0 IADD3 R24, P6, PT, R31, R18, RZ ;  /* 0x000000121f188210 */ /* 0x002fc40007fde0ff */
[----:B------:R-:W-:Y:S02]  /*0b40*/  ISETP.GE.U32.AND P5, PT, R41, UR16, PT ;  /* 0x0000001029007c0c */ /* 0x000fe4000bfa6070 */
[----:B------:R-:W-:Y:S01]  /*0b50*/  MOV R33, RZ ;  /* 0x000000ff00217202 */ /* 0x000fe20000000f00 */
[----:B0-----:R-:W-:Y:S01]  /*0b60*/  @!P1 IMAD R30, R6, R20, RZ ;  /* 0x00000014061e9224 */ /* 0x001fe200078e02ff */
[----:B------:R-:W-:Y:S02]  /*0b70*/  @!P0 IADD3.X R25, PT, PT, R52, R19, RZ, P6, !PT ;  /* 0x0000001334198210 */ /* 0x000fe400037fe4ff */
[----:B------:R-:W-:Y:S01]  /*0b80*/  ISETP.GE.AND.EX P5, PT, R8, UR17, PT, P5 ;  /* 0x0000001108007c0c */ /* 0x000fe2000bfa6350 */
[----:B------:R-:W0:Y:S01]  /*0b90*/  @!P1 LDC.64 R18, c[0x0][0x398] ;  /* 0x0000e600ff129b82 */ /* 0x000e220000000a00 */
[----:B------:R1:W5:Y:S01]  /*0ba0*/  @!P2 LDG.E R33, desc[UR8][R28.64] ;  /* 0x000000081c21a981 */ /* 0x000362000c1e1900 */
[----:B------:R-:W-:Y:S01]  /*0bb0*/  @!P1 IMAD R51, R43, R21, R30 ;  /* 0x000000152b339224 */ /* 0x000fe200078e021e */
[----:B--2---:R-:W-:Y:S01]  /*0bc0*/  @!P0 IADD3 R30, P2, PT, R31, R22, RZ ;  /* 0x000000161f1e8210 */ /* 0x004fe20007f5e0ff */
[----:B----4-:R-:W-:Y:S01]  /*0bd0*/  @!P4 IMAD R22, R7, R12, RZ ;  /* 0x0000000c0716c224 */ /* 0x010fe200078e02ff */
[----:B-1----:R-:W-:-:S02]  /*0be0*/  @!P1 MOV R28, R64 ;  /* 0x00000040001c9202 */ /* 0x002fc40000000f00 */
[----:B------:R-:W-:Y:S02]  /*0bf0*/  @!P1 MOV R29, R63 ;  /* 0x0000003f001d9202 */ /* 0x000fe40000000f00 */
[----:B------:R-:W-:Y:S02]  /*0c00*/  ISETP.GE.U32.AND P3, PT, R40, UR16, PT ;  /* 0x0000001028007c0c */ /* 0x000fe4000bf66070 */
[----:B------:R-:W-:Y:S01]  /*0c10*/  MOV R50, RZ ;  /* 0x000000ff00327202 */ /* 0x000fe20000000f00 */
[----:B------:R-:W-:Y:S01]  /*0c20*/  @!P1 IMAD.WIDE.U32 R28, R43, R20, R28 ;  /* 0x000000142b1c9225 */ /* 0x000fe200078e001c */
[----:B------:R-:W-:Y:S01]  /*0c30*/  @!P0 IADD3.X R31, PT, PT, R52, R23, RZ, P2, !PT ;  /* 0x00000017341f8210 */ /* 0x000fe200017fe4ff */
[----:B------:R-:W1:Y:S01]  /*0c40*/  @!P4 LDC.64 R20, c[0x0][0x3a0] ;  /* 0x0000e800ff14cb82 */ /* 0x000e620000000a00 */
[----:B------:R-:W-:Y:S02]  /*0c50*/  @!P4 MOV R52, R64 ;  /* 0x000000400034c202 */ /* 0x000fe40000000f00 */
[----:B------:R-:W-:Y:S01]  /*0c60*/  @!P4 MOV R53, R63 ;  /* 0x0000003f0035c202 */ /* 0x000fe20000000f00 */
[----:B------:R-:W-:Y:S01]  /*0c70*/  @!P4 IMAD R55, R42, R13, R22 ;  /* 0x0000000d2a37c224 */ /* 0x000fe200078e0216 */
[----:B------:R-:W-:Y:S01]  /*0c80*/  ISETP.GE.AND.EX P3, PT, R9, UR17, PT, P3 ;  /* 0x0000001109007c0c */ /* 0x000fe2000bf66330 */
[----:B------:R2:W5:Y:S01]  /*0c90*/  @!P0 LDG.E R50, desc[UR8][R24.64] ;  /* 0x0000000818328981 */ /* 0x000562000c1e1900 */
[----:B------:R-:W-:Y:S01]  /*0ca0*/  @!P1 IADD3 R51, PT, PT, R29, R51, RZ ;  /* 0x000000331d339210 */ /* 0x000fe20007ffe0ff */
[----:B------:R-:W4:Y:S01]  /*0cb0*/  @!P5 LDC.64 R22, c[0x0][0x3f8] ;  /* 0x0000fe00ff16db82 */ /* 0x000f220000000a00 */
[----:B------:R-:W-:Y:S01]  /*0cc0*/  @!P1 SHF.L.U32 R27, R28, 0x1, RZ ;  /* 0x000000011c1b9819 */ /* 0x000fe200000006ff */
[----:B------:R-:W-:Y:S01]  /*0cd0*/  @!P4 IMAD.WIDE.U32 R12, R42, R12, R52 ;  /* 0x0000000c2a0cc225 */ /* 0x000fe200078e0034 */
[----:B------:R-:W-:-:S02]  /*0ce0*/  @!P1 SHF.L.U64.HI R54, R28, 0x1, R51 ;  /* 0x000000011c369819 */ /* 0x000fc40000010233 */
[----:B------:R-:W-:-:S03]  /*0cf0*/  @!P1 IADD3 R28, P2, PT, R27, R14, RZ ;  /* 0x0000000e1b1c9210 */ /* 0x000fc60007f5e0ff */
[----:B--2---:R-:W2:Y:S01]  /*0d00*/  @!P4 LDC.64 R24, c[0x0][0x398] ;  /* 0x0000e600ff18cb82 */ /* 0x004ea20000000a00 */
[----:B------:R-:W-:Y:S02]  /*0d10*/  @!P4 IADD3 R13, PT, PT, R13, R55, RZ ;  /* 0x000000370d0dc210 */ /* 0x000fe40007ffe0ff */
[----:B------:R-:W-:Y:S02]  /*0d20*/  @!P1 IADD3.X R29, PT, PT, R54, R15, RZ, P2, !PT ;  /* 0x0000000f361d9210 */ /* 0x000fe400017fe4ff */
[----:B0-----:R-:W-:Y:S02]  /*0d30*/  @!P1 IADD3 R14, P2, PT, R27, R18, RZ ;  /* 0x000000121b0e9210 */ /* 0x001fe40007f5e0ff */
[C---:B------:R-:W-:Y:S02]  /*0d40*/  @!P4 SHF.L.U32 R27, R12.reuse, 0x1, RZ ;  /* 0x000000010c1bc819 */ /* 0x040fe400000006ff */
[----:B------:R-:W-:Y:S02]  /*0d50*/  @!P4 SHF.L.U64.HI R56, R12, 0x1, R13 ;  /* 0x000000010c38c819 */ /* 0x000fe4000001020d */
[----:B------:R-:W0:Y:S01]  /*0d60*/  @!P3 LDC.64 R12, c[0x0][0x3f8] ;  /* 0x0000fe00ff0cbb82 */ /* 0x000e220000000a00 */
[----:B------:R-:W-:-:S02]  /*0d70*/  CS2R R52, SRZ ;  /* 0x0000000000347805 */ /* 0x000fc4000001ff00 */
[----:B------:R-:W-:Y:S02]  /*0d80*/  MOV R51, RZ ;  /* 0x000000ff00337202 */ /* 0x000fe40000000f00 */
[----:B------:R-:W-:Y:S02]  /*0d90*/  @!P1 IADD3.X R15, PT, PT, R54, R19, RZ, P2, !PT ;  /* 0x00000013360f9210 */ /* 0x000fe400017fe4ff */
[----:B-1----:R-:W-:Y:S01]  /*0da0*/  @!P4 IADD3 R20, P6, PT, R27, R20, RZ ;  /* 0x000000141b14c210 */ /* 0x002fe20007fde0ff */
[----:B------:R1:W5:Y:S01]  /*0db0*/  @!P1 LDG.E R52, desc[UR8][R28.64] ;  /* 0x000000081c349981 */ /* 0x000362000c1e1900 */
[----:B------:R-:W0:Y:S03]  /*0dc0*/  @!P5 LDC.64 R18, c[0x0][0x3a0] ;  /* 0x0000e800ff12db82 */ /* 0x000e260000000a00 */
[----:B------:R4:W5:Y:S01]  /*0dd0*/  @!P0 LDG.E R51, desc[UR8][R30.64] ;  /* 0x000000081e338981 */ /* 0x000962000c1e1900 */
[----:B------:R-:W-:-:S02]  /*0de0*/  CS2R R54, SRZ ;  /* 0x0000000000367805 */ /* 0x000fc4000001ff00 */
[----:B------:R-:W-:Y:S01]  /*0df0*/  ISETP.NE.AND P2, PT, RZ, UR12, PT ;  /* 0x0000000cff007c0c */ /* 0x000fe2000bf45270 */
[----:B------:R2:W5:Y:S01]  /*0e00*/  @!P1 LDG.E R53, desc[UR8][R14.64] ;  /* 0x000000080e359981 */ /* 0x000562000c1e1900 */
[----:B-1----:R-:W-:Y:S02]  /*0e10*/  @!P5 MOV R28, R64 ;  /* 0x00000040001cd202 */ /* 0x002fe40000000f00 */
[----:B------:R-:W-:Y:S01]  /*0e20*/  @!P5 MOV R29, R63 ;  /* 0x0000003f001dd202 */ /* 0x000fe20000000f00 */
[----:B----4-:R-:W-:Y:S01]  /*0e30*/  @!P5 IMAD R30, R8, R22, RZ ;  /* 0x00000016081ed224 */ /* 0x010fe200078e02ff */
[C---:B------:R-:W-:Y:S02]  /*0e40*/  @!P4 IADD3.X R21, PT, PT, R56.reuse, R21, RZ, P6, !PT ;  /* 0x000000153815c210 */ /* 0x040fe400037fe4ff */
[----:B--2---:R-:W-:Y:S01]  /*0e50*/  @!P4 IADD3 R24, P1, PT, R27, R24, RZ ;  /* 0x000000181b18c210 */ /* 0x004fe20007f3e0ff */
[----:B------:R-:W1:Y:S01]  /*0e60*/  @!P5 LDC.64 R14, c[0x0][0x398] ;  /* 0x0000e600ff0edb82 */ /* 0x000e620000000a00 */
[C---:B------:R-:W-:Y:S01]  /*0e70*/  @!P5 IMAD R27, R41.reuse, R23, R30 ;  /* 0x00000017291bd224 */ /* 0x040fe200078e021e */
[----:B------:R2:W5:Y:S01]  /*0e80*/  @!P4 LDG.E R54, desc[UR8][R20.64] ;  /* 0x000000081436c981 */ /* 0x000562000c1e1900 */
[----:B------:R-:W-:Y:S01]  /*0e90*/  @!P5 IMAD.WIDE.U32 R28, R41, R22, R28 ;  /* 0x00000016291cd225 */ /* 0x000fe200078e001c */
[----:B------:R-:W-:-:S04]  /*0ea0*/  @!P4 IADD3.X R25, PT, PT, R56, R25, RZ, P1, !PT ;  /* 0x000000193819c210 */ /* 0x000fc80000ffe4ff */
[----:B------:R-:W4:Y:S01]  /*0eb0*/  @!P3 LDC.64 R22, c[0x0][0x398] ;  /* 0x0000e600ff16bb82 */ /* 0x000f220000000a00 */
[----:B------:R-:W-:Y:S01]  /*0ec0*/  @!P5 IADD3 R29, PT, PT, R29, R27, RZ ;  /* 0x0000001b1d1dd210 */ /* 0x000fe20007ffe0ff */
[----:B0-----:R-:W-:Y:S01]  /*0ed0*/  @!P3 IMAD R30, R9, R12, RZ ;  /* 0x0000000c091eb224 */ /* 0x001fe200078e02ff */
[----:B------:R0:W5:Y:S05]  /*0ee0*/  @!P4 LDG.E R55, desc[UR8][R24.64] ;  /* 0x000000081837c981 */ /* 0x00016a000c1e1900 */
[----:B--2---:R-:W2:Y:S01]  /*0ef0*/  @!P3 LDC.64 R20, c[0x0][0x3a0] ;  /* 0x0000e800ff14bb82 */ /* 0x004ea20000000a00 */
[C---:B------:R-:W-:Y:S02]  /*0f00*/  @!P5 SHF.L.U32 R27, R28.reuse, 0x1, RZ ;  /* 0x000000011c1bd819 */ /* 0x040fe400000006ff */
[----:B------:R-:W-:Y:S01]  /*0f10*/  @!P5 SHF.L.U64.HI R58, R28, 0x1, R29 ;  /* 0x000000011c3ad819 */ /* 0x000fe2000001021d */
[----:B------:R-:W-:Y:S01]  /*0f20*/  @!P3 IMAD R57, R40, R13, R30 ;  /* 0x0000000d2839b224 */ /* 0x000fe200078e021e */
[----:B------:R-:W-:-:S03]  /*0f30*/  @!P3 MOV R30, R64 ;  /* 0x00000040001eb202 */ /* 0x000fc60000000f00 */
[----:B------:R-:W4:Y:S01]  /*0f40*/  LDC.64 R28, c[0x0][0x3a8] ;  /* 0x0000ea00ff1c7b82 */ /* 0x000f220000000a00 */
[----:B------:R-:W-:-:S07]  /*0f50*/  @!P3 MOV R31, R63 ;  /* 0x0000003f001fb202 */ /* 0x000fce0000000f00 */
[----:B0-----:R-:W0:Y:S01]  /*0f60*/  @P2 LDC.64 R24, c[0x0][0x3b0] ;  /* 0x0000ec00ff182b82 */ /* 0x001e220000000a00 */
[----:B------:R-:W-:Y:S01]  /*0f70*/  @!P5 IADD3 R18, P1, PT, R27, R18, RZ ;  /* 0x000000121b12d210 */ /* 0x000fe20007f3e0ff */
[----:B------:R-:W-:-:S03]  /*0f80*/  @!P3 IMAD.WIDE.U32 R12, R40, R12, R30 ;  /* 0x0000000c280cb225 */ /* 0x000fc600078e001e */
[----:B------:R-:W-:Y:S02]  /*0f90*/  @!P5 IADD3.X R19, PT, PT, R58, R19, RZ, P1, !PT ;  /* 0x000000133a13d210 */ /* 0x000fe40000ffe4ff */
[----:B-1----:R-:W-:Y:S02]  /*0fa0*/  @!P5 IADD3 R14, P1, PT, R27, R14, RZ ;  /* 0x0000000e1b0ed210 */ /* 0x002fe40007f3e0ff */
[----:B------:R-:W-:Y:S02]  /*0fb0*/  @!P3 IADD3 R27, PT, PT, R13, R57, RZ ;  /* 0x000000390d1bb210 */ /* 0x000fe40007ffe0ff */
[----:B------:R-:W-:Y:S02]  /*0fc0*/  @!P3 SHF.L.U32 R13, R12, 0x1, RZ ;  /* 0x000000010c0db819 */ /* 0x000fe400000006ff */
[----:B------:R-:W-:Y:S02]  /*0fd0*/  @!P5 IADD3.X R15, PT, PT, R58, R15, RZ, P1, !PT ;  /* 0x0000000f3a0fd210 */ /* 0x000fe40000ffe4ff */
[----:B------:R-:W-:-:S02]  /*0fe0*/  MOV R57, RZ ;  /* 0x000000ff00397202 */ /* 0x000fc40000000f00 */
[C---:B--2---:R-:W-:Y:S02]  /*0ff0*/  @!P3 IADD3 R20, P1, PT, R13.reuse, R20, RZ ;  /* 0x000000140d14b210 */ /* 0x044fe40007f3e0ff */
[----:B----4-:R-:W-:Y:S02]  /*1000*/  @!P3 IADD3 R22, P4, PT, R13, R22, RZ ;  /* 0x000000160d16b210 */ /* 0x010fe40007f9e0ff */
[----:B------:R-:W-:Y:S01]  /*1010*/  IADD3 R13, PT, PT, R26, R10, RZ ;  /* 0x0000000a1a0d7210 */ /* 0x000fe20007ffe0ff */
[----:B------:R1:W5:Y:S01]  /*1020*/  @!P5 LDG.E R57, desc[UR8][R14.64] ;  /* 0x000000080e39d981 */ /* 0x000362000c1e1900 */
[----:B------:R-:W-:Y:S02]  /*1030*/  @!P3 SHF.L.U64.HI R12, R12, 0x1, R27 ;  /* 0x000000010c0cb819 */ /* 0x000fe4000001021b */
[----:B------:R-:W-:Y:S02]  /*1040*/  CS2R R58, SRZ ;  /* 0x00000000003a7805 */ /* 0x000fe4000001ff00 */
[----:B------:R-:W-:Y:S01]  /*1050*/  MOV R56, RZ ;  /* 0x000000ff00387202 */ /* 0x000fe20000000f00 */
[----:B0-----:R-:W-:Y:S01]  /*1060*/  @P2 IMAD.WIDE R24, R13, 0x4, R24 ;  /* 0x000000040d182825 */ /* 0x001fe200078e0218 */
[----:B------:R-:W-:-:S02]  /*1070*/  @!P3 IADD3.X R21, PT, PT, R12, R21, RZ, P1, !PT ;  /* 0x000000150c15b210 */ /* 0x000fc40000ffe4ff */
[----:B------:R-:W-:Y:S02]  /*1080*/  @!P3 IADD3.X R23, PT, PT, R12, R23, RZ, P4, !PT ;  /* 0x000000170c17b210 */ /* 0x000fe400027fe4ff */
[----:B------:R0:W5:Y:S01]  /*1090*/  @!P5 LDG.E R56, desc[UR8][R18.64] ;  /* 0x000000081238d981 */ /* 0x000162000c1e1900 */
[----:B-1----:R-:W-:Y:S01]  /*10a0*/  IMAD.WIDE R14, R13, 0x4, R28 ;  /* 0x000000040d0e7825 */ /* 0x002fe200078e021c */
[----:B------:R-:W-:Y:S02]  /*10b0*/  CS2R R12, SRZ ;  /* 0x00000000000c7805 */ /* 0x000fe4000001ff00 */
[----:B------:R0:W5:Y:S04]  /*10c0*/  @!P3 LDG.E R59, desc[UR8][R20.64] ;  /* 0x00000008143bb981 */ /* 0x000168000c1e1900 */
[----:B------:R0:W5:Y:S04]  /*10d0*/  @!P3 LDG.E R58, desc[UR8][R22.64] ;  /* 0x00000008163ab981 */ /* 0x000168000c1e1900 */
[----:B------:R0:W5:Y:S04]  /*10e0*/  @P2 LDG.E.64 R12, desc[UR8][R24.64] ;  /* 0x00000008180c2981 */ /* 0x000168000c1e1b00 */
[----:B------:R-:W5:Y:S01]  /*10f0*/  LDG.E.64 R14, desc[UR8][R14.64] ;  /* 0x000000080e0e7981 */ /* 0x000f62000c1e1b00 */
[----:B------:R-:W-:Y:S01]  /*1100*/  UISETP.NE.AND UP1, UPT, UR12, URZ, UPT ;  /* 0x000000ff0c00728c */ /* 0x000fe2000bf25270 */
[----:B------:R-:W-:Y:S01]  /*1110*/  UMOV UR10, 0x3f800000 ;  /* 0x3f800000000a7882 */ /* 0x000fe20000000000 */
[----:B---3--:R-:W-:-:S13]  /*1120*/  R2UR UR13, R16 ;  /* 0x00000000100d72ca */ /* 0x008fda00000e0000 */
        /* <DEDUP_REMOVED lines=11> */
[----:B-----5:R-:W-:Y:S02]  /*11e0*/  HADD2.F32 R18, -RZ, R50.H0_H0 ;  /* 0x20000032ff127230 */ /* 0x020fe40000004100 */
[--C-:B------:R-:W-:Y:S02]  /*11f0*/  HADD2.F32 R17, -RZ, R51.reuse.H0_H0 ;  /* 0x20000033ff117230 */ /* 0x100fe40000004100 */
[----:B------:R-:W-:Y:S02]  /*1200*/  HADD2.F32 R20, -RZ, R36.H0_H0 ;  /* 0x20000024ff147230 */ /* 0x000fe40000004100 */
[----:B------:R-:W-:Y:S01]  /*1210*/  FADD.FTZ R18, R18, -UR13 ;  /* 0x8000000d12127e21 */ /* 0x000fe20008010000 */
[----:B------:R-:W-:Y:S02]  /*1220*/  HADD2.F32 R19, -RZ, R50.H1_H1 ;  /* 0x30000032ff137230 */ /* 0x000fe40000004100 */
[----:B------:R-:W-:Y:S01]  /*1230*/  FMUL.FTZ R23, R14, R17 ;  /* 0x000000110e177220 */ /* 0x000fe20000410000 */
[----:B------:R-:W-:-:S02]  /*1240*/  HADD2.F32 R16, -RZ, R51.H1_H1 ;  /* 0x30000033ff107230 */ /* 0x000fc40000004100 */
[----:B------:R-:W-:Y:S01]  /*1250*/  FADD.FTZ R24, R20, -UR13 ;  /* 0x8000000d14187e21 */ /* 0x000fe20008010000 */
[----:B------:R-:W-:Y:S01]  /*1260*/  FMUL.FTZ R18, R18, UR10 ;  /* 0x0000000a12127c20 */ /* 0x000fe20008410000 */
[----:B------:R-:W-:Y:S01]  /*1270*/  FADD.FTZ R19, R19, -UR13 ;  /* 0x8000000d13137e21 */ /* 0x000fe20008010000 */
[----:B------:R-:W-:Y:S02]  /*1280*/  HADD2.F32 R21, -RZ, R35.H0_H0 ;  /* 0x20000023ff157230 */ /* 0x000fe40000004100 */
[----:B------:R-:W-:Y:S01]  /*1290*/  FMUL.FTZ R20, R15, R16 ;  /* 0x000000100f147220 */ /* 0x000fe20000410000 */
[----:B------:R-:W-:Y:S01]  /*12a0*/  FADD.FTZ R25, RZ, R23 ;  /* 0x00000017ff197221 */ /* 0x000fe20000010000 */
[----:B------:R-:W-:Y:S01]  /*12b0*/  FADD.FTZ R28, RZ, R17 ;  /* 0x00000011ff1c7221 */ /* 0x000fe20000010000 */
[----:B------:R-:W-:Y:S01]  /*12c0*/  FFMA.FTZ R26, R17, R18, RZ ;  /* 0x00000012111a7223 */ /* 0x000fe200000100ff */
[----:B------:R-:W-:Y:S01]  /*12d0*/  FMUL.FTZ R27, R24, UR10 ;  /* 0x0000000a181b7c20 */ /* 0x000fe20008410000 */
[----:B------:R-:W-:Y:S01]  /*12e0*/  FMUL.FTZ R19, R19, UR10 ;  /* 0x0000000a13137c20 */ /* 0x000fe20008410000 */
[----:B------:R-:W-:Y:S01]  /*12f0*/  FFMA.FTZ R22, R18, R23, RZ ;  /* 0x0000001712167223 */ /* 0x000fe200000100ff */
[----:B------:R-:W-:Y:S01]  /*1300*/  FADD.FTZ R18, R20, R25 ;  /* 0x0000001914127221 */ /* 0x000fe20000010000 */
[----:B------:R-:W-:Y:S01]  /*1310*/  FMUL.FTZ R25, R14, R21 ;  /* 0x000000150e197220 */ /* 0x000fe20000410000 */
[C---:B------:R-:W-:Y:S01]  /*1320*/  FADD.FTZ R17, R21.reuse, R28 ;  /* 0x0000001c15117221 */ /* 0x040fe20000010000 */
[----:B------:R-:W-:Y:S01]  /*1330*/  FFMA.FTZ R21, R21, R27, R26 ;  /* 0x0000001b15157223 */ /* 0x000fe2000001001a */
[----:B------:R-:W-:Y:S01]  /*1340*/  FFMA.FTZ R20, R19, R20, R22 ;  /* 0x0000001413147223 */ /* 0x000fe20000010016 */
[----:B------:R-:W-:-:S02]  /*1350*/  HADD2.F32 R26, -RZ, R34.H0_H0 ;  /* 0x20000022ff1a7230 */ /* 0x000fc40000004100 */
[----:B------:R-:W-:Y:S01]  /*1360*/  FADD.FTZ R18, R18, R25 ;  /* 0x0000001912127221 */ /* 0x000fe20000010000 */
[----:B------:R-:W-:Y:S02]  /*1370*/  HADD2.F32 R23, -RZ, R36.H1_H1 ;  /* 0x30000024ff177230 */ /* 0x000fe40000004100 */
[----:B------:R-:W-:Y:S01]  /*1380*/  FFMA.FTZ R20, R27, R25, R20 ;  /* 0x000000191b147223 */ /* 0x000fe20000010014 */
[----:B------:R-:W-:Y:S02]  /*1390*/  HADD2.F32 R24, -RZ, R35.H1_H1 ;  /* 0x30000023ff187230 */ /* 0x000fe40000004100 */
[----:B------:R-:W-:Y:S01]  /*13a0*/  FADD.FTZ R27, R26, -UR13 ;  /* 0x8000000d1a1b7e21 */ /* 0x000fe20008010000 */
[----:B------:R-:W-:Y:S01]  /*13b0*/  FADD.FTZ R25, RZ, R16 ;  /* 0x00000010ff197221 */ /* 0x000fe20000010000 */
[----:B------:R-:W-:Y:S01]  /*13c0*/  FADD.FTZ R23, R23, -UR13 ;  /* 0x8000000d17177e21 */ /* 0x000fe20008010000 */
[----:B------:R-:W-:Y:S02]  /*13d0*/  HADD2.F32 R22, -RZ, R33.H0_H0 ;  /* 0x20000021ff167230 */ /* 0x000fe40000004100 */
[----:B------:R-:W-:Y:S01]  /*13e0*/  FFMA.FTZ R19, R16, R19, RZ ;  /* 0x0000001310137223 */ /* 0x000fe200000100ff */
[----:B------:R-:W-:Y:S01]  /*13f0*/  FMUL.FTZ R27, R27, UR10 ;  /* 0x0000000a1b1b7c20 */ /* 0x000fe20008410000 */
[----:B------:R-:W-:-:S02]  /*1400*/  HADD2.F32 R26, -RZ, R34.H1_H1 ;  /* 0x30000022ff1a7230 */ /* 0x000fc40000004100 */
[----:B------:R-:W-:Y:S01]  /*1410*/  FADD.FTZ R16, R24, R25 ;  /* 0x0000001918107221 */ /* 0x000fe20000010000 */
[----:B------:R-:W-:Y:S01]  /*1420*/  FMUL.FTZ R23, R23, UR10 ;  /* 0x0000000a17177c20 */ /* 0x000fe20008410000 */
[----:B------:R-:W-:Y:S01]  /*1430*/  FMUL.FTZ R25, R15, R24 ;  /* 0x000000180f197220 */ /* 0x000fe20000410000 */
[----:B------:R-:W-:Y:S01]  /*1440*/  FADD.FTZ R17, R17, R22 ;  /* 0x0000001611117221 */ /* 0x000fe20000010000 */
[----:B------:R-:W-:Y:S01]  /*1450*/  FFMA.FTZ R21, R22, R27, R21 ;  /* 0x0000001b16157223 */ /* 0x000fe20000010015 */
[----:B------:R-:W-:Y:S01]  /*1460*/  FMUL.FTZ R29, R14, R22 ;  /* 0x000000160e1d7220 */ /* 0x000fe20000410000 */
[----:B------:R-:W-:Y:S02]  /*1470*/  HADD2.F32 R22, -RZ, R33.H1_H1 ;  /* 0x30000021ff167230 */ /* 0x000fe40000004100 */
[----:B------:R-:W-:Y:S01]  /*1480*/  FADD.FTZ R18, R25, R18 ;  /* 0x0000001219127221 */ /* 0x000fe20000010000 */
[----:B------:R-:W-:Y:S01]  /*1490*/  FFMA.FTZ R20, R23, R25, R20 ;  /* 0x0000001917147223 */ /* 0x000fe20000010014 */
[----:B------:R-:W-:Y:S01]  /*14a0*/  FADD.FTZ R26, R26, -UR13 ;  /* 0x8000000d1a1a7e21 */ /* 0x000fe20008010000 */
[----:B------:R-:W-:Y:S01]  /*14b0*/  FFMA.FTZ R19, R24, R23, R19 ;  /* 0x0000001718137223 */ /* 0x000fe20000010013 */
[----:B------:R-:W-:Y:S01]  /*14c0*/  FADD.FTZ R18, R18, R29 ;  /* 0x0000001d12127221 */ /* 0x000fe20000010000 */
[----:B------:R-:W-:Y:S01]  /*14d0*/  FFMA.FTZ R27, R27, R29, R20 ;  /* 0x0000001d1b1b7223 */ /* 0x000fe20000010014 */
[----:B------:R-:W-:Y:S01]  /*14e0*/  FMUL.FTZ R26, R26, UR10 ;  /* 0x0000000a1a1a7c20 */ /* 0x000fe20008410000 */
[----:B------:R-:W-:-:S02]  /*14f0*/  HADD2.F32 R24, -RZ, R32.H0_H0 ;  /* 0x20000020ff187230 */ /* 0x000fc40000004100 */
[----:B------:R-:W-:Y:S01]  /*1500*/  FMUL.FTZ R23, R15, R22 ;  /* 0x000000160f177220 */ /* 0x000fe20000410000 */
[----:B------:R-:W-:Y:S01]  /*1510*/  FADD.FTZ R16, R16, R22 ;  /* 0x0000001610107221 */ /* 0x000fe20000010000 */
[----:B------:R-:W-:Y:S01]  /*1520*/  FFMA.FTZ R19, R22, R26, R19 ;  /* 0x0000001a16137223 */ /* 0x000fe20000010013 */
[----:B------:R-:W-:Y:S02]  /*1530*/  HADD2.F32 R22, -RZ, R32.H1_H1 ;  /* 0x30000020ff167230 */ /* 0x000fe40000004100 */
[----:B------:R-:W-:Y:S01]  /*1540*/  FADD.FTZ R18, R23, R18 ;  /* 0x0000001217127221 */ /* 0x000fe20000010000 */
[----:B------:R-:W-:Y:S01]  /*1550*/  FFMA.FTZ R20, R26, R23, R27 ;  /* 0x000000171a147223 */ /* 0x000fe2000001001b */
[----:B------:R-:W-:Y:S01]  /*1560*/  FADD.FTZ R23, R24, -UR13 ;  /* 0x8000000d18177e21 */ /* 0x000fe20008010000 */
[--C-:B------:R-:W-:Y:S02]  /*1570*/  HADD2.F32 R24, -RZ, R11.reuse.H0_H0 ;  /* 0x2000000bff187230 */ /* 0x100fe40000004100 */
[----:B------:R-:W-:Y:S01]  /*1580*/  FADD.FTZ R22, R22, -UR13 ;  /* 0x8000000d16167e21 */ /* 0x000fe20008010000 */
[----:B------:R-:W-:-:S02]  /*1590*/  HADD2.F32 R26, -RZ, R11.H1_H1 ;  /* 0x3000000bff1a7230 */ /* 0x000fc40000004100 */
[----:B------:R-:W-:Y:S01]  /*15a0*/  FMUL.FTZ R23, R23, UR10 ;  /* 0x0000000a17177c20 */ /* 0x000fe20008410000 */
[--C-:B------:R-:W-:Y:S02]  /*15b0*/  HADD2.F32 R28, -RZ, R52.reuse.H0_H0 ;  /* 0x20000034ff1c7230 */ /* 0x100fe40000004100 */
[----:B------:R-:W-:Y:S01]  /*15c0*/  FMUL.FTZ R25, R14, R24 ;  /* 0x000000180e197220 */ /* 0x000fe20000410000 */
[----:B------:R-:W-:Y:S01]  /*15d0*/  FMUL.FTZ R22, R22, UR10 ;  /* 0x0000000a16167c20 */ /* 0x000fe20008410000 */
[----:B------:R-:W-:Y:S01]  /*15e0*/  FFMA.FTZ R21, R24, R23, R21 ;  /* 0x0000001718157223 */ /* 0x000fe20000010015 */
[----:B------:R-:W-:Y:S01]  /*15f0*/  FADD.FTZ R17, R17, R24 ;  /* 0x0000001811117221 */ /* 0x000fe20000010000 */
[----:B------:R-:W-:Y:S01]  /*1600*/  FMUL.FTZ R27, R15, R26 ;  /* 0x0000001a0f1b7220 */ /* 0x000fe20000410000 */
[----:B------:R-:W-:Y:S01]  /*1610*/  FFMA.FTZ R23, R23, R25, R20 ;  /* 0x0000001917177223 */ /* 0x000fe20000010014 */
[----:B------:R-:W-:Y:S02]  /*1620*/  HADD2.F32 R24, -RZ, R53.H0_H0 ;  /* 0x20000035ff187230 */ /* 0x000fe40000004100 */
[----:B------:R-:W-:Y:S01]  /*1630*/  FADD.FTZ R18, R18, R25 ;  /* 0x0000001912127221 */ /* 0x000fe20000010000 */
[----:B------:R-:W-:Y:S01]  /*1640*/  FADD.FTZ R28, R28, -UR13 ;  /* 0x8000000d1c1c7e21 */ /* 0x000fe20008010000 */
[----:B------:R-:W-:Y:S01]  /*1650*/  FFMA.FTZ R19, R26, R22, R19 ;  /* 0x000000161a137223 */ /* 0x000fe20000010013 */
[----:B------:R-:W-:Y:S01]  /*1660*/  FFMA.FTZ R20, R22, R27, R23 ;  /* 0x0000001b16147223 */ /* 0x000fe20000010017 */
[----:B------:R-:W-:Y:S01]  /*1670*/  FADD.FTZ R16, R16, R26 ;  /* 0x0000001a10107221 */ /* 0x000fe20000010000 */
[----:B------:R-:W-:-:S02]  /*1680*/  HADD2.F32 R22, -RZ, R52.H1_H1 ;  /* 0x30000034ff167230 */ /* 0x000fc40000004100 */
[----:B------:R-:W-:Y:S01]  /*1690*/  FADD.FTZ R18, R27, R18 ;  /* 0x000000121b127221 */ /* 0x000fe20000010000 */
[----:B------:R-:W-:Y:S01]  /*16a0*/  FMUL.FTZ R23, R28, UR10 ;  /* 0x0000000a1c177c20 */ /* 0x000fe20008410000 */
[----:B------:R-:W-:Y:S01]  /*16b0*/  FMUL.FTZ R25, R14, R24 ;  /* 0x000000180e197220 */ /* 0x000fe20000410000 */
[----:B------:R-:W-:Y:S02]  /*16c0*/  HADD2.F32 R26, -RZ, R54.H0_H0 ;  /* 0x20000036ff1a7230 */ /* 0x000fe40000004100 */
[----:B------:R-:W-:Y:S01]  /*16d0*/  FADD.FTZ R17, R17, R24 ;  /* 0x0000001811117221 */ /* 0x000fe20000010000 */
[----:B------:R-:W-:Y:S01]  /*16e0*/  FFMA.FTZ R21, R24, R23, R21 ;  /* 0x0000001718157223 */ /* 0x000fe20000010015 */
[----:B------:R-:W-:Y:S01]  /*16f0*/  FADD.FTZ R18, R18, R25 ;  /* 0x0000001912127221 */ /* 0x000fe20000010000 */
[----:B------:R-:W-:Y:S01]  /*1700*/  FFMA.FTZ R20, R23, R25, R20 ;  /* 0x0000001917147223 */ /* 0x000fe20000010014 */
[----:B------:R-:W-:Y:S01]  /*1710*/  FADD.FTZ R22, R22, -UR13 ;  /* 0x8000000d16167e21 */ /* 0x000fe20008010000 */
[----:B------:R-:W-:-:S02]  /*1720*/  HADD2.F32 R24, -RZ, R53.H1_H1 ;  /* 0x30000035ff187230 */ /* 0x000fc40000004100 */
[----:B------:R-:W-:Y:S01]  /*1730*/  FADD.FTZ R25, R26, -UR13 ;  /* 0x8000000d1a197e21 */ /* 0x000fe20008010000 */
[--C-:B------:R-:W-:Y:S02]  /*1740*/  HADD2.F32 R28, -RZ, R55.reuse.H0_H0 ;  /* 0x20000037ff1c7230 */ /* 0x100fe40000004100 */
[----:B------:R-:W-:Y:S01]  /*1750*/  FMUL.FTZ R23, R22, UR10 ;  /* 0x0000000a16177c20 */ /* 0x000fe20008410000 */
[----:B------:R-:W-:Y:S02]  /*1760*/  HADD2.F32 R26, -RZ, R54.H1_H1 ;  /* 0x30000036ff1a7230 */ /* 0x000fe40000004100 */
[----:B------:R-:W-:Y:S01]  /*1770*/  FMUL.FTZ R22, R25, UR10 ;  /* 0x0000000a19167c20 */ /* 0x000fe20008410000 */
[----:B------:R-:W-:Y:S01]  /*1780*/  FMUL.FTZ R25, R15, R24 ;  /* 0x000000180f197220 */ /* 0x000fe20000410000 */
[----:B------:R-:W-:Y:S01]  /*1790*/  FFMA.FTZ R19, R24, R23, R19 ;  /* 0x0000001718137223 */ /* 0x000fe20000010013 */
[----:B------:R-:W-:Y:S01]  /*17a0*/  FMUL.FTZ R27, R14, R28 ;  /* 0x0000001c0e1b7220 */ /* 0x000fe20000410000 */
[----:B------:R-:W-:Y:S01]  /*17b0*/  FADD.FTZ R16, R16, R24 ;  /* 0x0000001810107221 */ /* 0x000fe20000010000 */
[----:B------:R-:W-:Y:S01]  /*17c0*/  FADD.FTZ R18, R25, R18 ;  /* 0x0000001219127221 */ /* 0x000fe20000010000 */
[----:B------:R-:W-:Y:S01]  /*17d0*/  FFMA.FTZ R23, R23, R25, R20 ;  /* 0x0000001917177223 */ /* 0x000fe20000010014 */
[----:B------:R-:W-:Y:S01]  /*17e0*/  FFMA.FTZ R21, R28, R22, R21 ;  /* 0x000000161c157223 */ /* 0x000fe20000010015 */
[----:B------:R-:W-:-:S02]  /*17f0*/  HADD2.F32 R20, -RZ, R55.H1_H1 ;  /* 0x30000037ff147230 */ /* 0x000fc40000004100 */
[----:B------:R-:W-:Y:S01]  /*1800*/  FADD.FTZ R24, R18, R27 ;  /* 0x0000001b12187221 */ /* 0x000fe20000010000 */
[----:B------:R-:W-:Y:S01]  /*1810*/  FFMA.FTZ R27, R22, R27, R23 ;  /* 0x0000001b161b7223 */ /* 0x000fe20000010017 */
[----:B------:R-:W-:Y:S01]  /*1820*/  FADD.FTZ R26, R26, -UR13 ;  /* 0x8000000d1a1a7e21 */ /* 0x000fe20008010000 */
[--C-:B------:R-:W-:Y:S02]  /*1830*/  HADD2.F32 R22, -RZ, R56.reuse.H0_H0 ;  /* 0x20000038ff167230 */ /* 0x100fe40000004100 */
[----:B------:R-:W-:Y:S01]  /*1840*/  FMUL.FTZ R23, R15, R20 ;  /* 0x000000140f177220 */ /* 0x000fe20000410000 */
[--C-:B------:R-:W-:Y:S02]  /*1850*/  HADD2.F32 R18, -RZ, R57.reuse.H0_H0 ;  /* 0x20000039ff127230 */ /* 0x100fe40000004100 */
[----:B------:R-:W-:Y:S01]  /*1860*/  FMUL.FTZ R26, R26, UR10 ;  /* 0x0000000a1a1a7c20 */ /* 0x000fe20008410000 */
[----:B------:R-:W-:Y:S02]  /*1870*/  HADD2.F32 R25, -RZ, R56.H1_H1 ;  /* 0x30000038ff197230 */ /* 0x000fe40000004100 */
[----:B------:R-:W-:Y:S01]  /*1880*/  FADD.FTZ R22, R22, -UR13 ;  /* 0x8000000d16167e21 */ /* 0x000fe20008010000 */
[----:B------:R-:W-:Y:S01]  /*1890*/  FADD.FTZ R16, R16, R20 ;  /* 0x0000001410107221 */ /* 0x000fe20000010000 */
[----:B------:R-:W-:Y:S01]  /*18a0*/  FFMA.FTZ R19, R20, R26, R19 ;  /* 0x0000001a14137223 */ /* 0x000fe20000010013 */
[----:B------:R-:W-:Y:S01]  /*18b0*/  FADD.FTZ R24, R23, R24 ;  /* 0x0000001817187221 */ /* 0x000fe20000010000 */
[----:B------:R-:W-:Y:S01]  /*18c0*/  FFMA.FTZ R27, R26, R23, R27 ;  /* 0x000000171a1b7223 */ /* 0x000fe2000001001b */
[----:B------:R-:W-:Y:S01]  /*18d0*/  FMUL.FTZ R23, R14, R18 ;  /* 0x000000120e177220 */ /* 0x000fe20000410000 */
[----:B------:R-:W-:Y:S01]  /*18e0*/  FMUL.FTZ R26, R22, UR10 ;  /* 0x0000000a161a7c20 */ /* 0x000fe20008410000 */
[----:B------:R-:W-:-:S02]  /*18f0*/  HADD2.F32 R20, -RZ, R57.H1_H1 ;  /* 0x30000039ff147230 */ /* 0x000fc40000004100 */
[----:B------:R-:W-:Y:S01]  /*1900*/  FADD.FTZ R22, R25, -UR13 ;  /* 0x8000000d19167e21 */ /* 0x000fe20008010000 */
[----:B------:R-:W-:Y:S01]  /*1910*/  FADD.FTZ R17, R17, R28 ;  /* 0x0000001c11117221 */ /* 0x000fe20000010000 */
[----:B------:R-:W-:Y:S01]  /*1920*/  FADD.FTZ R24, R24, R23 ;  /* 0x0000001718187221 */ /* 0x000fe20000010000 */
[----:B------:R-:W-:Y:S01]  /*1930*/  FFMA.FTZ R27, R26, R23, R27 ;  /* 0x000000171a1b7223 */ /* 0x000fe2000001001b */
[----:B------:R-:W-:Y:S02]  /*1940*/  HADD2.F32 R28, -RZ, R59.H0_H0 ;  /* 0x2000003bff1c7230 */ /* 0x000fe40000004100 */
[----:B------:R-:W-:Y:S01]  /*1950*/  FMUL.FTZ R23, R15, R20 ;  /* 0x000000140f177220 */ /* 0x000fe20000410000 */
[----:B------:R-:W-:Y:S01]  /*1960*/  FMUL.FTZ R22, R22, UR10 ;  /* 0x0000000a16167c20 */ /* 0x000fe20008410000 */
[----:B------:R-:W-:Y:S01]  /*1970*/  FADD.FTZ R17, R17, R18 ;  /* 0x0000001211117221 */ /* 0x000fe20000010000 */
[----:B------:R-:W-:Y:S01]  /*1980*/  FFMA.FTZ R21, R18, R26, R21 ;  /* 0x0000001a12157223 */ /* 0x000fe20000010015 */
[----:B------:R-:W-:-:S02]  /*1990*/  HADD2.F32 R18, -RZ, R58.H0_H0 ;  /* 0x2000003aff127230 */ /* 0x000fc40000004100 */
[----:B------:R-:W-:Y:S01]  /*19a0*/  FADD.FTZ R25, R23, R24 ;  /* 0x0000001817197221 */ /* 0x000fe20000010000 */
[----:B------:R-:W-:Y:S01]  /*19b0*/  FFMA.FTZ R26, R22, R23, R27 ;  /* 0x00000017161a7223 */ /* 0x000fe2000001001b */
[----:B------:R-:W-:Y:S01]  /*19c0*/  FADD.FTZ R23, R28, -UR13 ;  /* 0x8000000d1c177e21 */ /* 0x000fe20008010000 */
[----:B------:R-:W-:Y:S02]  /*19d0*/  HADD2.F32 R27, -RZ, R59.H1_H1 ;  /* 0x3000003bff1b7230 */ /* 0x000fe40000004100 */
[----:B------:R-:W-:Y:S01]  /*19e0*/  FMUL.FTZ R28, R14, R18 ;  /* 0x000000120e1c7220 */ /* 0x000fe20000410000 */
[----:B------:R-:W-:Y:S02]  /*19f0*/  HADD2.F32 R24, -RZ, R58.H1_H1 ;  /* 0x3000003aff187230 */ /* 0x000fe40000004100 */
[----:B------:R-:W-:Y:S01]  /*1a00*/  FMUL.FTZ R23, R23, UR10 ;  /* 0x0000000a17177c20 */ /* 0x000fe20008410000 */
[----:B------:R-:W-:Y:S01]  /*1a10*/  FFMA.FTZ R19, R20, R22, R19 ;  /* 0x0000001614137223 */ /* 0x000fe20000010013 */
[----:B------:R-:W-:Y:S01]  /*1a20*/  FADD.FTZ R27, R27, -UR13 ;  /* 0x8000000d1b1b7e21 */ /* 0x000fe20008010000 */
        /* <DEDUP_REMOVED lines=9> */
[----:B------:R-:W-:Y:S01]  /*1ac0*/  FADD.FTZ R23, R25, R24 ;  /* 0x0000001819177221 */ /* 0x000fe20000010000 */
[----:B------:R-:W-:Y:S01]  /*1ad0*/  FFMA.FTZ R21, R24, R26, R19 ;  /* 0x0000001a18157223 */ /* 0x000fe20000010013 */
[----:B------:R-:W-:Y:S06]  /*1ae0*/  BRA `(.L_x_697) ;  /* 0x0000001000807947 */ /* 0x000fec0003800000 */
.L_x_696:
[----:B-----5:R-:W-:Y:S02]  /*1af0*/  HADD2.F32 R16, -RZ, R50.H0_H0 ;  /* 0x20000032ff107230 */ /* 0x020fe40000004100 */
[----:B------:R-:W-:Y:S02]  /*1b00*/  HADD2.F32 R21, -RZ, R36.H0_H0 ;  /* 0x20000024ff157230 */ /* 0x000fe40000004100 */
[----:B------:R-:W-:Y:S02]  /*1b10*/  HADD2.F32 R25, -RZ, R34.H0_H0 ;  /* 0x20000022ff197230 */ /* 0x000fe40000004100 */
[----:B------:R-:W-:Y:S01]  /*1b20*/  FADD.FTZ R16, R16, -UR13 ;  /* 0x8000000d10107e21 */ /* 0x000fe20008010000 */
[--C-:B------:R-:W-:Y:S02]  /*1b30*/  HADD2.F32 R30, -RZ, R51.reuse.H0_H0 ;  /* 0x20000033ff1e7230 */ /* 0x100fe40000004100 */
[----:B------:R-:W-:Y:S01]  /*1b40*/  FADD.FTZ R21, R21, -UR13 ;  /* 0x8000000d15157e21 */ /* 0x000fe20008010000 */
[----:B------:R-:W-:-:S02]  /*1b50*/  HADD2.F32 R61, -RZ, R51.H1_H1 ;  /* 0x30000033ff3d7230 */ /* 0x000fc40000004100 */
[----:B------:R-:W-:Y:S01]  /*1b60*/  FMUL.FTZ R17, R16, UR10 ;  /* 0x0000000a10117c20 */ /* 0x000fe20008410000 */
[----:B------:R-:W-:Y:S02]  /*1b70*/  HADD2.F32 R16, -RZ, R50.H1_H1 ;  /* 0x30000032ff107230 */ /* 0x000fe40000004100 */
[----:B------:R-:W-:Y:S01]  /*1b80*/  FMUL.FTZ R31, R21, UR10 ;  /* 0x0000000a151f7c20 */ /* 0x000fe20008410000 */
[----:B------:R-:W-:Y:S01]  /*1b90*/  FADD.FTZ R25, R25, -UR13 ;  /* 0x8000000d19197e21 */ /* 0x000fe20008010000 */
[--C-:B------:R-:W-:Y:S01]  /*1ba0*/  FFMA.FTZ R19, R14, R17, R12.reuse ;  /* 0x000000110e137223 */ /* 0x100fe2000001000c */
[----:B------:R-:W-:Y:S02]  /*1bb0*/  HADD2.F32 R68, -RZ, R33.H1_H1 ;  /* 0x30000021ff447230 */ /* 0x000fe40000004100 */
[----:B------:R-:W-:Y:S01]  /*1bc0*/  FADD.FTZ R16, R16, -UR13 ;  /* 0x8000000d10107e21 */ /* 0x000fe20008010000 */
[----:B------:R-:W-:Y:S01]  /*1bd0*/  FFMA.FTZ R21, R14, R31, R12 ;  /* 0x0000001f0e157223 */ /* 0x000fe2000001000c */
[----:B------:R-:W-:Y:S01]  /*1be0*/  FMUL.FTZ R20, R19, -1.4426950216293334961 ;  /* 0xbfb8aa3b13147820 */ /* 0x000fe20000410000 */
[----:B------:R-:W-:Y:S01]  /*1bf0*/  FMUL.FTZ R25, R25, UR10 ;  /* 0x0000000a19197c20 */ /* 0x000fe20008410000 */
[----:B------:R-:W-:Y:S01]  /*1c00*/  FMUL.FTZ R16, R16, UR10 ;  /* 0x0000000a10107c20 */ /* 0x000fe20008410000 */
[----:B------:R-:W-:-:S03]  /*1c10*/  FMUL.FTZ R27, R21, -1.4426950216293334961 ;  /* 0xbfb8aa3b151b7820 */ /* 0x000fc60000410000 */
[----:B------:R-:W0:Y:S01]  /*1c20*/  MUFU.EX2 R20, R20 ;  /* 0x0000001400147308 */ /* 0x000e220000000800 */
[----:B------:R-:W-:-:S03]  /*1c30*/  FFMA.FTZ R18, R15, R16, R13 ;  /* 0x000000100f127223 */ /* 0x000fc6000001000d */
[----:B------:R-:W-:Y:S01]  /*1c40*/  MUFU.EX2 R27, R27 ;  /* 0x0000001b001b7308 */ /* 0x000fe20000000800 */
[----:B------:R-:W-:-:S06]  /*1c50*/  FMUL.FTZ R22, R18, -1.4426950216293334961 ;  /* 0xbfb8aa3b12167820 */ /* 0x000fcc0000410000 */
[----:B------:R-:W1:Y:S01]  /*1c60*/  MUFU.EX2 R22, R22 ;  /* 0x0000001600167308 */ /* 0x000e620000000800 */
[----:B0-----:R-:W-:Y:S01]  /*1c70*/  FADD.FTZ R23, R20, 1 ;  /* 0x3f80000014177421 */ /* 0x001fe20000010000 */
[----:B------:R-:W-:-:S05]  /*1c80*/  HADD2.F32 R20, -RZ, R36.H1_H1 ;  /* 0x30000024ff147230 */ /* 0x000fca0000004100 */
[----:B------:R-:W0:Y:S01]  /*1c90*/  MUFU.RCP R23, R23 ;  /* 0x0000001700177308 */ /* 0x000e220000001000 */
[----:B------:R-:W-:Y:S01]  /*1ca0*/  FADD.FTZ R20, R20, -UR13 ;  /* 0x8000000d14147e21 */ /* 0x000fe20008010000 */
[----:B-1----:R-:W-:-:S03]  /*1cb0*/  FADD.FTZ R29, R22, 1 ;  /* 0x3f800000161d7421 */ /* 0x002fc60000010000 */
[----:B------:R-:W-:-:S03]  /*1cc0*/  FMUL.FTZ R26, R20, UR10 ;  /* 0x0000000a141a7c20 */ /* 0x000fc60008410000 */
[----:B------:R-:W1:Y:S01]  /*1cd0*/  MUFU.RCP R22, R29 ;  /* 0x0000001d00167308 */ /* 0x000e620000001000 */
[----:B------:R-:W-:Y:S01]  /*1ce0*/  FFMA.FTZ R20, R15, R26, R13 ;  /* 0x0000001a0f147223 */ /* 0x000fe2000001000d */
[----:B0-----:R-:W-:Y:S01]  /*1cf0*/  FADD.FTZ R24, -R23, 1 ;  /* 0x3f80000017187421 */ /* 0x001fe20000010100 */
[----:B------:R-:W-:Y:S01]  /*1d00*/  FMUL.FTZ R23, R30, R23 ;  /* 0x000000171e177220 */ /* 0x000fe20000410000 */
[----:B------:R-:W-:Y:S02]  /*1d10*/  FADD.FTZ R30, R27, 1 ;  /* 0x3f8000001b1e7421 */ /* 0x000fe40000010000 */
[----:B------:R-:W-:Y:S01]  /*1d20*/  FFMA.FTZ R28, R19, R24, 1 ;  /* 0x3f800000131c7423 */ /* 0x000fe20000010018 */
[----:B------:R-:W-:Y:S01]  /*1d30*/  FFMA.FTZ R19, R14, R25, R12 ;  /* 0x000000190e137223 */ /* 0x000fe2000001000c */
[----:B------:R-:W-:Y:S02]  /*1d40*/  FMUL.FTZ R24, R20, -1.4426950216293334961 ;  /* 0xbfb8aa3b14187820 */ /* 0x000fe40000410000 */
[----:B------:R-:W-:Y:S01]  /*1d50*/  FMUL.FTZ R27, R23, R28 ;  /* 0x0000001c171b7220 */ /* 0x000fe20000410000 */
[----:B------:R-:W-:Y:S01]  /*1d60*/  FMUL.FTZ R23, R19, -1.4426950216293334961 ;  /* 0xbfb8aa3b13177820 */ /* 0x000fe20000410000 */
[----:B-1----:R-:W-:Y:S01]  /*1d70*/  FADD.FTZ R29, -R22, 1 ;  /* 0x3f800000161d7421 */ /* 0x002fe20000010100 */
[----:B------:R-:W0:Y:S03]  /*1d80*/  MUFU.RCP R28, R30 ;  /* 0x0000001e001c7308 */ /* 0x000e260000001000 */
[----:B------:R-:W-:Y:S01]  /*1d90*/  FFMA.FTZ R18, R18, R29, 1 ;  /* 0x3f80000012127423 */ /* 0x000fe2000001001d */
[----:B------:R-:W-:Y:S01]  /*1da0*/  FMUL.FTZ R29, R61, R22 ;  /* 0x000000163d1d7220 */ /* 0x000fe20000410000 */
[----:B------:R-:W-:-:S02]  /*1db0*/  HADD2.F32 R22, -RZ, R34.H1_H1 ;  /* 0x30000022ff167230 */ /* 0x000fc40000004100 */
[--C-:B------:R-:W-:Y:S01]  /*1dc0*/  HADD2.F32 R61, -RZ, R35.reuse.H0_H0 ;  /* 0x20000023ff3d7230 */ /* 0x100fe20000004100 */
[----:B------:R-:W1:Y:S01]  /*1dd0*/  MUFU.EX2 R23, R23 ;  /* 0x0000001700177308 */ /* 0x000e620000000800 */
[----:B------:R-:W-:Y:S01]  /*1de0*/  FMUL.FTZ R29, R29, R18 ;  /* 0x000000121d1d7220 */ /* 0x000fe20000410000 */
[----:B------:R-:W-:Y:S02]  /*1df0*/  FADD.FTZ R22, R22, -UR13 ;  /* 0x8000000d16167e21 */ /* 0x000fe40008010000 */
[----:B------:R-:W2:Y:S02]  /*1e00*/  MUFU.EX2 R24, R24 ;  /* 0x0000001800187308 */ /* 0x000ea40000000800 */
[----:B------:R-:W-:Y:S01]  /*1e10*/  FMUL.FTZ R22, R22, UR10 ;  /* 0x0000000a16167c20 */ /* 0x000fe20008410000 */
[----:B0-----:R-:W-:Y:S01]  /*1e20*/  FADD.FTZ R18, -R28, 1 ;  /* 0x3f8000001c127421 */ /* 0x001fe20000010100 */
[----:B-1----:R-:W-:Y:S02]  /*1e30*/  FADD.FTZ R67, R23, 1 ;  /* 0x3f80000017437421 */ /* 0x002fe40000010000 */
[----:B------:R-:W-:Y:S01]  /*1e40*/  FFMA.FTZ R23, R15, R22, R13 ;  /* 0x000000160f177223 */ /* 0x000fe2000001000d */
[----:B------:R-:W-:Y:S01]  /*1e50*/  FFMA.FTZ R21, R21, R18, 1 ;  /* 0x3f80000015157423 */ /* 0x000fe20000010012 */
[----:B------:R-:W-:Y:S01]  /*1e60*/  FMUL.FTZ R18, R61, R28 ;  /* 0x0000001c3d127220 */ /* 0x000fe20000410000 */
[----:B--2---:R-:W-:Y:S01]  /*1e70*/  FADD.FTZ R24, R24, 1 ;  /* 0x3f80000018187421 */ /* 0x004fe20000010000 */
[----:B------:R-:W-:Y:S01]  /*1e80*/  FMUL.FTZ R30, R23, -1.4426950216293334961 ;  /* 0xbfb8aa3b171e7820 */ /* 0x000fe20000410000 */
[----:B------:R-:W0:Y:S01]  /*1e90*/  MUFU.RCP R67, R67 ;  /* 0x0000004300437308 */ /* 0x000e220000001000 */
[----:B------:R-:W-:-:S02]  /*1ea0*/  HADD2.F32 R61, -RZ, R35.H1_H1 ;  /* 0x30000023ff3d7230 */ /* 0x000fc40000004100 */
[----:B------:R-:W-:-:S05]  /*1eb0*/  FMUL.FTZ R18, R18, R21 ;  /* 0x0000001512127220 */ /* 0x000fca0000410000 */
[----:B------:R-:W1:Y:S08]  /*1ec0*/  MUFU.RCP R24, R24 ;  /* 0x0000001800187308 */ /* 0x000e700000001000 */
[----:B------:R-:W2:Y:S01]  /*1ed0*/  MUFU.EX2 R30, R30 ;  /* 0x0000001e001e7308 */ /* 0x000ea20000000800 */
[----:B0-----:R-:W-:-:S04]  /*1ee0*/  FADD.FTZ R28, -R67, 1 ;  /* 0x3f800000431c7421 */ /* 0x001fc80000010100 */
[----:B------:R-:W-:Y:S01]  /*1ef0*/  FFMA.FTZ R28, R19, R28, 1 ;  /* 0x3f800000131c7423 */ /* 0x000fe2000001001c */
[----:B------:R-:W-:Y:S02]  /*1f00*/  HADD2.F32 R19, -RZ, R32.H0_H0 ;  /* 0x20000020ff137230 */ /* 0x000fe40000004100 */
[----:B-1----:R-:W-:Y:S01]  /*1f10*/  FADD.FTZ R21, -R24, 1 ;  /* 0x3f80000018157421 */ /* 0x002fe20000010100 */
[----:B------:R-:W-:Y:S02]  /*1f20*/  FMUL.FTZ R24, R61, R24 ;  /* 0x000000183d187220 */ /* 0x000fe40000410000 */
[----:B------:R-:W-:Y:S01]  /*1f30*/  FADD.FTZ R19, R19, -UR13 ;  /* 0x8000000d13137e21 */ /* 0x000fe20008010000 */
[----:B--2---:R-:W-:Y:S01]  /*1f40*/  FADD.FTZ R61, R30, 1 ;  /* 0x3f8000001e3d7421 */ /* 0x004fe20000010000 */
[----:B------:R-:W-:Y:S01]  /*1f50*/  FFMA.FTZ R21, R20, R21, 1 ;  /* 0x3f80000014157423 */ /* 0x000fe20000010015 */
[----:B------:R-:W-:Y:S02]  /*1f60*/  HADD2.F32 R20, -RZ, R33.H0_H0 ;  /* 0x20000021ff147230 */ /* 0x000fe40000004100 */
[----:B------:R-:W-:Y:S01]  /*1f70*/  FMUL.FTZ R19, R19, UR10 ;  /* 0x0000000a13137c20 */ /* 0x000fe20008410000 */
[----:B------:R-:W-:Y:S01]  /*1f80*/  FMUL.FTZ R21, R24, R21 ;  /* 0x0000001518157220 */ /* 0x000fe20000410000 */
[----:B------:R-:W0:Y:S01]  /*1f90*/  MUFU.RCP R61, R61 ;  /* 0x0000003d003d7308 */ /* 0x000e220000001000 */
[----:B------:R-:W-:Y:S01]  /*1fa0*/  FMUL.FTZ R67, R20, R67 ;  /* 0x0000004314437220 */ /* 0x000fe20000410000 */
[----:B------:R-:W-:-:S03]  /*1fb0*/  FFMA.FTZ R20, R14, R19, R12 ;  /* 0x000000130e147223 */ /* 0x000fc6000001000c */
[----:B------:R-:W-:Y:S01]  /*1fc0*/  FMUL.FTZ R24, R67, R28 ;  /* 0x0000001c43187220 */ /* 0x000fe20000410000 */
[----:B------:R-:W-:-:S04]  /*1fd0*/  FMUL.FTZ R66, R20, -1.4426950216293334961 ;  /* 0xbfb8aa3b14427820 */ /* 0x000fc80000410000 */
[----:B------:R-:W1:Y:S01]  /*1fe0*/  MUFU.EX2 R30, R66 ;  /* 0x00000042001e7308 */ /* 0x000e620000000800 */
[----:B0-----:R-:W-:-:S04]  /*1ff0*/  FADD.FTZ R28, -R61, 1 ;  /* 0x3f8000003d1c7421 */ /* 0x001fc80000010100 */
[----:B------:R-:W-:Y:S01]  /*2000*/  FFMA.FTZ R28, R23, R28, 1 ;  /* 0x3f800000171c7423 */ /* 0x000fe2000001001c */
[----:B------:R-:W-:Y:S01]  /*2010*/  FMUL.FTZ R23, R68, R61 ;  /* 0x0000003d44177220 */ /* 0x000fe20000410000 */
[----:B-1----:R-:W-:Y:S01]  /*2020*/  FADD.FTZ R68, R30, 1 ;  /* 0x3f8000001e447421 */ /* 0x002fe20000010000 */
[----:B------:R-:W-:Y:S01]  /*2030*/  FMUL.FTZ R30, R14, R27 ;  /* 0x0000001b0e1e7220 */ /* 0x000fe20000410000 */
[----:B------:R-:W-:Y:S01]  /*2040*/  FMUL.FTZ R61, R15, R29 ;  /* 0x0000001d0f3d7220 */ /* 0x000fe20000410000 */
[----:B------:R-:W-:Y:S02]  /*2050*/  FMUL.FTZ R23, R23, R28 ;  /* 0x0000001c17177220 */ /* 0x000fe40000410000 */
[----:B------:R-:W0:Y:S01]  /*2060*/  MUFU.RCP R28, R68 ;  /* 0x00000044001c7308 */ /* 0x000e220000001000 */
[----:B------:R-:W-:Y:S01]  /*2070*/  FFMA.FTZ R67, R17, R30, RZ ;  /* 0x0000001e11437223 */ /* 0x000fe200000100ff */
[----:B------:R-:W-:-:S03]  /*2080*/  FADD.FTZ R30, RZ, R30 ;  /* 0x0000001eff1e7221 */ /* 0x000fc60000010000 */
[----:B------:R-:W-:Y:S01]  /*2090*/  FFMA.FTZ R66, R16, R61, R67 ;  /* 0x0000003d10427223 */ /* 0x000fe20000010043 */
[----:B------:R-:W-:Y:S01]  /*20a0*/  FADD.FTZ R30, R61, R30 ;  /* 0x0000001e3d1e7221 */ /* 0x000fe20000010000 */
[----:B------:R-:W-:-:S05]  /*20b0*/  HADD2.F32 R61, -RZ, R11.H0_H0 ;  /* 0x2000000bff3d7230 */ /* 0x000fca0000004100 */
[----:B0-----:R-:W-:Y:S01]  /*20c0*/  FMUL.FTZ R61, R61, R28 ;  /* 0x0000001c3d3d7220 */ /* 0x001fe20000410000 */
[----:B------:R-:W-:Y:S01]  /*20d0*/  FADD.FTZ R67, -R28, 1 ;  /* 0x3f8000001c437421 */ /* 0x000fe20000010100 */
[----:B------:R-:W-:Y:S01]  /*20e0*/  FFMA.FTZ R28, R17, R27, RZ ;  /* 0x0000001b111c7223 */ /* 0x000fe200000100ff */
[----:B------:R-:W-:Y:S02]  /*20f0*/  HADD2.F32 R17, -RZ, R32.H1_H1 ;  /* 0x30000020ff117230 */ /* 0x000fe40000004100 */
[----:B------:R-:W-:Y:S01]  /*2100*/  FADD.FTZ R27, RZ, R27 ;  /* 0x0000001bff1b7221 */ /* 0x000fe20000010000 */
[----:B------:R-:W-:Y:S01]  /*2110*/  FFMA.FTZ R20, R20, R67, 1 ;  /* 0x3f80000014147423 */ /* 0x000fe20000010043 */
[----:B------:R-:W-:Y:S01]  /*2120*/  FFMA.FTZ R28, R31, R18, R28 ;  /* 0x000000121f1c7223 */ /* 0x000fe2000001001c */
[----:B------:R-:W-:Y:S02]  /*2130*/  HADD2.F32 R67, -RZ, R11.H1_H1 ;  /* 0x3000000bff437230 */ /* 0x000fe40000004100 */
[----:B------:R-:W-:Y:S01]  /*2140*/  FADD.FTZ R17, R17, -UR13 ;  /* 0x8000000d11117e21 */ /* 0x000fe20008010000 */
[----:B------:R-:W-:Y:S01]  /*2150*/  FMUL.FTZ R20, R61, R20 ;  /* 0x000000143d147220 */ /* 0x000fe20000410000 */
[----:B------:R-:W-:Y:S01]  /*2160*/  FADD.FTZ R27, R27, R18 ;  /* 0x000000121b1b7221 */ /* 0x000fe20000010000 */
[----:B------:R-:W-:Y:S01]  /*2170*/  FMUL.FTZ R61, R14, R18 ;  /* 0x000000120e3d7220 */ /* 0x000fe20000410000 */
[----:B------:R-:W-:Y:S01]  /*2180*/  FMUL.FTZ R18, R17, UR10 ;  /* 0x0000000a11127c20 */ /* 0x000fe20008410000 */
[----:B------:R-:W-:Y:S01]  /*2190*/  FFMA.FTZ R28, R25, R24, R28 ;  /* 0x00000018191c7223 */ /* 0x000fe2000001001c */
[----:B------:R-:W-:Y:S01]  /*21a0*/  FADD.FTZ R27, R27, R24 ;  /* 0x000000181b1b7221 */ /* 0x000fe20000010000 */
[----:B------:R-:W-:Y:S01]  /*21b0*/  FFMA.FTZ R31, R31, R61, R66 ;  /* 0x0000003d1f1f7223 */ /* 0x000fe20000010042 */
[----:B------:R-:W-:Y:S01]  /*21c0*/  FFMA.FTZ R17, R15, R18, R13 ;  /* 0x000000120f117223 */ /* 0x000fe2000001000d */
[----:B------:R-:W-:Y:S01]  /*21d0*/  FADD.FTZ R61, R30, R61 ;  /* 0x0000003d1e3d7221 */ /* 0x000fe20000010000 */
[----:B------:R-:W-:Y:S01]  /*21e0*/  FADD.FTZ R27, R27, R20 ;  /* 0x000000141b1b7221 */ /* 0x000fe20000010000 */
[----:B------:R-:W-:Y:S01]  /*21f0*/  FFMA.FTZ R28, R19, R20, R28 ;  /* 0x00000014131c7223 */ /* 0x000fe2000001001c */
        /* <DEDUP_REMOVED lines=8> */
[----:B------:R-:W-:Y:S02]  /*2280*/  HADD2.F32 R16, -RZ, R52.H0_H0 ;  /* 0x20000034ff107230 */ /* 0x000fe40000004100 */
[----:B------:R-:W-:Y:S01]  /*2290*/  FMUL.FTZ R17, R30, R17 ;  /* 0x000000111e117220 */ /* 0x000fe20000410000 */
[----:B------:R-:W-:Y:S01]  /*22a0*/  FADD.FTZ R30, RZ, R29 ;  /* 0x0000001dff1e7221 */ /* 0x000fe20000010000 */
[-C--:B------:R-:W-:Y:S01]  /*22b0*/  FFMA.FTZ R29, R26, R21.reuse, R67 ;  /* 0x000000151a1d7223 */ /* 0x080fe20000010043 */
[----:B------:R-:W-:Y:S01]  /*22c0*/  FADD.FTZ R66, R16, -UR13 ;  /* 0x8000000d10427e21 */ /* 0x000fe20008010000 */
[----:B------:R-:W-:Y:S01]  /*22d0*/  FMUL.FTZ R16, R15, R21 ;  /* 0x000000150f107220 */ /* 0x000fe20000410000 */
[----:B------:R-:W-:Y:S01]  /*22e0*/  FADD.FTZ R30, R30, R21 ;  /* 0x000000151e1e7221 */ /* 0x000fe20000010000 */
[----:B------:R-:W-:Y:S01]  /*22f0*/  FFMA.FTZ R29, R22, R23, R29 ;  /* 0x00000017161d7223 */ /* 0x000fe2000001001d */
[----:B------:R-:W-:Y:S01]  /*2300*/  FMUL.FTZ R21, R66, UR10 ;  /* 0x0000000a42157c20 */ /* 0x000fe20008410000 */
[----:B------:R-:W-:Y:S01]  /*2310*/  FFMA.FTZ R26, R26, R16, R31 ;  /* 0x000000101a1a7223 */ /* 0x000fe2000001001f */
[----:B------:R-:W-:Y:S01]  /*2320*/  FADD.FTZ R61, R16, R61 ;  /* 0x0000003d103d7221 */ /* 0x000fe20000010000 */
[----:B------:R-:W-:-:S02]  /*2330*/  HADD2.F32 R16, -RZ, R53.H0_H0 ;  /* 0x20000035ff107230 */ /* 0x000fc40000004100 */
[----:B------:R-:W-:Y:S01]  /*2340*/  FFMA.FTZ R31, R14, R21, R12 ;  /* 0x000000150e1f7223 */ /* 0x000fe2000001000c */
[----:B------:R-:W-:Y:S01]  /*2350*/  FADD.FTZ R30, R30, R23 ;  /* 0x000000171e1e7221 */ /* 0x000fe20000010000 */
[----:B------:R-:W-:Y:S02]  /*2360*/  FFMA.FTZ R29, R18, R17, R29 ;  /* 0x00000011121d7223 */ /* 0x000fe4000001001d */
[----:B------:R-:W-:Y:S01]  /*2370*/  FMUL.FTZ R66, R31, -1.4426950216293334961 ;  /* 0xbfb8aa3b1f427820 */ /* 0x000fe20000410000 */
[----:B------:R-:W-:-:S05]  /*2380*/  FADD.FTZ R30, R30, R17 ;  /* 0x000000111e1e7221 */ /* 0x000fca0000010000 */
[----:B------:R-:W0:Y:S02]  /*2390*/  MUFU.EX2 R66, R66 ;  /* 0x0000004200427308 */ /* 0x000e240000000800 */
[----:B0-----:R-:W-:-:S06]  /*23a0*/  FADD.FTZ R67, R66, 1 ;  /* 0x3f80000042437421 */ /* 0x001fcc0000010000 */
[----:B------:R-:W0:Y:S02]  /*23b0*/  MUFU.RCP R67, R67 ;  /* 0x0000004300437308 */ /* 0x000e240000001000 */
[----:B0-----:R-:W-:Y:S01]  /*23c0*/  FADD.FTZ R68, -R67, 1 ;  /* 0x3f80000043447421 */ /* 0x001fe20000010100 */
[----:B------:R-:W-:Y:S01]  /*23d0*/  FMUL.FTZ R16, R16, R67 ;  /* 0x0000004310107220 */ /* 0x000fe20000410000 */
[----:B------:R-:W-:Y:S02]  /*23e0*/  FMUL.FTZ R67, R14, R24 ;  /* 0x000000180e437220 */ /* 0x000fe40000410000 */
[----:B------:R-:W-:Y:S02]  /*23f0*/  FFMA.FTZ R31, R31, R68, 1 ;  /* 0x3f8000001f1f7423 */ /* 0x000fe40000010044 */
[----:B------:R-:W-:Y:S02]  /*2400*/  FADD.FTZ R61, R61, R67 ;  /* 0x000000433d3d7221 */ /* 0x000fe40000010000 */
[----:B------:R-:W-:Y:S01]  /*2410*/  FMUL.FTZ R16, R16, R31 ;  /* 0x0000001f10107220 */ /* 0x000fe20000410000 */
[----:B------:R-:W-:-:S03]  /*2420*/  HADD2.F32 R31, -RZ, R52.H1_H1 ;  /* 0x30000034ff1f7230 */ /* 0x000fc60000004100 */
[----:B------:R-:W-:Y:S01]  /*2430*/  FADD.FTZ R27, R27, R16 ;  /* 0x000000101b1b7221 */ /* 0x000fe20000010000 */
[----:B------:R-:W-:Y:S01]  /*2440*/  FFMA.FTZ R28, R21, R16, R28 ;  /* 0x00000010151c7223 */ /* 0x000fe2000001001c */
[----:B------:R-:W-:-:S04]  /*2450*/  FADD.FTZ R31, R31, -UR13 ;  /* 0x8000000d1f1f7e21 */ /* 0x000fc80008010000 */
[----:B------:R-:W-:Y:S01]  /*2460*/  FMUL.FTZ R24, R31, UR10 ;  /* 0x0000000a1f187c20 */ /* 0x000fe20008410000 */
[----:B------:R-:W-:Y:S01]  /*2470*/  FFMA.FTZ R31, R25, R67, R26 ;  /* 0x00000043191f7223 */ /* 0x000fe2000001001a */
[----:B------:R-:W-:Y:S02]  /*2480*/  HADD2.F32 R67, -RZ, R53.H1_H1 ;  /* 0x30000035ff437230 */ /* 0x000fe40000004100 */
[----:B------:R-:W-:-:S04]  /*2490*/  FFMA.FTZ R25, R15, R24, R13 ;  /* 0x000000180f197223 */ /* 0x000fc8000001000d */
[----:B------:R-:W-:-:S06]  /*24a0*/  FMUL.FTZ R26, R25, -1.4426950216293334961 ;  /* 0xbfb8aa3b191a7820 */ /* 0x000fcc0000410000 */
[----:B------:R-:W0:Y:S02]  /*24b0*/  MUFU.EX2 R26, R26 ;  /* 0x0000001a001a7308 */ /* 0x000e240000000800 */
[----:B0-----:R-:W-:-:S06]  /*24c0*/  FADD.FTZ R66, R26, 1 ;  /* 0x3f8000001a427421 */ /* 0x001fcc0000010000 */
[----:B------:R-:W0:Y:S02]  /*24d0*/  MUFU.RCP R66, R66 ;  /* 0x0000004200427308 */ /* 0x000e240000001000 */
[----:B0-----:R-:W-:Y:S01]  /*24e0*/  FADD.FTZ R68, -R66, 1 ;  /* 0x3f80000042447421 */ /* 0x001fe20000010100 */
[----:B------:R-:W-:Y:S01]  /*24f0*/  FMUL.FTZ R67, R67, R66 ;  /* 0x0000004243437220 */ /* 0x000fe20000410000 */
[----:B------:R-:W-:Y:S02]  /*2500*/  FMUL.FTZ R66, R15, R23 ;  /* 0x000000170f427220 */ /* 0x000fe40000410000 */
[----:B------:R-:W-:Y:S02]  /*2510*/  FFMA.FTZ R68, R25, R68, 1 ;  /* 0x3f80000019447423 */ /* 0x000fe40000010044 */
[----:B------:R-:W-:Y:S01]  /*2520*/  FFMA.FTZ R26, R22, R66, R31 ;  /* 0x00000042161a7223 */ /* 0x000fe2000001001f */
[----:B------:R-:W-:Y:S01]  /*2530*/  FADD.FTZ R61, R66, R61 ;  /* 0x0000003d423d7221 */ /* 0x000fe20000010000 */
[----:B------:R-:W-:Y:S01]  /*2540*/  FMUL.FTZ R25, R67, R68 ;  /* 0x0000004443197220 */ /* 0x000fe20000410000 */
[----:B------:R-:W-:-:S02]  /*2550*/  HADD2.F32 R67, -RZ, R54.H0_H0 ;  /* 0x20000036ff437230 */ /* 0x000fc40000004100 */
[----:B------:R-:W-:Y:S02]  /*2560*/  HADD2.F32 R66, -RZ, R55.H0_H0 ;  /* 0x20000037ff427230 */ /* 0x000fe40000004100 */
[----:B------:R-:W-:Y:S01]  /*2570*/  FADD.FTZ R30, R30, R25 ;  /* 0x000000191e1e7221 */ /* 0x000fe20000010000 */
[----:B------:R-:W-:Y:S01]  /*2580*/  FFMA.FTZ R29, R24, R25, R29 ;  /* 0x00000019181d7223 */ /* 0x000fe2000001001d */
[----:B------:R-:W-:-:S04]  /*2590*/  FADD.FTZ R67, R67, -UR13 ;  /* 0x8000000d43437e21 */ /* 0x000fc80008010000 */
[----:B------:R-:W-:-:S04]  /*25a0*/  FMUL.FTZ R23, R67, UR10 ;  /* 0x0000000a43177c20 */ /* 0x000fc80008410000 */
        /* <DEDUP_REMOVED lines=12> */
[----:B------:R-:W-:-:S02]  /*2670*/  HADD2.F32 R66, -RZ, R54.H1_H1 ;  /* 0x30000036ff427230 */ /* 0x000fc40000004100 */
[----:B------:R-:W-:Y:S02]  /*2680*/  HADD2.F32 R67, -RZ, R55.H1_H1 ;  /* 0x30000037ff437230 */ /* 0x000fe40000004100 */
        /* <DEDUP_REMOVED lines=18> */
[----:B------:R-:W-:Y:S01]  /*27b0*/  FFMA.FTZ R29, R20, R19, R29 ;  /* 0x00000013141d7223 */ /* 0x000fe2000001001d */
[----:B------:R-:W-:Y:S01]  /*27c0*/  FADD.FTZ R30, R30, R19 ;  /* 0x000000131e1e7221 */ /* 0x000fe20000010000 */
        /* <DEDUP_REMOVED lines=16> */
[----:B------:R-:W-:Y:S01]  /*28d0*/  FFMA.FTZ R28, R17, R18, R28 ;  /* 0x00000012111c7223 */ /* 0x000fe2000001001c */
[----:B------:R-:W-:-:S04]  /*28e0*/  FADD.FTZ R66, R66, -UR13 ;  /* 0x8000000d42427e21 */ /* 0x000fc80008010000 */
[----:B------:R-:W-:-:S04]  /*28f0*/  FMUL.FTZ R16, R66, UR10 ;  /* 0x0000000a42107c20 */ /* 0x000fc80008410000 */
[----:B------:R-:W-:-:S04]  /*2900*/  FFMA.FTZ R21, R15, R16, R13 ;  /* 0x000000100f157223 */ /* 0x000fc8000001000d */
[----:B------:R-:W-:-:S06]  /*2910*/  FMUL.FTZ R26, R21, -1.4426950216293334961 ;  /* 0xbfb8aa3b151a7820 */ /* 0x000fcc0000410000 */
[----:B------:R-:W0:Y:S02]  /*2920*/  MUFU.EX2 R26, R26 ;  /* 0x0000001a001a7308 */ /* 0x000e240000000800 */
[----:B0-----:R-:W-:Y:S01]  /*2930*/  FADD.FTZ R66, R26, 1 ;  /* 0x3f8000001a427421 */ /* 0x001fe20000010000 */
[----:B------:R-:W-:-:S04]  /*2940*/  FMUL.FTZ R26, R15, R25 ;  /* 0x000000190f1a7220 */ /* 0x000fc80000410000 */
[----:B------:R-:W-:Y:S01]  /*2950*/  FADD.FTZ R61, R26, R61 ;  /* 0x0000003d1a3d7221 */ /* 0x000fe20000010000 */
[----:B------:R-:W0:Y:S02]  /*2960*/  MUFU.RCP R66, R66 ;  /* 0x0000004200427308 */ /* 0x000e240000001000 */
[----:B0-----:R-:W-:Y:S01]  /*2970*/  FADD.FTZ R68, -R66, 1 ;  /* 0x3f80000042447421 */ /* 0x001fe20000010100 */
[----:B------:R-:W-:Y:S01]  /*2980*/  FMUL.FTZ R67, R67, R66 ;  /* 0x0000004243437220 */ /* 0x000fe20000410000 */
[----:B------:R-:W-:Y:S01]  /*2990*/  FFMA.FTZ R66, R24, R26, R31 ;  /* 0x0000001a18427223 */ /* 0x000fe2000001001f */
[----:B------:R-:W-:Y:S02]  /*29a0*/  HADD2.F32 R26, -RZ, R58.H0_H0 ;  /* 0x2000003aff1a7230 */ /* 0x000fe40000004100 */
[----:B------:R-:W-:-:S04]  /*29b0*/  FFMA.FTZ R68, R21, R68, 1 ;  /* 0x3f80000015447423 */ /* 0x000fc80000010044 */
[----:B------:R-:W-:Y:S01]  /*29c0*/  FMUL.FTZ R21, R67, R68 ;  /* 0x0000004443157220 */ /* 0x000fe20000410000 */
[----:B------:R-:W-:Y:S02]  /*29d0*/  HADD2.F32 R67, -RZ, R59.H0_H0 ;  /* 0x2000003bff437230 */ /* 0x000fe40000004100 */
[----:B------:R-:W-:Y:S02]  /*29e0*/  HADD2.F32 R68, -RZ, R58.H1_H1 ;  /* 0x3000003aff447230 */ /* 0x000fe40000004100 */
[----:B------:R-:W-:Y:S01]  /*29f0*/  FFMA.FTZ R29, R16, R21, R29 ;  /* 0x00000015101d7223 */ /* 0x000fe2000001001d */
[----:B------:R-:W-:Y:S01]  /*2a00*/  FADD.FTZ R30, R30, R21 ;  /* 0x000000151e1e7221 */ /* 0x000fe20000010000 */
[----:B------:R-:W-:-:S04]  /*2a10*/  FADD.FTZ R67, R67, -UR13 ;  /* 0x8000000d43437e21 */ /* 0x000fc80008010000 */
[----:B------:R-:W-:-:S04]  /*2a20*/  FMUL.FTZ R25, R67, UR10 ;  /* 0x0000000a43197c20 */ /* 0x000fc80008410000 */
        /* <DEDUP_REMOVED lines=12> */
[----:B------:R-:W-:-:S05]  /*2af0*/  HADD2.F32 R26, -RZ, R59.H1_H1 ;  /* 0x3000003bff1a7230 */ /* 0x000fca0000004100 */
        /* <DEDUP_REMOVED lines=10> */
[----:B------:R-:W-:-:S03]  /*2ba0*/  FMUL.FTZ R22, R15, R19 ;  /* 0x000000130f167220 */ /* 0x000fc60000410000 */
[----:B------:R-:W-:Y:S01]  /*2bb0*/  FMUL.FTZ R19, R31, R68 ;  /* 0x000000441f137220 */ /* 0x000fe20000410000 */
[----:B------:R-:W-:Y:S01]  /*2bc0*/  FFMA.FTZ R20, R20, R22, R23 ;  /* 0x0000001614147223 */ /* 0x000fe20000010017 */
[----:B------:R-:W-:Y:S01]  /*2bd0*/  FMUL.FTZ R23, R14, R18 ;  /* 0x000000120e177220 */ /* 0x000fe20000410000 */
[----:B------:R-:W-:-:S03]  /*2be0*/  FADD.FTZ R61, R22, R61 ;  /* 0x0000003d163d7221 */ /* 0x000fc60000010000 */
[----:B------:R-:W-:Y:S01]  /*2bf0*/  FFMA.FTZ R31, R17, R23, R20 ;  /* 0x00000017111f7223 */ /* 0x000fe20000010014 */
[----:B------:R-:W-:Y:S01]  /*2c00*/  FADD.FTZ R22, R61, R23 ;  /* 0x000000173d167221 */ /* 0x000fe20000010000 */
[----:B------:R-:W-:Y:S01]  /*2c10*/  FMUL.FTZ R17, R15, R21 ;  /* 0x000000150f117220 */ /* 0x000fe20000410000 */
[-C--:B------:R-:W-:Y:S01]  /*2c20*/  FMUL.FTZ R23, R14, R24.reuse ;  /* 0x000000180e177220 */ /* 0x080fe20000410000 */
[----:B------:R-:W-:Y:S02]  /*2c30*/  FFMA.FTZ R21, R26, R19, R29 ;  /* 0x000000131a157223 */ /* 0x000fe4000001001d */
[----:B------:R-:W-:Y:S01]  /*2c40*/  FFMA.FTZ R20, R16, R17, R31 ;  /* 0x0000001110147223 */ /* 0x000fe2000001001f */
[----:B------:R-:W-:Y:S01]  /*2c50*/  FADD.FTZ R22, R17, R22 ;  /* 0x0000001611167221 */ /* 0x000fe20000010000 */
[----:B------:R-:W-:Y:S02]  /*2c60*/  FADD.FTZ R17, R27, R18 ;  /* 0x000000121b117221 */ /* 0x000fe40000010000 */
[----:B------:R-:W-:Y:S01]  /*2c70*/  FFMA.FTZ R27, R25, R23, R20 ;  /* 0x00000017191b7223 */ /* 0x000fe20000010014 */
[----:B------:R-:W-:Y:S01]  /*2c80*/  FADD.FTZ R22, R22, R23 ;  /* 0x0000001716167221 */ /* 0x000fe20000010000 */
[----:B------:R-:W-:Y:S01]  /*2c90*/  FMUL.FTZ R23, R15, R19 ;  /* 0x000000130f177220 */ /* 0x000fe20000410000 */
[----:B------:R-:W-:-:S03]  /*2ca0*/  FFMA.FTZ R20, R25, R24, R28 ;  /* 0x0000001819147223 */ /* 0x000fc6000001001c */
[----:B------:R-:W-:Y:S01]  /*2cb0*/  FFMA.FTZ R27, R26, R23, R27 ;  /* 0x000000171a1b7223 */ /* 0x000fe2000001001b */
[----:B------:R-:W-:Y:S01]  /*2cc0*/  FADD.FTZ R16, R23, R22 ;  /* 0x0000001617107221 */ /* 0x000fe20000010000 */
[----:B------:R-:W-:Y:S01]  /*2cd0*/  FADD.FTZ R22, R17, R24 ;  /* 0x0000001811167221 */ /* 0x000fe20000010000 */
[----:B------:R-:W-:-:S07]  /*2ce0*/  FADD.FTZ R23, R30, R19 ;  /* 0x000000131e177221 */ /* 0x000fce0000010000 */
.L_x_697:
[----:B------:R-:W-:Y:S01]  /*2cf0*/  MOV R18, R16 ;  /* 0x0000001000127202 */ /* 0x000fe20000000f00 */
[----:B------:R-:W-:Y:S01]  /*2d00*/  STS.128 [R48], R20 ;  /* 0x0000001430007388 */ /* 0x000fe20000000c00 */
[C---:B------:R-:W-:Y:S01]  /*2d10*/  ISETP.GT.AND P1, PT, R5.reuse, 0x1e, PT ;  /* 0x0000001e0500780c */ /* 0x040fe20003f24270 */
[----:B------:R-:W-:Y:S01]  /*2d20*/  BSSY.RECONVERGENT B0, `(.L_x_698) ;  /* 0x0000021000007945 */ /* 0x000fe20003800200 */
[C---:B------:R-:W-:Y:S01]  /*2d30*/  ISETP.GT.AND P6, PT, R5.reuse, 0xf, PT ;  /* 0x0000000f0500780c */ /* 0x040fe20003fc4270 */
[----:B------:R-:W0:Y:S01]  /*2d40*/  SHFL.DOWN PT, R16, R27, 0x1, 0x1f ;  /* 0x08201f001b107f89 */ /* 0x000e2200000e0000 */
[----:B------:R-:W-:Y:S02]  /*2d50*/  ISETP.GT.AND P5, PT, R5, 0x17, PT ;  /* 0x000000170500780c */ /* 0x000fe40003fa4270 */
[----:B------:R-:W-:Y:S01]  /*2d60*/  ISETP.NE.AND P3, PT, R2, RZ, PT ;  /* 0x000000ff0200720c */ /* 0x000fe20003f65270 */
[----:B------:R-:W1:Y:S01]  /*2d70*/  SHFL.DOWN PT, R17, R18, 0x1, 0x1f ;  /* 0x08201f0012117f89 */ /* 0x000e6200000e0000 */
[----:B------:R-:W-:-:S05]  /*2d80*/  ISETP.GE.U32.AND P4, PT, R4, 0x2, PT ;  /* 0x000000020400780c */ /* 0x000fca0003f86070 */
        /* <DEDUP_REMOVED lines=13> */
[----:B------:R-:W-:-:S03]  /*2e60*/  ISETP.GT.U32.AND P1, PT, R2, 0xc, PT ;  /* 0x0000000c0200780c */ /* 0x000fc60003f24070 */
        /* <DEDUP_REMOVED lines=12> */
.L_x_699:
[----:B------:R-:W-:Y:S05]  /*2f30*/  BSYNC.RECONVERGENT B0 ;  /* 0x0000000000007941 */ /* 0x000fea0003800200 */
.L_x_698:
[----:B------:R-:W-:Y:S06]  /*2f40*/  BAR.SYNC.DEFER_BLOCKING 0x0 ;  /* 0x0000000000007b1d */ /* 0x000fec0000010000 */
[----:B------:R-:W-:Y:S04]  /*2f50*/  BSSY.RECONVERGENT B0, `(.L_x_700) ;  /* 0x0000024000007945 */ /* 0x000fe80003800200 */
[----:B------:R-:W-:Y:S05]  /*2f60*/  @P3 BRA `(.L_x_701) ;  /* 0x0000000000883947 */ /* 0x000fea0003800000 */
[----:B------:R-:W4:Y:S01]  /*2f70*/  S2UR UR7, SR_CgaCtaId ;  /* 0x00000000000779c3 */ /* 0x000f220000008800 */
[----:B------:R-:W-:Y:S02]  /*2f80*/  UMOV UR6, 0x400 ;  /* 0x0000040000067882 */ /* 0x000fe40000000000 */
[----:B----4-:R-:W-:-:S09]  /*2f90*/  ULEA UR6, UR7, UR6, 0x18 ;  /* 0x0000000607067291 */ /* 0x010fd2000f8ec0ff */
[----:B--2---:R-:W2:Y:S04]  /*2fa0*/  LDS.64 R18, [UR6+0x18] ;  /* 0x00001806ff127984 */ /* 0x004ea80008000a00 */
[----:B------:R-:W4:Y:S04]  /*2fb0*/  LDS.128 R28, [UR6+0x20] ;  /* 0x00002006ff1c7984 */ /* 0x000f280008000c00 */
[----:B-1----:R-:W1:Y:S01]  /*2fc0*/  LDS.128 R24, [UR6+0x30] ;  /* 0x00003006ff187984 */ /* 0x002e620008000c00 */
[----:B--2---:R-:W-:Y:S01]  /*2fd0*/  FADD.FTZ R61, R16, R18 ;  /* 0x00000012103d7221 */ /* 0x004fe20000010000 */
[----:B------:R-:W-:-:S02]  /*2fe0*/  FADD.FTZ R66, R17, R19 ;  /* 0x0000001311427221 */ /* 0x000fc40000010000 */
[----:B0--3--:R-:W0:Y:S01]  /*2ff0*/  LDS.128 R16, [UR6+0x40] ;  /* 0x00004006ff107984 */ /* 0x009e220008000c00 */
[----:B----4-:R-:W-:Y:S01]  /*3000*/  FADD.FTZ R61, R61, R28 ;  /* 0x0000001c3d3d7221 */ /* 0x010fe20000010000 */
[----:B------:R-:W-:-:S03]  /*3010*/  FADD.FTZ R66, R66, R29 ;  /* 0x0000001d42427221 */ /* 0x000fc60000010000 */
[----:B------:R-:W-:Y:S01]  /*3020*/  FADD.FTZ R61, R61, R30 ;  /* 0x0000001e3d3d7221 */ /* 0x000fe20000010000 */
[----:B------:R-:W-:Y:S02]  /*3030*/  FADD.FTZ R66, R66, R31 ;  /* 0x0000001f42427221 */ /* 0x000fe40000010000 */
[----:B------:R-:W-:Y:S01]  /*3040*/  LDS.128 R28, [UR6+0x60] ;  /* 0x00006006ff1c7984 */ /* 0x000fe20008000c00 */
[----:B-1----:R-:W-:Y:S01]  /*3050*/  FADD.FTZ R61, R61, R24 ;  /* 0x000000183d3d7221 */ /* 0x002fe20000010000 */
[----:B------:R-:W-:-:S03]  /*3060*/  FADD.FTZ R66, R66, R25 ;  /* 0x0000001942427221 */ /* 0x000fc60000010000 */
[----:B------:R-:W-:Y:S01]  /*3070*/  FADD.FTZ R61, R61, R26 ;  /* 0x0000001a3d3d7221 */ /* 0x000fe20000010000 */
[----:B------:R-:W-:Y:S02]  /*3080*/  FADD.FTZ R66, R66, R27 ;  /* 0x0000001b42427221 */ /* 0x000fe40000010000 */
[----:B------:R-:W1:Y:S01]  /*3090*/  LDS.128 R24, [UR6+0x50] ;  /* 0x00005006ff187984 */ /* 0x000e620008000c00 */
[----:B0-----:R-:W-:Y:S01]  /*30a0*/  FADD.FTZ R61, R61, R16 ;  /* 0x000000103d3d7221 */ /* 0x001fe20000010000 */
[----:B------:R-:W-:Y:S02]  /*30b0*/  FADD.FTZ R66, R66, R17 ;  /* 0x0000001142427221 */ /* 0x000fe40000010000 */
[----:B------:R-:W0:Y:S01]  /*30c0*/  LDS.64 R16, [UR6+0x70] ;  /* 0x00007006ff107984 */ /* 0x000e220008000a00 */
[----:B------:R-:W-:Y:S01]  /*30d0*/  FADD.FTZ R61, R61, R18 ;  /* 0x000000123d3d7221 */ /* 0x000fe20000010000 */
[----:B------:R-:W-:-:S03]  /*30e0*/  FADD.FTZ R66, R66, R19 ;  /* 0x0000001342427221 */ /* 0x000fc60000010000 */
[----:B-1----:R-:W-:Y:S01]  /*30f0*/  FADD.FTZ R61, R61, R24 ;  /* 0x000000183d3d7221 */ /* 0x002fe20000010000 */
        /* <DEDUP_REMOVED lines=9> */
.L_x_701:
[----:B------:R-:W-:Y:S05]  /*3190*/  BSYNC.RECONVERGENT B0 ;  /* 0x0000000000007941 */ /* 0x000fea0003800200 */
.L_x_700:
[----:B------:R-:W-:Y:S06]  /*31a0*/  BAR.SYNC.DEFER_BLOCKING 0x0 ;  /* 0x0000000000007b1d */ /* 0x000fec0000010000 */
[----:B------:R-:W-:Y:S04]  /*31b0*/  BSSY.RECONVERGENT B0, `(.L_x_702) ;  /* 0x000009d000007945 */ /* 0x000fe80003800200 */
[----:B------:R-:W-:Y:S05]  /*31c0*/  @P1 BRA `(.L_x_703) ;  /* 0x00000008006c1947 */ /* 0x000fea0003800000 */
[----:B------:R-:W4:Y:S04]  /*31d0*/  LDS.128 R28, [R48+0xd0] ;  /* 0x0000d000301c7984 */ /* 0x000f280000000c00 */
[----:B-1----:R-:W1:Y:S01]  /*31e0*/  LDS.128 R24, [R48+0x1a0] ;  /* 0x0001a00030187984 */ /* 0x002e620000000c00 */
[----:B----4-:R-:W-:Y:S01]  /*31f0*/  FADD.FTZ R19, R20, R28 ;  /* 0x0000001c14137221 */ /* 0x010fe20000010000 */
[----:B--2---:R-:W-:Y:S01]  /*3200*/  FADD.FTZ R18, R21, R29 ;  /* 0x0000001d15127221 */ /* 0x004fe20000010000 */
[----:B------:R-:W-:Y:S01]  /*3210*/  FADD.FTZ R61, R22, R30 ;  /* 0x0000001e163d7221 */ /* 0x000fe20000010000 */
[----:B------:R-:W-:Y:S01]  /*3220*/  FADD.FTZ R66, R23, R31 ;  /* 0x0000001f17427221 */ /* 0x000fe20000010000 */
[----:B-1----:R-:W-:Y:S01]  /*3230*/  FADD.FTZ R19, R19, R24 ;  /* 0x0000001813137221 */ /* 0x002fe20000010000 */
[----:B------:R-:W1:Y:S01]  /*3240*/  LDS.128 R28, [R48+0x270] ;  /* 0x00027000301c7984 */ /* 0x000e620000000c00 */
[----:B------:R-:W-:Y:S01]  /*3250*/  FADD.FTZ R18, R18, R25 ;  /* 0x0000001912127221 */ /* 0x000fe20000010000 */
[----:B------:R-:W-:Y:S01]  /*3260*/  FADD.FTZ R61, R61, R26 ;  /* 0x0000001a3d3d7221 */ /* 0x000fe20000010000 */
[----:B------:R-:W-:Y:S01]  /*3270*/  FADD.FTZ R66, R66, R27 ;  /* 0x0000001b42427221 */ /* 0x000fe20000010000 */
        /* <DEDUP_REMOVED lines=126> */
[----:B------:R-:W-:Y:S01]  /*3a60*/  LDS.128 R28, [R48+0x1930] ;  /* 0x00193000301c7984 */ /* 0x000fe20000000c00 */
[----:B--2---:R-:W-:Y:S01]  /*3a70*/  FADD.FTZ R19, R19, R20 ;  /* 0x0000001413137221 */ /* 0x004fe20000010000 */
[----:B------:R-:W-:Y:S01]  /*3a80*/  FADD.FTZ R18, R18, R21 ;  /* 0x0000001512127221 */ /* 0x000fe20000010000 */
[----:B------:R-:W-:Y:S01]  /*3a90*/  FADD.FTZ R61, R61, R22 ;  /* 0x000000163d3d7221 */ /* 0x000fe20000010000 */
[----:B------:R-:W-:-:S02]  /*3aa0*/  FADD.FTZ R66, R66, R23 ;  /* 0x0000001742427221 */ /* 0x000fc40000010000 */
[----:B------:R-:W1:Y:S01]  /*3ab0*/  LDS.128 R20, [R48+0x1860] ;  /* 0x0018600030147984 */ /* 0x000e620000000c00 */
        /* <DEDUP_REMOVED lines=12> */
.L_x_703:
[----:B------:R-:W-:Y:S05]  /*3b80*/  BSYNC.RECONVERGENT B0 ;  /* 0x0000000000007941 */ /* 0x000fea0003800200 */
.L_x_702:
[----:B------:R-:W-:Y:S04]  /*3b90*/  BSSY.RECONVERGENT B0, `(.L_x_704) ;  /* 0x000001d000007945 */ /* 0x000fe80003800200 */
[----:B------:R-:W-:Y:S05]  /*3ba0*/  @P1 BRA `(.L_x_705) ;  /* 0x00000000006c1947 */ /* 0x000fea0003800000 */
[----:B--2---:R-:W1:Y:S08]  /*3bb0*/  LDC.64 R18, c[0x0][0x3f8] ;  /* 0x0000fe00ff127b82 */ /* 0x004e700000000a00 */
        /* <DEDUP_REMOVED lines=26> */
.L_x_705:
[----:B------:R-:W-:Y:S05]  /*3d60*/  BSYNC.RECONVERGENT B0 ;  /* 0x0000000000007941 */ /* 0x000fea0003800200 */
.L_x_704:
[----:B------:R-:W-:Y:S05]  /*3d70*/  @!P4 BRA `(.L_x_706) ;  /* 0x00000008008cc947 */ /* 0x000fea0003800000 */
[----:B------:R-:W5:Y:S01]  /*3d80*/  LDC.64 R66, c[0x0][0x3d0] ;  /* 0x0000f400ff427b82 */ /* 0x000f620000000a00 */
[----:B--2-4-:R-:W-:Y:S02]  /*3d90*/  LOP3.LUT R18, R38, 0x1, RZ, 0xc0, !PT ;  /* 0x0000000126127812 */ /* 0x014fe400078ec0ff */
[----:B------:R-:W-:-:S03]  /*3da0*/  ISETP.GE.U32.AND P4, PT, R4, 0x8, PT ;  /* 0x000000080400780c */ /* 0x000fc60003f86070 */
[----:B------:R-:W-:-:S04]  /*3db0*/  IMAD R23, R18, R3, RZ ;  /* 0x0000000312177224 */ /* 0x000fc800078e02ff */
[----:B------:R-:W-:-:S05]  /*3dc0*/  IMAD R18, R23, R4, RZ ;  /* 0x0000000417127224 */ /* 0x000fca00078e02ff */
[----:B------:R-:W-:-:S05]  /*3dd0*/  SHF.L.U32 R19, R18, 0x1, RZ ;  /* 0x0000000112137819 */ /* 0x000fca00000006ff */
[----:B-----5:R-:W-:Y:S01]  /*3de0*/  IMAD.WIDE R66, R19, 0x4, R66 ;  /* 0x0000000413427825 */ /* 0x020fe200078e0242 */
[----:B------:R-:W-:Y:S06]  /*3df0*/  @P3 BRA `(.L_x_707) ;  /* 0x00000000004c3947 */ /* 0x000fec0003800000 */
[----:B------:R-:W2:Y:S01]  /*3e00*/  LDC.64 R18, c[0x0][0x3c8] ;  /* 0x0000f200ff127b82 */ /* 0x000ea20000000a00 */
[----:B------:R-:W-:Y:S01]  /*3e10*/  LOP3.LUT P1, R22, R38, 0x2, RZ, 0xc0, !PT ;  /* 0x0000000226167812 */ /* 0x000fe2000782c0ff */
[----:B------:R-:W-:Y:S01]  /*3e20*/  IMAD.WIDE.U32 R20, R46, 0x8, R66 ;  /* 0x000000082e147825 */ /* 0x000fe200078e0042 */
[----:B------:R-:W-:Y:S02]  /*3e30*/  IADD3 R23, PT, PT, R23, R0, RZ ;  /* 0x0000000017177210 */ /* 0x000fe40007ffe0ff */
[----:B-1----:R-:W-:Y:S02]  /*3e40*/  SEL R25, R4, RZ, !P1 ;  /* 0x000000ff04197207 */ /* 0x002fe40004800000 */
[----:B------:R4:W-:Y:S02]  /*3e50*/  STG.E.64 desc[UR8][R20.64], R16 ;  /* 0x0000001014007986 */ /* 0x0009e4000c101b08 */
[----:B------:R-:W-:Y:S01]  /*3e60*/  ISETP.NE.AND P1, PT, R25, -0x1, PT ;  /* 0xffffffff1900780c */ /* 0x000fe20003f25270 */
[----:B--2---:R-:W-:Y:S01]  /*3e70*/  IMAD.WIDE.U32 R18, R23, 0x4, R18 ;  /* 0x0000000417127825 */ /* 0x004fe200078e0012 */
[----:B------:R-:W-:Y:S01]  /*3e80*/  IADD3 R23, PT, PT, -R22, 0x1, RZ ;  /* 0x0000000116177810 */ /* 0x000fe20007ffe1ff */
[----:B------:R-:W-:Y:S06]  /*3e90*/  MEMBAR.ALL.GPU ;  /* 0x0000000000007992 */ /* 0x000fec000000a000 */
[----:B------:R-:W-:-:S00]  /*3ea0*/  ERRBAR ;  /* 0x00000000000079ab */ /* 0x000fc00000000000 */
[----:B------:R-:W-:Y:S06]  /*3eb0*/  CGAERRBAR ;  /* 0x00000000000075ab */ /* 0x000fec0000000000 */
[----:B------:R4:W-:Y:S01]  /*3ec0*/  REDG.E.ADD.S32.STRONG.GPU desc[UR8][R18.64], R23 ;  /* 0x000000171200798e */ /* 0x0009e2000c12e308 */
[----:B------:R-:W-:Y:S05]  /*3ed0*/  @!P1 BRA `(.L_x_707) ;  /* 0x0000000000149947 */ /* 0x000fea0003800000 */
.L_x_708:
[----:B----4-:R-:W2:Y:S04]  /*3ee0*/  LDG.E.STRONG.GPU R20, desc[UR8][R18.64] ;  /* 0x0000000812147981 */ /* 0x010ea8000c1ef900 */
[----:B--2---:R-:W-:Y:S01]  /*3ef0*/  CCTL.IVALL ;  /* 0x00000000ff00798f */ /* 0x004fe20002000000 */
[----:B------:R-:W-:Y:S05]  /*3f00*/  YIELD ;  /* 0x0000000000007946 */ /* 0x000fea0003800000 */
[----:B------:R-:W-:-:S13]  /*3f10*/  ISETP.NE.AND P1, PT, R20, R25, PT ;  /* 0x000000191400720c */ /* 0x000fda0003f25270 */
[----:B------:R-:W-:Y:S05]  /*3f20*/  @P1 BRA `(.L_x_708) ;  /* 0xfffffffc00ec1947 */ /* 0x000fea000383ffff */
.L_x_707:
[----:B------:R-:W-:Y:S05]  /*3f30*/  WARPSYNC.ALL ;  /* 0x0000000000007948 */ /* 0x000fea0003800000 */
[----:B------:R-:W-:Y:S01]  /*3f40*/  BAR.SYNC.DEFER_BLOCKING 0x0 ;  /* 0x0000000000007b1d */ /* 0x000fe20000010000 */
[----:B------:R-:W-:-:S05]  /*3f50*/  HFMA2 R24, -RZ, RZ, 0, 0 ;  /* 0x00000000ff187431 */ /* 0x000fca00000001ff */
[----:B------:R-:W-:Y:S05]  /*3f60*/  @!P4 BRA `(.L_x_709) ;  /* 0x000000040018c947 */ /* 0x000fea0003800000 */
[C-C-:B------:R-:W-:Y:S01]  /*3f70*/  IMAD R26, R3.reuse, 0x6, R0.reuse ;  /* 0x00000006031a7824 */ /* 0x140fe200078e0200 */
[CC--:B------:R-:W-:Y:S01]  /*3f80*/  LEA R24, R3.reuse, R0.reuse, 0x2 ;  /* 0x0000000003187211 */ /* 0x0c0fe200078e10ff */
[C-C-:B-1----:R-:W-:Y:S01]  /*3f90*/  IMAD R25, R3.reuse, 0x5, R0.reuse ;  /* 0x0000000503197824 */ /* 0x142fe200078e0200 */
[CC--:B------:R-:W-:Y:S01]  /*3fa0*/  LEA R29, R3.reuse, R0.reuse, 0x1 ;  /* 0x00000000031d7211 */ /* 0x0c0fe200078e08ff */
[C-C-:B------:R-:W-:Y:S01]  /*3fb0*/  IMAD R28, R3.reuse, 0x3, R0.reuse ;  /* 0x00000003031c7824 */ /* 0x140fe200078e0200 */
[----:B------:R-:W-:Y:S01]  /*3fc0*/  IADD3 R60, PT, PT, R0, R3, RZ ;  /* 0x00000003003c7210 */ /* 0x000fe20007ffe0ff */
[----:B------:R-:W-:Y:S01]  /*3fd0*/  IMAD R27, R3, 0x7, R0 ;  /* 0x00000007031b7824 */ /* 0x000fe200078e0200 */
[----:B------:R-:W-:Y:S01]  /*3fe0*/  MOV R31, RZ ;  /* 0x000000ff001f7202 */ /* 0x000fe20000000f00 */
[----:B------:R-:W-:Y:S01]  /*3ff0*/  UIADD3 UR6, UPT, UPT, -UR11, URZ, URZ ;  /* 0x000000ff0b067290 */ /* 0x000fe2000fffe1ff */
[----:B------:R-:W-:-:S11]  /*4000*/  MOV R30, R0 ;  /* 0x00000000001e7202 */ /* 0x000fd60000000f00 */
.L_x_710:
[----:B------:R-:W-:Y:S02]  /*4010*/  ISETP.EQ.OR P1, PT, RZ, UR6, P3 ;  /* 0x00000006ff007c0c */ /* 0x000fe40009f22670 */
[----:B----4-:R-:W-:-:S04]  /*4020*/  IADD3 R18, PT, PT, R31, 0x1, RZ ;  /* 0x000000011f127810 */ /* 0x010fc80007ffe0ff */
[----:B------:R-:W-:-:S07]  /*4030*/  ISETP.EQ.OR P5, PT, R18, UR11, P3 ;  /* 0x0000000b12007c0c */ /* 0x000fce0009fa2670 */
[----:B------:R-:W-:-:S06]  /*4040*/  @!P1 IMAD.WIDE.U32 R18, R30, 0x8, R66 ;  /* 0x000000081e129825 */ /* 0x000fcc00078e0042 */
[----:B------:R-:W0:Y:S01]  /*4050*/  @!P1 LDG.E.64 R18, desc[UR8][R18.64] ;  /* 0x0000000812129981 */ /* 0x000e22000c1e1b00 */
[----:B------:R-:W-:-:S06]  /*4060*/  @!P5 IMAD.WIDE.U32 R22, R60, 0x8, R66 ;  /* 0x000000083c16d825 */ /* 0x000fcc00078e0042 */
[----:B------:R-:W2:Y:S01]  /*4070*/  @!P5 LDG.E.64 R22, desc[UR8][R22.64] ;  /* 0x000000081616d981 */ /* 0x000ea2000c1e1b00 */
[----:B------:R-:W-:-:S04]  /*4080*/  IADD3 R20, PT, PT, R31, 0x2, RZ ;  /* 0x000000021f147810 */ /* 0x000fc80007ffe0ff */
[----:B------:R-:W-:Y:S02]  /*4090*/  ISETP.EQ.OR P6, PT, R20, UR11, P3 ;  /* 0x0000000b14007c0c */ /* 0x000fe40009fc2670 */
[----:B------:R-:W-:-:S04]  /*40a0*/  IADD3 R20, PT, PT, R31, 0x3, RZ ;  /* 0x000000031f147810 */ /* 0x000fc80007ffe0ff */
[----:B------:R-:W-:Y:S02]  /*40b0*/  ISETP.EQ.OR P4, PT, R20, UR11, P3 ;  /* 0x0000000b14007c0c */ /* 0x000fe40009f82670 */
[----:B------:R-:W-:Y:S01]  /*40c0*/  IADD3 R20, PT, PT, R31, 0x4, RZ ;  /* 0x000000041f147810 */ /* 0x000fe20007ffe0ff */
[----:B0--3--:R-:W-:Y:S01]  /*40d0*/  @!P1 FADD.FTZ R16, R16, R18 ;  /* 0x0000001210109221 */ /* 0x009fe20000010000 */
[----:B------:R-:W-:Y:S02]  /*40e0*/  @!P1 FADD.FTZ R17, R17, R19 ;  /* 0x0000001311119221 */ /* 0x000fe40000010000 */
[----:B------:R-:W-:Y:S01]  /*40f0*/  ISETP.EQ.OR P1, PT, R20, UR11, P3 ;  /* 0x0000000b14007c0c */ /* 0x000fe20009f22670 */
[----:B------:R-:W-:-:S06]  /*4100*/  @!P6 IMAD.WIDE.U32 R20, R29, 0x8, R66 ;  /* 0x000000081d14e825 */ /* 0x000fcc00078e0042 */
[----:B------:R-:W-:-:S04]  /*4110*/  @!P4 IMAD.WIDE.U32 R18, R28, 0x8, R66 ;  /* 0x000000081c12c825 */ /* 0x000fc800078e0042 */
[----:B--2---:R-:W-:Y:S01]  /*4120*/  @!P5 FADD.FTZ R16, R16, R22 ;  /* 0x000000161010d221 */ /* 0x004fe20000010000 */
[----:B------:R-:W2:Y:S04]  /*4130*/  @!P6 LDG.E.64 R20, desc[UR8][R20.64] ;  /* 0x000000081414e981 */ /* 0x000ea8000c1e1b00 */
[----:B------:R-:W3:Y:S01]  /*4140*/  @!P4 LDG.E.64 R18, desc[UR8][R18.64] ;  /* 0x000000081212c981 */ /* 0x000ee2000c1e1b00 */
[----:B------:R-:W-:Y:S01]  /*4150*/  @!P5 FADD.FTZ R17, R17, R23 ;  /* 0x000000171111d221 */ /* 0x000fe20000010000 */
[----:B------:R-:W-:-:S06]  /*4160*/  @!P1 IMAD.WIDE.U32 R22, R24, 0x8, R66 ;  /* 0x0000000818169825 */ /* 0x000fcc00078e0042 */
[----:B------:R-:W4:Y:S01]  /*4170*/  @!P1 LDG.E.64 R22, desc[UR8][R22.64] ;  /* 0x0000000816169981 */ /* 0x000f22000c1e1b00 */
[----:B------:R-:W-:-:S04]  /*4180*/  IADD3 R61, PT, PT, R31, 0x5, RZ ;  /* 0x000000051f3d7810 */ /* 0x000fc80007ffe0ff */
[----:B------:R-:W-:Y:S01]  /*4190*/  ISETP.EQ.OR P5, PT, R61, UR11, P3 ;  /* 0x0000000b3d007c0c */ /* 0x000fe20009fa2670 */
[----:B--2---:R-:W-:Y:S01]  /*41a0*/  @!P6 FADD.FTZ R16, R16, R20 ;  /* 0x000000141010e221 */ /* 0x004fe20000010000 */
[----:B------:R-:W-:Y:S01]  /*41b0*/  @!P6 FADD.FTZ R17, R17, R21 ;  /* 0x000000151111e221 */ /* 0x000fe20000010000 */
[----:B------:R-:W-:Y:S02]  /*41c0*/  IADD3 R20, PT, PT, R31, 0x6, RZ ;  /* 0x000000061f147810 */ /* 0x000fe40007ffe0ff */
[----:B---3--:R-:W-:Y:S01]  /*41d0*/  @!P4 FADD.FTZ R16, R16, R18 ;  /* 0x000000121010c221 */ /* 0x008fe20000010000 */
[----:B------:R-:W-:Y:S01]  /*41e0*/  @!P4 FADD.FTZ R17, R17, R19 ;  /* 0x000000131111c221 */ /* 0x000fe20000010000 */
[----:B------:R-:W-:Y:S02]  /*41f0*/  ISETP.EQ.OR P4, PT, R20, UR11, P3 ;  /* 0x0000000b14007c0c */ /* 0x000fe40009f82670 */
[----:B------:R-:W-:-:S04]  /*4200*/  IADD3 R18, PT, PT, R31, 0x7, RZ ;  /* 0x000000071f127810 */ /* 0x000fc80007ffe0ff */
[----:B------:R-:W-:Y:S01]  /*4210*/  ISETP.EQ.OR P6, PT, R18, UR11, P3 ;  /* 0x0000000b12007c0c */ /* 0x000fe20009fc2670 */
[----:B------:R-:W-:-:S04]  /*4220*/  @!P5 IMAD.WIDE.U32 R18, R25, 0x8, R66 ;  /* 0x000000081912d825 */ /* 0x000fc800078e0042 */
[----:B----4-:R-:W-:Y:S01]  /*4230*/  @!P1 FADD.FTZ R16, R16, R22 ;  /* 0x0000001610109221 */ /* 0x010fe20000010000 */
[----:B------:R-:W-:Y:S01]  /*4240*/  @!P1 FADD.FTZ R17, R17, R23 ;  /* 0x0000001711119221 */ /* 0x000fe20000010000 */
[--C-:B------:R-:W-:Y:S01]  /*4250*/  @!P4 IMAD.WIDE.U32 R20, R26, 0x8, R66.reuse ;  /* 0x000000081a14c825 */ /* 0x100fe200078e0042 */
[----:B------:R-:W2:Y:S05]  /*4260*/  @!P5 LDG.E.64 R18, desc[UR8][R18.64] ;  /* 0x000000081212d981 */ /* 0x000eaa000c1e1b00 */
[----:B------:R-:W-:Y:S01]  /*4270*/  @!P6 IMAD.WIDE.U32 R22, R27, 0x8, R66 ;  /* 0x000000081b16e825 */ /* 0x000fe200078e0042 */
[----:B------:R-:W3:Y:S05]  /*4280*/  @!P4 LDG.E.64 R20, desc[UR8][R20.64] ;  /* 0x000000081414c981 */ /* 0x000eea000c1e1b00 */
[----:B------:R-:W4:Y:S01]  /*4290*/  @!P6 LDG.E.64 R22, desc[UR8][R22.64] ;  /* 0x000000081616e981 */ /* 0x000f22000c1e1b00 */
[----:B------:R-:W-:Y:S01]  /*42a0*/  IADD3 R31, PT, PT, R31, 0x8, RZ ;  /* 0x000000081f1f7810 */ /* 0x000fe20007ffe0ff */
[----:B------:R-:W-:Y:S01]  /*42b0*/  UIADD3 UR6, UPT, UPT, UR6, 0x8, URZ ;  /* 0x0000000806067890 */ /* 0x000fe2000fffe0ff */
[----:B------:R-:W-:-:S02]  /*42c0*/  LEA R30, R3, R30, 0x3 ;  /* 0x0000001e031e7211 */ /* 0x000fc400078e18ff */
[----:B------:R-:W-:Y:S02]  /*42d0*/  ISETP.NE.AND P1, PT, R31, R39, PT ;  /* 0x000000271f00720c */ /* 0x000fe40003f25270 */
[C---:B------:R-:W-:Y:S02]  /*42e0*/  LEA R60, R3.reuse, R60, 0x3 ;  /* 0x0000003c033c7211 */ /* 0x040fe400078e18ff */
[C---:B------:R-:W-:Y:S02]  /*42f0*/  LEA R29, R3.reuse, R29, 0x3 ;  /* 0x0000001d031d7211 */ /* 0x040fe400078e18ff */
[C---:B------:R-:W-:Y:S02]  /*4300*/  LEA R28, R3.reuse, R28, 0x3 ;  /* 0x0000001c031c7211 */ /* 0x040fe400078e18ff */
[C---:B------:R-:W-:Y:S02]  /*4310*/  LEA R24, R3.reuse, R24, 0x3 ;  /* 0x0000001803187211 */ /* 0x040fe400078e18ff */
[----:B------:R-:W-:-:S02]  /*4320*/  LEA R25, R3, R25, 0x3 ;  /* 0x0000001903197211 */ /* 0x000fc400078e18ff */
[C---:B------:R-:W-:Y:S02]  /*4330*/  LEA R26, R3.reuse, R26, 0x3 ;  /* 0x0000001a031a7211 */ /* 0x040fe400078e18ff */
[----:B------:R-:W-:Y:S01]  /*4340*/  LEA R27, R3, R27, 0x3 ;  /* 0x0000001b031b7211 */ /* 0x000fe200078e18ff */
[----:B--2---:R-:W-:Y:S01]  /*4350*/  @!P5 FADD.FTZ R16, R16, R18 ;  /* 0x000000121010d221 */ /* 0x004fe20000010000 */
[----:B------:R-:W-:-:S03]  /*4360*/  @!P5 FADD.FTZ R17, R17, R19 ;  /* 0x000000131111d221 */ /* 0x000fc60000010000 */
[----:B---3--:R-:W-:Y:S01]  /*4370*/  @!P4 FADD.FTZ R16, R16, R20 ;  /* 0x000000141010c221 */ /* 0x008fe20000010000 */
[----:B------:R-:W-:-:S03]  /*4380*/  @!P4 FADD.FTZ R17, R17, R21 ;  /* 0x000000151111c221 */ /* 0x000fc60000010000 */
[----:B----4-:R-:W-:Y:S01]  /*4390*/  @!P6 FADD.FTZ R16, R16, R22 ;  /* 0x000000161010e221 */ /* 0x010fe20000010000 */
[----:B------:R-:W-:Y:S01]  /*43a0*/  @!P6 FADD.FTZ R17, R17, R23 ;  /* 0x000000171111e221 */ /* 0x000fe20000010000 */
[----:B------:R-:W-:Y:S06]  /*43b0*/  @P1 BRA `(.L_x_710) ;  /* 0xfffffffc00141947 */ /* 0x000fec000383ffff */
[----:B------:R-:W-:-:S07]  /*43c0*/  MOV R24, R39 ;  /* 0x0000002700187202 */ /* 0x000fce0000000f00 */
.L_x_709:
[----:B------:R-:W-:-:S13]  /*43d0*/  ISETP.NE.AND P1, PT, R45, RZ, PT ;  /* 0x000000ff2d00720c */ /* 0x000fda0003f25270 */
[----:B------:R-:W-:Y:S05]  /*43e0*/  @!P1 BRA `(.L_x_706) ;  /* 0x0000000000f09947 */ /* 0x000fea0003800000 */
[----:B----4-:R-:W-:Y:S02]  /*43f0*/  IADD3 R18, PT, PT, R45, -0x1, RZ ;  /* 0xffffffff2d127810 */ /* 0x010fe40007ffe0ff */
[----:B-1----:R-:W-:Y:S02]  /*4400*/  LOP3.LUT P1, R25, R4, 0x3, RZ, 0xc0, !PT ;  /* 0x0000000304197812 */ /* 0x002fe4000782c0ff */
[----:B------:R-:W-:-:S13]  /*4410*/  ISETP.GE.U32.AND P4, PT, R18, 0x3, PT ;  /* 0x000000031200780c */ /* 0x000fda0003f86070 */
[----:B------:R-:W-:Y:S05]  /*4420*/  @!P4 BRA `(.L_x_711) ;  /* 0x000000000070c947 */ /* 0x000fea0003800000 */
[----:B------:R-:W-:-:S13]  /*4430*/  ISETP.EQ.OR P6, PT, R24, UR11, P3 ;  /* 0x0000000b18007c0c */ /* 0x000fda0009fc2670 */
[----:B------:R-:W-:-:S04]  /*4440*/  @!P6 IMAD R19, R24, R3, R0 ;  /* 0x000000031813e224 */ /* 0x000fc800078e0200 */
[----:B------:R-:W-:-:S06]  /*4450*/  @!P6 IMAD.WIDE.U32 R18, R19, 0x8, R66 ;  /* 0x000000081312e825 */ /* 0x000fcc00078e0042 */
[----:B------:R-:W0:Y:S01]  /*4460*/  @!P6 LDG.E.64 R18, desc[UR8][R18.64] ;  /* 0x000000081212e981 */ /* 0x000e22000c1e1b00 */
[C---:B------:R-:W-:Y:S02]  /*4470*/  IADD3 R21, PT, PT, R24.reuse, 0x1, RZ ;  /* 0x0000000118157810 */ /* 0x040fe40007ffe0ff */
[C---:B------:R-:W-:Y:S02]  /*4480*/  IADD3 R23, PT, PT, R24.reuse, 0x2, RZ ;  /* 0x0000000218177810 */ /* 0x040fe40007ffe0ff */
[----:B------:R-:W-:Y:S02]  /*4490*/  ISETP.EQ.OR P5, PT, R21, UR11, P3 ;  /* 0x0000000b15007c0c */ /* 0x000fe40009fa2670 */
[----:B------:R-:W-:Y:S02]  /*44a0*/  IADD3 R27, PT, PT, R24, 0x3, RZ ;  /* 0x00000003181b7810 */ /* 0x000fe40007ffe0ff */
[----:B------:R-:W-:-:S09]  /*44b0*/  ISETP.EQ.OR P4, PT, R23, UR11, P3 ;  /* 0x0000000b17007c0c */ /* 0x000fd20009f82670 */
[----:B------:R-:W-:-:S04]  /*44c0*/  @!P5 IMAD R21, R21, R3, R0 ;  /* 0x000000031515d224 */ /* 0x000fc800078e0200 */
[----:B------:R-:W-:Y:S02]  /*44d0*/  @!P4 IMAD R23, R23, R3, R0 ;  /* 0x000000031717c224 */ /* 0x000fe400078e0200 */
[----:B0--3--:R-:W-:Y:S01]  /*44e0*/  @!P6 FADD.FTZ R16, R16, R18 ;  /* 0x000000121010e221 */ /* 0x009fe20000010000 */
[----:B------:R-:W-:Y:S01]  /*44f0*/  @!P6 FADD.FTZ R17, R17, R19 ;  /* 0x000000131111e221 */ /* 0x000fe20000010000 */
[----:B------:R-:W-:Y:S01]  /*4500*/  ISETP.EQ.OR P6, PT, R27, UR11, P3 ;  /* 0x0000000b1b007c0c */ /* 0x000fe20009fc2670 */
[----:B------:R-:W-:-:S04]  /*4510*/  @!P5 IMAD.WIDE.U32 R18, R21, 0x8, R66 ;  /* 0x000000081512d825 */ /* 0x000fc800078e0042 */
[----:B------:R-:W-:Y:S02]  /*4520*/  @!P4 IMAD.WIDE.U32 R20, R23, 0x8, R66 ;  /* 0x000000081714c825 */ /* 0x000fe400078e0042 */
[----:B------:R-:W2:Y:S04]  /*4530*/  @!P5 LDG.E.64 R18, desc[UR8][R18.64] ;  /* 0x000000081212d981 */ /* 0x000ea8000c1e1b00 */
[----:B------:R-:W3:Y:S02]  /*4540*/  @!P4 LDG.E.64 R20, desc[UR8][R20.64] ;  /* 0x000000081414c981 */ /* 0x000ee4000c1e1b00 */
[----:B------:R-:W-:-:S04]  /*4550*/  @!P6 IMAD R27, R27, R3, R0 ;  /* 0x000000031b1be224 */ /* 0x000fc800078e0200 */
[----:B------:R-:W-:-:S06]  /*4560*/  @!P6 IMAD.WIDE.U32 R22, R27, 0x8, R66 ;  /* 0x000000081b16e825 */ /* 0x000fcc00078e0042 */
[----:B------:R-:W4:Y:S01]  /*4570*/  @!P6 LDG.E.64 R22, desc[UR8][R22.64] ;  /* 0x000000081616e981 */ /* 0x000f22000c1e1b00 */
[----:B------:R-:W-:Y:S01]  /*4580*/  IADD3 R24, PT, PT, R24, 0x4, RZ ;  /* 0x0000000418187810 */ /* 0x000fe20007ffe0ff */
[----:B--2---:R-:W-:Y:S01]  /*4590*/  @!P5 FADD.FTZ R16, R16, R18 ;  /* 0x000000121010d221 */ /* 0x004fe20000010000 */
[----:B------:R-:W-:-:S03]  /*45a0*/  @!P5 FADD.FTZ R17, R17, R19 ;  /* 0x000000131111d221 */ /* 0x000fc60000010000 */
[----:B---3--:R-:W-:Y:S01]  /*45b0*/  @!P4 FADD.FTZ R16, R16, R20 ;  /* 0x000000141010c221 */ /* 0x008fe20000010000 */
[----:B------:R-:W-:-:S03]  /*45c0*/  @!P4 FADD.FTZ R17, R17, R21 ;  /* 0x000000151111c221 */ /* 0x000fc60000010000 */
[----:B----4-:R-:W-:Y:S01]  /*45d0*/  @!P6 FADD.FTZ R16, R16, R22 ;  /* 0x000000161010e221 */ /* 0x010fe20000010000 */
[----:B------:R-:W-:-:S07]  /*45e0*/  @!P6 FADD.FTZ R17, R17, R23 ;  /* 0x000000171111e221 */ /* 0x000fce0000010000 */
.L_x_711:
        /* <DEDUP_REMOVED lines=18> */
.L_x_712:
        /* <DEDUP_REMOVED lines=9> */
.L_x_713:
[----:B------:R-:W-:Y:S05]  /*47a0*/  BSYNC.RECONVERGENT B0 ;  /* 0x0000000000007941 */ /* 0x000fea0003800200 */
.L_x_706:
[----:B------:R-:W5:Y:S01]  /*47b0*/  S2UR UR7, SR_CgaCtaId ;  /* 0x00000000000779c3 */ /* 0x000f620000008800 */
[----:B------:R-:W-:Y:S01]  /*47c0*/  UMOV UR6, 0x400 ;  /* 0x0000040000067882 */ /* 0x000fe20000000000 */
[----:B------:R-:W0:Y:S01]  /*47d0*/  LDCU.64 UR16, c[0x0][0x400] ;  /* 0x00008000ff1077ac */ /* 0x000e220008000a00 */
[--C-:B----4-:R-:W-:Y:S01]  /*47e0*/  HADD2.F32 R20, -RZ, R50.reuse.H0_H0 ;  /* 0x20000032ff147230 */ /* 0x110fe20000004100 */
[----:B------:R-:W-:Y:S01]  /*47f0*/  IADD3 R21, PT, PT, R49, 0x20, RZ ;  /* 0x0000002031157810 */ /* 0x000fe20007ffe0ff */
[----:B------:R-:W-:Y:S02]  /*4800*/  HADD2.F32 R50, -RZ, R50.H1_H1 ;  /* 0x30000032ff327230 */ /* 0x000fe40000004100 */
[----:B------:R-:W-:Y:S02]  /*4810*/  HADD2.F32 R22, -RZ, R36.H0_H0 ;  /* 0x20000024ff167230 */ /* 0x000fe40000004100 */
[--C-:B------:R-:W-:Y:S02]  /*4820*/  HADD2.F32 R19, -RZ, R51.reuse.H0_H0 ;  /* 0x20000033ff137230 */ /* 0x100fe40000004100 */
[----:B--2---:R-:W-:-:S02]  /*4830*/  HADD2.F32 R18, -RZ, R51.H1_H1 ;  /* 0x30000033ff127230 */ /* 0x004fc40000004100 */
[----:B------:R-:W-:Y:S01]  /*4840*/  FADD.FTZ R22, R22, -UR13 ;  /* 0x8000000d16167e21 */ /* 0x000fe20008010000 */
[----:B------:R-:W-:Y:S01]  /*4850*/  HADD2.F32 R36, -RZ, R36.H1_H1 ;  /* 0x30000024ff247230 */ /* 0x000fe20000004100 */
[----:B0-----:R-:W-:Y:S01]  /*4860*/  ISETP.GE.U32.AND P1, PT, R21, UR16, PT ;  /* 0x0000001015007c0c */ /* 0x001fe2000bf26070 */
[----:B-----5:R-:W-:-:S09]  /*4870*/  ULEA UR6, UR7, UR6, 0x18 ;  /* 0x0000000607067291 */ /* 0x020fd2000f8ec0ff */
[----:B------:R-:W-:Y:S01]  /*4880*/  @!P3 STS.64 [UR6+0x80], R16 ;  /* 0x00008010ff00b988 */ /* 0x000fe20008000a06 */
[----:B------:R-:W-:Y:S06]  /*4890*/  BAR.SYNC.DEFER_BLOCKING 0x0 ;  /* 0x0000000000007b1d */ /* 0x000fec0000010000 */
[----:B---3--:R-:W0:Y:S01]  /*48a0*/  LDS.64 R16, [UR6+0x80] ;  /* 0x00008006ff107984 */ /* 0x008e220008000a00 */
[----:B------:R-:W0:Y:S02]  /*48b0*/  LDCU UR6, c[0x0][0x42c] ;  /* 0x00008580ff0677ac */ /* 0x000e240008000800 */
[----:B0-----:R-:W-:Y:S01]  /*48c0*/  FMUL.FTZ R26, R16, UR6 ;  /* 0x00000006101a7c20 */ /* 0x001fe20008410000 */
[----:B------:R-:W-:Y:S01]  /*48d0*/  FMUL.FTZ R29, R17, UR6 ;  /* 0x00000006111d7c20 */ /* 0x000fe20008410000 */
[----:B------:R-:W-:Y:S01]  /*48e0*/  FADD.FTZ R17, R20, -UR13 ;  /* 0x8000000d14117e21 */ /* 0x000fe20008010000 */
[----:B------:R-:W-:Y:S01]  /*48f0*/  FADD.FTZ R16, R50, -UR13 ;  /* 0x8000000d32107e21 */ /* 0x000fe20008010000 */
[----:B------:R-:W-:-:S02]  /*4900*/  SHF.R.S32.HI R20, RZ, 0x1f, R21 ;  /* 0x0000001fff147819 */ /* 0x000fc40000011415 */
[----:B------:R-:W-:Y:S01]  /*4910*/  FMUL.FTZ R17, R17, UR10 ;  /* 0x0000000a11117c20 */ /* 0x000fe20008410000 */
[----:B------:R-:W-:Y:S01]  /*4920*/  FMUL.FTZ R16, R16, UR10 ;  /* 0x0000000a10107c20 */ /* 0x000fe20008410000 */
[----:B------:R-:W-:Y:S06]  /*4930*/  @!P2 BRA `(.L_x_714) ;  /* 0x000000000048a947 */ /* 0x000fec0003800000 */
[----:B------:R-:W-:Y:S01]  /*4940*/  FFMA.FTZ R24, R15, R16, R13 ;  /* 0x000000100f187223 */ /* 0x000fe2000001000d */
[----:B------:R-:W-:-:S03]  /*4950*/  FFMA.FTZ R23, R14, R17, R12 ;  /* 0x000000110e177223 */ /* 0x000fc6000001000c */
[----:B------:R-:W-:Y:S01]  /*4960*/  FMUL.FTZ R30, R24, -1.4426950216293334961 ;  /* 0xbfb8aa3b181e7820 */ /* 0x000fe20000410000 */
[----:B-1----:R-:W-:-:S05]  /*4970*/  FMUL.FTZ R25, R23, -1.4426950216293334961 ;  /* 0xbfb8aa3b17197820 */ /* 0x002fca0000410000 */
        /* <DEDUP_REMOVED lines=14> */
.L_x_714:
[----:B------:R-:W-:Y:S04]  /*4a60*/  BSSY.RECONVERGENT B0, `(.L_x_715) ;  /* 0x0000015000007945 */ /* 0x000fe80003800200 */
[----:B------:R-:W-:Y:S05]  /*4a70*/  @P0 BRA `(.L_x_716) ;  /* 0x00000000004c0947 */ /* 0x000fea0003800000 */
[----:B------:R-:W0:Y:S01]  /*4a80*/  LDCU.64 UR14, c[0x0][0x3f8] ;  /* 0x00007f00ff0e77ac */ /* 0x000e220008000a00 */
[C-C-:B------:R-:W-:Y:S01]  /*4a90*/  FFMA.FTZ R17, R26.reuse, R17, R29.reuse ;  /* 0x000000111a117223 */ /* 0x140fe2000001001d */
[----:B------:R-:W-:Y:S01]  /*4aa0*/  FFMA.FTZ R16, R26, R16, R29 ;  /* 0x000000101a107223 */ /* 0x000fe2000001001d */
[----:B------:R-:W-:Y:S01]  /*4ab0*/  SHF.R.S32.HI R24, RZ, 0x1f, R49 ;  /* 0x0000001fff187819 */ /* 0x000fe20000011431 */
[----:B------:R-:W2:Y:S01]  /*4ac0*/  LDCU.64 UR6, c[0x0][0x380] ;  /* 0x00007000ff0677ac */ /* 0x000ea20008000a00 */
[----:B------:R-:W-:Y:S01]  /*4ad0*/  FFMA.FTZ R19, R14, R19, -R17 ;  /* 0x000000130e137223 */ /* 0x000fe20000010811 */
[----:B------:R-:W-:Y:S01]  /*4ae0*/  FFMA.FTZ R23, R15, R18, -R16 ;  /* 0x000000120f177223 */ /* 0x000fe20000010810 */
[----:B------:R-:W-:Y:S02]  /*4af0*/  MOV R16, R64 ;  /* 0x0000004000107202 */ /* 0x000fe40000000f00 */
[----:B------:R-:W-:Y:S01]  /*4b00*/  MOV R17, R63 ;  /* 0x0000003f00117202 */ /* 0x000fe20000000f00 */
[----:B------:R-:W-:Y:S01]  /*4b10*/  FMUL.FTZ R23, R23, UR10 ;  /* 0x0000000a17177c20 */ /* 0x000fe20008410000 */
[----:B0-----:R-:W-:-:S02]  /*4b20*/  IMAD R24, R24, UR14, RZ ;  /* 0x0000000e18187c24 */ /* 0x001fc4000f8e02ff */
[----:B------:R-:W-:-:S04]  /*4b30*/  IMAD.WIDE.U32 R16, R49, UR14, R16 ;  /* 0x0000000e31107c25 */ /* 0x000fc8000f8e0010 */
[----:B-1----:R-:W-:Y:S02]  /*4b40*/  IMAD R25, R49, UR15, R24 ;  /* 0x0000000f31197c24 */ /* 0x002fe4000f8e0218 */
[----:B------:R-:W-:Y:S01]  /*4b50*/  FMUL.FTZ R24, R19, UR10 ;  /* 0x0000000a13187c20 */ /* 0x000fe20008410000 */
[C---:B--2---:R-:W-:Y:S02]  /*4b60*/  LEA R18, P0, R16.reuse, UR6, 0x1 ;  /* 0x0000000610127c11 */ /* 0x044fe4000f8008ff */
[----:B------:R-:W-:Y:S02]  /*4b70*/  IADD3 R25, PT, PT, R17, R25, RZ ;  /* 0x0000001911197210 */ /* 0x000fe40007ffe0ff */
[----:B------:R-:W-:Y:S02]  /*4b80*/  F2FP.F16.F32.PACK_AB R23, R23, R24 ;  /* 0x000000181717723e */ /* 0x000fe400000000ff */
[----:B------:R-:W-:-:S05]  /*4b90*/  LEA.HI.X R19, R16, UR7, R25, 0x1, P0 ;  /* 0x0000000710137c11 */ /* 0x000fca00080f0c19 */
[----:B------:R0:W-:Y:S02]  /*4ba0*/  STG.E desc[UR8][R18.64], R23 ;  /* 0x0000001712007986 */ /* 0x0001e4000c101908 */
.L_x_716:
[----:B------:R-:W-:Y:S05]  /*4bb0*/  BSYNC.RECONVERGENT B0 ;  /* 0x0000000000007941 */ /* 0x000fea0003800200 */
.L_x_715:
[----:B------:R-:W-:Y:S01]  /*4bc0*/  UISETP.NE.AND UP0, UPT, UR12, URZ, UPT ;  /* 0x000000ff0c00728c */ /* 0x000fe2000bf05270 */
[----:B------:R-:W-:Y:S01]  /*4bd0*/  FADD.FTZ R36, R36, -UR13 ;  /* 0x8000000d24247e21 */ /* 0x000fe20008010000 */
[----:B0-----:R-:W-:Y:S01]  /*4be0*/  FMUL.FTZ R19, R22, UR10 ;  /* 0x0000000a16137c20 */ /* 0x001fe20008410000 */
[----:B------:R-:W-:Y:S01]  /*4bf0*/  ISETP.GE.AND.EX P1, PT, R20, UR17, PT, P1 ;  /* 0x0000001114007c0c */ /* 0x000fe2000bf26310 */
[--C-:B------:R-:W-:Y:S02]  /*4c00*/  HADD2.F32 R18, -RZ, R35.reuse.H0_H0 ;  /* 0x20000023ff127230 */ /* 0x100fe40000004100 */
[----:B------:R-:W-:Y:S01]  /*4c10*/  FMUL.FTZ R36, R36, UR10 ;  /* 0x0000000a24247c20 */ /* 0x000fe20008410000 */
[----:B------:R-:W-:Y:S02]  /*4c20*/  HADD2.F32 R16, -RZ, R35.H1_H1 ;  /* 0x30000023ff107230 */ /* 0x000fe40000004100 */
[----:B------:R-:W-:Y:S01]  /*4c30*/  FFMA.FTZ R17, R26, R19, R29 ;  /* 0x000000131a117223 */ /* 0x000fe2000001001d */
[----:B------:R-:W-:Y:S06]  /*4c40*/  BRA.U !UP0, `(.L_x_717) ;  /* 0x0000000108487547 */ /* 0x000fec000b800000 */
[----:B------:R-:W-:Y:S01]  /*4c50*/  FFMA.FTZ R19, R14, R19, R12 ;  /* 0x000000130e137223 */ /* 0x000fe2000001000c */
[----:B------:R-:W-:-:S03]  /*4c60*/  FFMA.FTZ R22, R15, R36, R13 ;  /* 0x000000240f167223 */ /* 0x000fc6000001000d */
[----:B------:R-:W-:Y:S01]  /*4c70*/  FMUL.FTZ R23, R19, -1.4426950216293334961 ;  /* 0xbfb8aa3b13177820 */ /* 0x000fe20000410000 */
[----:B------:R-:W-:-:S05]  /*4c80*/  FMUL.FTZ R27, R22, -1.4426950216293334961 ;  /* 0xbfb8aa3b161b7820 */ /* 0x000fca0000410000 */
[----:B------:R-:W0:Y:S04]  /*4c90*/  MUFU.EX2 R23, R23 ;  /* 0x0000001700177308 */ /* 0x000e280000000800 */
[----:B------:R-:W2:Y:S01]  /*4ca0*/  MUFU.EX2 R27, R27 ;  /* 0x0000001b001b7308 */ /* 0x000ea20000000800 */
[----:B0-----:R-:W-:Y:S01]  /*4cb0*/  FADD.FTZ R24, R23, 1 ;  /* 0x3f80000017187421 */ /* 0x001fe20000010000 */
[----:B--2---:R-:W-:-:S03]  /*4cc0*/  FADD.FTZ R28, R27, 1 ;  /* 0x3f8000001b1c7421 */ /* 0x004fc60000010000 */
[----:B-1----:R-:W0:Y:S08]  /*4cd0*/  MUFU.RCP R25, R24 ;  /* 0x0000001800197308 */ /* 0x002e300000001000 */
        /* <DEDUP_REMOVED lines=9> */
.L_x_717:
[----:B------:R-:W-:Y:S01]  /*4d70*/  FFMA.FTZ R24, R26, R36, R29 ;  /* 0x000000241a187223 */ /* 0x000fe2000001001d */
[----:B------:R-:W-:Y:S01]  /*4d80*/  BSSY.RECONVERGENT B0, `(.L_x_718) ;  /* 0x0000014000007945 */ /* 0x000fe20003800200 */
[--C-:B------:R-:W-:Y:S02]  /*4d90*/  HADD2.F32 R22, -RZ, R34.reuse.H0_H0 ;  /* 0x20000022ff167230 */ /* 0x100fe40000004100 */
[----:B------:R-:W-:Y:S01]  /*4da0*/  FFMA.FTZ R18, R14, R18, -R17 ;  /* 0x000000120e127223 */ /* 0x000fe20000010811 */
[----:B------:R-:W-:Y:S02]  /*4db0*/  HADD2.F32 R34, -RZ, R34.H1_H1 ;  /* 0x30000022ff227230 */ /* 0x000fe40000004100 */
[----:B------:R-:W-:Y:S01]  /*4dc0*/  FFMA.FTZ R24, R15, R16, -R24 ;  /* 0x000000100f187223 */ /* 0x000fe20000010818 */
[----:B------:R-:W-:Y:S06]  /*4dd0*/  @P1 BRA `(.L_x_719) ;  /* 0x0000000000381947 */ /* 0x000fec0003800000 */
[----:B------:R-:W0:Y:S01]  /*4de0*/  LDCU.64 UR6, c[0x0][0x3f8] ;  /* 0x00007f00ff0677ac */ /* 0x000e220008000a00 */
[----:B------:R-:W-:Y:S02]  /*4df0*/  MOV R16, R64 ;  /* 0x0000004000107202 */ /* 0x000fe40000000f00 */
[----:B------:R-:W-:Y:S01]  /*4e00*/  MOV R17, R63 ;  /* 0x0000003f00117202 */ /* 0x000fe20000000f00 */
[----:B------:R-:W2:Y:S01]  /*4e10*/  LDCU.64 UR14, c[0x0][0x380] ;  /* 0x00007000ff0e77ac */ /* 0x000ea20008000a00 */
[----:B0-----:R-:W-:Y:S02]  /*4e20*/  IMAD R20, R20, UR6, RZ ;  /* 0x0000000614147c24 */ /* 0x001fe4000f8e02ff */
[----:B------:R-:W-:-:S04]  /*4e30*/  IMAD.WIDE.U32 R16, R21, UR6, R16 ;  /* 0x0000000615107c25 */ /* 0x000fc8000f8e0010 */
[----:B------:R-:W-:Y:S02]  /*4e40*/  IMAD R19, R21, UR7, R20 ;  /* 0x0000000715137c24 */ /* 0x000fe4000f8e0214 */
[----:B------:R-:W-:Y:S01]  /*4e50*/  FMUL.FTZ R21, R18, UR10 ;  /* 0x0000000a12157c20 */ /* 0x000fe20008410000 */
[----:B------:R-:W-:Y:S01]  /*4e60*/  FMUL.FTZ R20, R24, UR10 ;  /* 0x0000000a18147c20 */ /* 0x000fe20008410000 */
[----:B--2---:R-:W-:Y:S02]  /*4e70*/  LEA R18, P0, R16, UR14, 0x1 ;  /* 0x0000000e10127c11 */ /* 0x004fe4000f8008ff */
[----:B------:R-:W-:Y:S02]  /*4e80*/  IADD3 R19, PT, PT, R17, R19, RZ ;  /* 0x0000001311137210 */ /* 0x000fe40007ffe0ff */
[----:B------:R-:W-:Y:S02]  /*4e90*/  F2FP.F16.F32.PACK_AB R17, R20, R21 ;  /* 0x000000151411723e */ /* 0x000fe400000000ff */
[----:B------:R-:W-:-:S05]  /*4ea0*/  LEA.HI.X R19, R16, UR15, R19, 0x1, P0 ;  /* 0x0000000f10137c11 */ /* 0x000fca00080f0c13 */
[----:B------:R0:W-:Y:S02]  /*4eb0*/  STG.E desc[UR8][R18.64], R17 ;  /* 0x0000001112007986 */ /* 0x0001e4000c101908 */
.L_x_719:
[----:B------:R-:W-:Y:S05]  /*4ec0*/  BSYNC.RECONVERGENT B0 ;  /* 0x0000000000007941 */ /* 0x000fea0003800200 */
.L_x_718:
[----:B-1----:R-:W-:Y:S01]  /*4ed0*/  HADD2.F32 R25, -RZ, R56.H0_H0 ;  /* 0x20000038ff197230 */ /* 0x002fe20000004100 */
[----:B0-----:R-:W-:Y:S01]  /*4ee0*/  IADD3 R19, PT, PT, R49, 0x40, RZ ;  /* 0x0000004031137810 */ /* 0x001fe20007ffe0ff */
[----:B------:R-:W-:Y:S02]  /*4ef0*/  HADD2.F32 R18, -RZ, R32.H0_H0 ;  /* 0x20000020ff127230 */ /* 0x000fe40000004100 */
[----:B------:R-:W-:Y:S01]  /*4f00*/  FADD.FTZ R21, R22, -UR13 ;  /* 0x8000000d16157e21 */ /* 0x000fe20008010000 */
[----:B------:R-:W-:Y:S02]  /*4f10*/  HADD2.F32 R23, -RZ, R52.H0_H0 ;  /* 0x20000034ff177230 */ /* 0x000fe40000004100 */
[----:B------:R-:W-:Y:S01]  /*4f20*/  FADD.FTZ R25, R25, -UR13 ;  /* 0x8000000d19197e21 */ /* 0x000fe20008010000 */
[----:B------:R-:W-:Y:S02]  /*4f30*/  HADD2.F32 R24, -RZ, R54.H0_H0 ;  /* 0x20000036ff187230 */ /* 0x000fe40000004100 */
[----:B------:R-:W-:Y:S01]  /*4f40*/  FADD.FTZ R20, R34, -UR13 ;  /* 0x8000000d22147e21 */ /* 0x000fe20008010000 */
[----:B------:R-:W-:-:S02]  /*4f50*/  HADD2.F32 R27, -RZ, R59.H0_H0 ;  /* 0x2000003bff1b7230 */ /* 0x000fc40000004100 */
[----:B------:R-:W-:Y:S01]  /*4f60*/  FADD.FTZ R51, R18, -UR13 ;  /* 0x8000000d12337e21 */ /* 0x000fe20008010000 */
[----:B------:R-:W-:Y:S02]  /*4f70*/  HADD2.F32 R32, -RZ, R32.H1_H1 ;  /* 0x30000020ff207230 */ /* 0x000fe40000004100 */
[----:B------:R-:W-:Y:S01]  /*4f80*/  FADD.FTZ R24, R24, -UR13 ;  /* 0x8000000d18187e21 */ /* 0x000fe20008010000 */
[----:B------:R-:W-:Y:S02]  /*4f90*/  HADD2.F32 R52, -RZ, R52.H1_H1 ;  /* 0x30000034ff347230 */ /* 0x000fe40000004100 */
[----:B------:R-:W-:Y:S01]  /*4fa0*/  FADD.FTZ R22, R27, -UR13 ;  /* 0x8000000d1b167e21 */ /* 0x000fe20008010000 */
[----:B------:R-:W-:Y:S01]  /*4fb0*/  HADD2.F32 R54, -RZ, R54.H1_H1 ;  /* 0x30000036ff367230 */ /* 0x000fe20000004100 */
[----:B------:R-:W-:Y:S01]  /*4fc0*/  SHF.R.S32.HI R50, RZ, 0x1f, R44 ;  /* 0x0000001fff327819 */ /* 0x000fe2000001142c */
[----:B------:R-:W-:Y:S01]  /*4fd0*/  HADD2.F32 R56, -RZ, R56.H1_H1 ;  /* 0x30000038ff387230 */ /* 0x000fe20000004100 */
[----:B------:R-:W-:Y:S01]  /*4fe0*/  ISETP.GE.U32.AND P1, PT, R19, UR16, PT ;  /* 0x0000001013007c0c */ /* 0x000fe2000bf26070 */
[----:B------:R-:W-:-:S02]  /*4ff0*/  HADD2.F32 R59, -RZ, R59.H1_H1 ;  /* 0x3000003bff3b7230 */ /* 0x000fc40000004100 */
[----:B------:R-:W-:Y:S01]  /*5000*/  FADD.FTZ R32, R32, -UR13 ;  /* 0x8000000d20207e21 */ /* 0x000fe20008010000 */
[----:B------:R-:W-:Y:S01]  /*5010*/  ISETP.GE.U32.AND P0, PT, R44, UR16, PT ;  /* 0x000000102c007c0c */ /* 0x000fe2000bf06070 */
[----:B------:R-:W-:Y:S01]  /*5020*/  FADD.FTZ R23, R23, -UR13 ;  /* 0x8000000d17177e21 */ /* 0x000fe20008010000 */
[----:B------:R-:W-:Y:S01]  /*5030*/  FADD.FTZ R34, R52, -UR13 ;  /* 0x8000000d34227e21 */ /* 0x000fe20008010000 */
[----:B------:R-:W-:Y:S01]  /*5040*/  ISETP.GE.U32.AND P4, PT, R43, UR16, PT ;  /* 0x000000102b007c0c */ /* 0x000fe2000bf86070 */
[----:B------:R-:W-:Y:S01]  /*5050*/  FADD.FTZ R30, R54, -UR13 ;  /* 0x8000000d361e7e21 */ /* 0x000fe20008010000 */
[----:B------:R-:W-:Y:S01]  /*5060*/  ISETP.GE.U32.AND P5, PT, R42, UR16, PT ;  /* 0x000000102a007c0c */ /* 0x000fe2000bfa6070 */
[----:B------:R-:W-:Y:S01]  /*5070*/  FADD.FTZ R56, R56, -UR13 ;  /* 0x8000000d38387e21 */ /* 0x000fe20008010000 */
[----:B------:R-:W-:Y:S01]  /*5080*/  ISETP.GE.U32.AND P3, PT, R41, UR16, PT ;  /* 0x0000001029007c0c */ /* 0x000fe2000bf66070 */
[----:B------:R-:W-:Y:S01]  /*5090*/  FADD.FTZ R59, R59, -UR13 ;  /* 0x8000000d3b3b7e21 */ /* 0x000fe20008010000 */
[----:B------:R-:W-:Y:S01]  /*50a0*/  SHF.R.S32.HI R18, RZ, 0x1f, R19 ;  /* 0x0000001fff127819 */ /* 0x000fe20000011413 */
[----:B------:R-:W-:Y:S01]  /*50b0*/  FMUL.FTZ R27, R25, UR10 ;  /* 0x0000000a191b7c20 */ /* 0x000fe20008410000 */
[----:B------:R-:W-:-:S02]  /*50c0*/  HADD2.F32 R17, -RZ, R33.H0_H0 ;  /* 0x20000021ff117230 */ /* 0x000fc40000004100 */
[----:B------:R-:W-:Y:S01]  /*50d0*/  FMUL.FTZ R28, R24, UR10 ;  /* 0x0000000a181c7c20 */ /* 0x000fe20008410000 */
[----:B------:R-:W-:Y:S02]  /*50e0*/  HADD2.F32 R16, -RZ, R33.H1_H1 ;  /* 0x30000021ff107230 */ /* 0x000fe40000004100 */
[----:B------:R-:W-:Y:S01]  /*50f0*/  FMUL.FTZ R25, R22, UR10 ;  /* 0x0000000a16197c20 */ /* 0x000fe20008410000 */
[----:B------:R-:W-:Y:S01]  /*5100*/  ISETP.GE.U32.AND P2, PT, R40, UR16, PT ;  /* 0x0000001028007c0c */ /* 0x000fe2000bf46070 */
[----:B------:R-:W-:Y:S01]  /*5110*/  FMUL.FTZ R21, R21, UR10 ;  /* 0x0000000a15157c20 */ /* 0x000fe20008410000 */
[----:B------:R-:W-:Y:S01]  /*5120*/  ISETP.GE.AND.EX P1, PT, R18, UR17, PT, P1 ;  /* 0x0000001112007c0c */ /* 0x000fe2000bf26310 */
[----:B------:R-:W-:Y:S01]  /*5130*/  FMUL.FTZ R51, R51, UR10 ;  /* 0x0000000a33337c20 */ /* 0x000fe20008410000 */
[----:B------:R-:W-:Y:S01]  /*5140*/  FMUL.FTZ R52, R32, UR10 ;  /* 0x0000000a20347c20 */ /* 0x000fe20008410000 */
[----:B------:R-:W-:Y:S01]  /*5150*/  ISETP.GE.AND.EX P0, PT, R50, UR17, PT, P0 ;  /* 0x0000001132007c0c */ /* 0x000fe2000bf06300 */
[----:B------:R-:W-:Y:S01]  /*5160*/  FMUL.FTZ R33, R23, UR10 ;  /* 0x0000000a17217c20 */ /* 0x000fe20008410000 */
[----:B------:R-:W-:Y:S01]  /*5170*/  FMUL.FTZ R34, R34, UR10 ;  /* 0x0000000a22227c20 */ /* 0x000fe20008410000 */
[----:B------:R-:W-:Y:S01]  /*5180*/  ISETP.GE.AND.EX P4, PT, R6, UR17, PT, P4 ;  /* 0x0000001106007c0c */ /* 0x000fe2000bf86340 */
[----:B------:R-:W-:Y:S01]  /*5190*/  FMUL.FTZ R30, R30, UR10 ;  /* 0x0000000a1e1e7c20 */ /* 0x000fe20008410000 */
[----:B------:R-:W-:Y:S01]  /*51a0*/  ISETP.GE.AND.EX P5, PT, R7, UR17, PT, P5 ;  /* 0x0000001107007c0c */ /* 0x000fe2000bfa6350 */
[----:B------:R-:W-:Y:S01]  /*51b0*/  FMUL.FTZ R24, R56, UR10 ;  /* 0x0000000a38187c20 */ /* 0x000fe20008410000 */
[----:B------:R-:W-:Y:S01]  /*51c0*/  ISETP.GE.AND.EX P3, PT, R8, UR17, PT, P3 ;  /* 0x0000001108007c0c */ /* 0x000fe2000bf66330 */
[----:B------:R-:W-:Y:S01]  /*51d0*/  FMUL.FTZ R22, R59, UR10 ;  /* 0x0000000a3b167c20 */ /* 0x000fe20008410000 */
[----:B------:R-:W-:Y:S01]  /*51e0*/  FMUL.FTZ R20, R20, UR10 ;  /* 0x0000000a14147c20 */ /* 0x000fe20008410000 */
        /* <DEDUP_REMOVED lines=19> */
.L_x_720:
        /* <DEDUP_REMOVED lines=18> */
[----:B------:R-:W-:Y:S01]  /*5440*/  FMUL.FTZ R56, R61, UR10 ;  /* 0x0000000a3d387c20 */ /* 0x000fe20008410000 */
[----:B------:R-:W-:Y:S01]  /*5450*/  MOV R17, R63 ;  /* 0x0000003f00117202 */ /* 0x000fe20000000f00 */
[----:B------:R-:W1:Y:S01]  /*5460*/  LDCU.64 UR14, c[0x0][0x380] ;  /* 0x00007000ff0e77ac */ /* 0x000e620008000a00 */
[----:B------:R-:W-:-:S05]  /*5470*/  FMUL.FTZ R29, R29, UR10 ;  /* 0x0000000a1d1d7c20 */ /* 0x000fca0008410000 */
[----:B------:R-:W-:Y:S01]  /*5480*/  F2FP.F16.F32.PACK_AB R29, R29, R56 ;  /* 0x000000381d1d723e */ /* 0x000fe200000000ff */
[----:B0-----:R-:W-:Y:S02]  /*5490*/  IMAD R18, R18, UR6, RZ ;  /* 0x0000000612127c24 */ /* 0x001fe4000f8e02ff */
[----:B------:R-:W-:-:S04]  /*54a0*/  IMAD.WIDE.U32 R16, R19, UR6, R16 ;  /* 0x0000000613107c25 */ /* 0x000fc8000f8e0010 */
[----:B------:R-:W-:Y:S01]  /*54b0*/  IMAD R67, R19, UR7, R18 ;  /* 0x0000000713437c24 */ /* 0x000fe2000f8e0212 */
[----:B-1----:R-:W-:-:S04]  /*54c0*/  LEA R18, P1, R16, UR14, 0x1 ;  /* 0x0000000e10127c11 */ /* 0x002fc8000f8208ff */
[----:B------:R-:W-:-:S04]  /*54d0*/  IADD3 R67, PT, PT, R17, R67, RZ ;  /* 0x0000004311437210 */ /* 0x000fc80007ffe0ff */
[----:B------:R-:W-:-:S05]  /*54e0*/  LEA.HI.X R19, R16, UR15, R67, 0x1, P1 ;  /* 0x0000000f10137c11 */ /* 0x000fca00088f0c43 */
[----:B------:R0:W-:Y:S02]  /*54f0*/  STG.E desc[UR8][R18.64], R29 ;  /* 0x0000001d12007986 */ /* 0x0001e4000c101908 */
.L_x_722:
[----:B------:R-:W-:Y:S05]  /*5500*/  BSYNC.RECONVERGENT B0 ;  /* 0x0000000000007941 */ /* 0x000fea0003800200 */
.L_x_721:
[--C-:B------:R-:W-:Y:S02]  /*5510*/  HADD2.F32 R16, -RZ, R11.reuse.H0_H0 ;  /* 0x2000000bff107230 */ /* 0x100fe40000004100 */
        /* <DEDUP_REMOVED lines=12> */
[----:B0-----:R-:W-:Y:S01]  /*55e0*/  FMUL.FTZ R11, R11, R56 ;  /* 0x000000380b0b7220 */ /* 0x001fe20000410000 */
[----:B-1----:R-:W-:Y:S01]  /*55f0*/  FMUL.FTZ R16, R16, R19 ;  /* 0x0000001310107220 */ /* 0x002fe20000410000 */
[----:B------:R-:W-:Y:S01]  /*5600*/  FADD.FTZ R60, -R19, 1 ;  /* 0x3f800000133c7421 */ /* 0x000fe20000010100 */
[----:B------:R-:W-:-:S03]  /*5610*/  FADD.FTZ R19, -R56, 1 ;  /* 0x3f80000038137421 */ /* 0x000fc60000010100 */
[----:B------:R-:W-:Y:S01]  /*5620*/  FFMA.FTZ R51, R51, R60, 1 ;  /* 0x3f80000033337423 */ /* 0x000fe2000001003c */
[----:B------:R-:W-:-:S03]  /*5630*/  FFMA.FTZ R52, R52, R19, 1 ;  /* 0x3f80000034347423 */ /* 0x000fc60000010013 */
[----:B------:R-:W-:Y:S01]  /*5640*/  FMUL.FTZ R16, R16, R51 ;  /* 0x0000003310107220 */ /* 0x000fe20000410000 */
[----:B------:R-:W-:-:S07]  /*5650*/  FMUL.FTZ R11, R11, R52 ;  /* 0x000000340b0b7220 */ /* 0x000fce0000410000 */
.L_x_723:
[----:B------:R-:W-:Y:S01]  /*5660*/  BSSY.RECONVERGENT B0, `(.L_x_724) ;  /* 0x0000012000007945 */ /* 0x000fe20003800200 */
[----:B------:R-:W-:Y:S01]  /*5670*/  FFMA.FTZ R59, R14, R16, -R59 ;  /* 0x000000100e3b7223 */ /* 0x000fe2000001083b */
[----:B------:R-:W-:Y:S02]  /*5680*/  FFMA.FTZ R11, R15, R11, -R54 ;  /* 0x0000000b0f0b7223 */ /* 0x000fe40000010836 */
[----:B------:R-:W-:Y:S05]  /*5690*/  @P0 BRA `(.L_x_725) ;  /* 0x0000000000380947 */ /* 0x000fea0003800000 */
[----:B------:R-:W0:Y:S01]  /*56a0*/  LDCU.64 UR6, c[0x0][0x3f8] ;  /* 0x00007f00ff0677ac */ /* 0x000e220008000a00 */
[----:B------:R-:W-:Y:S01]  /*56b0*/  MOV R16, R64 ;  /* 0x0000004000107202 */ /* 0x000fe20000000f00 */
[----:B------:R-:W-:Y:S01]  /*56c0*/  FMUL.FTZ R11, R11, UR10 ;  /* 0x0000000a0b0b7c20 */ /* 0x000fe20008410000 */
[----:B------:R-:W-:Y:S01]  /*56d0*/  MOV R17, R63 ;  /* 0x0000003f00117202 */ /* 0x000fe20000000f00 */
[----:B------:R-:W1:Y:S01]  /*56e0*/  LDCU.64 UR14, c[0x0][0x380] ;  /* 0x00007000ff0e77ac */ /* 0x000e620008000a00 */
[----:B0-----:R-:W-:Y:S02]  /*56f0*/  IMAD R19, R50, UR6, RZ ;  /* 0x0000000632137c24 */ /* 0x001fe4000f8e02ff */
[----:B------:R-:W-:Y:S01]  /*5700*/  FMUL.FTZ R50, R59, UR10 ;  /* 0x0000000a3b327c20 */ /* 0x000fe20008410000 */
[----:B------:R-:W-:-:S04]  /*5710*/  IMAD.WIDE.U32 R16, R44, UR6, R16 ;  /* 0x000000062c107c25 */ /* 0x000fc8000f8e0010 */
[----:B------:R-:W-:Y:S01]  /*5720*/  IMAD R19, R44, UR7, R19 ;  /* 0x000000072c137c24 */ /* 0x000fe2000f8e0213 */
[----:B-1----:R-:W-:Y:S02]  /*5730*/  LEA R18, P0, R16, UR14, 0x1 ;  /* 0x0000000e10127c11 */ /* 0x002fe4000f8008ff */
[----:B------:R-:W-:Y:S02]  /*5740*/  F2FP.F16.F32.PACK_AB R11, R11, R50 ;  /* 0x000000320b0b723e */ /* 0x000fe400000000ff */
[----:B------:R-:W-:-:S04]  /*5750*/  IADD3 R19, PT, PT, R17, R19, RZ ;  /* 0x0000001311137210 */ /* 0x000fc80007ffe0ff */
[----:B------:R-:W-:-:S05]  /*5760*/  LEA.HI.X R19, R16, UR15, R19, 0x1, P0 ;  /* 0x0000000f10137c11 */ /* 0x000fca00080f0c13 */
[----:B------:R1:W-:Y:S02]  /*5770*/  STG.E desc[UR8][R18.64], R11 ;  /* 0x0000000b12007986 */ /* 0x0003e4000c101908 */
.L_x_725:
[----:B------:R-:W-:Y:S05]  /*5780*/  BSYNC.RECONVERGENT B0 ;  /* 0x0000000000007941 */ /* 0x000fea0003800200 */
.L_x_724:
[--C-:B-1----:R-:W-:Y:S02]  /*5790*/  HADD2.F32 R11, -RZ, R53.reuse.H0_H0 ;  /* 0x20000035ff0b7230 */ /* 0x102fe40000004100 */
        /* <DEDUP_REMOVED lines=20> */
.L_x_726:
        /* <DEDUP_REMOVED lines=18> */
.L_x_728:
[----:B------:R-:W-:Y:S05]  /*5a00*/  BSYNC.RECONVERGENT B0 ;  /* 0x0000000000007941 */ /* 0x000fea0003800200 */
.L_x_727:
        /* <DEDUP_REMOVED lines=21> */
.L_x_729:
        /* <DEDUP_REMOVED lines=18> */
.L_x_731:
[----:B------:R-:W-:Y:S05]  /*5c80*/  BSYNC.RECONVERGENT B0 ;  /* 0x0000000000007941 */ /* 0x000fea0003800200 */
.L_x_730:
[--C-:B-1----:R-:W-:Y:S02]  /*5c90*/  HADD2.F32 R11, -RZ, R57.reuse.H0_H0 ;  /* 0x20000039ff0b7230 */ /* 0x102fe40000004100 */
        /* <DEDUP_REMOVED lines=20> */
.L_x_732:
        /* <DEDUP_REMOVED lines=18> */
.L_x_734:
[----:B------:R-:W-:Y:S05]  /*5f00*/  BSYNC.RECONVERGENT B0 ;  /* 0x0000000000007941 */ /* 0x000fea0003800200 */
.L_x_733:
        /* <DEDUP_REMOVED lines=21> */
.L_x_735:
        /* <DEDUP_REMOVED lines=18> */
.L_x_737:
[----:B------:R-:W-:Y:S05]  /*6180*/  BSYNC.RECONVERGENT B0 ;  /* 0x0000000000007941 */ /* 0x000fea0003800200 */
.L_x_736:
[----:B------:R-:W-:Y:S02]  /*6190*/  IADD3 R37, PT, PT, R3, R37, RZ ;  /* 0x0000002503257210 */ /* 0x000fe40007ffe0ff */
[----:B------:R-:W-:Y:S02]  /*61a0*/  IADD3 R38, PT, PT, R38, 0x1, RZ ;  /* 0x0000000126267810 */ /* 0x000fe40007ffe0ff */
[----:B------:R-:W-:-:S13]  /*61b0*/  ISETP.GE.AND P0, PT, R37, UR4, PT ;  /* 0x0000000425007c0c */ /* 0x000fda000bf06270 */
[----:B------:R-:W-:Y:S05]  /*61c0*/  @!P0 BRA `(.L_x_738) ;  /* 0xffffffa000508947 */ /* 0x000fea000383ffff */
.L_x_695:
[----:B------:R-:W2:Y:S01]  /*61d0*/  LDC R6, c[0x0][0x370] ;  /* 0x0000dc00ff067b82 */ /* 0x000ea20000000800 */
[----:B------:R-:W-:Y:S01]  /*61e0*/  ISETP.NE.AND P2, PT, R2, RZ, PT ;  /* 0x000000ff0200720c */ /* 0x000fe20003f45270 */
[----:B------:R-:W-:Y:S06]  /*61f0*/  BSSY.RECONVERGENT B0, `(.L_x_739) ;  /* 0x0000011000007945 */ /* 0x000fec0003800200 */
[----:B------:R-:W3:Y:S08]  /*6200*/  LDC R7, c[0x0][0x374] ;  /* 0x0000dd00ff077b82 */ /* 0x000ef00000000800 */
[----:B------:R-:W4:Y:S01]  /*6210*/  LDC.64 R4, c[0x0][0x3c8] ;  /* 0x0000f200ff047b82 */ /* 0x000f220000000a00 */
[----:B--2---:R-:W-:-:S02]  /*6220*/  ISETP.NE.AND P1, PT, R6, 0x1, PT ;  /* 0x000000010600780c */ /* 0x004fc40003f25270 */
[----:B------:R-:W-:Y:S02]  /*6230*/  IADD3 R8, PT, PT, R6, -0x1, RZ ;  /* 0xffffffff06087810 */ /* 0x000fe40007ffe0ff */
[----:B---3--:R-:W-:-:S04]  /*6240*/  IADD3 R3, PT, PT, R7, -0x1, RZ ;  /* 0xffffffff07037810 */ /* 0x008fc80007ffe0ff */
[----:B------:R-:W-:Y:S02]  /*6250*/  ISETP.NE.AND P0, PT, R0, R3, PT ;  /* 0x000000030000720c */ /* 0x000fe40003f05270 */
        /* <DEDUP_REMOVED lines=10> */
.L_x_740:
[----:B------:R-:W-:Y:S05]  /*6300*/  BSYNC.RECONVERGENT B0 ;  /* 0x0000000000007941 */ /* 0x000fea0003800200 */
.L_x_739:
[----:B------:R-:W-:Y:S05]  /*6310*/  @P0 EXIT ;  /* 0x000000000000094d */ /* 0x000fea0003800000 */
[----:B------:R-:W-:Y:S05]  /*6320*/  @P2 BRA `(.L_x_741) ;  /* 0x0000000000202947 */ /* 0x000fea0003800000 */
[----:B------:R-:W-:-:S05]  /*6330*/  IMAD R0, R6, R7, RZ ;  /* 0x0000000706007224 */ /* 0x000fca00078e02ff */
[----:B------:R-:W-:-:S13]  /*6340*/  ISETP.NE.AND P0, PT, R0, -0x1, PT ;  /* 0xffffffff0000780c */ /* 0x000fda0003f05270 */
[----:B------:R-:W-:Y:S05]  /*6350*/  @!P0 BRA `(.L_x_741) ;  /* 0x0000000000148947 */ /* 0x000fea0003800000 */
.L_x_742:
[----:B--2---:R-:W2:Y:S04]  /*6360*/  LDG.E.STRONG.GPU R3, desc[UR8][R4.64] ;  /* 0x0000000804037981 */ /* 0x004ea8000c1ef900 */
[----:B--2---:R-:W-:Y:S01]  /*6370*/  CCTL.IVALL ;  /* 0x00000000ff00798f */ /* 0x004fe20002000000 */
[----:B------:R-:W-:Y:S05]  /*6380*/  YIELD ;  /* 0x0000000000007946 */ /* 0x000fea0003800000 */
[----:B------:R-:W-:-:S13]  /*6390*/  ISETP.NE.AND P0, PT, R3, R0, PT ;  /* 0x000000000300720c */ /* 0x000fda0003f05270 */
[----:B------:R-:W-:Y:S05]  /*63a0*/  @P0 BRA `(.L_x_742) ;  /* 0xfffffffc00ec0947 */ /* 0x000fea000383ffff */
.L_x_741:
[----:B------:R-:W-:Y:S05]  /*63b0*/  WARPSYNC.ALL ;  /* 0x0000000000007948 */ /* 0x000fea0003800000 */
[----:B------:R-:W2:Y:S08]  /*63c0*/  LDC.64 R6, c[0x0][0x3f8] ;  /* 0x0000fe00ff067b82 */ /* 0x000eb00000000a00 */
[----:B------:R-:W-:Y:S01]  /*63d0*/  BAR.SYNC.DEFER_BLOCKING 0x0 ;  /* 0x0000000000007b1d */ /* 0x000fe20000010000 */
[----:B--2---:R-:W-:-:S04]  /*63e0*/  LEA.HI R3, P0, R7, R6, RZ, 0x1 ;  /* 0x0000000607037211 */ /* 0x004fc800078108ff */
        /* <DEDUP_REMOVED lines=8> */
[----:B-1----:R-:W-:Y:S02]  /*6470*/  MOV R11, RZ ;  /* 0x000000ff000b7202 */ /* 0x002fe40000000f00 */
        /* <DEDUP_REMOVED lines=40> */
[C---:B------:R-:W-:Y:S01]  /*6700*/  SHF.L.U32 R23, R2.reuse, 0x3, RZ ;  /* 0x0000000302177819 */ /* 0x040fe200000006ff */
[----:B------:R-:W3:Y:S01]  /*6710*/  LDCU.64 UR10, c[0x0][0x388] ;  /* 0x00007100ff0a77ac */ /* 0x000ee20008000a00 */
[--C-:B------:R-:W-:Y:S01]  /*6720*/  SHF.L.U64.HI R24, R2, 0x3, R11.reuse ;  /* 0x0000000302187819 */ /* 0x100fe2000001020b */
[----:B------:R-:W-:Y:S01]  /*6730*/  IMAD.WIDE.U32 R4, R9, 0x1a0, R10 ;  /* 0x000001a009047825 */ /* 0x000fe200078e000a */
[----:B------:R-:W-:-:S02]  /*6740*/  SHF.L.U32 R31, R7, 0x2, RZ ;  /* 0x00000002071f7819 */ /* 0x000fc400000006ff */
[----:B------:R-:W-:Y:S02]  /*6750*/  SHF.L.U64.HI R33, R3, 0x2, R0 ;  /* 0x0000000203217819 */ /* 0x000fe40000010200 */
[----:B0-----:R-:W-:Y:S02]  /*6760*/  SHF.L.U64.HI R29, R30, 0x2, R35 ;  /* 0x000000021e1d7819 */ /* 0x001fe40000010223 */
[C---:B-1----:R-:W-:Y:S01]  /*6770*/  LEA R27, P1, R2.reuse, UR4, 0x2 ;  /* 0x00000004021b7c11 */ /* 0x042fe2000f8210ff */
[----:B------:R-:W-:Y:S01]  /*6780*/  UMOV UR4, URZ ;  /* 0x000000ff00047c82 */ /* 0x000fe20008000000 */
[----:B--2---:R-:W-:Y:S02]  /*6790*/  IADD3 R25, P2, PT, R23, UR6, RZ ;  /* 0x0000000617197c10 */ /* 0x004fe4000ff5e0ff */
[----:B------:R-:W-:Y:S02]  /*67a0*/  LEA.HI.X R28, R2, UR5, R11, 0x2, P1 ;  /* 0x00000005021c7c11 */ /* 0x000fe400088f140b */
[----:B------:R-:W-:-:S02]  /*67b0*/  IADD3 R11, PT, PT, R5, UR4, RZ ;  /* 0x00000004050b7c10 */ /* 0x000fc4000fffe0ff */
[----:B------:R-:W-:Y:S01]  /*67c0*/  MOV R2, R4 ;  /* 0x0000000400027202 */ /* 0x000fe20000000f00 */
[----:B------:R-:W-:Y:S01]  /*67d0*/  IMAD.WIDE.U32 R4, R6, 0x4, RZ ;  /* 0x0000000406047825 */ /* 0x000fe200078e00ff */
[C---:B------:R-:W-:Y:S02]  /*67e0*/  IADD3.X R26, PT, PT, R24.reuse, UR7, RZ, P2, !PT ;  /* 0x00000007181a7c10 */ /* 0x040fe400097fe4ff */
[----:B---3--:R-:W-:Y:S02]  /*67f0*/  IADD3 R23, P1, PT, R23, UR10, RZ ;  /* 0x0000000a17177c10 */ /* 0x008fe4000ff3e0ff */
[----:B------:R-:W-:Y:S02]  /*6800*/  IADD3 R10, P2, PT, RZ, -R9, RZ ;  /* 0x80000009ff0a7210 */ /* 0x000fe40007f5e0ff */
[----:B------:R-:W-:Y:S02]  /*6810*/  IADD3.X R24, PT, PT, R24, UR11, RZ, P1, !PT ;  /* 0x0000000b18187c10 */ /* 0x000fe40008ffe4ff */
[----:B------:R-:W-:-:S02]  /*6820*/  IADD3 R31, PT, PT, R5, R31, RZ ;  /* 0x0000001f051f7210 */ /* 0x000fc40007ffe0ff */
[----:B------:R-:W-:-:S07]  /*6830*/  IADD3.X R22, PT, PT, RZ, -0x1, RZ, P2, !PT ;  /* 0xffffffffff167810 */ /* 0x000fce00017fe4ff */
.L_x_745:
[-C--:B-1----:R-:W-:Y:S02]  /*6840*/  LEA R12, P1, R3, R27.reuse, 0x2 ;  /* 0x0000001b030c7211 */ /* 0x082fe400078210ff */
        /* <DEDUP_REMOVED lines=28> */
.L_x_744:
[----:B------:R-:W-:Y:S05]  /*6a10*/  BSYNC.RECONVERGENT B0 ;  /* 0x0000000000007941 */ /* 0x000fea0003800200 */
.L_x_743:
[----:B------:R-:W-:Y:S05]  /*6a20*/  @!P0 EXIT ;  /* 0x000000000000894d */ /* 0x000fea0003800000 */
[C---:B------:R-:W-:Y:S01]  /*6a30*/  SHF.L.U64.HI R4, R6.reuse, 0x2, R7 ;  /* 0x0000000206047819 */ /* 0x040fe20000010207 */
[----:B------:R-:W2:Y:S01]  /*6a40*/  LDCU.64 UR4, c[0x0][0x3d8] ;  /* 0x00007b00ff0477ac */ /* 0x000ea20008000a00 */
[----:B------:R-:W-:Y:S02]  /*6a50*/  SHF.L.U32 R7, R6, 0x2, RZ ;  /* 0x0000000206077819 */ /* 0x000fe400000006ff */
[C---:B-1----:R-:W-:Y:S01]  /*6a60*/  SHF.L.U64.HI R8, R30.reuse, 0x2, R35 ;  /* 0x000000021e087819 */ /* 0x042fe20000010223 */
[----:B------:R-:W1:Y:S01]  /*6a70*/  LDCU.64 UR6, c[0x0][0x388] ;  /* 0x00007100ff0677ac */ /* 0x000e620008000a00 */
[----:B------:R-:W-:Y:S02]  /*6a80*/  SHF.L.U32 R9, R30, 0x2, RZ ;  /* 0x000000021e097819 */ /* 0x000fe400000006ff */
[C---:B------:R-:W-:Y:S01]  /*6a90*/  SHF.L.U64.HI R5, R3.reuse, 0x2, R0 ;  /* 0x0000000203057819 */ /* 0x040fe20000010200 */
[----:B------:R-:W3:Y:S01]  /*6aa0*/  LDCU.64 UR10, c[0x0][0x390] ;  /* 0x00007200ff0a77ac */ /* 0x000ee20008000a00 */
[----:B------:R-:W-:-:S07]  /*6ab0*/  SHF.L.U32 R6, R3, 0x2, RZ ;  /* 0x0000000203067819 */ /* 0x000fce00000006ff */
.L_x_746:
[C---:B------:R-:W-:Y:S02]  /*6ac0*/  SHF.L.U32 R10, R2.reuse, 0x2, RZ ;  /* 0x00000002020a7819 */ /* 0x040fe400000006ff */
[----:B----4-:R-:W-:Y:S02]  /*6ad0*/  SHF.L.U64.HI R21, R2, 0x2, R11 ;  /* 0x0000000202157819 */ /* 0x010fe4000001020b */
[----:B--2---:R-:W-:-:S04]  /*6ae0*/  IADD3 R12, P0, PT, R10, UR4, RZ ;  /* 0x000000040a0c7c10 */ /* 0x004fc8000ff1e0ff */
[----:B------:R-:W-:Y:S02]  /*6af0*/  IADD3.X R13, PT, PT, R21, UR5, RZ, P0, !PT ;  /* 0x00000005150d7c10 */ /* 0x000fe400087fe4ff */
[C---:B------:R-:W-:Y:S02]  /*6b00*/  IADD3 R14, P0, PT, R12.reuse, R6, RZ ;  /* 0x000000060c0e7210 */ /* 0x040fe40007f1e0ff */
[C---:B0-----:R-:W-:Y:S01]  /*6b10*/  IADD3 R18, P1, PT, R12.reuse, R9, RZ ;  /* 0x000000090c127210 */ /* 0x041fe20007f3e0ff */
[----:B------:R0:W2:Y:S01]  /*6b20*/  LDG.E R24, desc[UR8][R12.64] ;  /* 0x000000080c187981 */ /* 0x0000a2000c1e1900 */
[C---:B------:R-:W-:Y:S02]  /*6b30*/  IADD3.X R15, PT, PT, R13.reuse, R5, RZ, P0, !PT ;  /* 0x000000050d0f7210 */ /* 0x040fe400007fe4ff */
[----:B------:R-:W-:Y:S02]  /*6b40*/  IADD3 R16, P0, PT, R12, R7, RZ ;  /* 0x000000070c107210 */ /* 0x000fe40007f1e0ff */
[C---:B------:R-:W-:Y:S01]  /*6b50*/  IADD3.X R19, PT, PT, R13.reuse, R8, RZ, P1, !PT ;  /* 0x000000080d137210 */ /* 0x040fe20000ffe4ff */
[----:B------:R4:W2:Y:S01]  /*6b60*/  LDG.E R25, desc[UR8][R14.64] ;  /* 0x000000080e197981 */ /* 0x0008a2000c1e1900 */
        /* <DEDUP_REMOVED lines=8> */
[C---:B-1----:R-:W-:Y:S02]  /*6bf0*/  IADD3 R20, P0, PT, R22.reuse, UR6, RZ ;  /* 0x0000000616147c10 */ /* 0x042fe4000ff1e0ff */
[----:B------:R-:W-:Y:S02]  /*6c00*/  LOP3.LUT R11, R21, 0x3, RZ, 0xc0, !PT ;  /* 0x00000003150b7812 */ /* 0x000fe400078ec0ff */
[----:B---3--:R-:W-:Y:S02]  /*6c10*/  IADD3 R22, P1, PT, R22, UR10, RZ ;  /* 0x0000000a16167c10 */ /* 0x008fe4000ff3e0ff */
[----:B------:R-:W-:Y:S02]  /*6c20*/  IADD3 R10, P2, PT, R10, UR4, RZ ;  /* 0x000000040a0a7c10 */ /* 0x000fe4000ff5e0ff */
[----:B------:R-:W-:-:S02]  /*6c30*/  IADD3.X R21, PT, PT, R12, UR7, RZ, P0, !PT ;  /* 0x000000070c157c10 */ /* 0x000fc400087fe4ff */
[----:B------:R-:W-:Y:S02]  /*6c40*/  IADD3.X R23, PT, PT, R12, UR11, RZ, P1, !PT ;  /* 0x0000000b0c177c10 */ /* 0x000fe40008ffe4ff */
[----:B------:R-:W-:Y:S02]  /*6c50*/  IADD3.X R11, PT, PT, R11, UR5, RZ, P2, !PT ;  /* 0x000000050b0b7c10 */ /* 0x000fe400097fe4ff */
[C---:B----4-:R-:W-:Y:S02]  /*6c60*/  IADD3 R14, P0, PT, R10.reuse, R6, RZ ;  /* 0x000000060a0e7210 */ /* 0x050fe40007f1e0ff */
[C---:B------:R-:W-:Y:S02]  /*6c70*/  IADD3 R16, P1, PT, R10.reuse, R7, RZ ;  /* 0x000000070a107210 */ /* 0x040fe40007f3e0ff */
[----:B------:R-:W-:Y:S02]  /*6c80*/  IADD3 R12, P2, PT, R10, R9, RZ ;  /* 0x000000090a0c7210 */ /* 0x000fe40007f5e0ff */
[----:B------:R-:W-:-:S02]  /*6c90*/  IADD3.X R15, PT, PT, R11, R5, RZ, P0, !PT ;  /* 0x000000050b0f7210 */ /* 0x000fc400007fe4ff */
[C---:B------:R-:W-:Y:S02]  /*6ca0*/  IADD3.X R17, PT, PT, R11.reuse, R4, RZ, P1, !PT ;  /* 0x000000040b117210 */ /* 0x040fe40000ffe4ff */
[----:B------:R-:W-:Y:S01]  /*6cb0*/  IADD3.X R13, PT, PT, R11, R8, RZ, P2, !PT ;  /* 0x000000080b0d7210 */ /* 0x000fe200017fe4ff */
[----:B--2---:R0:W-:Y:S04]  /*6cc0*/  STG.E.64 desc[UR8][R20.64], R24 ;  /* 0x0000001814007986 */ /* 0x0041e8000c101b08 */
        /* <DEDUP_REMOVED lines=29> */
[----:B------:R1:W3:Y:S04]  /*6ea0*/  LDG.E R28, desc[UR8][R10.64+0x1380] ;  /* 0x001380080a1c7981 */ /* 0x0002e8000c1e1900 */
        /* <DEDUP_REMOVED lines=14> */
[----:B-1----:R-:W-:Y:S01]  /*6f90*/  HFMA2 R11, -RZ, RZ, 0, 0 ;  /* 0x00000000ff0b7431 */ /* 0x002fe200000001ff */
[----:B---3--:R4:W-:Y:S04]  /*6fa0*/  STG.E.64 desc[UR8][R20.64], R28 ;  /* 0x0000001c14007986 */ /* 0x0089e8000c101b08 */
[----:B--2---:R4:W-:Y:S07]  /*6fb0*/  STG.E.64 desc[UR8][R22.64], R30 ;  /* 0x0000001e16007986 */ /* 0x0049ee000c101b08 */
[----:B------:R-:W-:Y:S05]  /*6fc0*/  @P0 BRA `(.L_x_746) ;  /* 0xfffffff800bc0947 */ /* 0x000fea000383ffff */
[----:B------:R-:W-:Y:S05]  /*6fd0*/  EXIT ;  /* 0x000000000000794d */ /* 0x000fea0003800000 */
.L_x_747:
        /* <DEDUP_REMOVED lines=10> */
.L_x_3421:


//--------------------- .text._Z35group_norm_nhwc_bwd_one_pass_kernelI11Fp16IOFp32WLi512ELi26ELi416EEv26Group_norm_nhwc_bwd_params --------------------------
	.section	.text._Z35group_norm_nhwc_bwd_one_pass_kernelI11Fp16IOFp32WLi512ELi26ELi416EEv26Group_norm_nhwc_bwd_params,"ax",@progbits
	.align	128
        .global         _Z35group_norm_nhwc_bwd_one_pass_kernelI11Fp16IOFp32WLi512ELi26ELi416EEv26Group_norm_nhwc_bwd_params
        .type           _Z35group_norm_nhwc_bwd_one_pass_kernelI11Fp16IOFp32WLi512ELi26ELi416EEv26Group_norm_nhwc_bwd_params,@function
        .size           _Z35group_norm_nhwc_bwd_one_pass_kernelI11Fp16IOFp32WLi512ELi26ELi416EEv26Group_norm_nhwc_bwd_params,(.L_x_3422 - _Z35group_norm_nhwc_bwd_one_pass_kernelI11Fp16IOFp32WLi512ELi26ELi416EEv26Group_norm_nhwc_bwd_params)
        .other          _Z35group_norm_nhwc_bwd_one_pass_kernelI11Fp16IOFp32WLi512ELi26ELi416EEv26Group_norm_nhwc_bwd_params,@"STO_CUDA_ENTRY STV_DEFAULT"
_Z35group_norm_nhwc_bwd_one_pass_kernelI11Fp16IOFp32WLi512ELi26ELi416EEv26Group_norm_nhwc_bwd_params:
.text._Z35group_norm_nhwc_bwd_one_pass_kernelI11Fp16IOFp32WLi512ELi26ELi416EEv26Group_norm_nhwc_bwd_params:
        /* <DEDUP_REMOVED lines=9> */
[----:B------:R-:W-:Y:S01]  /*0090*/  UMOV UR4, URZ ;  /* 0x000000ff00047c82 */ /* 0x000fe20008000000 */
        /* <DEDUP_REMOVED lines=11> */
.L_x_815:
[----:B------:R-:W1:Y:S01]  /*0150*/  LDC R8, c[0x0][0x410] ;  /* 0x00010400ff087b82 */ /* 0x000e620000000800 */
[----:B0-----:R-:W-:Y:S01]  /*0160*/  HFMA2 R2, -RZ, RZ, 0, 0 ;  /* 0x00000000ff027431 */ /* 0x001fe200000001ff */
[----:B------:R-:W-:Y:S01]  /*0170*/  IABS R7, UR6 ;  /* 0x0000000600077c13 */ /* 0x000fe20008000000 */
[----:B------:R-:W2:Y:S01]  /*0180*/  LDCU UR5, c[0x0][0x41c] ;  /* 0x00008380ff0577ac */ /* 0x000ea20008000800 */
[----:B------:R-:W-:Y:S02]  /*0190*/  ISETP.LE.AND P1, PT, RZ, UR6, PT ;  /* 0x00000006ff007c0c */ /* 0x000fe4000bf23270 */
[----:B------:R-:W-:Y:S01]  /*01a0*/  CS2R R48, SRZ ;  /* 0x0000000000307805 */ /* 0x000fe2000001ff00 */
[----:B------:R-:W3:Y:S01]  /*01b0*/  LDCU.128 UR12, c[0x0][0x400] ;  /* 0x00008000ff0c77ac */ /* 0x000ee20008000c00 */
[----:B------:R-:W-:Y:S02]  /*01c0*/  CS2R R46, SRZ ;  /* 0x00000000002e7805 */ /* 0x000fe4000001ff00 */
[----:B------:R-:W-:-:S02]  /*01d0*/  CS2R R44, SRZ ;  /* 0x00000000002c7805 */ /* 0x000fc4000001ff00 */
[----:B------:R-:W-:Y:S02]  /*01e0*/  CS2R R42, SRZ ;  /* 0x00000000002a7805 */ /* 0x000fe4000001ff00 */
[----:B------:R-:W-:Y:S02]  /*01f0*/  CS2R R40, SRZ ;  /* 0x0000000000287805 */ /* 0x000fe4000001ff00 */
[----:B------:R-:W-:Y:S02]  /*0200*/  CS2R R38, SRZ ;  /* 0x0000000000267805 */ /* 0x000fe4000001ff00 */
[----:B------:R-:W-:Y:S02]  /*0210*/  CS2R R36, SRZ ;  /* 0x0000000000247805 */ /* 0x000fe4000001ff00 */
[----:B------:R-:W-:Y:S02]  /*0220*/  CS2R R34, SRZ ;  /* 0x0000000000227805 */ /* 0x000fe4000001ff00 */
[----:B------:R-:W-:Y:S01]  /*0230*/  CS2R R32, SRZ ;  /* 0x0000000000207805 */ /* 0x000fe2000001ff00 */
[----:B------:R-:W4:Y:S01]  /*0240*/  LDCU.64 UR8, c[0x0][0x3b8] ;  /* 0x00007700ff0877ac */ /* 0x000f220008000a00 */
[----:B------:R-:W0:Y:S01]  /*0250*/  LDCU.U8 UR7, c[0x0][0x414] ;  /* 0x00008280ff0777ac */ /* 0x000e220008000000 */
[----:B-1----:R-:W-:-:S04]  /*0260*/  IABS R6, R8 ;  /* 0x0000000800067213 */ /* 0x002fc80000000000 */
[----:B------:R-:W1:Y:S08]  /*0270*/  I2F.RP R4, R6 ;  /* 0x0000000600047306 */ /* 0x000e700000209400 */
[----:B-1----:R-:W1:Y:S02]  /*0280*/  MUFU.RCP R4, R4 ;  /* 0x0000000400047308 */ /* 0x002e640000001000 */
[----:B-1----:R-:W-:-:S06]  /*0290*/  IADD3 R3, PT, PT, R4, 0xffffffe, RZ ;  /* 0x0ffffffe04037810 */ /* 0x002fcc0007ffe0ff */
[----:B------:R-:W1:Y:S02]  /*02a0*/  F2I.FTZ.U32.TRUNC.NTZ R3, R3 ;  /* 0x0000000300037305 */ /* 0x000e64000021f000 */
[----:B-1----:R-:W-:-:S05]  /*02b0*/  IADD3 R5, PT, PT, RZ, -R3, RZ ;  /* 0x80000003ff057210 */ /* 0x002fca0007ffe0ff */
[----:B------:R-:W-:-:S04]  /*02c0*/  IMAD R5, R5, R6, RZ ;  /* 0x0000000605057224 */ /* 0x000fc800078e02ff */
[----:B------:R-:W-:Y:S02]  /*02d0*/  IMAD.HI.U32 R5, R3, R5, R2 ;  /* 0x0000000503057227 */ /* 0x000fe400078e0002 */
[----:B------:R-:W2:Y:S04]  /*02e0*/  S2R R2, SR_CTAID.X ;  /* 0x0000000000027919 */ /* 0x000ea80000002500 */
[----:B------:R-:W-:-:S05]  /*02f0*/  IMAD.HI.U32 R5, R5, R7, RZ ;  /* 0x0000000705057227 */ /* 0x000fca00078e00ff */
[----:B------:R-:W-:-:S05]  /*0300*/  IADD3 R4, PT, PT, -R5, RZ, RZ ;  /* 0x000000ff05047210 */ /* 0x000fca0007ffe1ff */
[----:B------:R-:W-:Y:S01]  /*0310*/  IMAD R3, R6, R4, R7 ;  /* 0x0000000406037224 */ /* 0x000fe200078e0207 */
[----:B------:R-:W-:-:S04]  /*0320*/  LOP3.LUT R7, R8, UR6, RZ, 0x3c, !PT ;  /* 0x0000000608077c12 */ /* 0x000fc8000f8e3cff */
[----:B------:R-:W-:Y:S02]  /*0330*/  ISETP.GT.U32.AND P4, PT, R6, R3, PT ;  /* 0x000000030600720c */ /* 0x000fe40003f84070 */
[----:B------:R-:W-:Y:S01]  /*0340*/  ISETP.GE.AND P2, PT, R7, RZ, PT ;  /* 0x000000ff0700720c */ /* 0x000fe20003f46270 */
[----:B--2---:R-:W-:-:S10]  /*0350*/  IMAD R19, R2, UR5, R51 ;  /* 0x0000000502137c24 */ /* 0x004fd4000f8e0233 */
[-C--:B------:R-:W-:Y:S02]  /*0360*/  @!P4 IADD3 R3, PT, PT, R3, -R6.reuse, RZ ;  /* 0x800000060303c210 */ /* 0x080fe40007ffe0ff */
[----:B------:R-:W-:Y:S02]  /*0370*/  @!P4 IADD3 R5, PT, PT, R5, 0x1, RZ ;  /* 0x000000010505c810 */ /* 0x000fe40007ffe0ff */
[----:B---3--:R-:W-:Y:S02]  /*0380*/  ISETP.GE.U32.AND P3, PT, R19, UR12, PT ;  /* 0x0000000c13007c0c */ /* 0x008fe4000bf66070 */
[----:B------:R-:W-:Y:S02]  /*0390*/  SHF.R.S32.HI R9, RZ, 0x1f, R19 ;  /* 0x0000001fff097819 */ /* 0x000fe40000011413 */
[----:B------:R-:W-:Y:S02]  /*03a0*/  ISETP.GE.U32.AND P0, PT, R3, R6, PT ;  /* 0x000000060300720c */ /* 0x000fe40003f06070 */
[----:B------:R-:W-:-:S02]  /*03b0*/  ISETP.GE.AND.EX P3, PT, R9, UR13, PT, P3 ;  /* 0x0000000d09007c0c */ /* 0x000fc4000bf66330 */
[-C--:B------:R-:W-:Y:S02]  /*03c0*/  ISETP.GT.U32.AND P5, PT, R6, R3.reuse, PT ;  /* 0x000000030600720c */ /* 0x080fe40003fa4070 */
[----:B------:R-:W-:Y:S02]  /*03d0*/  IADD3 R4, PT, PT, R3, -R6, RZ ;  /* 0x8000000603047210 */ /* 0x000fe40007ffe0ff */
[----:B------:R-:W-:Y:S02]  /*03e0*/  ISETP.NE.AND P4, PT, R8, RZ, PT ;  /* 0x000000ff0800720c */ /* 0x000fe40003f85270 */
[----:B------:R-:W-:Y:S02]  /*03f0*/  SEL R3, R4, R3, !P5 ;  /* 0x0000000304037207 */ /* 0x000fe40006800000 */
[----:B------:R-:W-:Y:S02]  /*0400*/  LOP3.LUT R4, RZ, R8, RZ, 0x33, !PT ;  /* 0x00000008ff047212 */ /* 0x000fe400078e33ff */
[----:B------:R-:W-:Y:S01]  /*0410*/  @!P1 IADD3 R3, PT, PT, -R3, RZ, RZ ;  /* 0x000000ff03039210 */ /* 0x000fe20007ffe1ff */
[----:B------:R-:W1:Y:S01]  /*0420*/  @!P3 LDC.64 R14, c[0x0][0x3f8] ;  /* 0x0000fe00ff0ebb82 */ /* 0x000e620000000a00 */
[----:B------:R-:W-:-:S02]  /*0430*/  IADD3 R13, PT, PT, R19, 0x20, RZ ;  /* 0x00000020130d7810 */ /* 0x000fc40007ffe0ff */
[----:B------:R-:W-:Y:S02]  /*0440*/  @P0 IADD3 R5, PT, PT, R5, 0x1, RZ ;  /* 0x0000000105050810 */ /* 0x000fe40007ffe0ff */
[----:B------:R-:W-:Y:S02]  /*0450*/  SEL R63, R4, R3, !P4 ;  /* 0x00000003043f7207 */ /* 0x000fe40006000000 */
[----:B------:R-:W-:Y:S01]  /*0460*/  ISETP.GE.U32.AND P0, PT, R13, UR12, PT ;  /* 0x0000000c0d007c0c */ /* 0x000fe2000bf06070 */
[----:B------:R-:W2:Y:S01]  /*0470*/  @!P3 LDC.64 R20, c[0x0][0x3a0] ;  /* 0x0000e800ff14bb82 */ /* 0x000ea20000000a00 */
[----:B------:R-:W-:Y:S01]  /*0480*/  SHF.R.S32.HI R11, RZ, 0x1f, R13 ;  /* 0x0000001fff0b7819 */ /* 0x000fe2000001140d */
[----:B------:R-:W-:Y:S01]  /*0490*/  IMAD R3, R63, 0x1a, RZ ;  /* 0x0000001a3f037824 */ /* 0x000fe200078e02ff */
[----:B------:R-:W-:Y:S02]  /*04a0*/  @!P2 IADD3 R5, PT, PT, -R5, RZ, RZ ;  /* 0x000000ff0505a210 */ /* 0x000fe40007ffe1ff */
[----:B------:R-:W-:-:S02]  /*04b0*/  ISETP.GE.AND.EX P0, PT, R11, UR13, PT, P0 ;  /* 0x0000000d0b007c0c */ /* 0x000fc4000bf06300 */
[----:B------:R-:W-:Y:S01]  /*04c0*/  SEL R5, R4, R5, !P4 ;  /* 0x0000000504057207 */ /* 0x000fe20006000000 */
[----:B------:R-:W3:Y:S01]  /*04d0*/  @!P3 LDC.64 R26, c[0x0][0x398] ;  /* 0x0000e600ff1abb82 */ /* 0x000ee20000000a00 */
[C---:B------:R-:W-:Y:S02]  /*04e0*/  IADD3 R64, P1, PT, R3.reuse, R54, RZ ;  /* 0x0000003603407210 */ /* 0x040fe40007f3e0ff */
[----:B------:R-:W-:Y:S02]  /*04f0*/  SHF.R.S32.HI R4, RZ, 0x1f, R5 ;  /* 0x0000001fff047819 */ /* 0x000fe40000011405 */
[----:B------:R-:W-:Y:S02]  /*0500*/  LEA.HI.X.SX32 R65, R3, RZ, 0x1, P1 ;  /* 0x000000ff03417211 */ /* 0x000fe400008f0eff */
[----:B------:R-:W-:Y:S01]  /*0510*/  IADD3 R17, PT, PT, R19, 0x40, RZ ;  /* 0x0000004013117810 */ /* 0x000fe20007ffe0ff */
[----:B------:R-:W-:Y:S02]  /*0520*/  IMAD R4, R4, UR14, RZ ;  /* 0x0000000e04047c24 */ /* 0x000fe4000f8e02ff */
[----:B------:R-:W4:Y:S01]  /*0530*/  @!P0 LDC.64 R6, c[0x0][0x3f8] ;  /* 0x0000fe00ff068b82 */ /* 0x000f220000000a00 */
[----:B------:R-:W-:Y:S01]  /*0540*/  IMAD.WIDE.U32 R64, R5, UR14, R64 ;  /* 0x0000000e05407c25 */ /* 0x000fe2000f8e0040 */
[----:B------:R-:W-:-:S02]  /*0550*/  ISETP.GE.U32.AND P1, PT, R17, UR12, PT ;  /* 0x0000000c11007c0c */ /* 0x000fc4000bf26070 */
[----:B------:R-:W-:Y:S01]  /*0560*/  SHF.R.S32.HI R25, RZ, 0x1f, R17 ;  /* 0x0000001fff197819 */ /* 0x000fe20000011411 */
[----:B------:R-:W-:Y:S01]  /*0570*/  IMAD R67, R5, UR15, R4 ;  /* 0x0000000f05437c24 */ /* 0x000fe2000f8e0204 */
[----:B------:R-:W-:Y:S01]  /*0580*/  @!P3 MOV R66, R64 ;  /* 0x000000400042b202 */ /* 0x000fe20000000f00 */
[-C--:B-1----:R-:W-:Y:S01]  /*0590*/  @!P3 IMAD R4, R9, R14.reuse, RZ ;  /* 0x0000000e0904b224 */ /* 0x082fe200078e02ff */
[----:B------:R-:W-:Y:S02]  /*05a0*/  ISETP.GE.AND.EX P1, PT, R25, UR13, PT, P1 ;  /* 0x0000000d19007c0c */ /* 0x000fe4000bf26310 */
[----:B------:R-:W-:Y:S01]  /*05b0*/  IADD3 R67, PT, PT, R65, R67, RZ ;  /* 0x0000004341437210 */ /* 0x000fe20007ffe0ff */
[C---:B------:R-:W-:Y:S02]  /*05c0*/  @!P3 IMAD R3, R19.reuse, R15, R4 ;  /* 0x0000000f1303b224 */ /* 0x040fe400078e0204 */
[----:B------:R-:W-:Y:S02]  /*05d0*/  @!P3 IMAD.WIDE.U32 R4, R19, R14, R66 ;  /* 0x0000000e1304b225 */ /* 0x000fe400078e0042 */
[----:B------:R-:W1:Y:S03]  /*05e0*/  @!P0 LDC.64 R14, c[0x0][0x3a0] ;  /* 0x0000e800ff0e8b82 */ /* 0x000e660000000a00 */
[----:B------:R-:W-:-:S02]  /*05f0*/  @!P3 IADD3 R3, PT, PT, R5, R3, RZ ;  /* 0x000000030503b210 */ /* 0x000fc40007ffe0ff */
[C---:B------:R-:W-:Y:S02]  /*0600*/  @!P3 SHF.L.U32 R23, R4.reuse, 0x1, RZ ;  /* 0x000000010417b819 */ /* 0x040fe400000006ff */
[----:B------:R-:W-:Y:S01]  /*0610*/  @!P3 SHF.L.U64.HI R10, R4, 0x1, R3 ;  /* 0x00000001040ab819 */ /* 0x000fe20000010203 */
[----:B------:R-:W0:Y:S01]  /*0620*/  @!P1 LDC.64 R8, c[0x0][0x3f8] ;  /* 0x0000fe00ff089b82 */ /* 0x000e220000000a00 */
[----:B--2---:R-:W-:Y:S01]  /*0630*/  @!P3 IADD3 R20, P2, PT, R23, R20, RZ ;  /* 0x000000141714b210 */ /* 0x004fe20007f5e0ff */
[----:B----4-:R-:W-:Y:S01]  /*0640*/  @!P0 IMAD R12, R11, R6, RZ ;  /* 0x000000060b0c8224 */ /* 0x010fe200078e02ff */
[----:B---3--:R-:W-:Y:S02]  /*0650*/  @!P3 IADD3 R22, P4, PT, R23, R26, RZ ;  /* 0x0000001a1716b210 */ /* 0x008fe40007f9e0ff */
[----:B------:R-:W-:Y:S02]  /*0660*/  IADD3 R3, PT, PT, R19, 0x60, RZ ;  /* 0x0000006013037810 */ /* 0x000fe40007ffe0ff */
[C---:B------:R-:W-:Y:S01]  /*0670*/  @!P3 IADD3.X R21, PT, PT, R10.reuse, R21, RZ, P2, !PT ;  /* 0x000000150a15b210 */ /* 0x040fe200017fe4ff */
[----:B------:R-:W2:Y:S01]  /*0680*/  @!P0 LDC.64 R4, c[0x0][0x398] ;  /* 0x0000e600ff048b82 */ /* 0x000ea20000000a00 */
[----:B------:R-:W-:Y:S01]  /*0690*/  @!P3 IADD3.X R23, PT, PT, R10, R27, RZ, P4, !PT ;  /* 0x0000001b0a17b210 */ /* 0x000fe200027fe4ff */
[----:B------:R-:W-:Y:S01]  /*06a0*/  @!P0 IMAD R27, R13, R7, R12 ;  /* 0x000000070d1b8224 */ /* 0x000fe200078e020c */
[----:B------:R-:W-:Y:S01]  /*06b0*/  ISETP.GE.U32.AND P2, PT, R3, UR12, PT ;  /* 0x0000000c03007c0c */ /* 0x000fe2000bf46070 */
[----:B------:R3:W5:Y:S01]  /*06c0*/  @!P3 LDG.E R49, desc[UR10][R20.64] ;  /* 0x0000000a1431b981 */ /* 0x000762000c1e1900 */
[----:B------:R-:W-:-:S02]  /*06d0*/  SHF.R.S32.HI R29, RZ, 0x1f, R3 ;  /* 0x0000001fff1d7819 */ /* 0x000fc40000011403 */
[----:B------:R-:W-:Y:S01]  /*06e0*/  @!P0 MOV R10, R64 ;  /* 0x00000040000a8202 */ /* 0x000fe20000000f00 */
[----:B------:R-:W5:Y:S01]  /*06f0*/  @!P3 LDG.E R48, desc[UR10][R22.64] ;  /* 0x0000000a1630b981 */ /* 0x000f62000c1e1900 */
[----:B------:R-:W-:Y:S02]  /*0700*/  @!P0 MOV R11, R67 ;  /* 0x00000043000b8202 */ /* 0x000fe40000000f00 */
[----:B------:R-:W-:Y:S01]  /*0710*/  ISETP.GE.AND.EX P2, PT, R29, UR13, PT, P2 ;  /* 0x0000000d1d007c0c */ /* 0x000fe2000bf46320 */
[----:B------:R-:W-:Y:S02]  /*0720*/  @!P0 IMAD.WIDE.U32 R6, R13, R6, R10 ;  /* 0x000000060d068225 */ /* 0x000fe400078e000a */
[----:B------:R-:W4:Y:S03]  /*0730*/  @!P1 LDC.64 R12, c[0x0][0x3a0] ;  /* 0x0000e800ff0c9b82 */ /* 0x000f260000000a00 */
[----:B------:R-:W-:-:S02]  /*0740*/  @!P0 IADD3 R7, PT, PT, R7, R27, RZ ;  /* 0x0000001b07078210 */ /* 0x000fc40007ffe0ff */
[C---:B------:R-:W-:Y:S02]  /*0750*/  @!P0 SHF.L.U32 R27, R6.reuse, 0x1, RZ ;  /* 0x00000001061b8819 */ /* 0x040fe400000006ff */
[----:B------:R-:W-:Y:S01]  /*0760*/  @!P0 SHF.L.U64.HI R18, R6, 0x1, R7 ;  /* 0x0000000106128819 */ /* 0x000fe20000010207 */
[----:B0-----:R-:W-:Y:S01]  /*0770*/  @!P1 IMAD R16, R25, R8, RZ ;  /* 0x0000000819109224 */ /* 0x001fe200078e02ff */
[----:B------:R-:W0:Y:S01]  /*0780*/  @!P1 LDC.64 R6, c[0x0][0x398] ;  /* 0x0000e600ff069b82 */ /* 0x000e220000000a00 */
[----:B---3--:R-:W-:Y:S02]  /*0790*/  @!P1 MOV R20, R64 ;  /* 0x0000004000149202 */ /* 0x008fe40000000f00 */
[----:B------:R-:W-:Y:S01]  /*07a0*/  @!P1 MOV R21, R67 ;  /* 0x0000004300159202 */ /* 0x000fe20000000f00 */
[----:B------:R-:W-:-:S04]  /*07b0*/  @!P1 IMAD R25, R17, R9, R16 ;  /* 0x0000000911199224 */ /* 0x000fc800078e0210 */
[----:B------:R-:W3:Y:S01]  /*07c0*/  @!P2 LDC.64 R10, c[0x0][0x3f8] ;  /* 0x0000fe00ff0aab82 */ /* 0x000ee20000000a00 */
[----:B-1----:R-:W-:Y:S02]  /*07d0*/  @!P0 IADD3 R14, P3, PT, R27, R14, RZ ;  /* 0x0000000e1b0e8210 */ /* 0x002fe40007f7e0ff */
[----:B------:R-:W-:Y:S01]  /*07e0*/  IADD3 R16, PT, PT, R19, 0x80, RZ ;  /* 0x0000008013107810 */ /* 0x000fe20007ffe0ff */
[----:B------:R-:W-:Y:S01]  /*07f0*/  @!P1 IMAD.WIDE.U32 R8, R17, R8, R20 ;  /* 0x0000000811089225 */ /* 0x000fe200078e0014 */
[----:B------:R-:W-:Y:S02]  /*0800*/  @!P0 IADD3.X R15, PT, PT, R18, R15, RZ, P3, !PT ;  /* 0x0000000f120f8210 */ /* 0x000fe40001ffe4ff */
[----:B------:R-:W-:Y:S02]  /*0810*/  ISETP.GE.U32.AND P3, PT, R16, UR12, PT ;  /* 0x0000000c10007c0c */ /* 0x000fe4000bf66070 */
[----:B------:R-:W-:Y:S01]  /*0820*/  SHF.R.S32.HI R21, RZ, 0x1f, R16 ;  /* 0x0000001fff157819 */ /* 0x000fe20000011410 */
[----:B------:R1:W5:Y:S01]  /*0830*/  @!P0 LDG.E R47, desc[UR10][R14.64] ;  /* 0x0000000a0e2f8981 */ /* 0x000362000c1e1900 */
[----:B--2---:R-:W-:-:S02]  /*0840*/  @!P0 IADD3 R26, P4, PT, R27, R4, RZ ;  /* 0x000000041b1a8210 */ /* 0x004fc40007f9e0ff */
[----:B------:R-:W-:Y:S02]  /*0850*/  ISETP.GE.AND.EX P3, PT, R21, UR13, PT, P3 ;  /* 0x0000000d15007c0c */ /* 0x000fe4000bf66330 */
[----:B------:R-:W-:Y:S02]  /*0860*/  @!P0 IADD3.X R27, PT, PT, R18, R5, RZ, P4, !PT ;  /* 0x00000005121b8210 */ /* 0x000fe400027fe4ff */
[----:B------:R-:W-:Y:S02]  /*0870*/  @!P1 IADD3 R9, PT, PT, R9, R25, RZ ;  /* 0x0000001909099210 */ /* 0x000fe40007ffe0ff */
[C---:B------:R-:W-:Y:S01]  /*0880*/  @!P1 SHF.L.U32 R5, R8.reuse, 0x1, RZ ;  /* 0x0000000108059819 */ /* 0x040fe200000006ff */
[----:B------:R2:W5:Y:S01]  /*0890*/  @!P0 LDG.E R46, desc[UR10][R26.64] ;  /* 0x0000000a1a2e8981 */ /* 0x000562000c1e1900 */
[----:B------:R-:W-:Y:S01]  /*08a0*/  @!P1 SHF.L.U64.HI R18, R8, 0x1, R9 ;  /* 0x0000000108129819 */ /* 0x000fe20000010209 */
[----:B-1----:R-:W1:Y:S01]  /*08b0*/  @!P2 LDC.64 R14, c[0x0][0x3a0] ;  /* 0x0000e800ff0eab82 */ /* 0x002e620000000a00 */
[----:B----4-:R-:W-:-:S02]  /*08c0*/  @!P1 IADD3 R22, P4, PT, R5, R12, RZ ;  /* 0x0000000c05169210 */ /* 0x010fc40007f9e0ff */
[----:B------:R-:W-:Y:S02]  /*08d0*/  IADD3 R17, PT, PT, R19, 0xa0, RZ ;  /* 0x000000a013117810 */ /* 0x000fe40007ffe0ff */
[----:B0-----:R-:W-:Y:S01]  /*08e0*/  @!P1 IADD3 R28, P5, PT, R5, R6, RZ ;  /* 0x00000006051c9210 */ /* 0x001fe20007fbe0ff */
[----:B---3--:R-:W-:Y:S01]  /*08f0*/  @!P2 IMAD R6, R29, R10, RZ ;  /* 0x0000000a1d06a224 */ /* 0x008fe200078e02ff */
[----:B------:R-:W-:Y:S01]  /*0900*/  ISETP.GE.U32.AND P0, PT, R17, UR12, PT ;  /* 0x0000000c11007c0c */ /* 0x000fe2000bf06070 */
[----:B------:R-:W0:Y:S01]  /*0910*/  @!P2 LDC.64 R8, c[0x0][0x398] ;  /* 0x0000e600ff08ab82 */ /* 0x000e220000000a00 */
[----:B------:R-:W-:Y:S02]  /*0920*/  SHF.R.S32.HI R25, RZ, 0x1f, R17 ;  /* 0x0000001fff197819 */ /* 0x000fe40000011411 */
[----:B------:R-:W-:Y:S02]  /*0930*/  @!P1 IADD3.X R23, PT, PT, R18, R13, RZ, P4, !PT ;  /* 0x0000000d12179210 */ /* 0x000fe400027fe4ff */
[----:B------:R-:W-:-:S02]  /*0940*/  @!P2 MOV R12, R64 ;  /* 0x00000040000ca202 */ /* 0x000fc40000000f00 */
[----:B------:R-:W-:Y:S01]  /*0950*/  @!P2 MOV R13, R67 ;  /* 0x00000043000da202 */ /* 0x000fe20000000f00 */
[----:B------:R-:W3:Y:S01]  /*0960*/  @!P3 LDC.64 R4, c[0x0][0x3f8] ;  /* 0x0000fe00ff04bb82 */ /* 0x000ee20000000a00 */
[----:B------:R-:W-:Y:S01]  /*0970*/  ISETP.GE.AND.EX P0, PT, R25, UR13, PT, P0 ;  /* 0x0000000d19007c0c */ /* 0x000fe2000bf06300 */
[C---:B--2---:R-:W-:Y:S01]  /*0980*/  @!P2 IMAD R27, R3.reuse, R11, R6 ;  /* 0x0000000b031ba224 */ /* 0x044fe200078e0206 */
[----:B------:R-:W-:Y:S01]  /*0990*/  @!P1 IADD3.X R29, PT, PT, R18, R7, RZ, P5, !PT ;  /* 0x00000007121d9210 */ /* 0x000fe20002ffe4ff */
[----:B------:R-:W-:Y:S01]  /*09a0*/  @!P2 IMAD.WIDE.U32 R10, R3, R10, R12 ;  /* 0x0000000a030aa225 */ /* 0x000fe200078e000c */
[----:B------:R2:W5:Y:S03]  /*09b0*/  @!P1 LDG.E R45, desc[UR10][R22.64] ;  /* 0x0000000a162d9981 */ /* 0x000566000c1e1900 */
[----:B------:R-:W4:Y:S01]  /*09c0*/  @!P3 LDC.64 R6, c[0x0][0x398] ;  /* 0x0000e600ff06bb82 */ /* 0x000f220000000a00 */
[----:B------:R-:W-:Y:S01]  /*09d0*/  @!P2 IADD3 R3, PT, PT, R11, R27, RZ ;  /* 0x0000001b0b03a210 */ /* 0x000fe20007ffe0ff */
[----:B------:R3:W5:Y:S03]  /*09e0*/  @!P1 LDG.E R44, desc[UR10][R28.64] ;  /* 0x0000000a1c2c9981 */ /* 0x000766000c1e1900 */
[----:B------:R-:W-:-:S02]  /*09f0*/  @!P2 SHF.L.U64.HI R18, R10, 0x1, R3 ;  /* 0x000000010a12a819 */ /* 0x000fc40000010203 */
[----:B------:R-:W-:Y:S01]  /*0a00*/  IADD3 R3, PT, PT, R19, 0xc0, RZ ;  /* 0x000000c013037810 */ /* 0x000fe20007ffe0ff */
[----:B------:R-:W4:Y:S01]  /*0a10*/  @!P0 LDC.64 R12, c[0x0][0x3f8] ;  /* 0x0000fe00ff0c8b82 */ /* 0x000f220000000a00 */
[----:B------:R-:W-:Y:S02]  /*0a20*/  @!P2 SHF.L.U32 R27, R10, 0x1, RZ ;  /* 0x000000010a1ba819 */ /* 0x000fe400000006ff */
[----:B------:R-:W-:Y:S02]  /*0a30*/  ISETP.GE.U32.AND P1, PT, R3, UR12, PT ;  /* 0x0000000c03007c0c */ /* 0x000fe4000bf26070 */
[----:B--2---:R-:W-:-:S03]  /*0a40*/  SHF.R.S32.HI R23, RZ, 0x1f, R3 ;  /* 0x0000001fff177819 */ /* 0x004fc60000011403 */
[----:B------:R-:W2:Y:S01]  /*0a50*/  @!P3 LDC.64 R10, c[0x0][0x3a0] ;  /* 0x0000e800ff0abb82 */ /* 0x000ea20000000a00 */
[----:B------:R-:W-:Y:S02]  /*0a60*/  ISETP.GE.AND.EX P1, PT, R23, UR13, PT, P1 ;  /* 0x0000000d17007c0c */ /* 0x000fe4000bf26310 */
[C---:B-1----:R-:W-:Y:S02]  /*0a70*/  @!P2 IADD3 R14, P4, PT, R27.reuse, R14, RZ ;  /* 0x0000000e1b0ea210 */ /* 0x042fe40007f9e0ff */
[----:B0-----:R-:W-:Y:S01]  /*0a80*/  @!P2 IADD3 R20, P5, PT, R27, R8, RZ ;  /* 0x000000081b14a210 */ /* 0x001fe20007fbe0ff */
[----:B---3--:R-:W-:Y:S01]  /*0a90*/  @!P3 IMAD R8, R21, R4, RZ ;  /* 0x000000041508b224 */ /* 0x008fe200078e02ff */
[----:B------:R-:W-:Y:S02]  /*0aa0*/  @!P3 MOV R26, R64 ;  /* 0x00000040001ab202 */ /* 0x000fe40000000f00 */
[----:B------:R-:W-:Y:S01]  /*0ab0*/  @!P3 MOV R27, R67 ;  /* 0x00000043001bb202 */ /* 0x000fe20000000f00 */
[----:B------:R-:W-:-:S02]  /*0ac0*/  @!P3 IMAD R5, R16, R5, R8 ;  /* 0x000000051005b224 */ /* 0x000fc400078e0208 */
[----:B------:R-:W-:Y:S01]  /*0ad0*/  @!P3 IMAD.WIDE.U32 R26, R16, R4, R26 ;  /* 0x00000004101ab225 */ /* 0x000fe200078e001a */
[C---:B------:R-:W-:Y:S02]  /*0ae0*/  @!P2 IADD3.X R15, PT, PT, R18.reuse, R15, RZ, P4, !PT ;  /* 0x0000000f120fa210 */ /* 0x040fe400027fe4ff */
[----:B------:R-:W-:Y:S02]  /*0af0*/  @!P2 IADD3.X R21, PT, PT, R18, R9, RZ, P5, !PT ;  /* 0x000000091215a210 */ /* 0x000fe40002ffe4ff */
[----:B------:R-:W-:Y:S01]  /*0b00*/  @!P3 IADD3 R29, PT, PT, R27, R5, RZ ;  /* 0x000000051b1db210 */ /* 0x000fe20007ffe0ff */
[----:B----4-:R-:W-:Y:S01]  /*0b10*/  @!P0 IMAD R18, R25, R12, RZ ;  /* 0x0000000c19128224 */ /* 0x010fe200078e02ff */
[----:B------:R-:W0:Y:S01]  /*0b20*/  @!P1 LDC.64 R4, c[0x0][0x3f8] ;  /* 0x0000fe00ff049b82 */ /* 0x000e220000000a00 */
[C---:B------:R-:W-:Y:S01]  /*0b30*/  @!P3 SHF.L.U32 R27, R26.reuse, 0x1, RZ ;  /* 0x000000011a1bb819 */ /* 0x040fe200000006ff */
[----:B------:R1:W5:Y:S01]  /*0b40*/  @!P2 LDG.E R43, desc[UR10][R14.64] ;  /* 0x0000000a0e2ba981 */ /* 0x000362000c1e1900 */
[----:B------:R-:W-:-:S02]  /*0b50*/  @!P3 SHF.L.U64.HI R26, R26, 0x1, R29 ;  /* 0x000000011a1ab819 */ /* 0x000fc4000001021d */
[C---:B------:R-:W-:Y:S01]  /*0b60*/  @!P3 IADD3 R16, P4, PT, R27.reuse, R6, RZ ;  /* 0x000000061b10b210 */ /* 0x040fe20007f9e0ff */
[----:B------:R3:W5:Y:S01]  /*0b70*/  @!P2 LDG.E R42, desc[UR10][R20.64] ;  /* 0x0000000a142aa981 */ /* 0x000762000c1e1900 */
[----:B--2---:R-:W-:Y:S01]  /*0b80*/  @!P3 IADD3 R24, P2, PT, R27, R10, RZ ;  /* 0x0000000a1b18b210 */ /* 0x004fe20007f5e0ff */
[----:B------:R-:W-:Y:S01]  /*0b90*/  @!P0 IMAD R27, R17, R13, R18 ;  /* 0x0000000d111b8224 */ /* 0x000fe200078e0212 */
[----:B------:R-:W2:Y:S01]  /*0ba0*/  @!P0 LDC.64 R8, c[0x0][0x3a0] ;  /* 0x0000e800ff088b82 */ /* 0x000ea20000000a00 */
[----:B------:R-:W-:Y:S02]  /*0bb0*/  IADD3 R18, PT, PT, R19, 0xe0, RZ ;  /* 0x000000e013127810 */ /* 0x000fe40007ffe0ff */
[----:B-1----:R-:W-:Y:S02]  /*0bc0*/  @!P0 MOV R14, R64 ;  /* 0x00000040000e8202 */ /* 0x002fe40000000f00 */
[----:B------:R-:W-:Y:S02]  /*0bd0*/  @!P0 MOV R15, R67 ;  /* 0x00000043000f8202 */ /* 0x000fe40000000f00 */
[----:B------:R-:W-:-:S02]  /*0be0*/  @!P3 IADD3.X R25, PT, PT, R26, R11, RZ, P2, !PT ;  /* 0x0000000b1a19b210 */ /* 0x000fc400017fe4ff */
[----:B------:R-:W-:Y:S01]  /*0bf0*/  ISETP.GE.U32.AND P2, PT, R18, UR12, PT ;  /* 0x0000000c12007c0c */ /* 0x000fe2000bf46070 */
[----:B------:R-:W-:Y:S01]  /*0c00*/  @!P0 IMAD.WIDE.U32 R12, R17, R12, R14 ;  /* 0x0000000c110c8225 */ /* 0x000fe200078e000e */
[----:B---3--:R-:W-:Y:S01]  /*0c10*/  SHF.R.S32.HI R21, RZ, 0x1f, R18 ;  /* 0x0000001fff157819 */ /* 0x008fe20000011412 */
[----:B------:R-:W1:Y:S01]  /*0c20*/  @!P0 LDC.64 R14, c[0x0][0x398] ;  /* 0x0000e600ff0e8b82 */ /* 0x000e620000000a00 */
[----:B------:R3:W5:Y:S02]  /*0c30*/  @!P3 LDG.E R41, desc[UR10][R24.64] ;  /* 0x0000000a1829b981 */ /* 0x000764000c1e1900 */
[----:B------:R-:W-:Y:S02]  /*0c40*/  ISETP.GE.AND.EX P2, PT, R21, UR13, PT, P2 ;  /* 0x0000000d15007c0c */ /* 0x000fe4000bf46320 */
[----:B------:R-:W-:Y:S02]  /*0c50*/  @!P0 IADD3 R11, PT, PT, R13, R27, RZ ;  /* 0x0000001b0d0b8210 */ /* 0x000fe40007ffe0ff */
[----:B------:R-:W-:-:S02]  /*0c60*/  @!P0 SHF.L.U32 R27, R12, 0x1, RZ ;  /* 0x000000010c1b8819 */ /* 0x000fc400000006ff */
[----:B------:R-:W-:Y:S01]  /*0c70*/  @!P0 SHF.L.U64.HI R20, R12, 0x1, R11 ;  /* 0x000000010c148819 */ /* 0x000fe2000001020b */
[----:B0-----:R-:W-:Y:S01]  /*0c80*/  @!P1 IMAD R12, R23, R4, RZ ;  /* 0x00000004170c9224 */ /* 0x001fe200078e02ff */
[----:B------:R-:W-:Y:S01]  /*0c90*/  @!P3 IADD3.X R17, PT, PT, R26, R7, RZ, P4, !PT ;  /* 0x000000071a11b210 */ /* 0x000fe200027fe4ff */
[----:B------:R-:W0:Y:S02]  /*0ca0*/  @!P1 LDC.64 R10, c[0x0][0x398] ;  /* 0x0000e600ff0a9b82 */ /* 0x000e240000000a00 */
[----:B------:R-:W-:Y:S01]  /*0cb0*/  @!P1 IMAD R23, R3, R5, R12 ;  /* 0x0000000503179224 */ /* 0x000fe200078e020c */
[----:B--2---:R-:W-:Y:S01]  /*0cc0*/  @!P0 IADD3 R8, P4, PT, R27, R8, RZ ;  /* 0x000000081b088210 */ /* 0x004fe20007f9e0ff */
[----:B------:R2:W5:Y:S04]  /*0cd0*/  @!P3 LDG.E R40, desc[UR10][R16.64] ;  /* 0x0000000a1028b981 */ /* 0x000568000c1e1900 */
[----:B------:R-:W4:Y:S01]  /*0ce0*/  @!P1 LDC.64 R6, c[0x0][0x3a0] ;  /* 0x0000e800ff069b82 */ /* 0x000f220000000a00 */
[----:B---3--:R-:W-:-:S07]  /*0cf0*/  IADD3 R25, PT, PT, R19, 0x100, RZ ;  /* 0x0000010013197810 */ /* 0x008fce0007ffe0ff */
[----:B------:R-:W3:Y:S01]  /*0d00*/  @!P2 LDC.64 R12, c[0x0][0x3f8] ;  /* 0x0000fe00ff0cab82 */ /* 0x000ee20000000a00 */
[----:B------:R-:W-:Y:S02]  /*0d10*/  @!P0 IADD3.X R9, PT, PT, R20, R9, RZ, P4, !PT ;  /* 0x0000000914098210 */ /* 0x000fe400027fe4ff */
[----:B------:R-:W-:Y:S02]  /*0d20*/  ISETP.GE.U32.AND P4, PT, R25, UR12, PT ;  /* 0x0000000c19007c0c */ /* 0x000fe4000bf86070 */
[----:B------:R-:W-:Y:S01]  /*0d30*/  SHF.R.S32.HI R29, RZ, 0x1f, R25 ;  /* 0x0000001fff1d7819 */ /* 0x000fe20000011419 */
[----:B------:R1:W5:Y:S01]  /*0d40*/  @!P0 LDG.E R39, desc[UR10][R8.64] ;  /* 0x0000000a08278981 */ /* 0x000362000c1e1900 */
[----:B--2---:R-:W-:Y:S02]  /*0d50*/  @!P1 MOV R16, R64 ;  /* 0x0000004000109202 */ /* 0x004fe40000000f00 */
[----:B------:R-:W-:Y:S02]  /*0d60*/  @!P1 MOV R17, R67 ;  /* 0x0000004300119202 */ /* 0x000fe40000000f00 */
[----:B------:R-:W-:Y:S01]  /*0d70*/  ISETP.GE.AND.EX P4, PT, R29, UR13, PT, P4 ;  /* 0x0000000d1d007c0c */ /* 0x000fe2000bf86340 */
[----:B------:R-:W-:Y:S01]  /*0d80*/  @!P1 IMAD.WIDE.U32 R4, R3, R4, R16 ;  /* 0x0000000403049225 */ /* 0x000fe200078e0010 */
[----:B-1----:R-:W-:Y:S01]  /*0d90*/  @!P0 IADD3 R14, P3, PT, R27, R14, RZ ;  /* 0x0000000e1b0e8210 */ /* 0x002fe20007f7e0ff */
[----:B------:R-:W1:Y:S03]  /*0da0*/  @!P2 LDC.64 R8, c[0x0][0x3a0] ;  /* 0x0000e800ff08ab82 */ /* 0x000e660000000a00 */
[----:B------:R-:W-:-:S02]  /*0db0*/  @!P1 IADD3 R17, PT, PT, R5, R23, RZ ;  /* 0x0000001705119210 */ /* 0x000fc40007ffe0ff */
[----:B------:R-:W-:Y:S02]  /*0dc0*/  @!P1 SHF.L.U32 R5, R4, 0x1, RZ ;  /* 0x0000000104059819 */ /* 0x000fe400000006ff */
[----:B------:R-:W-:Y:S02]  /*0dd0*/  @!P0 IADD3.X R15, PT, PT, R20, R15, RZ, P3, !PT ;  /* 0x0000000f140f8210 */ /* 0x000fe40001ffe4ff */
[----:B------:R-:W-:Y:S02]  /*0de0*/  IADD3 R3, PT, PT, R19, 0x120, RZ ;  /* 0x0000012013037810 */ /* 0x000fe40007ffe0ff */
[----:B------:R-:W-:Y:S01]  /*0df0*/  @!P1 SHF.L.U64.HI R24, R4, 0x1, R17 ;  /* 0x0000000104189819 */ /* 0x000fe20000010211 */
[----:B------:R1:W5:Y:S01]  /*0e00*/  @!P0 LDG.E R38, desc[UR10][R14.64] ;  /* 0x0000000a0e268981 */ /* 0x000362000c1e1900 */
[----:B----4-:R-:W-:Y:S01]  /*0e10*/  @!P1 IADD3 R22, P6, PT, R5, R6, RZ ;  /* 0x0000000605169210 */ /* 0x010fe20007fde0ff */
[----:B---3--:R-:W-:Y:S01]  /*0e20*/  @!P2 IMAD R6, R21, R12, RZ ;  /* 0x0000000c1506a224 */ /* 0x008fe200078e02ff */
[----:B0-----:R-:W-:Y:S01]  /*0e30*/  @!P1 IADD3 R20, P5, PT, R5, R10, RZ ;  /* 0x0000000a05149210 */ /* 0x001fe20007fbe0ff */
[----:B------:R-:W0:Y:S01]  /*0e40*/  @!P2 LDC.64 R16, c[0x0][0x398] ;  /* 0x0000e600ff10ab82 */ /* 0x000e220000000a00 */
[----:B------:R-:W-:-:S02]  /*0e50*/  ISETP.GE.U32.AND P3, PT, R3, UR12, PT ;  /* 0x0000000c03007c0c */ /* 0x000fc4000bf66070 */
[----:B------:R-:W-:Y:S02]  /*0e60*/  SHF.R.S32.HI R27, RZ, 0x1f, R3 ;  /* 0x0000001fff1b7819 */ /* 0x000fe40000011403 */
[----:B------:R-:W-:-:S03]  /*0e70*/  @!P1 IADD3.X R21, PT, PT, R24, R11, RZ, P5, !PT ;  /* 0x0000000b18159210 */ /* 0x000fc60002ffe4ff */
[----:B------:R-:W2:Y:S01]  /*0e80*/  @!P4 LDC.64 R4, c[0x0][0x3f8] ;  /* 0x0000fe00ff04cb82 */ /* 0x000ea20000000a00 */
[----:B------:R-:W-:Y:S01]  /*0e90*/  @!P1 IADD3.X R23, PT, PT, R24, R7, RZ, P6, !PT ;  /* 0x0000000718179210 */ /* 0x000fe200037fe4ff */
[C---:B------:R-:W-:Y:S01]  /*0ea0*/  @!P2 IMAD R11, R18.reuse, R13, R6 ;  /* 0x0000000d120ba224 */ /* 0x040fe200078e0206 */
[----:B------:R-:W-:Y:S01]  /*0eb0*/  @!P2 MOV R6, R64 ;  /* 0x000000400006a202 */ /* 0x000fe20000000f00 */
[----:B------:R-:W5:Y:S01]  /*0ec0*/  @!P1 LDG.E R36, desc[UR10][R20.64] ;  /* 0x0000000a14249981 */ /* 0x000f62000c1e1900 */
[----:B------:R-:W-:Y:S02]  /*0ed0*/  @!P2 MOV R7, R67 ;  /* 0x000000430007a202 */ /* 0x000fe40000000f00 */
[----:B------:R-:W-:Y:S01]  /*0ee0*/  ISETP.GE.AND.EX P3, PT, R27, UR13, PT, P3 ;  /* 0x0000000d1b007c0c */ /* 0x000fe2000bf66330 */
[----:B------:R3:W5:Y:S01]  /*0ef0*/  @!P1 LDG.E R37, desc[UR10][R22.64] ;  /* 0x0000000a16259981 */ /* 0x000762000c1e1900 */
[----:B------:R-:W-:-:S05]  /*0f00*/  @!P2 IMAD.WIDE.U32 R12, R18, R12, R6 ;  /* 0x0000000c120ca225 */ /* 0x000fca00078e0006 */
[----:B------:R-:W-:Y:S02]  /*0f10*/  @!P2 IADD3 R11, PT, PT, R13, R11, RZ ;  /* 0x0000000b0d0ba210 */ /* 0x000fe40007ffe0ff */
[C---:B------:R-:W-:Y:S02]  /*0f20*/  @!P2 SHF.L.U32 R13, R12.reuse, 0x1, RZ ;  /* 0x000000010c0da819 */ /* 0x040fe400000006ff */
[----:B------:R-:W-:Y:S02]  /*0f30*/  @!P2 SHF.L.U64.HI R24, R12, 0x1, R11 ;  /* 0x000000010c18a819 */ /* 0x000fe4000001020b */
[----:B------:R-:W4:Y:S01]  /*0f40*/  @!P3 LDC.64 R6, c[0x0][0x3f8] ;  /* 0x0000fe00ff06bb82 */ /* 0x000f220000000a00 */
[----:B-1----:R-:W-:Y:S01]  /*0f50*/  @!P2 IADD3 R14, P0, PT, R13, R8, RZ ;  /* 0x000000080d0ea210 */ /* 0x002fe20007f1e0ff */
[----:B--2---:R-:W-:-:S06]  /*0f60*/  @!P4 IMAD R12, R29, R4, RZ ;  /* 0x000000041d0cc224 */ /* 0x004fcc00078e02ff */
[----:B------:R-:W1:Y:S01]  /*0f70*/  @!P4 LDC.64 R10, c[0x0][0x3a0] ;  /* 0x0000e800ff0acb82 */ /* 0x000e620000000a00 */
[----:B------:R-:W-:Y:S01]  /*0f80*/  @!P2 IADD3.X R15, PT, PT, R24, R9, RZ, P0, !PT ;  /* 0x00000009180fa210 */ /* 0x000fe200007fe4ff */
[----:B------:R-:W-:Y:S01]  /*0f90*/  @!P4 IMAD R5, R25, R5, R12 ;  /* 0x000000051905c224 */ /* 0x000fe200078e020c */
[----:B0-----:R-:W-:-:S05]  /*0fa0*/  @!P2 IADD3 R16, P1, PT, R13, R16, RZ ;  /* 0x000000100d10a210 */ /* 0x001fca0007f3e0ff */
[----:B------:R-:W0:Y:S01]  /*0fb0*/  @!P4 LDC.64 R8, c[0x0][0x398] ;  /* 0x0000e600ff08cb82 */ /* 0x000e220000000a00 */
[----:B------:R-:W-:Y:S01]  /*0fc0*/  @!P4 MOV R12, R64 ;  /* 0x00000040000cc202 */ /* 0x000fe20000000f00 */
[----:B------:R2:W5:Y:S01]  /*0fd0*/  @!P2 LDG.E R35, desc[UR10][R14.64] ;  /* 0x0000000a0e23a981 */ /* 0x000562000c1e1900 */
[----:B------:R-:W-:Y:S02]  /*0fe0*/  @!P4 MOV R13, R67 ;  /* 0x00000043000dc202 */ /* 0x000fe40000000f00 */
[----:B------:R-:W-:Y:S01]  /*0ff0*/  IADD3 R18, PT, PT, R19, 0x140, RZ ;  /* 0x0000014013127810 */ /* 0x000fe20007ffe0ff */
[----:B------:R-:W-:-:S03]  /*1000*/  @!P4 IMAD.WIDE.U32 R12, R25, R4, R12 ;  /* 0x00000004190cc225 */ /* 0x000fc600078e000c */
[----:B------:R-:W-:Y:S02]  /*1010*/  ISETP.GE.U32.AND P0, PT, R18, UR12, PT ;  /* 0x0000000c12007c0c */ /* 0x000fe4000bf06070 */
[----:B---3--:R-:W-:Y:S02]  /*1020*/  SHF.R.S32.HI R23, RZ, 0x1f, R18 ;  /* 0x0000001fff177819 */ /* 0x008fe40000011412 */
[----:B------:R-:W-:Y:S02]  /*1030*/  @!P4 IADD3 R13, PT, PT, R13, R5, RZ ;  /* 0x000000050d0dc210 */ /* 0x000fe40007ffe0ff */
[----:B------:R-:W3:Y:S01]  /*1040*/  @!P3 LDC.64 R4, c[0x0][0x3a0] ;  /* 0x0000e800ff04bb82 */ /* 0x000ee20000000a00 */
[----:B------:R-:W-:Y:S01]  /*1050*/  @!P4 SHF.L.U32 R25, R12, 0x1, RZ ;  /* 0x000000010c19c819 */ /* 0x000fe200000006ff */
[----:B----4-:R-:W-:Y:S01]  /*1060*/  @!P3 IMAD R20, R27, R6, RZ ;  /* 0x000000061b14b224 */ /* 0x010fe200078e02ff */
[----:B------:R-:W-:Y:S02]  /*1070*/  ISETP.GE.AND.EX P0, PT, R23, UR13, PT, P0 ;  /* 0x0000000d17007c0c */ /* 0x000fe4000bf06300 */
[----:B------:R-:W-:-:S02]  /*1080*/  @!P2 IADD3.X R17, PT, PT, R24, R17, RZ, P1, !PT ;  /* 0x000000111811a210 */ /* 0x000fc40000ffe4ff */
[----:B------:R-:W-:Y:S02]  /*1090*/  @!P4 SHF.L.U64.HI R22, R12, 0x1, R13 ;  /* 0x000000010c16c819 */ /* 0x000fe4000001020d */
[----:B-1----:R-:W-:Y:S01]  /*10a0*/  @!P4 IADD3 R10, P1, PT, R25, R10, RZ ;  /* 0x0000000a190ac210 */ /* 0x002fe20007f3e0ff */
[----:B------:R-:W-:Y:S01]  /*10b0*/  @!P3 IMAD R27, R3, R7, R20 ;  /* 0x00000007031bb224 */ /* 0x000fe200078e0214 */
[----:B------:R-:W-:Y:S01]  /*10c0*/  @!P3 MOV R20, R64 ;  /* 0x000000400014b202 */ /* 0x000fe20000000f00 */
[----:B------:R-:W1:Y:S01]  /*10d0*/  @!P3 LDC.64 R12, c[0x0][0x398] ;  /* 0x0000e600ff0cbb82 */ /* 0x000e620000000a00 */
[----:B------:R-:W-:Y:S01]  /*10e0*/  @!P3 MOV R21, R67 ;  /* 0x000000430015b202 */ /* 0x000fe20000000f00 */
[----:B------:R-:W5:Y:S01]  /*10f0*/  @!P2 LDG.E R34, desc[UR10][R16.64] ;  /* 0x0000000a1022a981 */ /* 0x000f62000c1e1900 */
[----:B------:R-:W-:Y:S02]  /*1100*/  @!P4 IADD3.X R11, PT, PT, R22, R11, RZ, P1, !PT ;  /* 0x0000000b160bc210 */ /* 0x000fe40000ffe4ff */
[----:B0-----:R-:W-:-:S02]  /*1110*/  @!P4 IADD3 R8, P1, PT, R25, R8, RZ ;  /* 0x000000081908c210 */ /* 0x001fc40007f3e0ff */
[----:B------:R-:W-:Y:S01]  /*1120*/  IADD3 R31, PT, PT, R19, 0x160, RZ ;  /* 0x00000160131f7810 */ /* 0x000fe20007ffe0ff */
[----:B------:R-:W-:Y:S01]  /*1130*/  @!P3 IMAD.WIDE.U32 R6, R3, R6, R20 ;  /* 0x000000060306b225 */ /* 0x000fe200078e0014 */
[----:B------:R-:W-:Y:S01]  /*1140*/  @!P4 IADD3.X R9, PT, PT, R22, R9, RZ, P1, !PT ;  /* 0x000000091609c210 */ /* 0x000fe20000ffe4ff */
[----:B--2---:R-:W0:Y:S01]  /*1150*/  @!P0 LDC.64 R14, c[0x0][0x3f8] ;  /* 0x0000fe00ff0e8b82 */ /* 0x004e220000000a00 */
[----:B------:R-:W-:Y:S01]  /*1160*/  ISETP.GE.U32.AND P1, PT, R31, UR12, PT ;  /* 0x0000000c1f007c0c */ /* 0x000fe2000bf26070 */
[----:B------:R2:W5:Y:S01]  /*1170*/  @!P4 LDG.E R33, desc[UR10][R10.64] ;  /* 0x0000000a0a21c981 */ /* 0x000562000c1e1900 */
[----:B------:R-:W-:Y:S02]  /*1180*/  SHF.R.S32.HI R21, RZ, 0x1f, R31 ;  /* 0x0000001fff157819 */ /* 0x000fe4000001141f */
[----:B------:R-:W-:Y:S01]  /*1190*/  @!P3 IADD3 R3, PT, PT, R7, R27, RZ ;  /* 0x0000001b0703b210 */ /* 0x000fe20007ffe0ff */
[----:B------:R4:W5:Y:S01]  /*11a0*/  @!P4 LDG.E R32, desc[UR10][R8.64] ;  /* 0x0000000a0820c981 */ /* 0x000962000c1e1900 */
[----:B------:R-:W-:-:S02]  /*11b0*/  ISETP.GE.AND.EX P1, PT, R21, UR13, PT, P1 ;  /* 0x0000000d15007c0c */ /* 0x000fc4000bf26310 */
[C---:B------:R-:W-:Y:S02]  /*11c0*/  @!P3 SHF.L.U32 R25, R6.reuse, 0x1, RZ ;  /* 0x000000010619b819 */ /* 0x040fe400000006ff */
[----:B------:R-:W-:Y:S01]  /*11d0*/  @!P3 SHF.L.U64.HI R20, R6, 0x1, R3 ;  /* 0x000000010614b819 */ /* 0x000fe20000010203 */
[----:B--2---:R-:W2:Y:S01]  /*11e0*/  @!P0 LDC.64 R10, c[0x0][0x3a0] ;  /* 0x0000e800ff0a8b82 */ /* 0x004ea20000000a00 */
[----:B---3--:R-:W-:Y:S01]  /*11f0*/  @!P3 IADD3 R6, P2, PT, R25, R4, RZ ;  /* 0x000000041906b210 */ /* 0x008fe20007f5e0ff */
[----:B------:R-:W-:-:S03]  /*1200*/  HFMA2 R3, -RZ, RZ, 0, 0 ;  /* 0x00000000ff037431 */ /* 0x000fc600000001ff */
[----:B------:R-:W-:-:S03]  /*1210*/  @!P3 IADD3.X R7, PT, PT, R20, R5, RZ, P2, !PT ;  /* 0x000000051407b210 */ /* 0x000fc600017fe4ff */
[----:B----4-:R-:W3:Y:S01]  /*1220*/  @!P1 LDC.64 R8, c[0x0][0x3f8] ;  /* 0x0000fe00ff089b82 */ /* 0x010ee20000000a00 */
[----:B-1----:R-:W-:Y:S01]  /*1230*/  @!P3 IADD3 R12, P2, PT, R25, R12, RZ ;  /* 0x0000000c190cb210 */ /* 0x002fe20007f5e0ff */
[----:B------:R1:W5:Y:S01]  /*1240*/  @!P3 LDG.E R3, desc[UR10][R6.64] ;  /* 0x0000000a0603b981 */ /* 0x000362000c1e1900 */
[----:B------:R-:W-:Y:S02]  /*1250*/  IADD3 R55, PT, PT, R19, 0x180, RZ ;  /* 0x0000018013377810 */ /* 0x000fe40007ffe0ff */
[----:B------:R-:W-:Y:S01]  /*1260*/  @!P3 IADD3.X R13, PT, PT, R20, R13, RZ, P2, !PT ;  /* 0x0000000d140db210 */ /* 0x000fe200017fe4ff */
[----:B0-----:R-:W-:Y:S01]  /*1270*/  @!P0 IMAD R23, R23, R14, RZ ;  /* 0x0000000e17178224 */ /* 0x001fe200078e02ff */
[----:B------:R-:W-:Y:S01]  /*1280*/  ISETP.GE.U32.AND P2, PT, R55, UR12, PT ;  /* 0x0000000c37007c0c */ /* 0x000fe2000bf46070 */
[----:B-1----:R-:W0:Y:S01]  /*1290*/  @!P0 LDC.64 R6, c[0x0][0x398] ;  /* 0x0000e600ff068b82 */ /* 0x002e220000000a00 */
[----:B------:R-:W-:Y:S02]  /*12a0*/  SHF.R.S32.HI R57, RZ, 0x1f, R55 ;  /* 0x0000001fff397819 */ /* 0x000fe40000011437 */
[----:B------:R-:W-:-:S02]  /*12b0*/  @!P0 MOV R4, R64 ;  /* 0x0000004000048202 */ /* 0x000fc40000000f00 */
[----:B------:R-:W-:Y:S01]  /*12c0*/  @!P0 MOV R5, R67 ;  /* 0x0000004300058202 */ /* 0x000fe20000000f00 */
[C---:B------:R-:W-:Y:S01]  /*12d0*/  @!P0 IMAD R23, R18.reuse, R15, R23 ;  /* 0x0000000f12178224 */ /* 0x040fe200078e0217 */
[----:B------:R-:W-:Y:S01]  /*12e0*/  ISETP.GE.AND.EX P2, PT, R57, UR13, PT, P2 ;  /* 0x0000000d39007c0c */ /* 0x000fe2000bf46320 */
[----:B------:R-:W-:Y:S01]  /*12f0*/  @!P0 IMAD.WIDE.U32 R14, R18, R14, R4 ;  /* 0x0000000e120e8225 */ /* 0x000fe200078e0004 */
[C---:B------:R-:W-:Y:S02]  /*1300*/  IADD3 R27, PT, PT, R19.reuse, 0x1a0, RZ ;  /* 0x000001a0131b7810 */ /* 0x040fe40007ffe0ff */
[----:B------:R-:W-:Y:S02]  /*1310*/  IADD3 R24, PT, PT, R19, 0x1c0, RZ ;  /* 0x000001c013187810 */ /* 0x000fe40007ffe0ff */
[----:B------:R-:W-:Y:S02]  /*1320*/  @!P0 IADD3 R15, PT, PT, R15, R23, RZ ;  /* 0x000000170f0f8210 */ /* 0x000fe40007ffe0ff */
[----:B------:R-:W-:-:S02]  /*1330*/  @!P0 SHF.L.U32 R5, R14, 0x1, RZ ;  /* 0x000000010e058819 */ /* 0x000fc400000006ff */
[----:B------:R-:W-:-:S03]  /*1340*/  IADD3 R22, PT, PT, R19, 0x1e0, RZ ;  /* 0x000001e013167810 */ /* 0x000fc60007ffe0ff */
[----:B------:R-:W1:Y:S01]  /*1350*/  @!P2 LDC.64 R16, c[0x0][0x3f8] ;  /* 0x0000fe00ff10ab82 */ /* 0x000e620000000a00 */
[----:B------:R-:W-:Y:S02]  /*1360*/  ISETP.GE.U32.AND P4, PT, R27, UR12, PT ;  /* 0x0000000c1b007c0c */ /* 0x000fe4000bf86070 */
[----:B------:R-:W-:Y:S01]  /*1370*/  SHF.R.S32.HI R29, RZ, 0x1f, R27 ;  /* 0x0000001fff1d7819 */ /* 0x000fe2000001141b */
[----:B------:R-:W-:Y:S01]  /*1380*/  HFMA2 R4, -RZ, RZ, 0, 0 ;  /* 0x00000000ff047431 */ /* 0x000fe200000001ff */
[----:B------:R-:W-:-:S03]  /*1390*/  @!P0 SHF.L.U64.HI R14, R14, 0x1, R15 ;  /* 0x000000010e0e8819 */ /* 0x000fc6000001020f */
[----:B------:R-:W4:Y:S01]  /*13a0*/  @!P1 LDC.64 R18, c[0x0][0x3a0] ;  /* 0x0000e800ff129b82 */ /* 0x000f220000000a00 */
[----:B--2---:R-:W-:Y:S01]  /*13b0*/  @!P0 IADD3 R52, P6, PT, R5, R10, RZ ;  /* 0x0000000a05348210 */ /* 0x004fe20007fde0ff */
[----:B---3--:R-:W-:Y:S01]  /*13c0*/  @!P1 IMAD R10, R21, R8, RZ ;  /* 0x00000008150a9224 */ /* 0x008fe200078e02ff */
[----:B------:R-:W-:Y:S01]  /*13d0*/  ISETP.GE.AND.EX P4, PT, R29, UR13, PT, P4 ;  /* 0x0000000d1d007c0c */ /* 0x000fe2000bf86340 */
[----:B------:R-:W-:Y:S01]  /*13e0*/  UIMAD.WIDE UR8, UR6, 0x8, UR8 ;  /* 0x00000008060878a5 */ /* 0x000fe2000f8e0208 */
[----:B------:R-:W-:Y:S01]  /*13f0*/  @!P1 MOV R20, R64 ;  /* 0x0000004000149202 */ /* 0x000fe20000000f00 */
[----:B------:R2:W5:Y:S01]  /*1400*/  @!P3 LDG.E R4, desc[UR10][R12.64] ;  /* 0x0000000a0c04b981 */ /* 0x000562000c1e1900 */
[----:B------:R-:W-:Y:S02]  /*1410*/  @!P1 MOV R21, R67 ;  /* 0x0000004300159202 */ /* 0x000fe40000000f00 */
[----:B------:R-:W-:Y:S02]  /*1420*/  @!P0 IADD3.X R53, PT, PT, R14, R11, RZ, P6, !PT ;  /* 0x0000000b0e358210 */ /* 0x000fe400037fe4ff */
[----:B0-----:R-:W-:Y:S01]  /*1430*/  @!P0 IADD3 R30, P6, PT, R5, R6, RZ ;  /* 0x00000006051e8210 */ /* 0x001fe20007fde0ff */
[----:B------:R-:W-:Y:S01]  /*1440*/  @!P1 IMAD.WIDE.U32 R20, R31, R8, R20 ;  /* 0x000000081f149225 */ /* 0x000fe200078e0014 */
[----:B------:R-:W-:-:S03]  /*1450*/  MOV R15, UR9 ;  /* 0x00000009000f7c02 */ /* 0x000fc60008000f00 */
[----:B--2---:R-:W-:Y:S01]  /*1460*/  @!P1 IMAD R13, R31, R9, R10 ;  /* 0x000000091f0d9224 */ /* 0x004fe200078e020a */
[----:B------:R-:W-:Y:S01]  /*1470*/  @!P0 IADD3.X R31, PT, PT, R14, R7, RZ, P6, !PT ;  /* 0x000000070e1f8210 */ /* 0x000fe200037fe4ff */
[----:B------:R-:W0:Y:S01]  /*1480*/  @!P1 LDC.64 R8, c[0x0][0x398] ;  /* 0x0000e600ff089b82 */ /* 0x000e220000000a00 */
[----:B------:R-:W-:Y:S02]  /*1490*/  MOV R14, UR8 ;  /* 0x00000008000e7c02 */ /* 0x000fe40008000f00 */
[----:B------:R-:W-:Y:S02]  /*14a0*/  MOV R5, RZ ;  /* 0x000000ff00057202 */ /* 0x000fe40000000f00 */
[----:B------:R-:W-:Y:S02]  /*14b0*/  @!P1 IADD3 R7, PT, PT, R21, R13, RZ ;  /* 0x0000000d15079210 */ /* 0x000fe40007ffe0ff */
[----:B------:R-:W2:Y:S01]  /*14c0*/  LDG.E.64 R14, desc[UR10][R14.64] ;  /* 0x0000000a0e0e7981 */ /* 0x000ea2000c1e1b00 */
[----:B------:R-:W3:Y:S01]  /*14d0*/  @!P4 LDC.64 R10, c[0x0][0x3f8] ;  /* 0x0000fe00ff0acb82 */ /* 0x000ee20000000a00 */
[----:B------:R-:W-:-:S02]  /*14e0*/  @!P1 SHF.L.U32 R21, R20, 0x1, RZ ;  /* 0x0000000114159819 */ /* 0x000fc400000006ff */
[----:B------:R4:W5:Y:S05]  /*14f0*/  @!P0 LDG.E R5, desc[UR10][R52.64] ;  /* 0x0000000a34058981 */ /* 0x00096a000c1e1900 */
[----:B------:R-:W3:Y:S01]  /*1500*/  @!P2 LDC.64 R12, c[0x0][0x3a0] ;  /* 0x0000e800ff0cab82 */ /* 0x000ee20000000a00 */
[----:B------:R-:W-:Y:S02]  /*1510*/  @!P1 SHF.L.U64.HI R26, R20, 0x1, R7 ;  /* 0x00000001141a9819 */ /* 0x000fe40000010207 */
[----:B----4-:R-:W-:Y:S01]  /*1520*/  @!P1 IADD3 R52, P6, PT, R21, R18, RZ ;  /* 0x0000001215349210 */ /* 0x010fe20007fde0ff */
[----:B-1----:R-:W-:Y:S01]  /*1530*/  @!P2 IMAD R20, R57, R16, RZ ;  /* 0x000000103914a224 */ /* 0x002fe200078e02ff */
[----:B------:R-:W-:-:S02]  /*1540*/  @!P2 MOV R18, R64 ;  /* 0x000000400012a202 */ /* 0x000fc40000000f00 */
[----:B------:R-:W-:Y:S02]  /*1550*/  @!P1 IADD3.X R53, PT, PT, R26, R19, RZ, P6, !PT ;  /* 0x000000131a359210 */ /* 0x000fe400037fe4ff */
[----:B------:R-:W-:Y:S02]  /*1560*/  @!P2 MOV R19, R67 ;  /* 0x000000430013a202 */ /* 0x000fe40000000f00 */
[----:B------:R-:W-:Y:S01]  /*1570*/  CS2R R6, SRZ ;  /* 0x0000000000067805 */ /* 0x000fe2000001ff00 */
[C---:B------:R-:W-:Y:S01]  /*1580*/  @!P2 IMAD R57, R55.reuse, R17, R20 ;  /* 0x000000113739a224 */ /* 0x040fe200078e0214 */
[----:B------:R-:W-:Y:S01]  /*1590*/  ISETP.GE.U32.AND P5, PT, R24, UR12, PT ;  /* 0x0000000c18007c0c */ /* 0x000fe2000bfa6070 */
[----:B------:R-:W-:Y:S01]  /*15a0*/  @!P2 IMAD.WIDE.U32 R16, R55, R16, R18 ;  /* 0x000000103710a225 */ /* 0x000fe200078e0012 */
[----:B------:R-:W-:Y:S02]  /*15b0*/  SHF.R.S32.HI R25, RZ, 0x1f, R24 ;  /* 0x0000001fff197819 */ /* 0x000fe40000011418 */
[----:B------:R1:W5:Y:S01]  /*15c0*/  @!P0 LDG.E R6, desc[UR10][R30.64] ;  /* 0x0000000a1e068981 */ /* 0x000362000c1e1900 */
[----:B0-----:R-:W-:Y:S01]  /*15d0*/  @!P1 IADD3 R28, P0, PT, R21, R8, RZ ;  /* 0x00000008151c9210 */ /* 0x001fe20007f1e0ff */
[----:B------:R-:W0:Y:S01]  /*15e0*/  @!P2 LDC.64 R18, c[0x0][0x398] ;  /* 0x0000e600ff12ab82 */ /* 0x000e220000000a00 */
[----:B------:R-:W-:Y:S01]  /*15f0*/  @!P2 IADD3 R17, PT, PT, R17, R57, RZ ;  /* 0x000000391111a210 */ /* 0x000fe20007ffe0ff */
[----:B------:R4:W5:Y:S01]  /*1600*/  @!P1 LDG.E R7, desc[UR10][R52.64] ;  /* 0x0000000a34079981 */ /* 0x000962000c1e1900 */
[----:B------:R-:W-:Y:S01]  /*1610*/  @!P2 SHF.L.U32 R59, R16, 0x1, RZ ;  /* 0x00000001103ba819 */ /* 0x000fe200000006ff */
[----:B---3--:R-:W-:Y:S01]  /*1620*/  @!P4 IMAD R8, R29, R10, RZ ;  /* 0x0000000a1d08c224 */ /* 0x008fe200078e02ff */
[----:B------:R-:W-:-:S02]  /*1630*/  ISETP.GE.AND.EX P5, PT, R25, UR13, PT, P5 ;  /* 0x0000000d19007c0c */ /* 0x000fc4000bfa6350 */
[----:B------:R-:W-:Y:S01]  /*1640*/  @!P1 IADD3.X R29, PT, PT, R26, R9, RZ, P0, !PT ;  /* 0x000000091a1d9210 */ /* 0x000fe200007fe4ff */
[----:B------:R-:W3:Y:S01]  /*1650*/  @!P4 LDC.64 R20, c[0x0][0x3a0] ;  /* 0x0000e800ff14cb82 */ /* 0x000ee20000000a00 */
[----:B-1----:R-:W-:Y:S02]  /*1660*/  @!P2 SHF.L.U64.HI R30, R16, 0x1, R17 ;  /* 0x00000001101ea819 */ /* 0x002fe40000010211 */
[----:B------:R-:W-:Y:S01]  /*1670*/  @!P2 IADD3 R54, P0, PT, R59, R12, RZ ;  /* 0x0000000c3b36a210 */ /* 0x000fe20007f1e0ff */
[----:B------:R-:W-:Y:S01]  /*1680*/  @!P4 IMAD R31, R27, R11, R8 ;  /* 0x0000000b1b1fc224 */ /* 0x000fe200078e0208 */
[----:B------:R-:W-:Y:S02]  /*1690*/  ISETP.GE.U32.AND P3, PT, R22, UR12, PT ;  /* 0x0000000c16007c0c */ /* 0x000fe4000bf66070 */
[----:B------:R-:W-:Y:S02]  /*16a0*/  SHF.R.S32.HI R23, RZ, 0x1f, R22 ;  /* 0x0000001fff177819 */ /* 0x000fe40000011416 */
[----:B------:R-:W-:Y:S01]  /*16b0*/  @!P4 MOV R8, R64 ;  /* 0x000000400008c202 */ /* 0x000fe20000000f00 */
[----:B------:R-:W1:Y:S01]  /*16c0*/  @!P5 LDC.64 R16, c[0x0][0x3f8] ;  /* 0x0000fe00ff10db82 */ /* 0x000e620000000a00 */
[----:B------:R-:W-:-:S02]  /*16d0*/  @!P4 MOV R9, R67 ;  /* 0x000000430009c202 */ /* 0x000fc40000000f00 */
[----:B------:R-:W-:Y:S02]  /*16e0*/  @!P2 IADD3.X R55, PT, PT, R30, R13, RZ, P0, !PT ;  /* 0x0000000d1e37a210 */ /* 0x000fe400007fe4ff */
[----:B------:R-:W-:-:S03]  /*16f0*/  ISETP.GE.AND.EX P3, PT, R23, UR13, PT, P3 ;  /* 0x0000000d17007c0c */ /* 0x000fc6000bf66330 */
[----:B------:R-:W1:Y:S01]  /*1700*/  @!P4 LDC.64 R12, c[0x0][0x398] ;  /* 0x0000e600ff0ccb82 */ /* 0x000e620000000a00 */
[----:B------:R-:W-:Y:S01]  /*1710*/  @!P4 IMAD.WIDE.U32 R10, R27, R10, R8 ;  /* 0x0000000a1b0ac225 */ /* 0x000fe200078e0008 */
[----:B------:R-:W-:-:S04]  /*1720*/  CS2R R8, SRZ ;  /* 0x0000000000087805 */ /* 0x000fc8000001ff00 */
[----:B------:R-:W-:Y:S02]  /*1730*/  @!P4 IADD3 R11, PT, PT, R11, R31, RZ ;  /* 0x0000001f0b0bc210 */ /* 0x000fe40007ffe0ff */
[C---:B------:R-:W-:Y:S01]  /*1740*/  @!P4 SHF.L.U32 R61, R10.reuse, 0x1, RZ ;  /* 0x000000010a3dc819 */ /* 0x040fe200000006ff */
[----:B------:R1:W5:Y:S01]  /*1750*/  @!P1 LDG.E R8, desc[UR10][R28.64] ;  /* 0x0000000a1c089981 */ /* 0x000362000c1e1900 */
[----:B------:R-:W-:Y:S02]  /*1760*/  @!P4 SHF.L.U64.HI R60, R10, 0x1, R11 ;  /* 0x000000010a3cc819 */ /* 0x000fe4000001020b */
[----:B----4-:R-:W-:Y:S01]  /*1770*/  CS2R R52, SRZ ;  /* 0x0000000000347805 */ /* 0x010fe2000001ff00 */
[----:B------:R-:W4:Y:S01]  /*1780*/  @!P3 LDC.64 R10, c[0x0][0x3f8] ;  /* 0x0000fe00ff0abb82 */ /* 0x000f220000000a00 */
[----:B0-----:R-:W-:Y:S01]  /*1790*/  @!P2 IADD3 R58, P1, PT, R59, R18, RZ ;  /* 0x000000123b3aa210 */ /* 0x001fe20007f3e0ff */
[----:B------:R-:W5:Y:S01]  /*17a0*/  @!P2 LDG.E R9, desc[UR10][R54.64] ;  /* 0x0000000a3609a981 */ /* 0x000f62000c1e1900 */
[----:B------:R-:W-:-:S02]  /*17b0*/  ISETP.NE.AND P0, PT, RZ, UR7, PT ;  /* 0x00000007ff007c0c */ /* 0x000fc4000bf05270 */
[----:B------:R-:W-:Y:S02]  /*17c0*/  @!P2 IADD3.X R59, PT, PT, R30, R19, RZ, P1, !PT ;  /* 0x000000131e3ba210 */ /* 0x000fe40000ffe4ff */
[----:B---3--:R-:W-:Y:S01]  /*17d0*/  @!P4 IADD3 R56, P6, PT, R61, R20, RZ ;  /* 0x000000143d38c210 */ /* 0x008fe20007fde0ff */
[----:B------:R-:W0:Y:S01]  /*17e0*/  @!P5 LDC.64 R18, c[0x0][0x3a0] ;  /* 0x0000e800ff12db82 */ /* 0x000e220000000a00 */
[----:B-1----:R-:W-:Y:S01]  /*17f0*/  @!P5 IMAD R25, R25, R16, RZ ;  /* 0x000000101919d224 */ /* 0x002fe200078e02ff */
[----:B------:R-:W5:Y:S01]  /*1800*/  @!P2 LDG.E R52, desc[UR10][R58.64] ;  /* 0x0000000a3a34a981 */ /* 0x000f62000c1e1900 */
[----:B------:R-:W-:Y:S02]  /*1810*/  @!P4 IADD3 R28, P1, PT, R61, R12, RZ ;  /* 0x0000000c3d1cc210 */ /* 0x000fe40007f3e0ff */
[C---:B------:R-:W-:Y:S02]  /*1820*/  @!P4 IADD3.X R57, PT, PT, R60.reuse, R21, RZ, P6, !PT ;  /* 0x000000153c39c210 */ /* 0x040fe400037fe4ff */
[----:B------:R-:W-:Y:S01]  /*1830*/  @!P4 IADD3.X R29, PT, PT, R60, R13, RZ, P1, !PT ;  /* 0x0000000d3c1dc210 */ /* 0x000fe20000ffe4ff */
[----:B------:R-:W1:Y:S01]  /*1840*/  @!P5 LDC.64 R20, c[0x0][0x398] ;  /* 0x0000e600ff14db82 */ /* 0x000e620000000a00 */
[----:B------:R-:W-:Y:S01]  /*1850*/  @!P5 MOV R12, R64 ;  /* 0x00000040000cd202 */ /* 0x000fe20000000f00 */
[C---:B------:R-:W-:Y:S01]  /*1860*/  @!P5 IMAD R61, R24.reuse, R17, R25 ;  /* 0x00000011183dd224 */ /* 0x040fe200078e0219 */
[----:B------:R-:W-:Y:S01]  /*1870*/  @!P5 MOV R13, R67 ;  /* 0x00000043000dd202 */ /* 0x000fe20000000f00 */
[----:B------:R4:W5:Y:S02]  /*1880*/  @!P4 LDG.E R53, desc[UR10][R56.64] ;  /* 0x0000000a3835c981 */ /* 0x000964000c1e1900 */
[----:B------:R-:W-:-:S02]  /*1890*/  @!P5 IMAD.WIDE.U32 R24, R24, R16, R12 ;  /* 0x000000101818d225 */ /* 0x000fc400078e000c */
[----:B------:R-:W3:Y:S08]  /*18a0*/  LDC.64 R26, c[0x0][0x3a8] ;  /* 0x0000ea00ff1a7b82 */ /* 0x000ef00000000a00 */
[----:B------:R-:W3:Y:S01]  /*18b0*/  @!P3 LDC.64 R12, c[0x0][0x3a0] ;  /* 0x0000e800ff0cbb82 */ /* 0x000ee20000000a00 */
[----:B----4-:R-:W-:-:S07]  /*18c0*/  @!P3 IMAD R56, R23, R10, RZ ;  /* 0x0000000a1738b224 */ /* 0x010fce00078e02ff */
[----:B------:R-:W4:Y:S01]  /*18d0*/  @!P3 LDC.64 R16, c[0x0][0x398] ;  /* 0x0000e600ff10bb82 */ /* 0x000f220000000a00 */
[----:B------:R-:W-:-:S07]  /*18e0*/  @!P3 IMAD R59, R22, R11, R56 ;  /* 0x0000000b163bb224 */ /* 0x000fce00078e0238 */
[----:B------:R-:W4:Y:S01]  /*18f0*/  @P0 LDC.64 R30, c[0x0][0x3b0] ;  /* 0x0000ec00ff1e0b82 */ /* 0x000f220000000a00 */
[----:B------:R-:W-:Y:S02]  /*1900*/  @!P5 IADD3 R25, PT, PT, R25, R61, RZ ;  /* 0x0000003d1919d210 */ /* 0x000fe40007ffe0ff */
[----:B------:R-:W-:Y:S02]  /*1910*/  @!P3 MOV R56, R64 ;  /* 0x000000400038b202 */ /* 0x000fe40000000f00 */
[----:B------:R-:W-:Y:S02]  /*1920*/  @!P3 MOV R57, R67 ;  /* 0x000000430039b202 */ /* 0x000fe40000000f00 */
[C---:B------:R-:W-:Y:S02]  /*1930*/  @!P5 SHF.L.U32 R23, R24.reuse, 0x1, RZ ;  /* 0x000000011817d819 */ /* 0x040fe400000006ff */
[----:B------:R-:W-:Y:S01]  /*1940*/  @!P5 SHF.L.U64.HI R58, R24, 0x1, R25 ;  /* 0x00000001183ad819 */ /* 0x000fe20000010219 */
[----:B------:R-:W-:Y:S01]  /*1950*/  @!P3 IMAD.WIDE.U32 R10, R22, R10, R56 ;  /* 0x0000000a160ab225 */ /* 0x000fe200078e0038 */
[----:B0-----:R-:W-:-:S02]  /*1960*/  @!P5 IADD3 R24, P1, PT, R23, R18, RZ ;  /* 0x000000121718d210 */ /* 0x001fc40007f3e0ff */
[----:B------:R-:W-:Y:S02]  /*1970*/  LOP3.LUT R54, R50, 0xffff, RZ, 0xc0, !PT ;  /* 0x0000ffff32367812 */ /* 0x000fe400078ec0ff */
[----:B------:R-:W-:Y:S02]  /*1980*/  @!P5 IADD3.X R25, PT, PT, R58, R19, RZ, P1, !PT ;  /* 0x000000133a19d210 */ /* 0x000fe40000ffe4ff */
[----:B-1----:R-:W-:Y:S02]  /*1990*/  @!P5 IADD3 R20, P1, PT, R23, R20, RZ ;  /* 0x000000141714d210 */ /* 0x002fe40007f3e0ff */
[----:B------:R-:W-:Y:S02]  /*19a0*/  @!P3 IADD3 R19, PT, PT, R11, R59, RZ ;  /* 0x0000003b0b13b210 */ /* 0x000fe40007ffe0ff */
[----:B------:R-:W-:Y:S01]  /*19b0*/  @!P3 SHF.L.U32 R11, R10, 0x1, RZ ;  /* 0x000000010a0bb819 */ /* 0x000fe200000006ff */
[----:B------:R-:W-:Y:S01]  /*19c0*/  IMAD R55, R63, 0x1a, R54 ;  /* 0x0000001a3f377824 */ /* 0x000fe200078e0236 */
[----:B------:R-:W-:-:S02]  /*19d0*/  @!P5 IADD3.X R21, PT, PT, R58, R21, RZ, P1, !PT ;  /* 0x000000153a15d210 */ /* 0x000fc40000ffe4ff */
[----:B------:R-:W-:Y:S02]  /*19e0*/  @!P3 SHF.L.U64.HI R10, R10, 0x1, R19 ;  /* 0x000000010a0ab819 */ /* 0x000fe40000010213 */
[C---:B---3--:R-:W-:Y:S02]  /*19f0*/  @!P3 IADD3 R18, P1, PT, R11.reuse, R12, RZ ;  /* 0x0000000c0b12b210 */ /* 0x048fe40007f3e0ff */
[----:B----4-:R-:W-:Y:S01]  /*1a00*/  @!P3 IADD3 R16, P2, PT, R11, R16, RZ ;  /* 0x000000100b10b210 */ /* 0x010fe20007f5e0ff */
[C---:B------:R-:W-:Y:S01]  /*1a10*/  IMAD.WIDE R26, R55.reuse, 0x4, R26 ;  /* 0x00000004371a7825 */ /* 0x040fe200078e021a */
[----:B------:R-:W-:Y:S02]  /*1a20*/  CS2R R56, SRZ ;  /* 0x0000000000387805 */ /* 0x000fe4000001ff00 */
[----:B------:R-:W-:Y:S01]  /*1a30*/  CS2R R58, SRZ ;  /* 0x00000000003a7805 */ /* 0x000fe2000001ff00 */
[----:B------:R-:W-:-:S04]  /*1a40*/  @P0 IMAD.WIDE R30, R55, 0x4, R30 ;  /* 0x00000004371e0825 */ /* 0x000fc800078e021e */
[----:B------:R-:W-:Y:S01]  /*1a50*/  HFMA2 R55, -RZ, RZ, 0, 0 ;  /* 0x00000000ff377431 */ /* 0x000fe200000001ff */
[C---:B------:R-:W-:Y:S01]  /*1a60*/  @!P3 IADD3.X R19, PT, PT, R10.reuse, R13, RZ, P1, !PT ;  /* 0x0000000d0a13b210 */ /* 0x040fe20000ffe4ff */
[----:B------:R0:W5:Y:S01]  /*1a70*/  @!P5 LDG.E R56, desc[UR10][R24.64] ;  /* 0x0000000a1838d981 */ /* 0x000162000c1e1900 */
[----:B------:R-:W-:-:S03]  /*1a80*/  @!P3 IADD3.X R17, PT, PT, R10, R17, RZ, P2, !PT ;  /* 0x000000110a11b210 */ /* 0x000fc600017fe4ff */
[----:B------:R0:W5:Y:S04]  /*1a90*/  @!P4 LDG.E R55, desc[UR10][R28.64] ;  /* 0x0000000a1c37c981 */ /* 0x000168000c1e1900 */
[----:B------:R0:W5:Y:S04]  /*1aa0*/  @!P5 LDG.E R57, desc[UR10][R20.64] ;  /* 0x0000000a1439d981 */ /* 0x000168000c1e1900 */
[----:B------:R0:W5:Y:S04]  /*1ab0*/  @!P3 LDG.E R59, desc[UR10][R18.64] ;  /* 0x0000000a123bb981 */ /* 0x000168000c1e1900 */
[----:B------:R0:W5:Y:S04]  /*1ac0*/  @!P3 LDG.E R58, desc[UR10][R16.64] ;  /* 0x0000000a103ab981 */ /* 0x000168000c1e1900 */
[----:B------:R0:W5:Y:S01]  /*1ad0*/  LDG.E.64 R12, desc[UR10][R26.64] ;  /* 0x0000000a1a0c7981 */ /* 0x000162000c1e1b00 */
[----:B------:R-:W-:-:S06]  /*1ae0*/  CS2R R10, SRZ ;  /* 0x00000000000a7805 */ /* 0x000fcc000001ff00 */
        /* <DEDUP_REMOVED lines=16> */
[--C-:B------:R-:W-:Y:S02]  /*1bf0*/  HADD2.F32 R15, -RZ, R48.reuse.H0_H0 ;  /* 0x20000030ff0f7230 */ /* 0x100fe40000004100 */
[----:B------:R-:W-:Y:S02]  /*1c00*/  HADD2.F32 R17, -RZ, R49.H1_H1 ;  /* 0x30000031ff117230 */ /* 0x000fe40000004100 */
[----:B------:R-:W-:Y:S01]  /*1c10*/  FADD.FTZ R16, R16, -UR9 ;  /* 0x8000000910107e21 */ /* 0x000fe20008010000 */
[----:B------:R-:W-:Y:S02]  /*1c20*/  HADD2.F32 R18, -RZ, R47.H0_H0 ;  /* 0x2000002fff127230 */ /* 0x000fe40000004100 */
        /* <DEDUP_REMOVED lines=8> */
[----:B------:R-:W-:Y:S01]  /*1cb0*/  FMUL.FTZ R17, R17, UR12 ;  /* 0x0000000c11117c20 */ /* 0x000fe20008410000 */
[----:B------:R-:W-:Y:S01]  /*1cc0*/  FFMA.FTZ R20, R16, R19, RZ ;  /* 0x0000001310147223 */ /* 0x000fe200000100ff */
[----:B------:R-:W-:Y:S01]  /*1cd0*/  FFMA.FTZ R24, R15, R16, RZ ;  /* 0x000000100f187223 */ /* 0x000fe200000100ff */
[----:B------:R-:W-:Y:S01]  /*1ce0*/  FADD.FTZ R26, RZ, R15 ;  /* 0x0000000fff1a7221 */ /* 0x000fe20000010000 */
[----:B------:R-:W-:Y:S01]  /*1cf0*/  FMUL.FTZ R22, R22, UR12 ;  /* 0x0000000c16167c20 */ /* 0x000fe20008410000 */
[----:B------:R-:W-:Y:S01]  /*1d00*/  FADD.FTZ R16, R18, R21 ;  /* 0x0000001512107221 */ /* 0x000fe20000010000 */
[----:B------:R-:W-:Y:S01]  /*1d10*/  FFMA.FTZ R19, R17, R18, R20 ;  /* 0x0000001211137223 */ /* 0x000fe20000010014 */
[----:B------:R-:W-:Y:S01]  /*1d20*/  FMUL.FTZ R21, R12, R23 ;  /* 0x000000170c157220 */ /* 0x000fe20000410000 */
[C---:B------:R-:W-:Y:S01]  /*1d30*/  FADD.FTZ R15, R23.reuse, R26 ;  /* 0x0000001a170f7221 */ /* 0x040fe20000010000 */
[----:B------:R-:W-:Y:S01]  /*1d40*/  FFMA.FTZ R18, R23, R22, R24 ;  /* 0x0000001617127223 */ /* 0x000fe20000010018 */
[----:B------:R-:W-:-:S02]  /*1d50*/  HADD2.F32 R20, -RZ, R47.H1_H1 ;  /* 0x3000002fff147230 */ /* 0x000fc40000004100 */
[----:B------:R-:W-:Y:S01]  /*1d60*/  FFMA.FTZ R19, R22, R21, R19 ;  /* 0x0000001516137223 */ /* 0x000fe20000010013 */
[----:B------:R-:W-:Y:S02]  /*1d70*/  HADD2.F32 R23, -RZ, R45.H0_H0 ;  /* 0x2000002dff177230 */ /* 0x000fe40000004100 */
[----:B------:R-:W-:Y:S01]  /*1d80*/  FADD.FTZ R16, R16, R21 ;  /* 0x0000001510107221 */ /* 0x000fe20000010000 */
[----:B------:R-:W-:Y:S02]  /*1d90*/  HADD2.F32 R22, -RZ, R46.H1_H1 ;  /* 0x3000002eff167230 */ /* 0x000fe40000004100 */
[----:B------:R-:W-:Y:S01]  /*1da0*/  FADD.FTZ R21, RZ, R14 ;  /* 0x0000000eff157221 */ /* 0x000fe20000010000 */
[----:B------:R-:W-:Y:S01]  /*1db0*/  FADD.FTZ R20, R20, -UR9 ;  /* 0x8000000914147e21 */ /* 0x000fe20008010000 */
[----:B------:R-:W-:Y:S01]  /*1dc0*/  FADD.FTZ R24, R23, -UR9 ;  /* 0x8000000917187e21 */ /* 0x000fe20008010000 */
[----:B------:R-:W-:Y:S01]  /*1dd0*/  FFMA.FTZ R17, R14, R17, RZ ;  /* 0x000000110e117223 */ /* 0x000fe200000100ff */
[----:B------:R-:W-:-:S02]  /*1de0*/  HADD2.F32 R25, -RZ, R44.H0_H0 ;  /* 0x2000002cff197230 */ /* 0x000fc40000004100 */
[----:B------:R-:W-:Y:S01]  /*1df0*/  FADD.FTZ R14, R22, R21 ;  /* 0x00000015160e7221 */ /* 0x000fe20000010000 */
[----:B------:R-:W-:Y:S02]  /*1e00*/  HADD2.F32 R23, -RZ, R45.H1_H1 ;  /* 0x3000002dff177230 */ /* 0x000fe40000004100 */
[----:B------:R-:W-:Y:S01]  /*1e10*/  FMUL.FTZ R20, R20, UR12 ;  /* 0x0000000c14147c20 */ /* 0x000fe20008410000 */
[----:B------:R-:W-:Y:S01]  /*1e20*/  FMUL.FTZ R24, R24, UR12 ;  /* 0x0000000c18187c20 */ /* 0x000fe20008410000 */
[----:B------:R-:W-:Y:S01]  /*1e30*/  FMUL.FTZ R21, R13, R22 ;  /* 0x000000160d157220 */ /* 0x000fe20000410000 */
[----:B------:R-:W-:Y:S01]  /*1e40*/  FADD.FTZ R15, R15, R25 ;  /* 0x000000190f0f7221 */ /* 0x000fe20000010000 */
[----:B------:R-:W-:Y:S01]  /*1e50*/  FFMA.FTZ R17, R22, R20, R17 ;  /* 0x0000001416117223 */ /* 0x000fe20000010011 */
[----:B------:R-:W-:Y:S01]  /*1e60*/  FFMA.FTZ R18, R25, R24, R18 ;  /* 0x0000001819127223 */ /* 0x000fe20000010012 */
[----:B------:R-:W-:Y:S01]  /*1e70*/  FFMA.FTZ R19, R20, R21, R19 ;  /* 0x0000001514137223 */ /* 0x000fe20000010013 */
[----:B------:R-:W-:Y:S01]  /*1e80*/  FADD.FTZ R23, R23, -UR9 ;  /* 0x8000000917177e21 */ /* 0x000fe20008010000 */
[----:B------:R-:W-:Y:S01]  /*1e90*/  FMUL.FTZ R25, R12, R25 ;  /* 0x000000190c197220 */ /* 0x000fe20000410000 */
[----:B------:R-:W-:-:S02]  /*1ea0*/  HADD2.F32 R20, -RZ, R44.H1_H1 ;  /* 0x3000002cff147230 */ /* 0x000fc40000004100 */
[----:B------:R-:W-:Y:S01]  /*1eb0*/  FADD.FTZ R16, R21, R16 ;  /* 0x0000001015107221 */ /* 0x000fe20000010000 */
[----:B------:R-:W-:Y:S01]  /*1ec0*/  FMUL.FTZ R23, R23, UR12 ;  /* 0x0000000c17177c20 */ /* 0x000fe20008410000 */
[----:B------:R-:W-:Y:S01]  /*1ed0*/  FFMA.FTZ R24, R24, R25, R19 ;  /* 0x0000001918187223 */ /* 0x000fe20000010013 */
[--C-:B------:R-:W-:Y:S02]  /*1ee0*/  HADD2.F32 R19, -RZ, R43.reuse.H0_H0 ;  /* 0x2000002bff137230 */ /* 0x100fe40000004100 */
[----:B------:R-:W-:Y:S01]  /*1ef0*/  FADD.FTZ R21, R16, R25 ;  /* 0x0000001910157221 */ /* 0x000fe20000010000 */
[----:B------:R-:W-:Y:S01]  /*1f00*/  FMUL.FTZ R22, R13, R20 ;  /* 0x000000140d167220 */ /* 0x000fe20000410000 */
[----:B------:R-:W-:Y:S01]  /*1f10*/  FADD.FTZ R16, R14, R20 ;  /* 0x000000140e107221 */ /* 0x000fe20000010000 */
[----:B------:R-:W-:Y:S01]  /*1f20*/  FFMA.FTZ R20, R20, R23, R17 ;  /* 0x0000001714147223 */ /* 0x000fe20000010011 */
[----:B------:R-:W-:Y:S02]  /*1f30*/  HADD2.F32 R17, -RZ, R43.H1_H1 ;  /* 0x3000002bff117230 */ /* 0x000fe40000004100 */
[----:B------:R-:W-:Y:S01]  /*1f40*/  FADD.FTZ R14, R22, R21 ;  /* 0x00000015160e7221 */ /* 0x000fe20000010000 */
[----:B------:R-:W-:Y:S01]  /*1f50*/  FFMA.FTZ R24, R23, R22, R24 ;  /* 0x0000001617187223 */ /* 0x000fe20000010018 */
[----:B------:R-:W-:Y:S01]  /*1f60*/  FADD.FTZ R22, R19, -UR9 ;  /* 0x8000000913167e21 */ /* 0x000fe20008010000 */
[----:B------:R-:W-:-:S02]  /*1f70*/  HADD2.F32 R19, -RZ, R42.H0_H0 ;  /* 0x2000002aff137230 */ /* 0x000fc40000004100 */
[----:B------:R-:W-:Y:S01]  /*1f80*/  FADD.FTZ R17, R17, -UR9 ;  /* 0x8000000911117e21 */ /* 0x000fe20008010000 */
[----:B------:R-:W-:Y:S02]  /*1f90*/  HADD2.F32 R21, -RZ, R42.H1_H1 ;  /* 0x3000002aff157230 */ /* 0x000fe40000004100 */
[----:B------:R-:W-:Y:S01]  /*1fa0*/  FMUL.FTZ R23, R22, UR12 ;  /* 0x0000000c16177c20 */ /* 0x000fe20008410000 */
[----:B------:R-:W-:Y:S02]  /*1fb0*/  HADD2.F32 R25, -RZ, R41.H0_H0 ;  /* 0x20000029ff197230 */ /* 0x000fe40000004100 */
[----:B------:R-:W-:Y:S01]  /*1fc0*/  FMUL.FTZ R22, R17, UR12 ;  /* 0x0000000c11167c20 */ /* 0x000fe20008410000 */
[----:B------:R-:W-:Y:S01]  /*1fd0*/  FADD.FTZ R17, R15, R19 ;  /* 0x000000130f117221 */ /* 0x000fe20000010000 */
[----:B------:R-:W-:Y:S01]  /*1fe0*/  FFMA.FTZ R18, R19, R23, R18 ;  /* 0x0000001713127223 */ /* 0x000fe20000010012 */
[----:B------:R-:W-:Y:S01]  /*1ff0*/  FMUL.FTZ R19, R12, R19 ;  /* 0x000000130c137220 */ /* 0x000fe20000410000 */
[----:B------:R-:W-:Y:S01]  /*2000*/  FADD.FTZ R16, R16, R21 ;  /* 0x0000001510107221 */ /* 0x000fe20000010000 */
[----:B------:R-:W-:Y:S01]  /*2010*/  FFMA.FTZ R15, R21, R22, R20 ;  /* 0x00000016150f7223 */ /* 0x000fe20000010014 */
[----:B------:R-:W-:Y:S01]  /*2020*/  FMUL.FTZ R21, R13, R21 ;  /* 0x000000150d157220 */ /* 0x000fe20000410000 */
[----:B------:R-:W-:Y:S01]  /*2030*/  FADD.FTZ R14, R14, R19 ;  /* 0x000000130e0e7221 */ /* 0x000fe20000010000 */
[----:B------:R-:W-:Y:S01]  /*2040*/  FFMA.FTZ R19, R23, R19, R24 ;  /* 0x0000001317137223 */ /* 0x000fe20000010018 */
[----:B------:R-:W-:Y:S01]  /*2050*/  FADD.FTZ R25, R25, -UR9 ;  /* 0x8000000919197e21 */ /* 0x000fe20008010000 */
[----:B------:R-:W-:-:S02]  /*2060*/  HADD2.F32 R23, -RZ, R40.H0_H0 ;  /* 0x20000028ff177230 */ /* 0x000fc40000004100 */
[----:B------:R-:W-:Y:S01]  /*2070*/  FADD.FTZ R14, R21, R14 ;  /* 0x0000000e150e7221 */ /* 0x000fe20000010000 */
[----:B------:R-:W-:Y:S01]  /*2080*/  FFMA.FTZ R19, R22, R21, R19 ;  /* 0x0000001516137223 */ /* 0x000fe20000010013 */
[----:B------:R-:W-:Y:S01]  /*2090*/  FMUL.FTZ R22, R25, UR12 ;  /* 0x0000000c19167c20 */ /* 0x000fe20008410000 */
[----:B------:R-:W-:Y:S02]  /*20a0*/  HADD2.F32 R20, -RZ, R41.H1_H1 ;  /* 0x30000029ff147230 */ /* 0x000fe40000004100 */
[----:B------:R-:W-:Y:S01]  /*20b0*/  FMUL.FTZ R21, R12, R23 ;  /* 0x000000170c157220 */ /* 0x000fe20000410000 */
[----:B------:R-:W-:Y:S01]  /*20c0*/  FADD.FTZ R17, R17, R23 ;  /* 0x0000001711117221 */ /* 0x000fe20000010000 */
[----:B------:R-:W-:Y:S01]  /*20d0*/  FFMA.FTZ R23, R23, R22, R18 ;  /* 0x0000001617177223 */ /* 0x000fe20000010012 */
[----:B------:R-:W-:Y:S02]  /*20e0*/  HADD2.F32 R24, -RZ, R39.H0_H0 ;  /* 0x20000027ff187230 */ /* 0x000fe40000004100 */
[----:B------:R-:W-:Y:S01]  /*20f0*/  FADD.FTZ R18, R20, -UR9 ;  /* 0x8000000914127e21 */ /* 0x000fe20008010000 */
[----:B------:R-:W-:-:S02]  /*2100*/  HADD2.F32 R20, -RZ, R40.H1_H1 ;  /* 0x30000028ff147230 */ /* 0x000fc40000004100 */
[----:B------:R-:W-:Y:S01]  /*2110*/  FFMA.FTZ R22, R22, R21, R19 ;  /* 0x0000001516167223 */ /* 0x000fe20000010013 */
[----:B------:R-:W-:Y:S01]  /*2120*/  FADD.FTZ R14, R14, R21 ;  /* 0x000000150e0e7221 */ /* 0x000fe20000010000 */
[----:B------:R-:W-:Y:S01]  /*2130*/  FMUL.FTZ R19, R18, UR12 ;  /* 0x0000000c12137c20 */ /* 0x000fe20008410000 */
[----:B------:R-:W-:Y:S01]  /*2140*/  FADD.FTZ R25, R24, -UR9 ;  /* 0x8000000918197e21 */ /* 0x000fe20008010000 */
[----:B------:R-:W-:Y:S02]  /*2150*/  HADD2.F32 R21, -RZ, R39.H1_H1 ;  /* 0x30000027ff157230 */ /* 0x000fe40000004100 */
[----:B------:R-:W-:Y:S01]  /*2160*/  FADD.FTZ R18, R16, R20 ;  /* 0x0000001410127221 */ /* 0x000fe20000010000 */
[----:B------:R-:W-:Y:S01]  /*2170*/  FFMA.FTZ R16, R20, R19, R15 ;  /* 0x0000001314107223 */ /* 0x000fe2000001000f */
[----:B------:R-:W-:Y:S02]  /*2180*/  HADD2.F32 R24, -RZ, R38.H0_H0 ;  /* 0x20000026ff187230 */ /* 0x000fe40000004100 */
[----:B------:R-:W-:Y:S01]  /*2190*/  FMUL.FTZ R20, R13, R20 ;  /* 0x000000140d147220 */ /* 0x000fe20000410000 */
[----:B------:R-:W-:Y:S01]  /*21a0*/  FMUL.FTZ R25, R25, UR12 ;  /* 0x0000000c19197c20 */ /* 0x000fe20008410000 */
[----:B------:R-:W-:Y:S01]  /*21b0*/  FADD.FTZ R21, R21, -UR9 ;  /* 0x8000000915157e21 */ /* 0x000fe20008010000 */
[----:B------:R-:W-:-:S02]  /*21c0*/  HADD2.F32 R26, -RZ, R35.H0_H0 ;  /* 0x20000023ff1a7230 */ /* 0x000fc40000004100 */
[----:B------:R-:W-:Y:S01]  /*21d0*/  FFMA.FTZ R22, R19, R20, R22 ;  /* 0x0000001413167223 */ /* 0x000fe20000010016 */
[----:B------:R-:W-:Y:S01]  /*21e0*/  FFMA.FTZ R15, R24, R25, R23 ;  /* 0x00000019180f7223 */ /* 0x000fe20000010017 */
[----:B------:R-:W-:Y:S02]  /*21f0*/  HADD2.F32 R19, -RZ, R38.H1_H1 ;  /* 0x30000026ff137230 */ /* 0x000fe40000004100 */
[----:B------:R-:W-:Y:S01]  /*2200*/  FMUL.FTZ R23, R12, R24 ;  /* 0x000000180c177220 */ /* 0x000fe20000410000 */
[----:B------:R-:W-:Y:S01]  /*2210*/  FADD.FTZ R14, R20, R14 ;  /* 0x0000000e140e7221 */ /* 0x000fe20000010000 */
[----:B------:R-:W-:Y:S01]  /*2220*/  FMUL.FTZ R21, R21, UR12 ;  /* 0x0000000c15157c20 */ /* 0x000fe20008410000 */
[----:B------:R-:W-:Y:S01]  /*2230*/  FADD.FTZ R17, R17, R24 ;  /* 0x0000001811117221 */ /* 0x000fe20000010000 */
[----:B------:R-:W-:Y:S01]  /*2240*/  FFMA.FTZ R22, R25, R23, R22 ;  /* 0x0000001719167223 */ /* 0x000fe20000010016 */
[----:B------:R-:W-:Y:S01]  /*2250*/  FADD.FTZ R27, R14, R23 ;  /* 0x000000170e1b7221 */ /* 0x000fe20000010000 */
[----:B------:R-:W-:Y:S01]  /*2260*/  FMUL.FTZ R20, R13, R19 ;  /* 0x000000130d147220 */ /* 0x000fe20000410000 */
[----:B------:R-:W-:Y:S01]  /*2270*/  FADD.FTZ R18, R18, R19 ;  /* 0x0000001312127221 */ /* 0x000fe20000010000 */
[----:B------:R-:W-:-:S02]  /*2280*/  HADD2.F32 R23, -RZ, R37.H0_H0 ;  /* 0x20000025ff177230 */ /* 0x000fc40000004100 */
[----:B------:R-:W-:Y:S01]  /*2290*/  FFMA.FTZ R19, R19, R21, R16 ;  /* 0x0000001513137223 */ /* 0x000fe20000010010 */
[----:B------:R-:W-:Y:S02]  /*22a0*/  HADD2.F32 R16, -RZ, R37.H1_H1 ;  /* 0x30000025ff107230 */ /* 0x000fe40000004100 */
[----:B------:R-:W-:Y:S01]  /*22b0*/  FADD.FTZ R14, R20, R27 ;  /* 0x0000001b140e7221 */ /* 0x000fe20000010000 */
[----:B------:R-:W-:Y:S01]  /*22c0*/  FFMA.FTZ R22, R21, R20, R22 ;  /* 0x0000001415167223 */ /* 0x000fe20000010016 */
[----:B------:R-:W-:Y:S01]  /*22d0*/  FADD.FTZ R23, R23, -UR9 ;  /* 0x8000000917177e21 */ /* 0x000fe20008010000 */
[--C-:B------:R-:W-:Y:S02]  /*22e0*/  HADD2.F32 R20, -RZ, R36.reuse.H0_H0 ;  /* 0x20000024ff147230 */ /* 0x100fe40000004100 */
[----:B------:R-:W-:Y:S01]  /*22f0*/  FADD.FTZ R16, R16, -UR9 ;  /* 0x8000000910107e21 */ /* 0x000fe20008010000 */
[----:B------:R-:W-:Y:S02]  /*2300*/  HADD2.F32 R24, -RZ, R36.H1_H1 ;  /* 0x30000024ff187230 */ /* 0x000fe40000004100 */
[----:B------:R-:W-:Y:S01]  /*2310*/  FMUL.FTZ R23, R23, UR12 ;  /* 0x0000000c17177c20 */ /* 0x000fe20008410000 */
[----:B------:R-:W-:Y:S01]  /*2320*/  FADD.FTZ R26, R26, -UR9 ;  /* 0x800000091a1a7e21 */ /* 0x000fe20008010000 */
[----:B------:R-:W-:Y:S01]  /*2330*/  FMUL.FTZ R21, R16, UR12 ;  /* 0x0000000c10157c20 */ /* 0x000fe20008410000 */
[----:B------:R-:W-:Y:S01]  /*2340*/  FMUL.FTZ R25, R12, R20 ;  /* 0x000000140c197220 */ /* 0x000fe20000410000 */
[----:B------:R-:W-:Y:S01]  /*2350*/  FFMA.FTZ R16, R20, R23, R15 ;  /* 0x0000001714107223 */ /* 0x000fe2000001000f */
[----:B------:R-:W-:Y:S01]  /*2360*/  FADD.FTZ R18, R18, R24 ;  /* 0x0000001812127221 */ /* 0x000fe20000010000 */
[----:B------:R-:W-:Y:S01]  /*2370*/  FFMA.FTZ R15, R24, R21, R19 ;  /* 0x00000015180f7223 */ /* 0x000fe20000010013 */
[----:B------:R-:W-:Y:S01]  /*2380*/  FMUL.FTZ R24, R13, R24 ;  /* 0x000000180d187220 */ /* 0x000fe20000410000 */
[----:B------:R-:W-:Y:S01]  /*2390*/  FFMA.FTZ R22, R23, R25, R22 ;  /* 0x0000001917167223 */ /* 0x000fe20000010016 */
[----:B------:R-:W-:Y:S01]  /*23a0*/  FADD.FTZ R19, R14, R25 ;  /* 0x000000190e137221 */ /* 0x000fe20000010000 */
[----:B------:R-:W-:-:S02]  /*23b0*/  HADD2.F32 R23, -RZ, R34.H0_H0 ;  /* 0x20000022ff177230 */ /* 0x000fc40000004100 */
[----:B------:R-:W-:Y:S01]  /*23c0*/  FADD.FTZ R17, R17, R20 ;  /* 0x0000001411117221 */ /* 0x000fe20000010000 */
[----:B------:R-:W-:Y:S01]  /*23d0*/  FFMA.FTZ R22, R21, R24, R22 ;  /* 0x0000001815167223 */ /* 0x000fe20000010016 */
[----:B------:R-:W-:Y:S01]  /*23e0*/  FMUL.FTZ R21, R26, UR12 ;  /* 0x0000000c1a157c20 */ /* 0x000fe20008410000 */
[----:B------:R-:W-:Y:S01]  /*23f0*/  FADD.FTZ R14, R24, R19 ;  /* 0x00000013180e7221 */ /* 0x000fe20000010000 */
[----:B------:R-:W-:Y:S02]  /*2400*/  HADD2.F32 R19, -RZ, R35.H1_H1 ;  /* 0x30000023ff137230 */ /* 0x000fe40000004100 */
[----:B------:R-:W-:Y:S01]  /*2410*/  FMUL.FTZ R25, R12, R23 ;  /* 0x000000170c197220 */ /* 0x000fe20000410000 */
[----:B------:R-:W-:Y:S01]  /*2420*/  FADD.FTZ R17, R17, R23 ;  /* 0x0000001711117221 */ /* 0x000fe20000010000 */
[----:B------:R-:W-:Y:S01]  /*2430*/  FFMA.FTZ R23, R23, R21, R16 ;  /* 0x0000001517177223 */ /* 0x000fe20000010010 */
[----:B------:R-:W-:Y:S02]  /*2440*/  HADD2.F32 R16, -RZ, R33.H0_H0 ;  /* 0x20000021ff107230 */ /* 0x000fe40000004100 */
[----:B------:R-:W-:Y:S01]  /*2450*/  FADD.FTZ R19, R19, -UR9 ;  /* 0x8000000913137e21 */ /* 0x000fe20008010000 */
[----:B------:R-:W-:-:S02]  /*2460*/  HADD2.F32 R20, -RZ, R34.H1_H1 ;  /* 0x30000022ff147230 */ /* 0x000fc40000004100 */
[----:B------:R-:W-:Y:S01]  /*2470*/  FADD.FTZ R14, R14, R25 ;  /* 0x000000190e0e7221 */ /* 0x000fe20000010000 */
[----:B------:R-:W-:Y:S01]  /*2480*/  FFMA.FTZ R22, R21, R25, R22 ;  /* 0x0000001915167223 */ /* 0x000fe20000010016 */
[----:B------:R-:W-:Y:S01]  /*2490*/  FADD.FTZ R16, R16, -UR9 ;  /* 0x8000000910107e21 */ /* 0x000fe20008010000 */
[----:B------:R-:W-:Y:S01]  /*24a0*/  FMUL.FTZ R19, R19, UR12 ;  /* 0x0000000c13137c20 */ /* 0x000fe20008410000 */
[----:B------:R-:W-:Y:S02]  /*24b0*/  HADD2.F32 R21, -RZ, R33.H1_H1 ;  /* 0x30000021ff157230 */ /* 0x000fe40000004100 */
[----:B------:R-:W-:Y:S01]  /*24c0*/  FADD.FTZ R18, R18, R20 ;  /* 0x0000001412127221 */ /* 0x000fe20000010000 */
[----:B------:R-:W-:Y:S01]  /*24d0*/  FMUL.FTZ R25, R16, UR12 ;  /* 0x0000000c10197c20 */ /* 0x000fe20008410000 */
[----:B------:R-:W-:Y:S01]  /*24e0*/  FFMA.FTZ R16, R20, R19, R15 ;  /* 0x0000001314107223 */ /* 0x000fe2000001000f */
[----:B------:R-:W-:Y:S02]  /*24f0*/  HADD2.F32 R24, -RZ, R32.H0_H0 ;  /* 0x20000020ff187230 */ /* 0x000fe40000004100 */
[----:B------:R-:W-:Y:S01]  /*2500*/  FMUL.FTZ R20, R13, R20 ;  /* 0x000000140d147220 */ /* 0x000fe20000410000 */
        /* <DEDUP_REMOVED lines=48> */
[----:B------:R-:W-:Y:S02]  /*2810*/  HADD2.F32 R24, -RZ, R8.H0_H0 ;  /* 0x20000008ff187230 */ /* 0x000fe40000004100 */
[----:B------:R-:W-:Y:S01]  /*2820*/  FADD.FTZ R18, R18, R20 ;  /* 0x0000001412127221 */ /* 0x000fe20000010000 */
[----:B------:R-:W-:Y:S01]  /*2830*/  FMUL.FTZ R25, R16, UR12 ;  /* 0x0000000c10197c20 */ /* 0x000fe20008410000 */
[----:B------:R-:W-:Y:S01]  /*2840*/  FFMA.FTZ R16, R20, R19, R15 ;  /* 0x0000001314107223 */ /* 0x000fe2000001000f */
[----:B------:R-:W-:Y:S01]  /*2850*/  FMUL.FTZ R20, R13, R20 ;  /* 0x000000140d147220 */ /* 0x000fe20000410000 */
[----:B------:R-:W-:-:S02]  /*2860*/  HADD2.F32 R21, -RZ, R7.H1_H1 ;  /* 0x30000007ff157230 */ /* 0x000fc40000004100 */
[----:B------:R-:W-:Y:S01]  /*2870*/  FFMA.FTZ R15, R24, R25, R23 ;  /* 0x00000019180f7223 */ /* 0x000fe20000010017 */
[----:B------:R-:W-:Y:S01]  /*2880*/  FMUL.FTZ R23, R12, R24 ;  /* 0x000000180c177220 */ /* 0x000fe20000410000 */
[----:B------:R-:W-:Y:S01]  /*2890*/  FFMA.FTZ R22, R19, R20, R22 ;  /* 0x0000001413167223 */ /* 0x000fe20000010016 */
[----:B------:R-:W-:Y:S01]  /*28a0*/  FADD.FTZ R14, R20, R14 ;  /* 0x0000000e140e7221 */ /* 0x000fe20000010000 */
[----:B------:R-:W-:Y:S02]  /*28b0*/  HADD2.F32 R19, -RZ, R8.H1_H1 ;  /* 0x30000008ff137230 */ /* 0x000fe40000004100 */
[----:B------:R-:W-:Y:S01]  /*28c0*/  FADD.FTZ R21, R21, -UR9 ;  /* 0x8000000915157e21 */ /* 0x000fe20008010000 */
[----:B------:R-:W-:Y:S01]  /*28d0*/  FFMA.FTZ R22, R25, R23, R22 ;  /* 0x0000001719167223 */ /* 0x000fe20000010016 */
[----:B------:R-:W-:Y:S01]  /*28e0*/  FADD.FTZ R27, R14, R23 ;  /* 0x000000170e1b7221 */ /* 0x000fe20000010000 */
[--C-:B------:R-:W-:Y:S02]  /*28f0*/  HADD2.F32 R23, -RZ, R9.reuse.H0_H0 ;  /* 0x20000009ff177230 */ /* 0x100fe40000004100 */
[----:B------:R-:W-:Y:S01]  /*2900*/  FMUL.FTZ R21, R21, UR12 ;  /* 0x0000000c15157c20 */ /* 0x000fe20008410000 */
[----:B------:R-:W-:Y:S01]  /*2910*/  FADD.FTZ R14, R18, R19 ;  /* 0x00000013120e7221 */ /* 0x000fe20000010000 */
[----:B------:R-:W-:Y:S01]  /*2920*/  FMUL.FTZ R20, R13, R19 ;  /* 0x000000130d147220 */ /* 0x000fe20000410000 */
[----:B------:R-:W-:-:S02]  /*2930*/  HADD2.F32 R18, -RZ, R9.H1_H1 ;  /* 0x30000009ff127230 */ /* 0x000fc40000004100 */
[----:B------:R-:W-:Y:S01]  /*2940*/  FFMA.FTZ R19, R19, R21, R16 ;  /* 0x0000001513137223 */ /* 0x000fe20000010010 */
[----:B------:R-:W-:Y:S01]  /*2950*/  FADD.FTZ R23, R23, -UR9 ;  /* 0x8000000917177e21 */ /* 0x000fe20008010000 */
[----:B------:R-:W-:Y:S01]  /*2960*/  FADD.FTZ R16, R20, R27 ;  /* 0x0000001b14107221 */ /* 0x000fe20000010000 */
[----:B------:R-:W-:Y:S01]  /*2970*/  FFMA.FTZ R22, R21, R20, R22 ;  /* 0x0000001415167223 */ /* 0x000fe20000010016 */
[--C-:B------:R-:W-:Y:S02]  /*2980*/  HADD2.F32 R20, -RZ, R52.reuse.H0_H0 ;  /* 0x20000034ff147230 */ /* 0x100fe40000004100 */
[----:B------:R-:W-:Y:S01]  /*2990*/  FADD.FTZ R18, R18, -UR9 ;  /* 0x8000000912127e21 */ /* 0x000fe20008010000 */
[----:B------:R-:W-:Y:S01]  /*29a0*/  FADD.FTZ R17, R17, R24 ;  /* 0x0000001811117221 */ /* 0x000fe20000010000 */
[----:B------:R-:W-:Y:S02]  /*29b0*/  HADD2.F32 R24, -RZ, R52.H1_H1 ;  /* 0x30000034ff187230 */ /* 0x000fe40000004100 */
[----:B------:R-:W-:Y:S01]  /*29c0*/  FMUL.FTZ R23, R23, UR12 ;  /* 0x0000000c17177c20 */ /* 0x000fe20008410000 */
[----:B------:R-:W-:Y:S01]  /*29d0*/  FMUL.FTZ R21, R18, UR12 ;  /* 0x0000000c12157c20 */ /* 0x000fe20008410000 */
[----:B------:R-:W-:-:S02]  /*29e0*/  HADD2.F32 R26, -RZ, R53.H0_H0 ;  /* 0x20000035ff1a7230 */ /* 0x000fc40000004100 */
[----:B------:R-:W-:Y:S01]  /*29f0*/  FMUL.FTZ R25, R12, R20 ;  /* 0x000000140c197220 */ /* 0x000fe20000410000 */
[----:B------:R-:W-:Y:S01]  /*2a00*/  FFMA.FTZ R18, R20, R23, R15 ;  /* 0x0000001714127223 */ /* 0x000fe2000001000f */
[----:B------:R-:W-:Y:S01]  /*2a10*/  FADD.FTZ R14, R14, R24 ;  /* 0x000000180e0e7221 */ /* 0x000fe20000010000 */
[----:B------:R-:W-:Y:S01]  /*2a20*/  FFMA.FTZ R15, R24, R21, R19 ;  /* 0x00000015180f7223 */ /* 0x000fe20000010013 */
[----:B------:R-:W-:Y:S01]  /*2a30*/  FMUL.FTZ R24, R13, R24 ;  /* 0x000000180d187220 */ /* 0x000fe20000410000 */
[----:B------:R-:W-:Y:S01]  /*2a40*/  FFMA.FTZ R22, R23, R25, R22 ;  /* 0x0000001917167223 */ /* 0x000fe20000010016 */
[----:B------:R-:W-:Y:S01]  /*2a50*/  FADD.FTZ R19, R16, R25 ;  /* 0x0000001910137221 */ /* 0x000fe20000010000 */
[----:B------:R-:W-:Y:S01]  /*2a60*/  FADD.FTZ R26, R26, -UR9 ;  /* 0x800000091a1a7e21 */ /* 0x000fe20008010000 */
[----:B------:R-:W-:Y:S02]  /*2a70*/  HADD2.F32 R23, -RZ, R55.H0_H0 ;  /* 0x20000037ff177230 */ /* 0x000fe40000004100 */
[----:B------:R-:W-:Y:S01]  /*2a80*/  FFMA.FTZ R22, R21, R24, R22 ;  /* 0x0000001815167223 */ /* 0x000fe20000010016 */
[----:B------:R-:W-:Y:S01]  /*2a90*/  FADD.FTZ R17, R17, R20 ;  /* 0x0000001411117221 */ /* 0x000fe20000010000 */
[----:B------:R-:W-:Y:S01]  /*2aa0*/  FADD.FTZ R19, R24, R19 ;  /* 0x0000001318137221 */ /* 0x000fe20000010000 */
[----:B------:R-:W-:Y:S01]  /*2ab0*/  FMUL.FTZ R21, R26, UR12 ;  /* 0x0000000c1a157c20 */ /* 0x000fe20008410000 */
[----:B------:R-:W-:-:S02]  /*2ac0*/  HADD2.F32 R20, -RZ, R53.H1_H1 ;  /* 0x30000035ff147230 */ /* 0x000fc40000004100 */
[----:B------:R-:W-:Y:S01]  /*2ad0*/  FMUL.FTZ R24, R12, R23 ;  /* 0x000000170c187220 */ /* 0x000fe20000410000 */
[----:B------:R-:W-:Y:S01]  /*2ae0*/  FADD.FTZ R17, R17, R23 ;  /* 0x0000001711117221 */ /* 0x000fe20000010000 */
[----:B------:R-:W-:Y:S01]  /*2af0*/  FFMA.FTZ R18, R23, R21, R18 ;  /* 0x0000001517127223 */ /* 0x000fe20000010012 */
[----:B------:R-:W-:Y:S02]  /*2b00*/  HADD2.F32 R16, -RZ, R55.H1_H1 ;  /* 0x30000037ff107230 */ /* 0x000fe40000004100 */
[----:B------:R-:W-:Y:S01]  /*2b10*/  FADD.FTZ R26, R19, R24 ;  /* 0x00000018131a7221 */ /* 0x000fe20000010000 */
[----:B------:R-:W-:Y:S01]  /*2b20*/  FFMA.FTZ R23, R21, R24, R22 ;  /* 0x0000001815177223 */ /* 0x000fe20000010016 */
[----:B------:R-:W-:Y:S01]  /*2b30*/  FADD.FTZ R20, R20, -UR9 ;  /* 0x8000000914147e21 */ /* 0x000fe20008010000 */
[----:B------:R-:W-:Y:S02]  /*2b40*/  HADD2.F32 R24, -RZ, R56.H0_H0 ;  /* 0x20000038ff187230 */ /* 0x000fe40000004100 */
[----:B------:R-:W-:Y:S01]  /*2b50*/  FMUL.FTZ R21, R13, R16 ;  /* 0x000000100d157220 */ /* 0x000fe20000410000 */
[----:B------:R-:W-:-:S02]  /*2b60*/  HADD2.F32 R19, -RZ, R57.H0_H0 ;  /* 0x20000039ff137230 */ /* 0x000fc40000004100 */
[----:B------:R-:W-:Y:S01]  /*2b70*/  FMUL.FTZ R22, R20, UR12 ;  /* 0x0000000c14167c20 */ /* 0x000fe20008410000 */
[----:B------:R-:W-:Y:S02]  /*2b80*/  HADD2.F32 R25, -RZ, R56.H1_H1 ;  /* 0x30000038ff197230 */ /* 0x000fe40000004100 */
[----:B------:R-:W-:Y:S01]  /*2b90*/  FADD.FTZ R20, R24, -UR9 ;  /* 0x8000000918147e21 */ /* 0x000fe20008010000 */
[----:B------:R-:W-:Y:S01]  /*2ba0*/  FADD.FTZ R26, R21, R26 ;  /* 0x0000001a151a7221 */ /* 0x000fe20000010000 */
[----:B------:R-:W-:Y:S01]  /*2bb0*/  FFMA.FTZ R24, R22, R21, R23 ;  /* 0x0000001516187223 */ /* 0x000fe20000010017 */
[----:B------:R-:W-:Y:S01]  /*2bc0*/  FMUL.FTZ R27, R12, R19 ;  /* 0x000000130c1b7220 */ /* 0x000fe20000410000 */
[----:B------:R-:W-:Y:S01]  /*2bd0*/  FMUL.FTZ R21, R20, UR12 ;  /* 0x0000000c14157c20 */ /* 0x000fe20008410000 */
[----:B------:R-:W-:Y:S02]  /*2be0*/  HADD2.F32 R20, -RZ, R57.H1_H1 ;  /* 0x30000039ff147230 */ /* 0x000fe40000004100 */
[----:B------:R-:W-:Y:S01]  /*2bf0*/  FADD.FTZ R23, R25, -UR9 ;  /* 0x8000000919177e21 */ /* 0x000fe20008010000 */
[----:B------:R-:W-:Y:S01]  /*2c00*/  FADD.FTZ R29, R26, R27 ;  /* 0x0000001b1a1d7221 */ /* 0x000fe20000010000 */
[----:B------:R-:W-:Y:S01]  /*2c10*/  FFMA.FTZ R26, R21, R27, R24 ;  /* 0x0000001b151a7223 */ /* 0x000fe20000010018 */
[----:B------:R-:W-:-:S02]  /*2c20*/  HADD2.F32 R28, -RZ, R59.H0_H0 ;  /* 0x2000003bff1c7230 */ /* 0x000fc40000004100 */
[----:B------:R-:W-:Y:S01]  /*2c30*/  FMUL.FTZ R24, R13, R20 ;  /* 0x000000140d187220 */ /* 0x000fe20000410000 */
[----:B------:R-:W-:Y:S01]  /*2c40*/  FMUL.FTZ R23, R23, UR12 ;  /* 0x0000000c17177c20 */ /* 0x000fe20008410000 */
[----:B------:R-:W-:Y:S01]  /*2c50*/  FADD.FTZ R25, R14, R16 ;  /* 0x000000100e197221 */ /* 0x000fe20000010000 */
[----:B------:R-:W-:Y:S01]  /*2c60*/  FFMA.FTZ R27, R16, R22, R15 ;  /* 0x00000016101b7223 */ /* 0x000fe2000001000f */
[--C-:B------:R-:W-:Y:S02]  /*2c70*/  HADD2.F32 R15, -RZ, R58.reuse.H0_H0 ;  /* 0x2000003aff0f7230 */ /* 0x100fe40000004100 */
[----:B------:R-:W-:Y:S01]  /*2c80*/  FADD.FTZ R16, R24, R29 ;  /* 0x0000001d18107221 */ /* 0x000fe20000010000 */
[----:B------:R-:W-:Y:S01]  /*2c90*/  FFMA.FTZ R29, R23, R24, R26 ;  /* 0x00000018171d7223 */ /* 0x000fe2000001001a */
[----:B------:R-:W-:Y:S02]  /*2ca0*/  HADD2.F32 R22, -RZ, R59.H1_H1 ;  /* 0x3000003bff167230 */ /* 0x000fe40000004100 */
[----:B------:R-:W-:Y:S01]  /*2cb0*/  FADD.FTZ R24, R28, -UR9 ;  /* 0x800000091c187e21 */ /* 0x000fe20008010000 */
[----:B------:R-:W-:-:S02]  /*2cc0*/  HADD2.F32 R14, -RZ, R58.H1_H1 ;  /* 0x3000003aff0e7230 */ /* 0x000fc40000004100 */
[----:B------:R-:W-:Y:S01]  /*2cd0*/  FMUL.FTZ R31, R12, R15 ;  /* 0x0000000f0c1f7220 */ /* 0x000fe20000410000 */
[----:B------:R-:W-:Y:S01]  /*2ce0*/  FADD.FTZ R26, R17, R19 ;  /* 0x00000013111a7221 */ /* 0x000fe20000010000 */
[----:B------:R-:W-:Y:S01]  /*2cf0*/  FMUL.FTZ R24, R24, UR12 ;  /* 0x0000000c18187c20 */ /* 0x000fe20008410000 */
[----:B------:R-:W-:Y:S01]  /*2d00*/  FADD.FTZ R22, R22, -UR9 ;  /* 0x8000000916167e21 */ /* 0x000fe20008010000 */
[----:B------:R-:W-:Y:S01]  /*2d10*/  FADD.FTZ R16, R16, R31 ;  /* 0x0000001f10107221 */ /* 0x000fe20000010000 */
[----:B------:R-:W-:Y:S01]  /*2d20*/  FMUL.FTZ R17, R13, R14 ;  /* 0x0000000e0d117220 */ /* 0x000fe20000410000 */
[----:B------:R-:W-:Y:S01]  /*2d30*/  FADD.FTZ R25, R25, R20 ;  /* 0x0000001419197221 */ /* 0x000fe20000010000 */
[----:B------:R-:W-:Y:S01]  /*2d40*/  FFMA.FTZ R18, R19, R21, R18 ;  /* 0x0000001513127223 */ /* 0x000fe20000010012 */
[----:B------:R-:W-:Y:S01]  /*2d50*/  FFMA.FTZ R29, R24, R31, R29 ;  /* 0x0000001f181d7223 */ /* 0x000fe2000001001d */
[----:B------:R-:W-:Y:S01]  /*2d60*/  FMUL.FTZ R22, R22, UR12 ;  /* 0x0000000c16167c20 */ /* 0x000fe20008410000 */
[----:B------:R-:W-:Y:S01]  /*2d70*/  FFMA.FTZ R23, R20, R23, R27 ;  /* 0x0000001714177223 */ /* 0x000fe2000001001b */
[----:B------:R-:W-:Y:S01]  /*2d80*/  FADD.FTZ R16, R17, R16 ;  /* 0x0000001011107221 */ /* 0x000fe20000010000 */
[----:B------:R-:W-:Y:S01]  /*2d90*/  FADD.FTZ R27, R25, R14 ;  /* 0x0000000e191b7221 */ /* 0x000fe20000010000 */
[----:B------:R-:W-:Y:S01]  /*2da0*/  FFMA.FTZ R17, R22, R17, R29 ;  /* 0x0000001116117223 */ /* 0x000fe2000001001d */
[----:B------:R-:W-:Y:S01]  /*2db0*/  FADD.FTZ R26, R26, R15 ;  /* 0x0000000f1a1a7221 */ /* 0x000fe20000010000 */
[----:B------:R-:W-:Y:S01]  /*2dc0*/  FFMA.FTZ R24, R15, R24, R18 ;  /* 0x000000180f187223 */ /* 0x000fe20000010012 */
[----:B------:R-:W-:Y:S01]  /*2dd0*/  FFMA.FTZ R25, R14, R22, R23 ;  /* 0x000000160e197223 */ /* 0x000fe20000010017 */
[----:B------:R-:W-:Y:S06]  /*2de0*/  BRA `(.L_x_750) ;  /* 0x0000002400007947 */ /* 0x000fec0003800000 */
.L_x_749:
[----:B-----5:R-:W-:Y:S02]  /*2df0*/  HADD2.F32 R14, -RZ, R49.H0_H0 ;  /* 0x20000031ff0e7230 */ /* 0x020fe40000004100 */
[--C-:B------:R-:W-:Y:S02]  /*2e00*/  HADD2.F32 R19, -RZ, R47.reuse.H0_H0 ;  /* 0x2000002fff137230 */ /* 0x100fe40000004100 */
[----:B------:R-:W-:Y:S02]  /*2e10*/  HADD2.F32 R24, -RZ, R47.H1_H1 ;  /* 0x3000002fff187230 */ /* 0x000fe40000004100 */
[----:B------:R-:W-:Y:S01]  /*2e20*/  FADD.FTZ R15, R14, -UR9 ;  /* 0x800000090e0f7e21 */ /* 0x000fe20008010000 */
[----:B------:R-:W-:Y:S02]  /*2e30*/  HADD2.F32 R14, -RZ, R49.H1_H1 ;  /* 0x30000031ff0e7230 */ /* 0x000fe40000004100 */
[----:B------:R-:W-:Y:S01]  /*2e40*/  FADD.FTZ R19, R19, -UR9 ;  /* 0x8000000913137e21 */ /* 0x000fe20008010000 */
[----:B------:R-:W-:-:S02]  /*2e50*/  HADD2.F32 R28, -RZ, R48.H0_H0 ;  /* 0x20000030ff1c7230 */ /* 0x000fc40000004100 */
[----:B------:R-:W-:Y:S01]  /*2e60*/  FMUL.FTZ R15, R15, UR12 ;  /* 0x0000000c0f0f7c20 */ /* 0x000fe20008410000 */
[----:B------:R-:W-:Y:S02]  /*2e70*/  HADD2.F32 R25, -RZ, R45.H0_H0 ;  /* 0x2000002dff197230 */ /* 0x000fe40000004100 */
[----:B------:R-:W-:Y:S01]  /*2e80*/  FADD.FTZ R14, R14, -UR9 ;  /* 0x800000090e0e7e21 */ /* 0x000fe20008010000 */
[----:B------:R-:W-:Y:S01]  /*2e90*/  FMUL.FTZ R19, R19, UR12 ;  /* 0x0000000c13137c20 */ /* 0x000fe20008410000 */
[--C-:B------:R-:W-:Y:S01]  /*2ea0*/  FFMA.FTZ R16, R12, R15, R10.reuse ;  /* 0x0000000f0c107223 */ /* 0x100fe2000001000a */
[----:B------:R-:W-:Y:S02]  /*2eb0*/  HADD2.F32 R60, -RZ, R48.H1_H1 ;  /* 0x30000030ff3c7230 */ /* 0x000fe40000004100 */
[----:B------:R-:W-:Y:S01]  /*2ec0*/  FMUL.FTZ R14, R14, UR12 ;  /* 0x0000000c0e0e7c20 */ /* 0x000fe20008410000 */
[----:B------:R-:W-:Y:S01]  /*2ed0*/  FFMA.FTZ R20, R12, R19, R10 ;  /* 0x000000130c147223 */ /* 0x000fe2000001000a */
[----:B------:R-:W-:Y:S01]  /*2ee0*/  FMUL.FTZ R17, R16, -1.4426950216293334961 ;  /* 0xbfb8aa3b10117820 */ /* 0x000fe20000410000 */
[----:B------:R-:W-:Y:S01]  /*2ef0*/  FADD.FTZ R25, R25, -UR9 ;  /* 0x8000000919197e21 */ /* 0x000fe20008010000 */
[----:B------:R-:W-:Y:S01]  /*2f00*/  FFMA.FTZ R18, R13, R14, R11 ;  /* 0x0000000e0d127223 */ /* 0x000fe2000001000b */
[----:B------:R-:W-:-:S02]  /*2f10*/  HADD2.F32 R61, -RZ, R46.H0_H0 ;  /* 0x2000002eff3d7230 */ /* 0x000fc40000004100 */
[----:B------:R-:W-:Y:S01]  /*2f20*/  FMUL.FTZ R25, R25, UR12 ;  /* 0x0000000c19197c20 */ /* 0x000fe20008410000 */
[----:B------:R-:W0:Y:S01]  /*2f30*/  MUFU.EX2 R17, R17 ;  /* 0x0000001100117308 */ /* 0x000e220000000800 */
[----:B------:R-:W-:-:S06]  /*2f40*/  FMUL.FTZ R22, R18, -1.4426950216293334961 ;  /* 0xbfb8aa3b12167820 */ /* 0x000fcc0000410000 */
[----:B------:R-:W1:Y:S01]  /*2f50*/  MUFU.EX2 R22, R22 ;  /* 0x0000001600167308 */ /* 0x000e620000000800 */
[----:B0-----:R-:W-:Y:S01]  /*2f60*/  FADD.FTZ R23, R17, 1 ;  /* 0x3f80000011177421 */ /* 0x001fe20000010000 */
[----:B------:R-:W-:Y:S01]  /*2f70*/  FADD.FTZ R17, R24, -UR9 ;  /* 0x8000000918117e21 */ /* 0x000fe20008010000 */
[----:B------:R-:W-:-:S04]  /*2f80*/  FMUL.FTZ R24, R20, -1.4426950216293334961 ;  /* 0xbfb8aa3b14187820 */ /* 0x000fc80000410000 */
[----:B------:R-:W0:Y:S01]  /*2f90*/  MUFU.RCP R23, R23 ;  /* 0x0000001700177308 */ /* 0x000e220000001000 */
[----:B-1----:R-:W-:Y:S01]  /*2fa0*/  FADD.FTZ R21, R22, 1 ;  /* 0x3f80000016157421 */ /* 0x002fe20000010000 */
[----:B------:R-:W-:-:S04]  /*2fb0*/  FMUL.FTZ R22, R17, UR12 ;  /* 0x0000000c11167c20 */ /* 0x000fc80008410000 */
[----:B------:R-:W-:Y:S02]  /*2fc0*/  FFMA.FTZ R17, R13, R22, R11 ;  /* 0x000000160d117223 */ /* 0x000fe4000001000b */
[----:B------:R-:W1:Y:S02]  /*2fd0*/  MUFU.EX2 R24, R24 ;  /* 0x0000001800187308 */ /* 0x000e640000000800 */
[----:B------:R-:W-:Y:S02]  /*2fe0*/  FMUL.FTZ R30, R17, -1.4426950216293334961 ;  /* 0xbfb8aa3b111e7820 */ /* 0x000fe40000410000 */
[----:B------:R-:W2:Y:S01]  /*2ff0*/  MUFU.RCP R21, R21 ;  /* 0x0000001500157308 */ /* 0x000ea20000001000 */
[----:B0-----:R-:W-:Y:S01]  /*3000*/  FADD.FTZ R27, -R23, 1 ;  /* 0x3f800000171b7421 */ /* 0x001fe20000010100 */
[----:B------:R-:W-:-:S06]  /*3010*/  FMUL.FTZ R28, R28, R23 ;  /* 0x000000171c1c7220 */ /* 0x000fcc0000410000 */
[----:B------:R-:W0:Y:S01]  /*3020*/  MUFU.EX2 R23, R30 ;  /* 0x0000001e00177308 */ /* 0x000e220000000800 */
[----:B-1----:R-:W-:Y:S01]  /*3030*/  FADD.FTZ R26, R24, 1 ;  /* 0x3f800000181a7421 */ /* 0x002fe20000010000 */
[----:B------:R-:W-:Y:S02]  /*3040*/  HADD2.F32 R24, -RZ, R45.H1_H1 ;  /* 0x3000002dff187230 */ /* 0x000fe40000004100 */
[----:B------:R-:W-:Y:S01]  /*3050*/  FFMA.FTZ R27, R16, R27, 1 ;  /* 0x3f800000101b7423 */ /* 0x000fe2000001001b */
[----:B------:R-:W-:Y:S02]  /*3060*/  FFMA.FTZ R16, R12, R25, R10 ;  /* 0x000000190c107223 */ /* 0x000fe4000001000a */
[----:B------:R-:W-:Y:S01]  /*3070*/  FADD.FTZ R24, R24, -UR9 ;  /* 0x8000000918187e21 */ /* 0x000fe20008010000 */
[----:B------:R-:W1:Y:S01]  /*3080*/  MUFU.RCP R26, R26 ;  /* 0x0000001a001a7308 */ /* 0x000e620000001000 */
[----:B--2---:R-:W-:Y:S01]  /*3090*/  FADD.FTZ R29, -R21, 1 ;  /* 0x3f800000151d7421 */ /* 0x004fe20000010100 */
[----:B------:R-:W-:Y:S01]  /*30a0*/  FMUL.FTZ R28, R28, R27 ;  /* 0x0000001b1c1c7220 */ /* 0x000fe20000410000 */
[----:B------:R-:W-:Y:S01]  /*30b0*/  FMUL.FTZ R24, R24, UR12 ;  /* 0x0000000c18187c20 */ /* 0x000fe20008410000 */
[----:B------:R-:W-:Y:S01]  /*30c0*/  FMUL.FTZ R31, R16, -1.4426950216293334961 ;  /* 0xbfb8aa3b101f7820 */ /* 0x000fe20000410000 */
[----:B------:R-:W-:Y:S01]  /*30d0*/  FFMA.FTZ R29, R18, R29, 1 ;  /* 0x3f800000121d7423 */ /* 0x000fe2000001001d */
[----:B0-----:R-:W-:Y:S01]  /*30e0*/  FADD.FTZ R27, R23, 1 ;  /* 0x3f800000171b7421 */ /* 0x001fe20000010000 */
[----:B------:R-:W-:Y:S01]  /*30f0*/  FFMA.FTZ R18, R13, R24, R11 ;  /* 0x000000180d127223 */ /* 0x000fe2000001000b */
[----:B------:R-:W0:Y:S01]  /*3100*/  MUFU.EX2 R30, R31 ;  /* 0x0000001f001e7308 */ /* 0x000e220000000800 */
[----:B------:R-:W-:-:S02]  /*3110*/  FMUL.FTZ R60, R60, R21 ;  /* 0x000000153c3c7220 */ /* 0x000fc40000410000 */
[----:B------:R-:W-:Y:S01]  /*3120*/  FMUL.FTZ R23, R18, -1.4426950216293334961 ;  /* 0xbfb8aa3b12177820 */ /* 0x000fe20000410000 */
[----:B------:R-:W2:Y:S01]  /*3130*/  MUFU.RCP R27, R27 ;  /* 0x0000001b001b7308 */ /* 0x000ea20000001000 */
[----:B------:R-:W-:Y:S01]  /*3140*/  FMUL.FTZ R29, R60, R29 ;  /* 0x0000001d3c1d7220 */ /* 0x000fe20000410000 */
[----:B------:R-:W-:Y:S02]  /*3150*/  HADD2.F32 R60, -RZ, R46.H1_H1 ;  /* 0x3000002eff3c7230 */ /* 0x000fe40000004100 */
[----:B-1----:R-:W-:-:S04]  /*3160*/  FADD.FTZ R21, -R26, 1 ;  /* 0x3f8000001a157421 */ /* 0x002fc80000010100 */
[----:B------:R-:W1:Y:S01]  /*3170*/  MUFU.EX2 R23, R23 ;  /* 0x0000001700177308 */ /* 0x000e620000000800 */
[----:B------:R-:W-:Y:S01]  /*3180*/  FFMA.FTZ R20, R20, R21, 1 ;  /* 0x3f80000014147423 */ /* 0x000fe20000010015 */
[----:B------:R-:W-:Y:S01]  /*3190*/  FMUL.FTZ R21, R61, R26 ;  /* 0x0000001a3d157220 */ /* 0x000fe20000410000 */
[----:B0-----:R-:W-:Y:S01]  /*31a0*/  FADD.FTZ R30, R30, 1 ;  /* 0x3f8000001e1e7421 */ /* 0x001fe20000010000 */
[----:B------:R-:W-:Y:S02]  /*31b0*/  HADD2.F32 R61, -RZ, R44.H0_H0 ;  /* 0x2000002cff3d7230 */ /* 0x000fe40000004100 */
[----:B------:R-:W-:Y:S01]  /*31c0*/  FMUL.FTZ R21, R21, R20 ;  /* 0x0000001415157220 */ /* 0x000fe20000410000 */
[----:B------:R-:W0:Y:S01]  /*31d0*/  MUFU.RCP R26, R30 ;  /* 0x0000001e001a7308 */ /* 0x000e220000001000 */
[----:B--2---:R-:W-:Y:S01]  /*31e0*/  FADD.FTZ R20, -R27, 1 ;  /* 0x3f8000001b147421 */ /* 0x004fe20000010100 */
[----:B-1----:R-:W-:Y:S01]  /*31f0*/  FADD.FTZ R31, R23, 1 ;  /* 0x3f800000171f7421 */ /* 0x002fe20000010000 */
[----:B------:R-:W-:-:S02]  /*3200*/  HADD2.F32 R23, -RZ, R43.H0_H0 ;  /* 0x2000002bff177230 */ /* 0x000fc40000004100 */
[----:B------:R-:W-:Y:S01]  /*3210*/  FFMA.FTZ R17, R17, R20, 1 ;  /* 0x3f80000011117423 */ /* 0x000fe20000010014 */
[----:B------:R-:W-:Y:S02]  /*3220*/  FMUL.FTZ R20, R60, R27 ;  /* 0x0000001b3c147220 */ /* 0x000fe40000410000 */
[----:B------:R-:W-:Y:S01]  /*3230*/  FADD.FTZ R23, R23, -UR9 ;  /* 0x8000000917177e21 */ /* 0x000fe20008010000 */
[----:B------:R-:W1:Y:S01]  /*3240*/  MUFU.RCP R31, R31 ;  /* 0x0000001f001f7308 */ /* 0x000e620000001000 */
[----:B------:R-:W-:Y:S02]  /*3250*/  FMUL.FTZ R20, R20, R17 ;  /* 0x0000001114147220 */ /* 0x000fe40000410000 */
[----:B------:R-:W-:Y:S01]  /*3260*/  FMUL.FTZ R23, R23, UR12 ;  /* 0x0000000c17177c20 */ /* 0x000fe20008410000 */
[----:B0-----:R-:W-:Y:S01]  /*3270*/  FADD.FTZ R27, -R26, 1 ;  /* 0x3f8000001a1b7421 */ /* 0x001fe20000010100 */
[----:B------:R-:W-:Y:S02]  /*3280*/  FMUL.FTZ R26, R61, R26 ;  /* 0x0000001a3d1a7220 */ /* 0x000fe40000410000 */
[----:B------:R-:W-:Y:S01]  /*3290*/  FFMA.FTZ R17, R12, R23, R10 ;  /* 0x000000170c117223 */ /* 0x000fe2000001000a */
[----:B------:R-:W-:Y:S01]  /*32a0*/  FFMA.FTZ R27, R16, R27, 1 ;  /* 0x3f800000101b7423 */ /* 0x000fe2000001001b */
[----:B------:R-:W-:-:S02]  /*32b0*/  HADD2.F32 R16, -RZ, R44.H1_H1 ;  /* 0x3000002cff107230 */ /* 0x000fc40000004100 */
[----:B------:R-:W-:Y:S01]  /*32c0*/  FMUL.FTZ R62, R17, -1.4426950216293334961 ;  /* 0xbfb8aa3b113e7820 */ /* 0x000fe20000410000 */
[----:B------:R-:W-:-:S05]  /*32d0*/  FMUL.FTZ R27, R26, R27 ;  /* 0x0000001b1a1b7220 */ /* 0x000fca0000410000 */
[----:B------:R-:W0:Y:S01]  /*32e0*/  MUFU.EX2 R62, R62 ;  /* 0x0000003e003e7308 */ /* 0x000e220000000800 */
[----:B-1----:R-:W-:Y:S01]  /*32f0*/  FADD.FTZ R61, -R31, 1 ;  /* 0x3f8000001f3d7421 */ /* 0x002fe20000010100 */
[----:B------:R-:W-:-:S03]  /*3300*/  FMUL.FTZ R31, R16, R31 ;  /* 0x0000001f101f7220 */ /* 0x000fc60000410000 */
[----:B------:R-:W-:Y:S01]  /*3310*/  FFMA.FTZ R30, R18, R61, 1 ;  /* 0x3f800000121e7423 */ /* 0x000fe2000001003d */
[----:B------:R-:W-:-:S03]  /*3320*/  HADD2.F32 R18, -RZ, R43.H1_H1 ;  /* 0x3000002bff127230 */ /* 0x000fc60000004100 */
[----:B------:R-:W-:Y:S01]  /*3330*/  FMUL.FTZ R26, R31, R30 ;  /* 0x0000001e1f1a7220 */ /* 0x000fe20000410000 */
[----:B------:R-:W-:Y:S02]  /*3340*/  HADD2.F32 R31, -RZ, R42.H0_H0 ;  /* 0x2000002aff1f7230 */ /* 0x000fe40000004100 */
[----:B------:R-:W-:Y:S01]  /*3350*/  FADD.FTZ R18, R18, -UR9 ;  /* 0x8000000912127e21 */ /* 0x000fe20008010000 */
[----:B0-----:R-:W-:-:S03]  /*3360*/  FADD.FTZ R60, R62, 1 ;  /* 0x3f8000003e3c7421 */ /* 0x001fc60000010000 */
[----:B------:R-:W-:-:S04]  /*3370*/  FMUL.FTZ R18, R18, UR12 ;  /* 0x0000000c12127c20 */ /* 0x000fc80008410000 */
[----:B------:R-:W-:Y:S01]  /*3380*/  FFMA.FTZ R16, R13, R18, R11 ;  /* 0x000000120d107223 */ /* 0x000fe2000001000b */
[----:B------:R-:W0:Y:S03]  /*3390*/  MUFU.RCP R60, R60 ;  /* 0x0000003c003c7308 */ /* 0x000e260000001000 */
[----:B------:R-:W-:-:S06]  /*33a0*/  FMUL.FTZ R61, R16, -1.4426950216293334961 ;  /* 0xbfb8aa3b103d7820 */ /* 0x000fcc0000410000 */
[----:B------:R-:W1:Y:S01]  /*33b0*/  MUFU.EX2 R61, R61 ;  /* 0x0000003d003d7308 */ /* 0x000e620000000800 */
[----:B0-----:R-:W-:-:S04]  /*33c0*/  FADD.FTZ R30, -R60, 1 ;  /* 0x3f8000003c1e7421 */ /* 0x001fc80000010100 */
[----:B------:R-:W-:Y:S01]  /*33d0*/  FFMA.FTZ R62, R17, R30, 1 ;  /* 0x3f800000113e7423 */ /* 0x000fe2000001001e */
[----:B-1----:R-:W-:Y:S01]  /*33e0*/  FADD.FTZ R30, R61, 1 ;  /* 0x3f8000003d1e7421 */ /* 0x002fe20000010000 */
[----:B------:R-:W-:Y:S01]  /*33f0*/  FMUL.FTZ R17, R31, R60 ;  /* 0x0000003c1f117220 */ /* 0x000fe20000410000 */
[----:B------:R-:W-:Y:S01]  /*3400*/  FMUL.FTZ R60, R12, R28 ;  /* 0x0000001c0c3c7220 */ /* 0x000fe20000410000 */
[----:B------:R-:W-:Y:S02]  /*3410*/  FMUL.FTZ R31, R13, R29 ;  /* 0x0000001d0d1f7220 */ /* 0x000fe40000410000 */
[----:B------:R-:W-:Y:S01]  /*3420*/  FMUL.FTZ R17, R17, R62 ;  /* 0x0000003e11117220 */ /* 0x000fe20000410000 */
[----:B------:R-:W0:Y:S01]  /*3430*/  MUFU.RCP R30, R30 ;  /* 0x0000001e001e7308 */ /* 0x000e220000001000 */
[----:B------:R-:W-:Y:S01]  /*3440*/  FFMA.FTZ R61, R15, R60, RZ ;  /* 0x0000003c0f3d7223 */ /* 0x000fe200000100ff */
[----:B------:R-:W-:-:S03]  /*3450*/  FADD.FTZ R62, RZ, R60 ;  /* 0x0000003cff3e7221 */ /* 0x000fc60000010000 */
[----:B------:R-:W-:Y:S01]  /*3460*/  FFMA.FTZ R60, R14, R31, R61 ;  /* 0x0000001f0e3c7223 */ /* 0x000fe2000001003d */
[----:B------:R-:W-:Y:S01]  /*3470*/  FADD.FTZ R31, R31, R62 ;  /* 0x0000003e1f1f7221 */ /* 0x000fe20000010000 */
[----:B------:R-:W-:Y:S02]  /*3480*/  HADD2.F32 R61, -RZ, R42.H1_H1 ;  /* 0x3000002aff3d7230 */ /* 0x000fe40000004100 */
[----:B------:R-:W-:Y:S01]  /*3490*/  FFMA.FTZ R62, R15, R28, RZ ;  /* 0x0000001c0f3e7223 */ /* 0x000fe200000100ff */
[----:B------:R-:W-:-:S05]  /*34a0*/  HADD2.F32 R15, -RZ, R41.H0_H0 ;  /* 0x20000029ff0f7230 */ /* 0x000fca0000004100 */
[----:B------:R-:W-:Y:S01]  /*34b0*/  FADD.FTZ R15, R15, -UR9 ;  /* 0x800000090f0f7e21 */ /* 0x000fe20008010000 */
[----:B0-----:R-:W-:Y:S01]  /*34c0*/  FADD.FTZ R69, -R30, 1 ;  /* 0x3f8000001e457421 */ /* 0x001fe20000010100 */
[----:B------:R-:W-:Y:S01]  /*34d0*/  FMUL.FTZ R61, R61, R30 ;  /* 0x0000001e3d3d7220 */ /* 0x000fe20000410000 */
[----:B------:R-:W-:Y:S01]  /*34e0*/  FADD.FTZ R30, RZ, R28 ;  /* 0x0000001cff1e7221 */ /* 0x000fe20000010000 */
[----:B------:R-:W-:Y:S01]  /*34f0*/  FFMA.FTZ R28, R19, R21, R62 ;  /* 0x00000015131c7223 */ /* 0x000fe2000001003e */
[----:B------:R-:W-:Y:S01]  /*3500*/  FFMA.FTZ R16, R16, R69, 1 ;  /* 0x3f80000010107423 */ /* 0x000fe20000010045 */
[--C-:B------:R-:W-:Y:S02]  /*3510*/  HADD2.F32 R69, -RZ, R40.reuse.H1_H1 ;  /* 0x30000028ff457230 */ /* 0x100fe40000004100 */
[----:B------:R-:W-:Y:S01]  /*3520*/  FADD.FTZ R30, R30, R21 ;  /* 0x000000151e1e7221 */ /* 0x000fe20000010000 */
[----:B------:R-:W-:Y:S01]  /*3530*/  FFMA.FTZ R28, R25, R27, R28 ;  /* 0x0000001b191c7223 */ /* 0x000fe2000001001c */
[----:B------:R-:W-:Y:S01]  /*3540*/  FMUL.FTZ R16, R61, R16 ;  /* 0x000000103d107220 */ /* 0x000fe20000410000 */
[----:B------:R-:W-:Y:S01]  /*3550*/  FMUL.FTZ R61, R12, R21 ;  /* 0x000000150c3d7220 */ /* 0x000fe20000410000 */
[----:B------:R-:W-:Y:S01]  /*3560*/  FMUL.FTZ R21, R15, UR12 ;  /* 0x0000000c0f157c20 */ /* 0x000fe20008410000 */
[----:B------:R-:W-:Y:S01]  /*3570*/  FADD.FTZ R30, R30, R27 ;  /* 0x0000001b1e1e7221 */ /* 0x000fe20000010000 */
[----:B------:R-:W-:Y:S01]  /*3580*/  FFMA.FTZ R28, R23, R17, R28 ;  /* 0x00000011171c7223 */ /* 0x000fe2000001001c */
[----:B------:R-:W-:Y:S01]  /*3590*/  FFMA.FTZ R15, R19, R61, R60 ;  /* 0x0000003d130f7223 */ /* 0x000fe2000001003c */
[----:B------:R-:W-:Y:S01]  /*35a0*/  FFMA.FTZ R19, R12, R21, R10 ;  /* 0x000000150c137223 */ /* 0x000fe2000001000a */
[----:B------:R-:W-:Y:S01]  /*35b0*/  FADD.FTZ R60, R31, R61 ;  /* 0x0000003d1f3c7221 */ /* 0x000fe20000010000 */
[----:B------:R-:W-:-:S02]  /*35c0*/  HADD2.F32 R31, -RZ, R40.H0_H0 ;  /* 0x20000028ff1f7230 */ /* 0x000fc40000004100 */
[----:B------:R-:W-:Y:S01]  /*35d0*/  FADD.FTZ R30, R30, R17 ;  /* 0x000000111e1e7221 */ /* 0x000fe20000010000 */
[----:B------:R-:W-:-:S06]  /*35e0*/  FMUL.FTZ R62, R19, -1.4426950216293334961 ;  /* 0xbfb8aa3b133e7820 */ /* 0x000fcc0000410000 */
[----:B------:R-:W0:Y:S02]  /*35f0*/  MUFU.EX2 R62, R62 ;  /* 0x0000003e003e7308 */ /* 0x000e240000000800 */
[----:B0-----:R-:W-:Y:S01]  /*3600*/  FADD.FTZ R68, R62, 1 ;  /* 0x3f8000003e447421 */ /* 0x001fe20000010000 */
[----:B------:R-:W-:-:S04]  /*3610*/  FMUL.FTZ R62, R13, R20 ;  /* 0x000000140d3e7220 */ /* 0x000fc80000410000 */
[----:B------:R-:W-:Y:S01]  /*3620*/  FADD.FTZ R60, R62, R60 ;  /* 0x0000003c3e3c7221 */ /* 0x000fe20000010000 */
[----:B------:R-:W0:Y:S02]  /*3630*/  MUFU.RCP R68, R68 ;  /* 0x0000004400447308 */ /* 0x000e240000001000 */
[----:B0-----:R-:W-:Y:S01]  /*3640*/  FADD.FTZ R61, -R68, 1 ;  /* 0x3f800000443d7421 */ /* 0x001fe20000010100 */
[----:B------:R-:W-:-:S03]  /*3650*/  FMUL.FTZ R31, R31, R68 ;  /* 0x000000441f1f7220 */ /* 0x000fc60000410000 */
[----:B------:R-:W-:Y:S01]  /*3660*/  FFMA.FTZ R19, R19, R61, 1 ;  /* 0x3f80000013137423 */ /* 0x000fe2000001003d */
[----:B------:R-:W-:Y:S01]  /*3670*/  FFMA.FTZ R61, R14, R29, RZ ;  /* 0x0000001d0e3d7223 */ /* 0x000fe200000100ff */
[----:B------:R-:W-:Y:S02]  /*3680*/  HADD2.F32 R14, -RZ, R41.H1_H1 ;  /* 0x30000029ff0e7230 */ /* 0x000fe40000004100 */
[----:B------:R-:W-:Y:S01]  /*3690*/  FMUL.FTZ R19, R31, R19 ;  /* 0x000000131f137220 */ /* 0x000fe20000410000 */
[----:B------:R-:W-:Y:S01]  /*36a0*/  FADD.FTZ R31, RZ, R29 ;  /* 0x0000001dff1f7221 */ /* 0x000fe20000010000 */
[----:B------:R-:W-:Y:S01]  /*36b0*/  FFMA.FTZ R29, R22, R20, R61 ;  /* 0x00000014161d7223 */ /* 0x000fe2000001003d */
[----:B------:R-:W-:Y:S01]  /*36c0*/  FADD.FTZ R14, R14, -UR9 ;  /* 0x800000090e0e7e21 */ /* 0x000fe20008010000 */
[----:B------:R-:W-:Y:S01]  /*36d0*/  FADD.FTZ R30, R30, R19 ;  /* 0x000000131e1e7221 */ /* 0x000fe20000010000 */
[----:B------:R-:W-:Y:S01]  /*36e0*/  FADD.FTZ R31, R31, R20 ;  /* 0x000000141f1f7221 */ /* 0x000fe20000010000 */
[----:B------:R-:W-:Y:S01]  /*36f0*/  FFMA.FTZ R29, R24, R26, R29 ;  /* 0x0000001a181d7223 */ /* 0x000fe2000001001d */
[----:B------:R-:W-:Y:S01]  /*3700*/  FMUL.FTZ R20, R14, UR12 ;  /* 0x0000000c0e147c20 */ /* 0x000fe20008410000 */
[----:B------:R-:W-:Y:S01]  /*3710*/  FFMA.FTZ R14, R22, R62, R15 ;  /* 0x0000003e160e7223 */ /* 0x000fe2000001000f */
[----:B------:R-:W-:Y:S01]  /*3720*/  FADD.FTZ R31, R31, R26 ;  /* 0x0000001a1f1f7221 */ /* 0x000fe20000010000 */
[----:B------:R-:W-:Y:S01]  /*3730*/  FFMA.FTZ R29, R18, R16, R29 ;  /* 0x00000010121d7223 */ /* 0x000fe2000001001d */
[----:B------:R-:W-:Y:S01]  /*3740*/  FFMA.FTZ R15, R13, R20, R11 ;  /* 0x000000140d0f7223 */ /* 0x000fe2000001000b */
[----:B------:R-:W-:Y:S01]  /*3750*/  FFMA.FTZ R28, R21, R19, R28 ;  /* 0x00000013151c7223 */ /* 0x000fe2000001001c */
[----:B------:R-:W-:-:S02]  /*3760*/  FADD.FTZ R31, R31, R16 ;  /* 0x000000101f1f7221 */ /* 0x000fc40000010000 */
[----:B------:R-:W-:-:S06]  /*3770*/  FMUL.FTZ R61, R15, -1.4426950216293334961 ;  /* 0xbfb8aa3b0f3d7820 */ /* 0x000fcc0000410000 */
[----:B------:R-:W0:Y:S02]  /*3780*/  MUFU.EX2 R61, R61 ;  /* 0x0000003d003d7308 */ /* 0x000e240000000800 */
[----:B0-----:R-:W-:Y:S01]  /*3790*/  FADD.FTZ R68, R61, 1 ;  /* 0x3f8000003d447421 */ /* 0x001fe20000010000 */
[----:B------:R-:W-:-:S04]  /*37a0*/  FMUL.FTZ R61, R12, R27 ;  /* 0x0000001b0c3d7220 */ /* 0x000fc80000410000 */
[----:B------:R-:W-:Y:S01]  /*37b0*/  FFMA.FTZ R27, R25, R61, R14 ;  /* 0x0000003d191b7223 */ /* 0x000fe2000001000e */
[----:B------:R-:W0:Y:S01]  /*37c0*/  MUFU.RCP R68, R68 ;  /* 0x0000004400447308 */ /* 0x000e220000001000 */
[----:B------:R-:W-:Y:S01]  /*37d0*/  FADD.FTZ R60, R60, R61 ;  /* 0x0000003d3c3c7221 */ /* 0x000fe20000010000 */
[----:B------:R-:W-:Y:S02]  /*37e0*/  HADD2.F32 R25, -RZ, R38.H0_H0 ;  /* 0x20000026ff197230 */ /* 0x000fe40000004100 */
[----:B0-----:R-:W-:Y:S01]  /*37f0*/  FADD.FTZ R62, -R68, 1 ;  /* 0x3f800000443e7421 */ /* 0x001fe20000010100 */
[----:B------:R-:W-:-:S03]  /*3800*/  FMUL.FTZ R22, R69, R68 ;  /* 0x0000004445167220 */ /* 0x000fc60000410000 */
[----:B------:R-:W-:-:S04]  /*3810*/  FFMA.FTZ R15, R15, R62, 1 ;  /* 0x3f8000000f0f7423 */ /* 0x000fc8000001003e */
[----:B------:R-:W-:Y:S01]  /*3820*/  FMUL.FTZ R22, R22, R15 ;  /* 0x0000000f16167220 */ /* 0x000fe20000410000 */
[----:B------:R-:W-:-:S03]  /*3830*/  HADD2.F32 R15, -RZ, R39.H0_H0 ;  /* 0x20000027ff0f7230 */ /* 0x000fc60000004100 */
[----:B------:R-:W-:Y:S01]  /*3840*/  FADD.FTZ R31, R31, R22 ;  /* 0x000000161f1f7221 */ /* 0x000fe20000010000 */
[-C--:B------:R-:W-:Y:S01]  /*3850*/  FFMA.FTZ R29, R20, R22.reuse, R29 ;  /* 0x00000016141d7223 */ /* 0x080fe2000001001d */
[----:B------:R-:W-:Y:S01]  /*3860*/  FADD.FTZ R15, R15, -UR9 ;  /* 0x800000090f0f7e21 */ /* 0x000fe20008010000 */
[----:B------:R-:W-:-:S03]  /*3870*/  FMUL.FTZ R22, R13, R22 ;  /* 0x000000160d167220 */ /* 0x000fc60000410000 */
        /* <DEDUP_REMOVED lines=9> */
[----:B------:R-:W-:Y:S02]  /*3910*/  HADD2.F32 R62, -RZ, R38.H1_H1 ;  /* 0x30000026ff3e7230 */ /* 0x000fe40000004100 */
[----:B0-----:R-:W-:Y:S01]  /*3920*/  FADD.FTZ R61, -R68, 1 ;  /* 0x3f800000443d7421 */ /* 0x001fe20000010100 */
[----:B------:R-:W-:-:S03]  /*3930*/  FMUL.FTZ R25, R25, R68 ;  /* 0x0000004419197220 */ /* 0x000fc60000410000 */
[----:B------:R-:W-:-:S04]  /*3940*/  FFMA.FTZ R14, R14, R61, 1 ;  /* 0x3f8000000e0e7423 */ /* 0x000fc8000001003d */
[----:B------:R-:W-:Y:S01]  /*3950*/  FMUL.FTZ R25, R25, R14 ;  /* 0x0000000e19197220 */ /* 0x000fe20000410000 */
[----:B------:R-:W-:-:S03]  /*3960*/  HADD2.F32 R14, -RZ, R39.H1_H1 ;  /* 0x30000027ff0e7230 */ /* 0x000fc60000004100 */
        /* <DEDUP_REMOVED lines=18> */
[--C-:B------:R-:W-:Y:S02]  /*3a90*/  HADD2.F32 R61, -RZ, R36.reuse.H0_H0 ;  /* 0x20000024ff3d7230 */ /* 0x100fe40000004100 */
[----:B------:R-:W-:Y:S01]  /*3aa0*/  FADD.FTZ R31, R31, R24 ;  /* 0x000000181f1f7221 */ /* 0x000fe20000010000 */
[----:B------:R-:W-:Y:S02]  /*3ab0*/  HADD2.F32 R69, -RZ, R36.H1_H1 ;  /* 0x30000024ff457230 */ /* 0x000fe40000004100 */
[----:B------:R-:W-:Y:S01]  /*3ac0*/  FADD.FTZ R62, R62, -UR9 ;  /* 0x800000093e3e7e21 */ /* 0x000fe20008010000 */
[-C--:B------:R-:W-:Y:S01]  /*3ad0*/  FFMA.FTZ R29, R14, R24.reuse, R29 ;  /* 0x000000180e1d7223 */ /* 0x080fe2000001001d */
[----:B------:R-:W-:Y:S02]  /*3ae0*/  FMUL.FTZ R24, R13, R24 ;  /* 0x000000180d187220 */ /* 0x000fe40000410000 */
        /* <DEDUP_REMOVED lines=32> */
[----:B------:R-:W-:Y:S01]  /*3cf0*/  FMUL.FTZ R27, R12, R19 ;  /* 0x000000130c1b7220 */ /* 0x000fe20000410000 */
[----:B------:R-:W-:Y:S02]  /*3d00*/  FMUL.FTZ R26, R13, R26 ;  /* 0x0000001a0d1a7220 */ /* 0x000fe40000410000 */
[----:B------:R-:W-:Y:S01]  /*3d10*/  FMUL.FTZ R19, R68, UR12 ;  /* 0x0000000c44137c20 */ /* 0x000fe20008410000 */
[----:B------:R-:W-:Y:S01]  /*3d20*/  FFMA.FTZ R21, R21, R27, R18 ;  /* 0x0000001b15157223 */ /* 0x000fe20000010012 */
[----:B------:R-:W-:Y:S01]  /*3d30*/  FADD.FTZ R60, R60, R27 ;  /* 0x0000001b3c3c7221 */ /* 0x000fe20000010000 */
[----:B------:R-:W-:Y:S02]  /*3d40*/  HADD2.F32 R27, -RZ, R34.H0_H0 ;  /* 0x20000022ff1b7230 */ /* 0x000fe40000004100 */
[----:B------:R-:W-:Y:S01]  /*3d50*/  FFMA.FTZ R18, R12, R19, R10 ;  /* 0x000000130c127223 */ /* 0x000fe2000001000a */
[----:B------:R-:W-:Y:S01]  /*3d60*/  FFMA.FTZ R20, R20, R22, R21 ;  /* 0x0000001614147223 */ /* 0x000fe20000010015 */
[----:B------:R-:W-:-:S02]  /*3d70*/  FADD.FTZ R60, R22, R60 ;  /* 0x0000003c163c7221 */ /* 0x000fc40000010000 */
[----:B------:R-:W-:Y:S01]  /*3d80*/  FMUL.FTZ R61, R18, -1.4426950216293334961 ;  /* 0xbfb8aa3b123d7820 */ /* 0x000fe20000410000 */
[----:B------:R-:W-:Y:S01]  /*3d90*/  FFMA.FTZ R15, R15, R25, R20 ;  /* 0x000000190f0f7223 */ /* 0x000fe20000010014 */
[----:B------:R-:W-:Y:S01]  /*3da0*/  FADD.FTZ R60, R60, R25 ;  /* 0x000000193c3c7221 */ /* 0x000fe20000010000 */
[----:B------:R-:W-:Y:S02]  /*3db0*/  HADD2.F32 R25, -RZ, R32.H0_H0 ;  /* 0x20000020ff197230 */ /* 0x000fe40000004100 */
[----:B------:R-:W-:Y:S01]  /*3dc0*/  FFMA.FTZ R14, R14, R24, R15 ;  /* 0x000000180e0e7223 */ /* 0x000fe2000001000f */
[----:B------:R-:W0:Y:S01]  /*3dd0*/  MUFU.EX2 R61, R61 ;  /* 0x0000003d003d7308 */ /* 0x000e220000000800 */
[----:B------:R-:W-:Y:S02]  /*3de0*/  FADD.FTZ R60, R24, R60 ;  /* 0x0000003c183c7221 */ /* 0x000fe40000010000 */
[----:B------:R-:W-:Y:S02]  /*3df0*/  FFMA.FTZ R17, R17, R23, R14 ;  /* 0x0000001711117223 */ /* 0x000fe4000001000e */
[----:B------:R-:W-:Y:S01]  /*3e00*/  FADD.FTZ R60, R60, R23 ;  /* 0x000000173c3c7221 */ /* 0x000fe20000010000 */
[----:B------:R-:W-:-:S02]  /*3e10*/  HADD2.F32 R23, -RZ, R4.H0_H0 ;  /* 0x20000004ff177230 */ /* 0x000fc40000004100 */
[----:B------:R-:W-:Y:S01]  /*3e20*/  FFMA.FTZ R16, R16, R26, R17 ;  /* 0x0000001a10107223 */ /* 0x000fe20000010011 */
[----:B------:R-:W-:Y:S01]  /*3e30*/  FADD.FTZ R60, R26, R60 ;  /* 0x0000003c1a3c7221 */ /* 0x000fe20000010000 */
[----:B0-----:R-:W-:-:S06]  /*3e40*/  FADD.FTZ R62, R61, 1 ;  /* 0x3f8000003d3e7421 */ /* 0x001fcc0000010000 */
[----:B------:R-:W0:Y:S02]  /*3e50*/  MUFU.RCP R62, R62 ;  /* 0x0000003e003e7308 */ /* 0x000e240000001000 */
[----:B0-----:R-:W-:Y:S01]  /*3e60*/  FADD.FTZ R69, -R62, 1 ;  /* 0x3f8000003e457421 */ /* 0x001fe20000010100 */
[----:B------:R-:W-:-:S03]  /*3e70*/  FMUL.FTZ R27, R27, R62 ;  /* 0x0000003e1b1b7220 */ /* 0x000fc60000410000 */
[----:B------:R-:W-:Y:S01]  /*3e80*/  FFMA.FTZ R18, R18, R69, 1 ;  /* 0x3f80000012127423 */ /* 0x000fe20000010045 */
[----:B------:R-:W-:-:S03]  /*3e90*/  HADD2.F32 R69, -RZ, R34.H1_H1 ;  /* 0x30000022ff457230 */ /* 0x000fc60000004100 */
[----:B------:R-:W-:Y:S01]  /*3ea0*/  FMUL.FTZ R27, R27, R18 ;  /* 0x000000121b1b7220 */ /* 0x000fe20000410000 */
[----:B------:R-:W-:-:S03]  /*3eb0*/  HADD2.F32 R18, -RZ, R35.H1_H1 ;  /* 0x30000023ff127230 */ /* 0x000fc60000004100 */
[----:B------:R-:W-:Y:S01]  /*3ec0*/  FADD.FTZ R30, R30, R27 ;  /* 0x0000001b1e1e7221 */ /* 0x000fe20000010000 */
[-C--:B------:R-:W-:Y:S01]  /*3ed0*/  FFMA.FTZ R28, R19, R27.reuse, R28 ;  /* 0x0000001b131c7223 */ /* 0x080fe2000001001c */
[----:B------:R-:W-:Y:S01]  /*3ee0*/  FADD.FTZ R18, R18, -UR9 ;  /* 0x8000000912127e21 */ /* 0x000fe20008010000 */
[----:B------:R-:W-:-:S03]  /*3ef0*/  FMUL.FTZ R27, R12, R27 ;  /* 0x0000001b0c1b7220 */ /* 0x000fc60000410000 */
[----:B------:R-:W-:Y:S01]  /*3f00*/  FMUL.FTZ R18, R18, UR12 ;  /* 0x0000000c12127c20 */ /* 0x000fe20008410000 */
[----:B------:R-:W-:Y:S01]  /*3f10*/  FFMA.FTZ R19, R19, R27, R16 ;  /* 0x0000001b13137223 */ /* 0x000fe20000010010 */
[----:B------:R-:W-:Y:S01]  /*3f20*/  FADD.FTZ R60, R60, R27 ;  /* 0x0000001b3c3c7221 */ /* 0x000fe20000010000 */
[----:B------:R-:W-:Y:S02]  /*3f30*/  HADD2.F32 R27, -RZ, R6.H0_H0 ;  /* 0x20000006ff1b7230 */ /* 0x000fe40000004100 */
        /* <DEDUP_REMOVED lines=248> */
[----:B------:R-:W-:Y:S02]  /*4ec0*/  FFMA.FTZ R29, R20, R22, R29 ;  /* 0x00000016141d7223 */ /* 0x000fe4000001001d */
        /* <DEDUP_REMOVED lines=15> */
[----:B------:R-:W-:Y:S01]  /*4fc0*/  FFMA.FTZ R24, R25, R17, R24 ;  /* 0x0000001119187223 */ /* 0x000fe20000010018 */
[----:B------:R-:W-:Y:S01]  /*4fd0*/  FADD.FTZ R60, R60, R17 ;  /* 0x000000113c3c7221 */ /* 0x000fe20000010000 */
[----:B------:R-:W-:Y:S01]  /*4fe0*/  FMUL.FTZ R17, R13, R16 ;  /* 0x000000100d117220 */ /* 0x000fe20000410000 */
[----:B------:R-:W-:-:S03]  /*4ff0*/  FADD.FTZ R27, R27, -UR9 ;  /* 0x800000091b1b7e21 */ /* 0x000fc60008010000 */
[----:B------:R-:W-:Y:S01]  /*5000*/  FFMA.FTZ R24, R18, R17, R24 ;  /* 0x0000001112187223 */ /* 0x000fe20000010018 */
[----:B------:R-:W-:Y:S01]  /*5010*/  FADD.FTZ R60, R17, R60 ;  /* 0x0000003c113c7221 */ /* 0x000fe20000010000 */
[----:B------:R-:W-:Y:S01]  /*5020*/  FMUL.FTZ R14, R27, UR12 ;  /* 0x0000000c1b0e7c20 */ /* 0x000fe20008410000 */
[----:B------:R-:W-:Y:S02]  /*5030*/  HADD2.F32 R27, -RZ, R58.H1_H1 ;  /* 0x3000003aff1b7230 */ /* 0x000fe40000004100 */
[----:B------:R-:W-:Y:S01]  /*5040*/  FMUL.FTZ R17, R12, R19 ;  /* 0x000000130c117220 */ /* 0x000fe20000410000 */
[----:B------:R-:W-:Y:S01]  /*5050*/  FADD.FTZ R19, R30, R19 ;  /* 0x000000131e137221 */ /* 0x000fe20000010000 */
[----:B------:R-:W-:Y:S02]  /*5060*/  FFMA.FTZ R23, R13, R14, R11 ;  /* 0x0000000e0d177223 */ /* 0x000fe4000001000b */
[----:B------:R-:W-:Y:S02]  /*5070*/  FADD.FTZ R60, R60, R17 ;  /* 0x000000113c3c7221 */ /* 0x000fe40000010000 */
[----:B------:R-:W-:-:S06]  /*5080*/  FMUL.FTZ R61, R23, -1.4426950216293334961 ;  /* 0xbfb8aa3b173d7820 */ /* 0x000fcc0000410000 */
[----:B------:R-:W0:Y:S02]  /*5090*/  MUFU.EX2 R61, R61 ;  /* 0x0000003d003d7308 */ /* 0x000e240000000800 */
[----:B0-----:R-:W-:-:S06]  /*50a0*/  FADD.FTZ R68, R61, 1 ;  /* 0x3f8000003d447421 */ /* 0x001fcc0000010000 */
[----:B------:R-:W0:Y:S02]  /*50b0*/  MUFU.RCP R68, R68 ;  /* 0x0000004400447308 */ /* 0x000e240000001000 */
[----:B0-----:R-:W-:Y:S01]  /*50c0*/  FADD.FTZ R62, -R68, 1 ;  /* 0x3f800000443e7421 */ /* 0x001fe20000010100 */
[----:B------:R-:W-:-:S03]  /*50d0*/  FMUL.FTZ R27, R27, R68 ;  /* 0x000000441b1b7220 */ /* 0x000fc60000410000 */
[----:B------:R-:W-:Y:S01]  /*50e0*/  FFMA.FTZ R62, R23, R62, 1 ;  /* 0x3f800000173e7423 */ /* 0x000fe2000001003e */
[----:B------:R-:W-:Y:S01]  /*50f0*/  FFMA.FTZ R23, R21, R17, R24 ;  /* 0x0000001115177223 */ /* 0x000fe20000010018 */
[----:B------:R-:W-:Y:S01]  /*5100*/  FMUL.FTZ R17, R13, R22 ;  /* 0x000000160d117220 */ /* 0x000fe20000410000 */
[----:B------:R-:W-:Y:S01]  /*5110*/  FMUL.FTZ R21, R12, R26 ;  /* 0x0000001a0c157220 */ /* 0x000fe20000410000 */
[----:B------:R-:W-:Y:S01]  /*5120*/  FMUL.FTZ R27, R27, R62 ;  /* 0x0000003e1b1b7220 */ /* 0x000fe20000410000 */
[----:B------:R-:W-:Y:S01]  /*5130*/  FADD.FTZ R22, R31, R22 ;  /* 0x000000161f167221 */ /* 0x000fe20000010000 */
[----:B------:R-:W-:Y:S01]  /*5140*/  FFMA.FTZ R16, R20, R17, R23 ;  /* 0x0000001114107223 */ /* 0x000fe20000010017 */
[----:B------:R-:W-:Y:S01]  /*5150*/  FADD.FTZ R60, R17, R60 ;  /* 0x0000003c113c7221 */ /* 0x000fe20000010000 */
[----:B------:R-:W-:Y:S01]  /*5160*/  FMUL.FTZ R23, R13, R27 ;  /* 0x0000001b0d177220 */ /* 0x000fe20000410000 */
[C---:B------:R-:W-:Y:S01]  /*5170*/  FFMA.FTZ R24, R15.reuse, R26, R28 ;  /* 0x0000001a0f187223 */ /* 0x040fe2000001001c */
[----:B------:R-:W-:Y:S01]  /*5180*/  FFMA.FTZ R17, R15, R21, R16 ;  /* 0x000000150f117223 */ /* 0x000fe20000010010 */
[----:B------:R-:W-:Y:S01]  /*5190*/  FADD.FTZ R60, R60, R21 ;  /* 0x000000153c3c7221 */ /* 0x000fe20000010000 */
[C---:B------:R-:W-:Y:S01]  /*51a0*/  FFMA.FTZ R25, R14.reuse, R27, R29 ;  /* 0x0000001b0e197223 */ /* 0x040fe2000001001d */
[----:B------:R-:W-:Y:S01]  /*51b0*/  FADD.FTZ R26, R19, R26 ;  /* 0x0000001a131a7221 */ /* 0x000fe20000010000 */
[----:B------:R-:W-:Y:S01]  /*51c0*/  FFMA.FTZ R17, R14, R23, R17 ;  /* 0x000000170e117223 */ /* 0x000fe20000010011 */
[----:B------:R-:W-:Y:S01]  /*51d0*/  FADD.FTZ R16, R23, R60 ;  /* 0x0000003c17107221 */ /* 0x000fe20000010000 */
[----:B------:R-:W-:-:S07]  /*51e0*/  FADD.FTZ R27, R22, R27 ;  /* 0x0000001b161b7221 */ /* 0x000fce0000010000 */
.L_x_750:
[----:B------:R-:W0:Y:S01]  /*51f0*/  SHFL.DOWN PT, R14, R17, 0x1, 0x1f ;  /* 0x08201f00110e7f89 */ /* 0x000e2200000e0000 */
[C---:B------:R-:W-:Y:S01]  /*5200*/  ISETP.GT.AND P0, PT, R0.reuse, 0x1e, PT ;  /* 0x0000001e0000780c */ /* 0x040fe20003f04270 */
[----:B------:R-:W1:Y:S01]  /*5210*/  S2UR UR13, SR_CgaCtaId ;  /* 0x00000000000d79c3 */ /* 0x000e620000008800 */
[----:B------:R-:W-:Y:S01]  /*5220*/  UMOV UR8, 0x400 ;  /* 0x0000040000087882 */ /* 0x000fe20000000000 */
[----:B------:R-:W2:Y:S01]  /*5230*/  SHFL.DOWN PT, R15, R16, 0x1, 0x1f ;  /* 0x08201f00100f7f89 */ /* 0x000ea200000e0000 */
[----:B------:R-:W-:Y:S01]  /*5240*/  UIADD3 UR5, UPT, UPT, UR8, 0x90, URZ ;  /* 0x0000009008057890 */ /* 0x000fe2000fffe0ff */
[----:B------:R-:W-:Y:S01]  /*5250*/  ISETP.GT.AND P2, PT, R0, 0xf, PT ;  /* 0x0000000f0000780c */ /* 0x000fe20003f44270 */
[----:B------:R-:W3:Y:S01]  /*5260*/  LDCU UR7, c[0x0][0x374] ;  /* 0x00006e80ff0777ac */ /* 0x000ee20008000800 */
[----:B------:R-:W4:Y:S01]  /*5270*/  S2R R62, SR_TID.X ;  /* 0x00000000003e7919 */ /* 0x000f220000002100 */
[----:B------:R-:W-:Y:S05]  /*5280*/  BSSY.RECONVERGENT B0, `(.L_x_751) ;  /* 0x0000023000007945 */ /* 0x000fea0003800200 */
[----:B0-----:R-:W-:Y:S01]  /*5290*/  @!P0 FADD.FTZ R17, R14, R17 ;  /* 0x000000110e118221 */ /* 0x001fe20000010000 */
[----:B-1----:R-:W-:Y:S01]  /*52a0*/  ULEA UR5, UR13, UR5, 0x18 ;  /* 0x000000050d057291 */ /* 0x002fe2000f8ec0ff */
[----:B--2---:R-:W-:-:S03]  /*52b0*/  @!P0 FADD.FTZ R16, R15, R16 ;  /* 0x000000100f108221 */ /* 0x004fc60000010000 */
[----:B------:R-:W0:Y:S01]  /*52c0*/  SHFL.DOWN PT, R14, R17, 0x2, 0x1f ;  /* 0x08401f00110e7f89 */ /* 0x000e2200000e0000 */
[----:B------:R-:W-:-:S03]  /*52d0*/  ISETP.GT.AND P0, PT, R0, 0x1d, PT ;  /* 0x0000001d0000780c */ /* 0x000fc60003f04270 */
[----:B------:R-:W1:Y:S01]  /*52e0*/  SHFL.DOWN PT, R15, R16, 0x2, 0x1f ;  /* 0x08401f00100f7f89 */ /* 0x000e6200000e0000 */
[C---:B----4-:R-:W-:Y:S02]  /*52f0*/  LEA R61, R62.reuse, UR5, 0x4 ;  /* 0x000000053e3d7c11 */ /* 0x050fe4000f8e20ff */
[----:B------:R-:W-:-:S03]  /*5300*/  ISETP.NE.AND P1, PT, R62, RZ, PT ;  /* 0x000000ff3e00720c */ /* 0x000fc60003f25270 */
        /* <DEDUP_REMOVED lines=17> */
[----:B---3--:R-:W-:Y:S05]  /*5420*/  @P2 BRA `(.L_x_752) ;  /* 0x0000000000202947 */ /* 0x008fea0003800000 */
        /* <DEDUP_REMOVED lines=8> */
.L_x_752:
[----:B------:R-:W-:Y:S05]  /*54b0*/  BSYNC.RECONVERGENT B0 ;  /* 0x0000000000007941 */ /* 0x000fea0003800200 */
.L_x_751:
[----:B------:R-:W-:Y:S06]  /*54c0*/  BAR.SYNC.DEFER_BLOCKING 0x0 ;  /* 0x0000000000007b1d */ /* 0x000fec0000010000 */
[----:B------:R-:W-:Y:S04]  /*54d0*/  BSSY.RECONVERGENT B0, `(.L_x_753) ;  /* 0x0000022000007945 */ /* 0x000fe80003800200 */
[----:B------:R-:W-:Y:S05]  /*54e0*/  @P1 BRA `(.L_x_754) ;  /* 0x0000000000801947 */ /* 0x000fea0003800000 */
[----:B------:R-:W-:-:S09]  /*54f0*/  ULEA UR5, UR13, UR8, 0x18 ;  /* 0x000000080d057291 */ /* 0x000fd2000f8ec0ff */
[----:B------:R-:W4:Y:S04]  /*5500*/  LDS.64 R28, [UR5+0x18] ;  /* 0x00001805ff1c7984 */ /* 0x000f280008000a00 */
[----:B--2---:R-:W2:Y:S04]  /*5510*/  LDS.128 R20, [UR5+0x20] ;  /* 0x00002005ff147984 */ /* 0x004ea80008000c00 */
[----:B-1-3--:R-:W1:Y:S01]  /*5520*/  LDS.128 R16, [UR5+0x30] ;  /* 0x00003005ff107984 */ /* 0x00ae620008000c00 */
[----:B----4-:R-:W-:Y:S01]  /*5530*/  FADD.FTZ R69, R14, R28 ;  /* 0x0000001c0e457221 */ /* 0x010fe20000010000 */
[----:B0-----:R-:W-:-:S02]  /*5540*/  FADD.FTZ R14, R15, R29 ;  /* 0x0000001d0f0e7221 */ /* 0x001fc40000010000 */
[----:B------:R-:W0:Y:S01]  /*5550*/  LDS.128 R28, [UR5+0x40] ;  /* 0x00004005ff1c7984 */ /* 0x000e220008000c00 */
[----:B--2---:R-:W-:Y:S01]  /*5560*/  FADD.FTZ R69, R69, R20 ;  /* 0x0000001445457221 */ /* 0x004fe20000010000 */
        /* <DEDUP_REMOVED lines=24> */
.L_x_754:
[----:B------:R-:W-:Y:S05]  /*56f0*/  BSYNC.RECONVERGENT B0 ;  /* 0x0000000000007941 */ /* 0x000fea0003800200 */
.L_x_753:
[----:B------:R-:W4:Y:S08]  /*5700*/  LDC R60, c[0x0][0x370] ;  /* 0x0000dc00ff3c7b82 */ /* 0x000f300000000800 */
[----:B------:R-:W-:Y:S01]  /*5710*/  BAR.SYNC.DEFER_BLOCKING 0x0 ;  /* 0x0000000000007b1d */ /* 0x000fe20000010000 */
[----:B------:R-:W-:Y:S01]  /*5720*/  ISETP.GT.U32.AND P2, PT, R62, 0xc, PT ;  /* 0x0000000c3e00780c */ /* 0x000fe20003f44070 */
[----:B------:R-:W-:-:S04]  /*5730*/  IMAD R62, R63, 0xd, R62 ;  /* 0x0000000d3f3e7824 */ /* 0x000fc800078e023e */
[----:B------:R-:W-:Y:S01]  /*5740*/  BSSY.RECONVERGENT B0, `(.L_x_755) ;  /* 0x000009e000007945 */ /* 0x000fe20003800200 */
[----:B----4-:R-:W-:-:S07]  /*5750*/  ISETP.GE.U32.AND P0, PT, R60, 0x2, PT ;  /* 0x000000023c00780c */ /* 0x010fce0003f06070 */
[----:B------:R-:W-:Y:S06]  /*5760*/  @P2 BRA `(.L_x_756) ;  /* 0x00000008006c2947 */ /* 0x000fec0003800000 */
[----:B------:R-:W4:Y:S04]  /*5770*/  LDS.128 R28, [R61+0xd0] ;  /* 0x0000d0003d1c7984 */ /* 0x000f280000000c00 */
[----:B--2---:R-:W2:Y:S04]  /*5780*/  LDS.128 R20, [R61+0x1a0] ;  /* 0x0001a0003d147984 */ /* 0x004ea80000000c00 */
[----:B-1-3--:R-:W1:Y:S01]  /*5790*/  LDS.128 R16, [R61+0x270] ;  /* 0x000270003d107984 */ /* 0x00ae620000000c00 */
[----:B----4-:R-:W-:Y:S01]  /*57a0*/  FADD.FTZ R63, R24, R28 ;  /* 0x0000001c183f7221 */ /* 0x010fe20000010000 */
[----:B------:R-:W-:Y:S01]  /*57b0*/  FADD.FTZ R28, R25, R29 ;  /* 0x0000001d191c7221 */ /* 0x000fe20000010000 */
[----:B------:R-:W-:Y:S01]  /*57c0*/  FADD.FTZ R29, R26, R30 ;  /* 0x0000001e1a1d7221 */ /* 0x000fe20000010000 */
[----:B------:R-:W-:Y:S01]  /*57d0*/  FADD.FTZ R30, R27, R31 ;  /* 0x0000001f1b1e7221 */ /* 0x000fe20000010000 */
[----:B--2---:R-:W-:Y:S01]  /*57e0*/  FADD.FTZ R63, R63, R20 ;  /* 0x000000143f3f7221 */ /* 0x004fe20000010000 */
[----:B------:R-:W2:Y:S01]  /*57f0*/  LDS.128 R24, [R61+0x340] ;  /* 0x000340003d187984 */ /* 0x000ea20000000c00 */
[----:B------:R-:W-:Y:S01]  /*5800*/  FADD.FTZ R28, R28, R21 ;  /* 0x000000151c1c7221 */ /* 0x000fe20000010000 */
[----:B------:R-:W-:Y:S01]  /*5810*/  FADD.FTZ R29, R29, R22 ;  /* 0x000000161d1d7221 */ /* 0x000fe20000010000 */
[----:B------:R-:W-:Y:S01]  /*5820*/  FADD.FTZ R30, R30, R23 ;  /* 0x000000171e1e7221 */ /* 0x000fe20000010000 */
[----:B-1----:R-:W-:Y:S01]  /*5830*/  FADD.FTZ R63, R63, R16 ;  /* 0x000000103f3f7221 */ /* 0x002fe20000010000 */
[----:B------:R-:W-:Y:S01]  /*5840*/  FADD.FTZ R28, R28, R17 ;  /* 0x000000111c1c7221 */ /* 0x000fe20000010000 */
[----:B------:R-:W-:Y:S01]  /*5850*/  FADD.FTZ R31, R29, R18 ;  /* 0x000000121d1f7221 */ /* 0x000fe20000010000 */
[----:B------:R-:W-:Y:S01]  /*5860*/  FADD.FTZ R30, R30, R19 ;  /* 0x000000131e1e7221 */ /* 0x000fe20000010000 */
[----:B------:R-:W-:Y:S04]  /*5870*/  LDS.128 R20, [R61+0x4e0] ;  /* 0x0004e0003d147984 */ /* 0x000fe80000000c00 */
        /* <DEDUP_REMOVED lines=9> */
[----:B------:R-:W-:Y:S01]  /*5910*/  FADD.FTZ R30, R30, R19 ;  /* 0x000000131e1e7221 */ /* 0x000fe20000010000 */
[----:B------:R-:W-:Y:S01]  /*5920*/  FADD.FTZ R29, R29, R20 ;  /* 0x000000141d1d7221 */ /* 0x000fe20000010000 */
[----:B------:R-:W1:Y:S01]  /*5930*/  LDS.128 R16, [R61+0x680] ;  /* 0x000680003d107984 */ /* 0x000e620000000c00 */
[----:B------:R-:W-:Y:S01]  /*5940*/  FADD.FTZ R28, R28, R21 ;  /* 0x000000151c1c7221 */ /* 0x000fe20000010000 */
[----:B------:R-:W-:Y:S01]  /*5950*/  FADD.FTZ R31, R31, R22 ;  /* 0x000000161f1f7221 */ /* 0x000fe20000010000 */
[----:B------:R-:W-:Y:S02]  /*5960*/  FADD.FTZ R30, R30, R23 ;  /* 0x000000171e1e7221 */ /* 0x000fe40000010000 */
[----:B------:R-:W3:Y:S01]  /*5970*/  LDS.128 R20, [R61+0x750] ;  /* 0x000750003d147984 */ /* 0x000ee20000000c00 */
        /* <DEDUP_REMOVED lines=10> */
[----:B---3--:R-:W-:Y:S01]  /*5a20*/  FADD.FTZ R29, R29, R20 ;  /* 0x000000141d1d7221 */ /* 0x008fe20000010000 */
[----:B------:R-:W-:Y:S01]  /*5a30*/  FADD.FTZ R28, R28, R21 ;  /* 0x000000151c1c7221 */ /* 0x000fe20000010000 */
[----:B------:R-:W-:Y:S01]  /*5a40*/  FADD.FTZ R31, R31, R22 ;  /* 0x000000161f1f7221 */ /* 0x000fe20000010000 */
[----:B------:R-:W-:-:S02]  /*5a50*/  FADD.FTZ R30, R30, R23 ;  /* 0x000000171e1e7221 */ /* 0x000fc40000010000 */
[----:B------:R-:W3:Y:S01]  /*5a60*/  LDS.128 R20, [R61+0x9c0] ;  /* 0x0009c0003d147984 */ /* 0x000ee20000000c00 */
[----:B--2---:R-:W-:Y:S01]  /*5a70*/  FADD.FTZ R29, R29, R24 ;  /* 0x000000181d1d7221 */ /* 0x004fe20000010000 */
[----:B------:R-:W-:Y:S01]  /*5a80*/  FADD.FTZ R28, R28, R25 ;  /* 0x000000191c1c7221 */ /* 0x000fe20000010000 */
[----:B------:R-:W-:Y:S01]  /*5a90*/  FADD.FTZ R31, R31, R26 ;  /* 0x0000001a1f1f7221 */ /* 0x000fe20000010000 */
[----:B------:R-:W-:Y:S02]  /*5aa0*/  FADD.FTZ R30, R30, R27 ;  /* 0x0000001b1e1e7221 */ /* 0x000fe40000010000 */
[----:B------:R-:W2:Y:S01]  /*5ab0*/  LDS.128 R24, [R61+0xa90] ;  /* 0x000a90003d187984 */ /* 0x000ea20000000c00 */
[----:B-1----:R-:W-:Y:S01]  /*5ac0*/  FADD.FTZ R29, R29, R16 ;  /* 0x000000101d1d7221 */ /* 0x002fe20000010000 */
[----:B------:R-:W-:Y:S01]  /*5ad0*/  FADD.FTZ R28, R28, R17 ;  /* 0x000000111c1c7221 */ /* 0x000fe20000010000 */
[----:B------:R-:W-:Y:S01]  /*5ae0*/  FADD.FTZ R31, R31, R18 ;  /* 0x000000121f1f7221 */ /* 0x000fe20000010000 */
[----:B------:R-:W-:-:S02]  /*5af0*/  FADD.FTZ R30, R30, R19 ;  /* 0x000000131e1e7221 */ /* 0x000fc40000010000 */
[----:B------:R-:W1:Y:S01]  /*5b00*/  LDS.128 R16, [R61+0xb60] ;  /* 0x000b60003d107984 */ /* 0x000e620000000c00 */
[----:B---3--:R-:W-:Y:S01]  /*5b10*/  FADD.FTZ R29, R29, R20 ;  /* 0x000000141d1d7221 */ /* 0x008fe20000010000 */
        /* <DEDUP_REMOVED lines=88> */
[----:B---3--:R-:W-:Y:S01]  /*60a0*/  FADD.FTZ R63, R63, R20 ;  /* 0x000000143f3f7221 */ /* 0x008fe20000010000 */
[----:B------:R-:W-:Y:S01]  /*60b0*/  FADD.FTZ R16, R24, R21 ;  /* 0x0000001518107221 */ /* 0x000fe20000010000 */
[----:B------:R-:W-:Y:S01]  /*60c0*/  FADD.FTZ R17, R25, R22 ;  /* 0x0000001619117221 */ /* 0x000fe20000010000 */
[----:B------:R-:W-:Y:S01]  /*60d0*/  FADD.FTZ R68, R68, R23 ;  /* 0x0000001744447221 */ /* 0x000fe20000010000 */
[----:B--2---:R-:W-:Y:S01]  /*60e0*/  FADD.FTZ R24, R63, R28 ;  /* 0x0000001c3f187221 */ /* 0x004fe20000010000 */
[----:B------:R-:W-:Y:S01]  /*60f0*/  FADD.FTZ R25, R16, R29 ;  /* 0x0000001d10197221 */ /* 0x000fe20000010000 */
[----:B------:R-:W-:Y:S01]  /*6100*/  FADD.FTZ R26, R17, R30 ;  /* 0x0000001e111a7221 */ /* 0x000fe20000010000 */
[----:B------:R-:W-:-:S07]  /*6110*/  FADD.FTZ R27, R68, R31 ;  /* 0x0000001f441b7221 */ /* 0x000fce0000010000 */
.L_x_756:
[----:B------:R-:W-:Y:S05]  /*6120*/  BSYNC.RECONVERGENT B0 ;  /* 0x0000000000007941 */ /* 0x000fea0003800200 */
.L_x_755:
[----:B------:R-:W-:Y:S04]  /*6130*/  BSSY.RECONVERGENT B0, `(.L_x_757) ;  /* 0x000001c000007945 */ /* 0x000fe80003800200 */
[----:B------:R-:W-:Y:S05]  /*6140*/  @P2 BRA `(.L_x_758) ;  /* 0x0000000000682947 */ /* 0x000fea0003800000 */
[----:B-1-3--:R-:W2:Y:S08]  /*6150*/  LDC.64 R16, c[0x0][0x3f8] ;  /* 0x0000fe00ff107b82 */ /* 0x00aeb00000000a00 */
[----:B------:R-:W1:Y:S01]  /*6160*/  LDC.64 R18, c[0x0][0x3d8] ;  /* 0x0000f600ff127b82 */ /* 0x000e620000000a00 */
[----:B--2---:R-:W-:Y:S01]  /*6170*/  IMAD.WIDE.U32 R20, R16, 0x3, RZ ;  /* 0x0000000310147825 */ /* 0x004fe200078e00ff */
[----:B------:R-:W-:-:S02]  /*6180*/  LEA R29, R17, R17, 0x1 ;  /* 0x00000011111d7211 */ /* 0x000fc400078e08ff */
[----:B------:R-:W-:Y:S02]  /*6190*/  LEA.HI R23, P2, R17, R16, RZ, 0x1 ;  /* 0x0000001011177211 */ /* 0x000fe400078508ff */
[----:B------:R-:W-:Y:S02]  /*61a0*/  IADD3 R21, PT, PT, R21, R29, RZ ;  /* 0x0000001d15157210 */ /* 0x000fe40007ffe0ff */
[----:B------:R-:W-:Y:S01]  /*61b0*/  IADD3.X R22, PT, PT, RZ, R17, RZ, P2, !PT ;  /* 0x00000011ff167210 */ /* 0x000fe200017fe4ff */
[----:B-1----:R-:W-:Y:S01]  /*61c0*/  IMAD.WIDE R18, R62, 0x4, R18 ;  /* 0x000000043e127825 */ /* 0x002fe200078e0212 */
        /* <DEDUP_REMOVED lines=18> */
.L_x_758:
[----:B------:R-:W-:Y:S05]  /*62f0*/  BSYNC.RECONVERGENT B0 ;  /* 0x0000000000007941 */ /* 0x000fea0003800200 */
.L_x_757:
[----:B------:R-:W-:Y:S05]  /*6300*/  @!P0 BRA `(.L_x_759) ;  /* 0x0000000800d08947 */ /* 0x000fea0003800000 */
[----:B------:R-:W-:Y:S01]  /*6310*/  ULOP3.LUT UR5, UR4, 0x1, URZ, 0xc0, !UPT ;  /* 0x0000000104057892 */ /* 0x000fe2000f8ec0ff */
[----:B------:R-:W5:Y:S01]  /*6320*/  LDC.64 R62, c[0x0][0x3d0] ;  /* 0x0000f400ff3e7b82 */ /* 0x000f620000000a00 */
[----:B----4-:R-:W4:Y:S01]  /*6330*/  S2R R25, SR_CTAID.Y ;  /* 0x0000000000197919 */ /* 0x010f220000002600 */
[----:B------:R-:W-:-:S03]  /*6340*/  ISETP.GE.U32.AND P2, PT, R60, 0x8, PT ;  /* 0x000000083c00780c */ /* 0x000fc60003f46070 */
[----:B------:R-:W-:-:S05]  /*6350*/  MOV R19, UR5 ;  /* 0x0000000500137c02 */ /* 0x000fca0008000f00 */
[----:B------:R-:W-:-:S04]  /*6360*/  IMAD R19, R19, UR7, RZ ;  /* 0x0000000713137c24 */ /* 0x000fc8000f8e02ff */
[----:B---3--:R-:W-:-:S05]  /*6370*/  IMAD R16, R19, R60, RZ ;  /* 0x0000003c13107224 */ /* 0x008fca00078e02ff */
[----:B-1----:R-:W-:-:S05]  /*6380*/  SHF.L.U32 R17, R16, 0x1, RZ ;  /* 0x0000000110117819 */ /* 0x002fca00000006ff */
[----:B-----5:R-:W-:Y:S01]  /*6390*/  IMAD.WIDE R62, R17, 0x4, R62 ;  /* 0x00000004113e7825 */ /* 0x020fe200078e023e */
[----:B----4-:R-:W-:Y:S06]  /*63a0*/  @P1 BRA `(.L_x_760) ;  /* 0x0000000000581947 */ /* 0x010fec0003800000 */
[----:B------:R-:W1:Y:S01]  /*63b0*/  LDC.64 R16, c[0x0][0x3c8] ;  /* 0x0000f200ff107b82 */ /* 0x000e620000000a00 */
[----:B------:R-:W-:Y:S01]  /*63c0*/  ULOP3.LUT UP0, UR5, UR4, 0x2, URZ, 0xc0, !UPT ;  /* 0x0000000204057892 */ /* 0x000fe2000f80c0ff */
[----:B------:R-:W-:Y:S01]  /*63d0*/  IADD3 R19, PT, PT, R19, R25, RZ ;  /* 0x0000001913137210 */ /* 0x000fe20007ffe0ff */
[----:B------:R-:W-:Y:S02]  /*63e0*/  IMAD R21, R2, UR7, R25 ;  /* 0x0000000702157c24 */ /* 0x000fe4000f8e0219 */
[----:B------:R-:W-:Y:S02]  /*63f0*/  UIADD3 UR5, UPT, UPT, -UR5, 0x1, URZ ;  /* 0x0000000105057890 */ /* 0x000fe4000fffe1ff */
[----:B------:R-:W-:-:S04]  /*6400*/  PLOP3.LUT P0, PT, PT, PT, UP0, 0x80, 0x8 ;  /* 0x000000000008781c */ /* 0x000fc80003f0f008 */
[----:B------:R-:W-:Y:S01]  /*6410*/  MOV R23, UR5 ;  /* 0x0000000500177c02 */ /* 0x000fe20008000f00 */
[----:B-1----:R-:W-:-:S04]  /*6420*/  IMAD.WIDE.U32 R16, R19, 0x4, R16 ;  /* 0x0000000413107825 */ /* 0x002fc800078e0010 */
[----:B------:R-:W-:Y:S01]  /*6430*/  IMAD.WIDE.U32 R18, R21, 0x8, R62 ;  /* 0x0000000815127825 */ /* 0x000fe200078e003e */
[----:B------:R-:W-:-:S04]  /*6440*/  SEL R21, R60, RZ, !P0 ;  /* 0x000000ff3c157207 */ /* 0x000fc80004000000 */
[----:B------:R-:W-:Y:S01]  /*6450*/  ISETP.NE.AND P0, PT, R21, -0x1, PT ;  /* 0xffffffff1500780c */ /* 0x000fe20003f05270 */
[----:B------:R1:W-:Y:S01]  /*6460*/  STG.E.64 desc[UR10][R18.64], R14 ;  /* 0x0000000e12007986 */ /* 0x0003e2000c101b0a */
[----:B------:R-:W-:Y:S06]  /*6470*/  MEMBAR.ALL.GPU ;  /* 0x0000000000007992 */ /* 0x000fec000000a000 */
[----:B------:R-:W-:-:S00]  /*6480*/  ERRBAR ;  /* 0x00000000000079ab */ /* 0x000fc00000000000 */
[----:B------:R-:W-:Y:S06]  /*6490*/  CGAERRBAR ;  /* 0x00000000000075ab */ /* 0x000fec0000000000 */
[----:B------:R1:W-:Y:S01]  /*64a0*/  REDG.E.ADD.S32.STRONG.GPU desc[UR10][R16.64], R23 ;  /* 0x000000171000798e */ /* 0x0003e2000c12e30a */
[----:B------:R-:W-:Y:S05]  /*64b0*/  @!P0 BRA `(.L_x_760) ;  /* 0x0000000000148947 */ /* 0x000fea0003800000 */
.L_x_761:
[----:B-1----:R-:W3:Y:S04]  /*64c0*/  LDG.E.STRONG.GPU R18, desc[UR10][R16.64] ;  /* 0x0000000a10127981 */ /* 0x002ee8000c1ef900 */
[----:B---3--:R-:W-:Y:S01]  /*64d0*/  CCTL.IVALL ;  /* 0x00000000ff00798f */ /* 0x008fe20002000000 */
[----:B------:R-:W-:Y:S05]  /*64e0*/  YIELD ;  /* 0x0000000000007946 */ /* 0x000fea0003800000 */
[----:B------:R-:W-:-:S13]  /*64f0*/  ISETP.NE.AND P0, PT, R18, R21, PT ;  /* 0x000000151200720c */ /* 0x000fda0003f05270 */
[----:B------:R-:W-:Y:S05]  /*6500*/  @P0 BRA `(.L_x_761) ;  /* 0xfffffffc00ec0947 */ /* 0x000fea000383ffff */
.L_x_760:
[----:B------:R-:W-:Y:S05]  /*6510*/  WARPSYNC.ALL ;  /* 0x0000000000007948 */ /* 0x000fea0003800000 */
[----:B------:R-:W-:Y:S01]  /*6520*/  BAR.SYNC.DEFER_BLOCKING 0x0 ;  /* 0x0000000000007b1d */ /* 0x000fe20000010000 */
[----:B------:R-:W-:-:S05]  /*6530*/  HFMA2 R24, -RZ, RZ, 0, 0 ;  /* 0x00000000ff187431 */ /* 0x000fca00000001ff */
[----:B------:R-:W-:Y:S05]  /*6540*/  @!P2 BRA `(.L_x_762) ;  /* 0x000000040048a947 */ /* 0x000fea0003800000 */
[----:B-1----:R-:W-:Y:S01]  /*6550*/  MOV R18, UR7 ;  /* 0x0000000700127c02 */ /* 0x002fe20008000f00 */
[----:B------:R-:W-:Y:S01]  /*6560*/  UMOV UR5, URZ ;  /* 0x000000ff00057c82 */ /* 0x000fe20008000000 */
[----:B--2---:R-:W-:Y:S02]  /*6570*/  MOV R20, UR7 ;  /* 0x0000000700147c02 */ /* 0x004fe40008000f00 */
[----:B------:R-:W-:Y:S01]  /*6580*/  MOV R28, UR7 ;  /* 0x00000007001c7c02 */ /* 0x000fe20008000f00 */
[--C-:B------:R-:W-:Y:S01]  /*6590*/  IMAD R31, R18, 0x5, R25.reuse ;  /* 0x00000005121f7824 */ /* 0x100fe200078e0219 */
[----:B------:R-:W-:Y:S01]  /*65a0*/  MOV R68, UR7 ;  /* 0x0000000700447c02 */ /* 0x000fe20008000f00 */
[--C-:B------:R-:W-:Y:S01]  /*65b0*/  IMAD R29, R20, 0x3, R25.reuse ;  /* 0x00000003141d7824 */ /* 0x100fe200078e0219 */
[----:B------:R-:W-:Y:S01]  /*65c0*/  MOV R16, UR7 ;  /* 0x0000000700107c02 */ /* 0x000fe20008000f00 */
[--C-:B------:R-:W-:Y:S01]  /*65d0*/  IMAD R28, R28, 0x6, R25.reuse ;  /* 0x000000061c1c7824 */ /* 0x100fe200078e0219 */
[----:B------:R-:W-:Y:S01]  /*65e0*/  MOV R30, UR7 ;  /* 0x00000007001e7c02 */ /* 0x000fe20008000f00 */
[----:B------:R-:W-:Y:S01]  /*65f0*/  IMAD R27, R68, 0x7, R25 ;  /* 0x00000007441b7824 */ /* 0x000fe200078e0219 */
[----:B------:R-:W-:-:S02]  /*6600*/  IADD3 R26, PT, PT, R25, UR7, RZ ;  /* 0x00000007191a7c10 */ /* 0x000fc4000fffe0ff */
[----:B------:R-:W-:Y:S02]  /*6610*/  IADD3 R24, PT, PT, -R2, RZ, RZ ;  /* 0x000000ff02187210 */ /* 0x000fe40007ffe1ff */
[-C--:B------:R-:W-:Y:S02]  /*6620*/  MOV R23, R25.reuse ;  /* 0x0000001900177202 */ /* 0x080fe40000000f00 */
[----:B------:R-:W-:Y:S02]  /*6630*/  LOP3.LUT R22, R60, 0x7ffffff8, RZ, 0xc0, !PT ;  /* 0x7ffffff83c167812 */ /* 0x000fe400078ec0ff */
[-C--:B------:R-:W-:Y:S02]  /*6640*/  LEA R61, R16, R25.reuse, 0x2 ;  /* 0x00000019103d7211 */ /* 0x080fe400078e10ff */
[----:B------:R-:W-:-:S07]  /*6650*/  LEA R30, R30, R25, 0x1 ;  /* 0x000000191e1e7211 */ /* 0x000fce00078e08ff */
.L_x_763:
[----:B------:R-:W-:Y:S01]  /*6660*/  ISETP.EQ.OR P2, PT, R24, RZ, P1 ;  /* 0x000000ff1800720c */ /* 0x000fe20000f42670 */
[----:B------:R-:W-:-:S06]  /*6670*/  UIADD3 UR8, UPT, UPT, UR5, 0x1, URZ ;  /* 0x0000000105087890 */ /* 0x000fcc000fffe0ff */
[----:B------:R-:W-:Y:S01]  /*6680*/  ISETP.EQ.OR P3, PT, R2, UR8, P1 ;  /* 0x0000000802007c0c */ /* 0x000fe20008f62670 */
[----:B------:R-:W-:-:S05]  /*6690*/  UIADD3 UR8, UPT, UPT, UR5, 0x2, URZ ;  /* 0x0000000205087890 */ /* 0x000fca000fffe0ff */
[----:B------:R-:W-:Y:S01]  /*66a0*/  @!P2 IMAD.WIDE.U32 R16, R23, 0x8, R62 ;  /* 0x000000081710a825 */ /* 0x000fe200078e003e */
[----:B------:R-:W-:-:S05]  /*66b0*/  ISETP.EQ.OR P4, PT, R2, UR8, P1 ;  /* 0x0000000802007c0c */ /* 0x000fca0008f82670 */
[----:B------:R-:W0:Y:S01]  /*66c0*/  @!P2 LDG.E.64 R16, desc[UR10][R16.64] ;  /* 0x0000000a1010a981 */ /* 0x000e22000c1e1b00 */
[----:B------:R-:W-:-:S06]  /*66d0*/  @!P3 IMAD.WIDE.U32 R18, R26, 0x8, R62 ;  /* 0x000000081a12b825 */ /* 0x000fcc00078e003e */
[----:B------:R-:W2:Y:S01]  /*66e0*/  @!P3 LDG.E.64 R18, desc[UR10][R18.64] ;  /* 0x0000000a1212b981 */ /* 0x000ea2000c1e1b00 */
[----:B------:R-:W-:Y:S01]  /*66f0*/  @!P4 IMAD.WIDE.U32 R20, R30, 0x8, R62 ;  /* 0x000000081e14c825 */ /* 0x000fe200078e003e */
[----:B------:R-:W-:-:S05]  /*6700*/  UIADD3 UR13, UPT, UPT, UR5, 0x3, URZ ;  /* 0x00000003050d7890 */ /* 0x000fca000fffe0ff */
[----:B------:R-:W3:Y:S01]  /*6710*/  @!P4 LDG.E.64 R20, desc[UR10][R20.64] ;  /* 0x0000000a1414c981 */ /* 0x000ee2000c1e1b00 */
[----:B------:R-:W-:Y:S01]  /*6720*/  ISETP.EQ.OR P0, PT, R2, UR13, P1 ;  /* 0x0000000d02007c0c */ /* 0x000fe20008f02670 */
[----:B------:R-:W-:Y:S01]  /*6730*/  UIADD3 UR8, UPT, UPT, UR5, 0x4, URZ ;  /* 0x0000000405087890 */ /* 0x000fe2000fffe0ff */
[----:B0-----:R-:W-:Y:S01]  /*6740*/  @!P2 FADD.FTZ R14, R14, R16 ;  /* 0x000000100e0ea221 */ /* 0x001fe20000010000 */
[----:B------:R-:W-:-:S10]  /*6750*/  @!P2 FADD.FTZ R15, R15, R17 ;  /* 0x000000110f0fa221 */ /* 0x000fd40000010000 */
[----:B------:R-:W-:Y:S01]  /*6760*/  @!P0 IMAD.WIDE.U32 R16, R29, 0x8, R62 ;  /* 0x000000081d108825 */ /* 0x000fe200078e003e */
[----:B------:R-:W-:-:S03]  /*6770*/  ISETP.EQ.OR P2, PT, R2, UR8, P1 ;  /* 0x0000000802007c0c */ /* 0x000fc60008f42670 */
[----:B--2---:R-:W-:Y:S02]  /*6780*/  @!P3 FADD.FTZ R14, R14, R18 ;  /* 0x000000120e0eb221 */ /* 0x004fe40000010000 */
[----:B------:R-:W2:Y:S01]  /*6790*/  @!P0 LDG.E.64 R16, desc[UR10][R16.64] ;  /* 0x0000000a10108981 */ /* 0x000ea2000c1e1b00 */
[----:B------:R-:W-:Y:S01]  /*67a0*/  @!P3 FADD.FTZ R15, R15, R19 ;  /* 0x000000130f0fb221 */ /* 0x000fe20000010000 */
[----:B---3--:R-:W-:-:S03]  /*67b0*/  @!P4 FADD.FTZ R14, R14, R20 ;  /* 0x000000140e0ec221 */ /* 0x008fc60000010000 */
[----:B------:R-:W-:-:S03]  /*67c0*/  @!P4 FADD.FTZ R15, R15, R21 ;  /* 0x000000150f0fc221 */ /* 0x000fc60000010000 */
[----:B------:R-:W-:-:S06]  /*67d0*/  @!P2 IMAD.WIDE.U32 R20, R61, 0x8, R62 ;  /* 0x000000083d14a825 */ /* 0x000fcc00078e003e */
[----:B------:R-:W3:Y:S01]  /*67e0*/  @!P2 LDG.E.64 R20, desc[UR10][R20.64] ;  /* 0x0000000a1414a981 */ /* 0x000ee2000c1e1b00 */
[----:B------:R-:W-:-:S06]  /*67f0*/  UIADD3 UR8, UPT, UPT, UR5, 0x5, URZ ;  /* 0x0000000505087890 */ /* 0x000fcc000fffe0ff */
[----:B------:R-:W-:Y:S01]  /*6800*/  ISETP.EQ.OR P3, PT, R2, UR8, P1 ;  /* 0x0000000802007c0c */ /* 0x000fe20008f62670 */
[----:B------:R-:W-:Y:S02]  /*6810*/  UIADD3 UR8, UPT, UPT, UR5, 0x6, URZ ;  /* 0x0000000605087890 */ /* 0x000fe4000fffe0ff */
[----:B------:R-:W-:-:S04]  /*6820*/  UIADD3 UR13, UPT, UPT, UR5, 0x7, URZ ;  /* 0x00000007050d7890 */ /* 0x000fc8000fffe0ff */
[----:B------:R-:W-:-:S06]  /*6830*/  ISETP.EQ.OR P4, PT, R2, UR8, P1 ;  /* 0x0000000802007c0c */ /* 0x000fcc0008f82670 */
[----:B------:R-:W-:-:S06]  /*6840*/  @!P3 IMAD.WIDE.U32 R18, R31, 0x8, R62 ;  /* 0x000000081f12b825 */ /* 0x000fcc00078e003e */
[----:B------:R-:W4:Y:S01]  /*6850*/  @!P3 LDG.E.64 R18, desc[UR10][R18.64] ;  /* 0x0000000a1212b981 */ /* 0x000f22000c1e1b00 */
[----:B--2---:R-:W-:Y:S01]  /*6860*/  @!P0 FADD.FTZ R14, R14, R16 ;  /* 0x000000100e0e8221 */ /* 0x004fe20000010000 */
[----:B------:R-:W-:Y:S01]  /*6870*/  @!P0 FADD.FTZ R15, R15, R17 ;  /* 0x000000110f0f8221 */ /* 0x000fe20000010000 */
[----:B------:R-:W-:Y:S01]  /*6880*/  ISETP.EQ.OR P0, PT, R2, UR13, P1 ;  /* 0x0000000d02007c0c */ /* 0x000fe20008f02670 */
[----:B------:R-:W-:-:S06]  /*6890*/  @!P4 IMAD.WIDE.U32 R16, R28, 0x8, R62 ;  /* 0x000000081c10c825 */ /* 0x000fcc00078e003e */
[----:B------:R-:W2:Y:S01]  /*68a0*/  @!P4 LDG.E.64 R16, desc[UR10][R16.64] ;  /* 0x0000000a1010c981 */ /* 0x000ea2000c1e1b00 */
[----:B---3--:R-:W-:Y:S01]  /*68b0*/  @!P2 FADD.FTZ R14, R14, R20 ;  /* 0x000000140e0ea221 */ /* 0x008fe20000010000 */
[----:B------:R-:W-:-:S04]  /*68c0*/  @!P2 FADD.FTZ R15, R15, R21 ;  /* 0x000000150f0fa221 */ /* 0x000fc80000010000 */
[----:B------:R-:W-:-:S06]  /*68d0*/  @!P0 IMAD.WIDE.U32 R20, R27, 0x8, R62 ;  /* 0x000000081b148825 */ /* 0x000fcc00078e003e */
[----:B------:R-:W3:Y:S01]  /*68e0*/  @!P0 LDG.E.64 R20, desc[UR10][R20.64] ;  /* 0x0000000a14148981 */ /* 0x000ee2000c1e1b00 */
[----:B------:R-:W-:Y:S01]  /*68f0*/  UIADD3 UR5, UPT, UPT, UR5, 0x8, URZ ;  /* 0x0000000805057890 */ /* 0x000fe2000fffe0ff */
[----:B----4-:R-:W-:Y:S01]  /*6900*/  @!P3 FADD.FTZ R14, R14, R18 ;  /* 0x000000120e0eb221 */ /* 0x010fe20000010000 */
[----:B------:R-:W-:Y:S01]  /*6910*/  @!P3 FADD.FTZ R15, R15, R19 ;  /* 0x000000130f0fb221 */ /* 0x000fe20000010000 */
[----:B------:R-:W-:Y:S02]  /*6920*/  MOV R68, UR7 ;  /* 0x0000000700447c02 */ /* 0x000fe40008000f00 */
[----:B------:R-:W-:Y:S02]  /*6930*/  MOV R18, UR7 ;  /* 0x0000000700127c02 */ /* 0x000fe40008000f00 */
[----:B------:R-:W-:Y:S02]  /*6940*/  MOV R19, UR7 ;  /* 0x0000000700137c02 */ /* 0x000fe40008000f00 */
[----:B------:R-:W-:-:S02]  /*6950*/  LEA R23, R68, R23, 0x3 ;  /* 0x0000001744177211 */ /* 0x000fc400078e18ff */
[C---:B------:R-:W-:Y:S02]  /*6960*/  LEA R27, R18.reuse, R27, 0x3 ;  /* 0x0000001b121b7211 */ /* 0x040fe400078e18ff */
[----:B------:R-:W-:Y:S02]  /*6970*/  LEA R29, R18, R29, 0x3 ;  /* 0x0000001d121d7211 */ /* 0x000fe400078e18ff */
[----:B------:R-:W-:Y:S02]  /*6980*/  LEA R26, R19, R26, 0x3 ;  /* 0x0000001a131a7211 */ /* 0x000fe400078e18ff */
[----:B------:R-:W-:Y:S01]  /*6990*/  IADD3 R24, PT, PT, R24, 0x8, RZ ;  /* 0x0000000818187810 */ /* 0x000fe20007ffe0ff */
[----:B--2---:R-:W-:Y:S01]  /*69a0*/  @!P4 FADD.FTZ R14, R14, R16 ;  /* 0x000000100e0ec221 */ /* 0x004fe20000010000 */
[----:B------:R-:W-:-:S03]  /*69b0*/  @!P4 FADD.FTZ R15, R15, R17 ;  /* 0x000000110f0fc221 */ /* 0x000fc60000010000 */
[----:B---3--:R-:W-:Y:S01]  /*69c0*/  @!P0 FADD.FTZ R14, R14, R20 ;  /* 0x000000140e0e8221 */ /* 0x008fe20000010000 */
[----:B------:R-:W-:Y:S01]  /*69d0*/  @!P0 FADD.FTZ R15, R15, R21 ;  /* 0x000000150f0f8221 */ /* 0x000fe20000010000 */
[----:B------:R-:W-:Y:S02]  /*69e0*/  ISETP.NE.AND P0, PT, R22, UR5, PT ;  /* 0x0000000516007c0c */ /* 0x000fe4000bf05270 */
[----:B------:R-:W-:Y:S02]  /*69f0*/  MOV R17, UR7 ;  /* 0x0000000700117c02 */ /* 0x000fe40008000f00 */
[----:B------:R-:W-:Y:S02]  /*6a00*/  MOV R16, UR7 ;  /* 0x0000000700107c02 */ /* 0x000fe40008000f00 */
[----:B------:R-:W-:Y:S02]  /*6a10*/  LEA R28, R17, R28, 0x3 ;  /* 0x0000001c111c7211 */ /* 0x000fe400078e18ff */
[----:B------:R-:W-:-:S02]  /*6a20*/  LEA R31, R16, R31, 0x3 ;  /* 0x0000001f101f7211 */ /* 0x000fc400078e18ff */
[----:B------:R-:W-:Y:S02]  /*6a30*/  LEA R61, R16, R61, 0x3 ;  /* 0x0000003d103d7211 */ /* 0x000fe400078e18ff */
[----:B------:R-:W-:Y:S01]  /*6a40*/  LEA R30, R17, R30, 0x3 ;  /* 0x0000001e111e7211 */ /* 0x000fe200078e18ff */
[----:B------:R-:W-:Y:S06]  /*6a50*/  @P0 BRA `(.L_x_763) ;  /* 0xfffffffc00000947 */ /* 0x000fec000383ffff */
[----:B------:R-:W-:-:S07]  /*6a60*/  MOV R24, R22 ;  /* 0x0000001600187202 */ /* 0x000fce0000000f00 */
.L_x_762:
[----:B-1----:R-:W-:-:S13]  /*6a70*/  LOP3.LUT P0, R16, R60, 0x7, RZ, 0xc0, !PT ;  /* 0x000000073c107812 */ /* 0x002fda000780c0ff */
[----:B------:R-:W-:Y:S05]  /*6a80*/  @!P0 BRA `(.L_x_759) ;  /* 0x0000000000f08947 */ /* 0x000fea0003800000 */
[----:B------:R-:W-:Y:S02]  /*6a90*/  IADD3 R16, PT, PT, R16, -0x1, RZ ;  /* 0xffffffff10107810 */ /* 0x000fe40007ffe0ff */
[----:B------:R-:W-:Y:S02]  /*6aa0*/  LOP3.LUT P5, R26, R60, 0x3, RZ, 0xc0, !PT ;  /* 0x000000033c1a7812 */ /* 0x000fe400078ac0ff */
[----:B------:R-:W-:-:S13]  /*6ab0*/  ISETP.GE.U32.AND P0, PT, R16, 0x3, PT ;  /* 0x000000031000780c */ /* 0x000fda0003f06070 */
[----:B------:R-:W-:Y:S05]  /*6ac0*/  @!P0 BRA `(.L_x_764) ;  /* 0x0000000000708947 */ /* 0x000fea0003800000 */
[C---:B------:R-:W-:Y:S02]  /*6ad0*/  IADD3 R19, PT, PT, R24.reuse, 0x1, RZ ;  /* 0x0000000118137810 */ /* 0x040fe40007ffe0ff */
[CC--:B------:R-:W-:Y:S02]  /*6ae0*/  ISETP.EQ.OR P0, PT, R24.reuse, R2.reuse, P1 ;  /* 0x000000021800720c */ /* 0x0c0fe40000f02670 */
[C---:B------:R-:W-:Y:S02]  /*6af0*/  IADD3 R21, PT, PT, R24.reuse, 0x2, RZ ;  /* 0x0000000218157810 */ /* 0x040fe40007ffe0ff */
[-C--:B------:R-:W-:Y:S02]  /*6b00*/  ISETP.EQ.OR P2, PT, R19, R2.reuse, P1 ;  /* 0x000000021300720c */ /* 0x080fe40000f42670 */
[----:B------:R-:W-:Y:S02]  /*6b10*/  IADD3 R23, PT, PT, R24, 0x3, RZ ;  /* 0x0000000318177810 */ /* 0x000fe40007ffe0ff */
[----:B------:R-:W-:-:S02]  /*6b20*/  ISETP.EQ.OR P3, PT, R21, R2, P1 ;  /* 0x000000021500720c */ /* 0x000fc40000f62670 */
[----:B------:R-:W-:-:S03]  /*6b30*/  ISETP.EQ.OR P4, PT, R23, R2, P1 ;  /* 0x000000021700720c */ /* 0x000fc60000f82670 */
[----:B------:R-:W-:-:S04]  /*6b40*/  @!P0 IMAD R17, R24, UR7, R25 ;  /* 0x0000000718118c24 */ /* 0x000fc8000f8e0219 */
[----:B------:R-:W-:Y:S02]  /*6b50*/  @!P2 IMAD R19, R19, UR7, R25 ;  /* 0x000000071313ac24 */ /* 0x000fe4000f8e0219 */
[----:B------:R-:W-:-:S04]  /*6b60*/  @!P0 IMAD.WIDE.U32 R16, R17, 0x8, R62 ;  /* 0x0000000811108825 */ /* 0x000fc800078e003e */
[----:B------:R-:W-:Y:S02]  /*6b70*/  @!P3 IMAD R21, R21, UR7, R25 ;  /* 0x000000071515bc24 */ /* 0x000fe4000f8e0219 */
[----:B------:R-:W-:Y:S01]  /*6b80*/  @!P2 IMAD.WIDE.U32 R18, R19, 0x8, R62 ;  /* 0x000000081312a825 */ /* 0x000fe200078e003e */
[----:B------:R-:W0:Y:S03]  /*6b90*/  @!P0 LDG.E.64 R16, desc[UR10][R16.64] ;  /* 0x0000000a10108981 */ /* 0x000e26000c1e1b00 */
[----:B------:R-:W-:Y:S02]  /*6ba0*/  @!P4 IMAD R23, R23, UR7, R25 ;  /* 0x000000071717cc24 */ /* 0x000fe4000f8e0219 */
[--C-:B--2---:R-:W-:Y:S01]  /*6bb0*/  @!P3 IMAD.WIDE.U32 R20, R21, 0x8, R62.reuse ;  /* 0x000000081514b825 */ /* 0x104fe200078e003e */
        /* <DEDUP_REMOVED lines=13> */
.L_x_764:
[----:B------:R-:W-:Y:S05]  /*6c90*/  @!P5 BRA `(.L_x_759) ;  /* 0x00000000006cd947 */ /* 0x000fea0003800000 */
[----:B------:R-:W-:Y:S02]  /*6ca0*/  ISETP.NE.AND P0, PT, R26, 0x1, PT ;  /* 0x000000011a00780c */ /* 0x000fe40003f05270 */
[----:B------:R-:W-:-:S11]  /*6cb0*/  LOP3.LUT R60, R60, 0x1, RZ, 0xc0, !PT ;  /* 0x000000013c3c7812 */ /* 0x000fd600078ec0ff */
[----:B------:R-:W-:Y:S05]  /*6cc0*/  @!P0 BRA `(.L_x_765) ;  /* 0x0000000000388947 */ /* 0x000fea0003800000 */
[C---:B------:R-:W-:Y:S02]  /*6cd0*/  IADD3 R19, PT, PT, R24.reuse, 0x1, RZ ;  /* 0x0000000118137810 */ /* 0x040fe40007ffe0ff */
[-C--:B------:R-:W-:Y:S02]  /*6ce0*/  ISETP.EQ.OR P2, PT, R24, R2.reuse, P1 ;  /* 0x000000021800720c */ /* 0x080fe40000f42670 */
[----:B------:R-:W-:-:S11]  /*6cf0*/  ISETP.EQ.OR P0, PT, R19, R2, P1 ;  /* 0x000000021300720c */ /* 0x000fd60000f02670 */
[--C-:B------:R-:W-:Y:S02]  /*6d00*/  @!P2 IMAD R17, R24, UR7, R25.reuse ;  /* 0x000000071811ac24 */ /* 0x100fe4000f8e0219 */
[----:B------:R-:W-:Y:S02]  /*6d10*/  @!P0 IMAD R19, R19, UR7, R25 ;  /* 0x0000000713138c24 */ /* 0x000fe4000f8e0219 */
[----:B------:R-:W-:-:S04]  /*6d20*/  @!P2 IMAD.WIDE.U32 R16, R17, 0x8, R62 ;  /* 0x000000081110a825 */ /* 0x000fc800078e003e */
[----:B------:R-:W-:Y:S02]  /*6d30*/  @!P0 IMAD.WIDE.U32 R18, R19, 0x8, R62 ;  /* 0x0000000813128825 */ /* 0x000fe400078e003e */
[----:B------:R-:W0:Y:S04]  /*6d40*/  @!P2 LDG.E.64 R16, desc[UR10][R16.64] ;  /* 0x0000000a1010a981 */ /* 0x000e28000c1e1b00 */
[----:B------:R-:W3:Y:S01]  /*6d50*/  @!P0 LDG.E.64 R18, desc[UR10][R18.64] ;  /* 0x0000000a12128981 */ /* 0x000ee2000c1e1b00 */
[----:B------:R-:W-:Y:S01]  /*6d60*/  IADD3 R24, PT, PT, R24, 0x2, RZ ;  /* 0x0000000218187810 */ /* 0x000fe20007ffe0ff */
[----:B0-----:R-:W-:Y:S01]  /*6d70*/  @!P2 FADD.FTZ R14, R14, R16 ;  /* 0x000000100e0ea221 */ /* 0x001fe20000010000 */
[----:B------:R-:W-:-:S03]  /*6d80*/  @!P2 FADD.FTZ R15, R15, R17 ;  /* 0x000000110f0fa221 */ /* 0x000fc60000010000 */
[----:B---3--:R-:W-:Y:S01]  /*6d90*/  @!P0 FADD.FTZ R14, R14, R18 ;  /* 0x000000120e0e8221 */ /* 0x008fe20000010000 */
[----:B------:R-:W-:-:S07]  /*6da0*/  @!P0 FADD.FTZ R15, R15, R19 ;  /* 0x000000130f0f8221 */ /* 0x000fce0000010000 */
.L_x_765:
[----:B------:R-:W-:Y:S01]  /*6db0*/  ISETP.EQ.OR P0, PT, R24, R2, P1 ;  /* 0x000000021800720c */ /* 0x000fe20000f02670 */
[----:B------:R-:W-:Y:S03]  /*6dc0*/  BSSY.RECONVERGENT B0, `(.L_x_759) ;  /* 0x0000008000007945 */ /* 0x000fe60003800200 */
[----:B------:R-:W-:-:S13]  /*6dd0*/  ISETP.NE.U32.OR P0, PT, R60, 0x1, P0 ;  /* 0x000000013c00780c */ /* 0x000fda0000705470 */
[----:B------:R-:W-:Y:S05]  /*6de0*/  @P0 BRA `(.L_x_766) ;  /* 0x0000000000140947 */ /* 0x000fea0003800000 */
[----:B------:R-:W-:-:S04]  /*6df0*/  IMAD R17, R24, UR7, R25 ;  /* 0x0000000718117c24 */ /* 0x000fc8000f8e0219 */
[----:B------:R-:W-:-:S06]  /*6e00*/  IMAD.WIDE.U32 R16, R17, 0x8, R62 ;  /* 0x0000000811107825 */ /* 0x000fcc00078e003e */
[----:B------:R-:W0:Y:S02]  /*6e10*/  LDG.E.64 R16, desc[UR10][R16.64] ;  /* 0x0000000a10107981 */ /* 0x000e24000c1e1b00 */
[----:B0-----:R-:W-:Y:S01]  /*6e20*/  FADD.FTZ R14, R14, R16 ;  /* 0x000000100e0e7221 */ /* 0x001fe20000010000 */
[----:B------:R-:W-:-:S07]  /*6e30*/  FADD.FTZ R15, R15, R17 ;  /* 0x000000110f0f7221 */ /* 0x000fce0000010000 */
.L_x_766:
[----:B------:R-:W-:Y:S05]  /*6e40*/  BSYNC.RECONVERGENT B0 ;  /* 0x0000000000007941 */ /* 0x000fea0003800200 */
.L_x_759:
[----:B------:R-:W5:Y:S01]  /*6e50*/  S2UR UR8, SR_CgaCtaId ;  /* 0x00000000000879c3 */ /* 0x000f620000008800 */
[----:B------:R-:W-:Y:S01]  /*6e60*/  UMOV UR5, 0x400 ;  /* 0x0000040000057882 */ /* 0x000fe20000000000 */
[--C-:B----4-:R-:W-:Y:S02]  /*6e70*/  HADD2.F32 R19, -RZ, R49.reuse.H0_H0 ;  /* 0x20000031ff137230 */ /* 0x110fe40000004100 */
[----:B------:R-:W-:-:S03]  /*6e80*/  HADD2.F32 R49, -RZ, R49.H1_H1 ;  /* 0x30000031ff317230 */ /* 0x000fc60000004100 */
[----:B------:R-:W-:-:S04]  /*6e90*/  FADD.FTZ R19, R19, -UR9 ;  /* 0x8000000913137e21 */ /* 0x000fc80008010000 */
[----:B------:R-:W-:Y:S01]  /*6ea0*/  FMUL.FTZ R23, R19, UR12 ;  /* 0x0000000c13177c20 */ /* 0x000fe20008410000 */
[----:B-----5:R-:W-:Y:S01]  /*6eb0*/  ULEA UR5, UR8, UR5, 0x18 ;  /* 0x0000000508057291 */ /* 0x020fe2000f8ec0ff */
[----:B------:R-:W4:Y:S08]  /*6ec0*/  LDCU.U8 UR8, c[0x0][0x414] ;  /* 0x00008280ff0877ac */ /* 0x000f300008000000 */
[----:B------:R0:W-:Y:S01]  /*6ed0*/  @!P1 STS.64 [UR5+0x80], R14 ;  /* 0x0000800eff009988 */ /* 0x0001e20008000a05 */
[----:B------:R-:W-:Y:S01]  /*6ee0*/  BAR.SYNC.DEFER_BLOCKING 0x0 ;  /* 0x0000000000007b1d */ /* 0x000fe20000010000 */
[--C-:B0--3--:R-:W-:Y:S01]  /*6ef0*/  HADD2.F32 R15, -RZ, R48.reuse.H0_H0 ;  /* 0x20000030ff0f7230 */ /* 0x109fe20000004100 */
[----:B----4-:R-:W-:Y:S01]  /*6f00*/  UISETP.NE.AND UP0, UPT, UR8, URZ, UPT ;  /* 0x000000ff0800728c */ /* 0x010fe2000bf05270 */
[----:B------:R-:W-:-:S03]  /*6f10*/  HADD2.F32 R48, -RZ, R48.H1_H1 ;  /* 0x30000030ff307230 */ /* 0x000fc60000004100 */
[----:B-1----:R-:W0:Y:S01]  /*6f20*/  LDS.64 R16, [UR5+0x80] ;  /* 0x00008005ff107984 */ /* 0x002e220008000a00 */
[----:B------:R-:W0:Y:S02]  /*6f30*/  LDCU UR5, c[0x0][0x42c] ;  /* 0x00008580ff0577ac */ /* 0x000e240008000800 */
[----:B0-----:R-:W-:Y:S01]  /*6f40*/  FMUL.FTZ R18, R17, UR5 ;  /* 0x0000000511127c20 */ /* 0x001fe20008410000 */
[----:B------:R-:W-:Y:S01]  /*6f50*/  FADD.FTZ R17, R49, -UR9 ;  /* 0x8000000931117e21 */ /* 0x000fe20008010000 */
[----:B------:R-:W-:-:S03]  /*6f60*/  FMUL.FTZ R16, R16, UR5 ;  /* 0x0000000510107c20 */ /* 0x000fc60008410000 */
[----:B------:R-:W-:Y:S01]  /*6f70*/  FMUL.FTZ R17, R17, UR12 ;  /* 0x0000000c11117c20 */ /* 0x000fe20008410000 */
[----:B------:R-:W-:Y:S06]  /*6f80*/  BRA.U !UP0, `(.L_x_767) ;  /* 0x0000000108487547 */ /* 0x000fec000b800000 */
[----:B------:R-:W-:Y:S01]  /*6f90*/  FFMA.FTZ R19, R13, R17, R11 ;  /* 0x000000110d137223 */ /* 0x000fe2000001000b */
[----:B------:R-:W-:-:S03]  /*6fa0*/  FFMA.FTZ R14, R12, R23, R10 ;  /* 0x000000170c0e7223 */ /* 0x000fc6000001000a */
[----:B------:R-:W-:Y:S01]  /*6fb0*/  FMUL.FTZ R24, R19, -1.4426950216293334961 ;  /* 0xbfb8aa3b13187820 */ /* 0x000fe20000410000 */
[----:B--2---:R-:W-:-:S05]  /*6fc0*/  FMUL.FTZ R20, R14, -1.4426950216293334961 ;  /* 0xbfb8aa3b0e147820 */ /* 0x004fca0000410000 */
        /* <DEDUP_REMOVED lines=14> */
.L_x_767:
[----:B------:R-:W0:Y:S01]  /*70b0*/  LDCU UR8, c[0x0][0x41c] ;  /* 0x00008380ff0877ac */ /* 0x000e220008000800 */
[----:B------:R-:W-:Y:S01]  /*70c0*/  R2UR UR5, R16 ;  /* 0x00000000100572ca */ /* 0x000fe200000e0000 */
[--C-:B--2---:R-:W-:Y:S01]  /*70d0*/  HADD2.F32 R20, -RZ, R47.reuse.H0_H0 ;  /* 0x2000002fff147230 */ /* 0x104fe20000004100 */
[----:B------:R-:W-:Y:S01]  /*70e0*/  BSSY.RECONVERGENT B0, `(.L_x_768) ;  /* 0x000001f000007945 */ /* 0x000fe20003800200 */
[----:B------:R-:W1:Y:S01]  /*70f0*/  LDCU.64 UR14, c[0x0][0x400] ;  /* 0x00008000ff0e77ac */ /* 0x000e620008000a00 */
[----:B------:R-:W-:Y:S02]  /*7100*/  HADD2.F32 R47, -RZ, R47.H1_H1 ;  /* 0x3000002fff2f7230 */ /* 0x000fe40000004100 */
[----:B------:R-:W-:-:S07]  /*7110*/  FADD.FTZ R22, R20, -UR9 ;  /* 0x8000000914167e21 */ /* 0x000fce0008010000 */
[--C-:B------:R-:W-:Y:S01]  /*7120*/  FFMA.FTZ R23, R23, UR5, R18.reuse ;  /* 0x0000000517177c23 */ /* 0x100fe20008010012 */
[----:B------:R-:W-:Y:S01]  /*7130*/  FFMA.FTZ R14, R17, UR5, R18 ;  /* 0x00000005110e7c23 */ /* 0x000fe20008010012 */
[----:B0-----:R-:W-:Y:S02]  /*7140*/  IMAD R19, R2, UR8, R51 ;  /* 0x0000000802137c24 */ /* 0x001fe4000f8e0233 */
[----:B------:R-:W-:Y:S01]  /*7150*/  FFMA.FTZ R23, R12, R15, -R23 ;  /* 0x0000000f0c177223 */ /* 0x000fe20000010817 */
[----:B------:R-:W-:Y:S02]  /*7160*/  FFMA.FTZ R20, R13, R48, -R14 ;  /* 0x000000300d147223 */ /* 0x000fe4000001080e */
[C---:B-1----:R-:W-:Y:S02]  /*7170*/  ISETP.GE.U32.AND P0, PT, R19.reuse, UR14, PT ;  /* 0x0000000e13007c0c */ /* 0x042fe4000bf06070 */
[----:B------:R-:W-:Y:S02]  /*7180*/  SHF.R.S32.HI R16, RZ, 0x1f, R19 ;  /* 0x0000001fff107819 */ /* 0x000fe40000011413 */
[----:B------:R-:W-:-:S02]  /*7190*/  IADD3 R21, PT, PT, R19, 0x20, RZ ;  /* 0x0000002013157810 */ /* 0x000fc40007ffe0ff */
[----:B------:R-:W-:Y:S02]  /*71a0*/  ISETP.GE.AND.EX P0, PT, R16, UR15, PT, P0 ;  /* 0x0000000f10007c0c */ /* 0x000fe4000bf06300 */
[----:B------:R-:W-:Y:S02]  /*71b0*/  ISETP.GE.U32.AND P1, PT, R21, UR14, PT ;  /* 0x0000000e15007c0c */ /* 0x000fe4000bf26070 */
[----:B------:R-:W-:-:S04]  /*71c0*/  SHF.R.S32.HI R2, RZ, 0x1f, R21 ;  /* 0x0000001fff027819 */ /* 0x000fc80000011415 */
[----:B------:R-:W-:-:S05]  /*71d0*/  ISETP.GE.AND.EX P1, PT, R2, UR15, PT, P1 ;  /* 0x0000000f02007c0c */ /* 0x000fca000bf26310 */
[----:B------:R-:W-:Y:S08]  /*71e0*/  @P0 BRA `(.L_x_769) ;  /* 0x0000000000380947 */ /* 0x000ff00003800000 */
[----:B------:R-:W0:Y:S01]  /*71f0*/  LDCU.64 UR18, c[0x0][0x3f8] ;  /* 0x00007f00ff1277ac */ /* 0x000e220008000a00 */
[----:B------:R-:W-:Y:S01]  /*7200*/  MOV R14, R64 ;  /* 0x00000040000e7202 */ /* 0x000fe20000000f00 */
[----:B------:R-:W-:Y:S01]  /*7210*/  FMUL.FTZ R23, R23, UR12 ;  /* 0x0000000c17177c20 */ /* 0x000fe20008410000 */
[----:B------:R-:W-:Y:S01]  /*7220*/  MOV R15, R67 ;  /* 0x00000043000f7202 */ /* 0x000fe20000000f00 */
[----:B------:R-:W1:Y:S01]  /*7230*/  LDCU.64 UR16, c[0x0][0x380] ;  /* 0x00007000ff1077ac */ /* 0x000e620008000a00 */
[----:B------:R-:W-:Y:S01]  /*7240*/  FMUL.FTZ R20, R20, UR12 ;  /* 0x0000000c14147c20 */ /* 0x000fe20008410000 */
[----:B0-----:R-:W-:Y:S02]  /*7250*/  IMAD R16, R16, UR18, RZ ;  /* 0x0000001210107c24 */ /* 0x001fe4000f8e02ff */
[----:B------:R-:W-:-:S04]  /*7260*/  IMAD.WIDE.U32 R14, R19, UR18, R14 ;  /* 0x00000012130e7c25 */ /* 0x000fc8000f8e000e */
[----:B------:R-:W-:Y:S01]  /*7270*/  IMAD R17, R19, UR19, R16 ;  /* 0x0000001313117c24 */ /* 0x000fe2000f8e0210 */
[----:B-1----:R-:W-:-:S04]  /*7280*/  LEA R16, P0, R14, UR16, 0x1 ;  /* 0x000000100e107c11 */ /* 0x002fc8000f8008ff */
[----:B------:R-:W-:Y:S02]  /*7290*/  IADD3 R17, PT, PT, R15, R17, RZ ;  /* 0x000000110f117210 */ /* 0x000fe40007ffe0ff */
[----:B------:R-:W-:Y:S02]  /*72a0*/  F2FP.F16.F32.PACK_AB R15, R20, R23 ;  /* 0x00000017140f723e */ /* 0x000fe400000000ff */
[----:B------:R-:W-:-:S05]  /*72b0*/  LEA.HI.X R17, R14, UR17, R17, 0x1, P0 ;  /* 0x000000110e117c11 */ /* 0x000fca00080f0c11 */
[----:B------:R0:W-:Y:S02]  /*72c0*/  STG.E desc[UR10][R16.64], R15 ;  /* 0x0000000f10007986 */ /* 0x0001e4000c10190a */
.L_x_769:
[----:B------:R-:W-:Y:S05]  /*72d0*/  BSYNC.RECONVERGENT B0 ;  /* 0x0000000000007941 */ /* 0x000fea0003800200 */
.L_x_768:
[----:B0-----:R-:W-:Y:S01]  /*72e0*/  FMUL.FTZ R17, R22, UR12 ;  /* 0x0000000c16117c20 */ /* 0x001fe20008410000 */
[----:B------:R-:W-:Y:S01]  /*72f0*/  FADD.FTZ R47, R47, -UR9 ;  /* 0x800000092f2f7e21 */ /* 0x000fe20008010000 */
[--C-:B------:R-:W-:Y:S02]  /*7300*/  HADD2.F32 R15, -RZ, R46.reuse.H0_H0 ;  /* 0x2000002eff0f7230 */ /* 0x100fe40000004100 */
[----:B------:R-:W-:Y:S02]  /*7310*/  HADD2.F32 R46, -RZ, R46.H1_H1 ;  /* 0x3000002eff2e7230 */ /* 0x000fe40000004100 */
[----:B------:R-:W-:Y:S01]  /*7320*/  FFMA.FTZ R29, R17, UR5, R18 ;  /* 0x00000005111d7c23 */ /* 0x000fe20008010012 */
        /* <DEDUP_REMOVED lines=20> */
.L_x_770:
[----:B------:R-:W-:Y:S01]  /*7470*/  FFMA.FTZ R14, R47, UR5, R18 ;  /* 0x000000052f0e7c23 */ /* 0x000fe20008010012 */
[----:B------:R-:W-:Y:S01]  /*7480*/  BSSY.RECONVERGENT B0, `(.L_x_771) ;  /* 0x0000014000007945 */ /* 0x000fe20003800200 */
[----:B------:R-:W-:Y:S01]  /*7490*/  FFMA.FTZ R29, R12, R15, -R29 ;  /* 0x0000000f0c1d7223 */ /* 0x000fe2000001081d */
[----:B------:R-:W-:Y:S01]  /*74a0*/  IADD3 R25, PT, PT, R19, 0x40, RZ ;  /* 0x0000004013197810 */ /* 0x000fe20007ffe0ff */
[----:B------:R-:W-:Y:S01]  /*74b0*/  FFMA.FTZ R46, R13, R46, -R14 ;  /* 0x0000002e0d2e7223 */ /* 0x000fe2000001080e */
[----:B------:R-:W-:Y:S01]  /*74c0*/  IADD3 R23, PT, PT, R19, 0x60, RZ ;  /* 0x0000006013177810 */ /* 0x000fe20007ffe0ff */
[----:B------:R-:W-:Y:S06]  /*74d0*/  @P1 BRA `(.L_x_772) ;  /* 0x0000000000381947 */ /* 0x000fec0003800000 */
        /* <DEDUP_REMOVED lines=14> */
.L_x_772:
[----:B------:R-:W-:Y:S05]  /*75c0*/  BSYNC.RECONVERGENT B0 ;  /* 0x0000000000007941 */ /* 0x000fea0003800200 */
.L_x_771:
[--C-:B0-----:R-:W-:Y:S01]  /*75d0*/  HADD2.F32 R15, -RZ, R45.reuse.H0_H0 ;  /* 0x2000002dff0f7230 */ /* 0x101fe20000004100 */
[----:B------:R-:W-:Y:S01]  /*75e0*/  ISETP.GE.U32.AND P0, PT, R25, UR14, PT ;  /* 0x0000000e19007c0c */ /* 0x000fe2000bf06070 */
[----:B------:R-:W-:Y:S01]  /*75f0*/  HADD2.F32 R45, -RZ, R45.H1_H1 ;  /* 0x3000002dff2d7230 */ /* 0x000fe20000004100 */
[----:B------:R-:W-:Y:S01]  /*7600*/  ISETP.GE.U32.AND P1, PT, R23, UR14, PT ;  /* 0x0000000e17007c0c */ /* 0x000fe2000bf26070 */
[--C-:B------:R-:W-:Y:S02]  /*7610*/  HADD2.F32 R17, -RZ, R44.reuse.H0_H0 ;  /* 0x2000002cff117230 */ /* 0x100fe40000004100 */
[----:B------:R-:W-:Y:S01]  /*7620*/  FADD.FTZ R15, R15, -UR9 ;  /* 0x800000090f0f7e21 */ /* 0x000fe20008010000 */
[----:B------:R-:W-:Y:S01]  /*7630*/  SHF.R.S32.HI R14, RZ, 0x1f, R25 ;  /* 0x0000001fff0e7819 */ /* 0x000fe20000011419 */
[----:B------:R-:W-:Y:S01]  /*7640*/  FADD.FTZ R16, R45, -UR9 ;  /* 0x800000092d107e21 */ /* 0x000fe20008010000 */
[----:B------:R-:W-:Y:S01]  /*7650*/  SHF.R.S32.HI R2, RZ, 0x1f, R23 ;  /* 0x0000001fff027819 */ /* 0x000fe20000011417 */
[----:B------:R-:W-:Y:S01]  /*7660*/  FMUL.FTZ R21, R15, UR12 ;  /* 0x0000000c0f157c20 */ /* 0x000fe20008410000 */
[----:B------:R-:W-:Y:S01]  /*7670*/  ISETP.GE.AND.EX P0, PT, R14, UR15, PT, P0 ;  /* 0x0000000f0e007c0c */ /* 0x000fe2000bf06300 */
[----:B------:R-:W-:Y:S01]  /*7680*/  HADD2.F32 R44, -RZ, R44.H1_H1 ;  /* 0x3000002cff2c7230 */ /* 0x000fe20000004100 */
[----:B------:R-:W-:Y:S01]  /*7690*/  ISETP.GE.AND.EX P1, PT, R2, UR15, PT, P1 ;  /* 0x0000000f02007c0c */ /* 0x000fe2000bf26310 */
[----:B------:R-:W-:-:S02]  /*76a0*/  HADD2.F32 R15, -RZ, R43.H0_H0 ;  /* 0x2000002bff0f7230 */ /* 0x000fc40000004100 */
[----:B------:R-:W-:Y:S01]  /*76b0*/  FFMA.FTZ R45, R21, UR5, R18 ;  /* 0x00000005152d7c23 */ /* 0x000fe20008010012 */
[----:B------:R-:W-:Y:S01]  /*76c0*/  FMUL.FTZ R47, R16, UR12 ;  /* 0x0000000c102f7c20 */ /* 0x000fe20008410000 */
        /* <DEDUP_REMOVED lines=19> */
.L_x_773:
[----:B------:R-:W-:Y:S01]  /*7800*/  FFMA.FTZ R16, R47, UR5, R18 ;  /* 0x000000052f107c23 */ /* 0x000fe20008010012 */
[----:B------:R-:W-:Y:S01]  /*7810*/  BSSY.RECONVERGENT B0, `(.L_x_774) ;  /* 0x0000014000007945 */ /* 0x000fe20003800200 */
[----:B------:R-:W-:Y:S01]  /*7820*/  FFMA.FTZ R45, R12, R17, -R45 ;  /* 0x000000110c2d7223 */ /* 0x000fe2000001082d */
[----:B------:R-:W-:Y:S02]  /*7830*/  HADD2.F32 R43, -RZ, R43.H1_H1 ;  /* 0x3000002bff2b7230 */ /* 0x000fe40000004100 */
[----:B------:R-:W-:Y:S01]  /*7840*/  FADD.FTZ R21, R15, -UR9 ;  /* 0x800000090f157e21 */ /* 0x000fe20008010000 */
[----:B------:R-:W-:Y:S01]  /*7850*/  FFMA.FTZ R16, R13, R44, -R16 ;  /* 0x0000002c0d107223 */ /* 0x000fe20000010810 */
[----:B------:R-:W-:Y:S06]  /*7860*/  @P0 BRA `(.L_x_775) ;  /* 0x0000000000380947 */ /* 0x000fec0003800000 */
[----:B------:R-:W0:Y:S01]  /*7870*/  LDCU.64 UR16, c[0x0][0x3f8] ;  /* 0x00007f00ff1077ac */ /* 0x000e220008000a00 */
[----:B------:R-:W-:Y:S01]  /*7880*/  MOV R15, R67 ;  /* 0x00000043000f7202 */ /* 0x000fe20000000f00 */
[----:B------:R-:W-:Y:S01]  /*7890*/  FMUL.FTZ R45, R45, UR12 ;  /* 0x0000000c2d2d7c20 */ /* 0x000fe20008410000 */
[----:B------:R-:W1:Y:S01]  /*78a0*/  LDCU.64 UR18, c[0x0][0x380] ;  /* 0x00007000ff1277ac */ /* 0x000e620008000a00 */
[----:B0-----:R-:W-:Y:S01]  /*78b0*/  IMAD R20, R14, UR16, RZ ;  /* 0x000000100e147c24 */ /* 0x001fe2000f8e02ff */
[----:B------:R-:W-:-:S05]  /*78c0*/  MOV R14, R64 ;  /* 0x00000040000e7202 */ /* 0x000fca0000000f00 */
        /* <DEDUP_REMOVED lines=8> */
.L_x_775:
[----:B------:R-:W-:Y:S05]  /*7950*/  BSYNC.RECONVERGENT B0 ;  /* 0x0000000000007941 */ /* 0x000fea0003800200 */
.L_x_774:
[----:B------:R-:W-:Y:S01]  /*7960*/  FMUL.FTZ R21, R21, UR12 ;  /* 0x0000000c15157c20 */ /* 0x000fe20008410000 */
[----:B------:R-:W-:Y:S01]  /*7970*/  FADD.FTZ R43, R43, -UR9 ;  /* 0x800000092b2b7e21 */ /* 0x000fe20008010000 */
[--C-:B0-----:R-:W-:Y:S02]  /*7980*/  HADD2.F32 R15, -RZ, R42.reuse.H0_H0 ;  /* 0x2000002aff0f7230 */ /* 0x101fe40000004100 */
        /* <DEDUP_REMOVED lines=22> */
.L_x_776:
        /* <DEDUP_REMOVED lines=21> */
.L_x_778:
[----:B------:R-:W-:Y:S05]  /*7c40*/  BSYNC.RECONVERGENT B0 ;  /* 0x0000000000007941 */ /* 0x000fea0003800200 */
.L_x_777:
[--C-:B0-----:R-:W-:Y:S01]  /*7c50*/  HADD2.F32 R15, -RZ, R41.reuse.H0_H0 ;  /* 0x20000029ff0f7230 */ /* 0x101fe20000004100 */
[----:B------:R-:W-:Y:S01]  /*7c60*/  ISETP.GE.U32.AND P0, PT, R21, UR14, PT ;  /* 0x0000000e15007c0c */ /* 0x000fe2000bf06070 */
[----:B------:R-:W-:Y:S01]  /*7c70*/  HADD2.F32 R41, -RZ, R41.H1_H1 ;  /* 0x30000029ff297230 */ /* 0x000fe20000004100 */
[----:B------:R-:W-:Y:S01]  /*7c80*/  ISETP.GE.U32.AND P1, PT, R20, UR14, PT ;  /* 0x0000000e14007c0c */ /* 0x000fe2000bf26070 */
[----:B------:R-:W-:Y:S02]  /*7c90*/  HADD2.F32 R30, -RZ, R39.H0_H0 ;  /* 0x20000027ff1e7230 */ /* 0x000fe40000004100 */
[----:B------:R-:W-:Y:S01]  /*7ca0*/  FADD.FTZ R16, R15, -UR9 ;  /* 0x800000090f107e21 */ /* 0x000fe20008010000 */
[----:B------:R-:W-:Y:S01]  /*7cb0*/  SHF.R.S32.HI R14, RZ, 0x1f, R21 ;  /* 0x0000001fff0e7819 */ /* 0x000fe20000011415 */
[----:B------:R-:W-:Y:S01]  /*7cc0*/  FADD.FTZ R41, R41, -UR9 ;  /* 0x8000000929297e21 */ /* 0x000fe20008010000 */
[----:B------:R-:W-:Y:S01]  /*7cd0*/  SHF.R.S32.HI R2, RZ, 0x1f, R20 ;  /* 0x0000001fff027819 */ /* 0x000fe20000011414 */
[----:B------:R-:W-:Y:S01]  /*7ce0*/  FMUL.FTZ R17, R16, UR12 ;  /* 0x0000000c10117c20 */ /* 0x000fe20008410000 */
[--C-:B------:R-:W-:Y:S01]  /*7cf0*/  HADD2.F32 R15, -RZ, R40.reuse.H0_H0 ;  /* 0x20000028ff0f7230 */ /* 0x100fe20000004100 */
[----:B------:R-:W-:Y:S01]  /*7d00*/  ISETP.GE.AND.EX P0, PT, R14, UR15, PT, P0 ;  /* 0x0000000f0e007c0c */ /* 0x000fe2000bf06300 */
[----:B------:R-:W-:Y:S01]  /*7d10*/  HADD2.F32 R40, -RZ, R40.H1_H1 ;  /* 0x30000028ff287230 */ /* 0x000fe20000004100 */
[----:B------:R-:W-:Y:S01]  /*7d20*/  ISETP.GE.AND.EX P1, PT, R2, UR15, PT, P1 ;  /* 0x0000000f02007c0c */ /* 0x000fe2000bf26310 */
[----:B------:R-:W-:Y:S01]  /*7d30*/  FFMA.FTZ R31, R17, UR5, R18 ;  /* 0x00000005111f7c23 */ /* 0x000fe20008010012 */
        /* <DEDUP_REMOVED lines=20> */
.L_x_779:
        /* <DEDUP_REMOVED lines=9> */
[----:B------:R-:W1:Y:S01]  /*7f10*/  LDCU.64 UR18, c[0x0][0x380] ;  /* 0x00007000ff1277ac */ /* 0x000e620008000a00 */
[----:B0-----:R-:W-:Y:S01]  /*7f20*/  IMAD R22, R14, UR16, RZ ;  /* 0x000000100e167c24 */ /* 0x001fe2000f8e02ff */
[----:B------:R-:W-:-:S03]  /*7f30*/  MOV R14, R64 ;  /* 0x00000040000e7202 */ /* 0x000fc60000000f00 */
[----:B------:R-:W-:Y:S02]  /*7f40*/  IMAD R17, R21, UR17, R22 ;  /* 0x0000001115117c24 */ /* 0x000fe4000f8e0216 */
[----:B------:R-:W-:Y:S01]  /*7f50*/  FMUL.FTZ R22, R31, UR12 ;  /* 0x0000000c1f167c20 */ /* 0x000fe20008410000 */
[----:B------:R-:W-:-:S04]  /*7f60*/  IMAD.WIDE.U32 R14, R21, UR16, R14 ;  /* 0x00000010150e7c25 */ /* 0x000fc8000f8e000e */
[----:B------:R-:W-:Y:S01]  /*7f70*/  FMUL.FTZ R21, R16, UR12 ;  /* 0x0000000c10157c20 */ /* 0x000fe20008410000 */
[C---:B-1----:R-:W-:Y:S02]  /*7f80*/  LEA R16, P0, R14.reuse, UR18, 0x1 ;  /* 0x000000120e107c11 */ /* 0x042fe4000f8008ff */
[----:B------:R-:W-:Y:S02]  /*7f90*/  IADD3 R17, PT, PT, R15, R17, RZ ;  /* 0x000000110f117210 */ /* 0x000fe40007ffe0ff */
[----:B------:R-:W-:Y:S02]  /*7fa0*/  F2FP.F16.F32.PACK_AB R21, R21, R22 ;  /* 0x000000161515723e */ /* 0x000fe400000000ff */
[----:B------:R-:W-:-:S05]  /*7fb0*/  LEA.HI.X R17, R14, UR19, R17, 0x1, P0 ;  /* 0x000000130e117c11 */ /* 0x000fca00080f0c11 */
[----:B------:R0:W-:Y:S02]  /*7fc0*/  STG.E desc[UR10][R16.64], R21 ;  /* 0x0000001510007986 */ /* 0x0001e4000c10190a */
.L_x_781:
[----:B------:R-:W-:Y:S05]  /*7fd0*/  BSYNC.RECONVERGENT B0 ;  /* 0x0000000000007941 */ /* 0x000fea0003800200 */
.L_x_780:
        /* <DEDUP_REMOVED lines=25> */
.L_x_782:
        /* <DEDUP_REMOVED lines=16> */
[----:B-1----:R-:W-:-:S04]  /*8270*/  LEA R16, P0, R14, UR18, 0x1 ;  /* 0x000000120e107c11 */ /* 0x002fc8000f8008ff */
[----:B------:R-:W-:Y:S02]  /*8280*/  IADD3 R17, PT, PT, R15, R17, RZ ;  /* 0x000000110f117210 */ /* 0x000fe40007ffe0ff */
[----:B------:R-:W-:Y:S02]  /*8290*/  F2FP.F16.F32.PACK_AB R15, R2, R31 ;  /* 0x0000001f020f723e */ /* 0x000fe400000000ff */
[----:B------:R-:W-:-:S05]  /*82a0*/  LEA.HI.X R17, R14, UR19, R17, 0x1, P0 ;  /* 0x000000130e117c11 */ /* 0x000fca00080f0c11 */
[----:B------:R0:W-:Y:S02]  /*82b0*/  STG.E desc[UR10][R16.64], R15 ;  /* 0x0000000f10007986 */ /* 0x0001e4000c10190a */
.L_x_784:
[----:B------:R-:W-:Y:S05]  /*82c0*/  BSYNC.RECONVERGENT B0 ;  /* 0x0000000000007941 */ /* 0x000fea0003800200 */
.L_x_783:
[--C-:B------:R-:W-:Y:S01]  /*82d0*/  HADD2.F32 R14, -RZ, R37.reuse.H0_H0 ;  /* 0x20000025ff0e7230 */ /* 0x100fe20000004100 */
[----:B------:R-:W-:Y:S01]  /*82e0*/  ISETP.GE.U32.AND P0, PT, R22, UR14, PT ;  /* 0x0000000e16007c0c */ /* 0x000fe2000bf06070 */
[----:B------:R-:W-:Y:S01]  /*82f0*/  HADD2.F32 R37, -RZ, R37.H1_H1 ;  /* 0x30000025ff257230 */ /* 0x000fe20000004100 */
[----:B------:R-:W-:Y:S01]  /*8300*/  ISETP.GE.U32.AND P1, PT, R21, UR14, PT ;  /* 0x0000000e15007c0c */ /* 0x000fe2000bf26070 */
[--C-:B0-----:R-:W-:Y:S02]  /*8310*/  HADD2.F32 R15, -RZ, R36.reuse.H0_H0 ;  /* 0x20000024ff0f7230 */ /* 0x101fe40000004100 */
        /* <DEDUP_REMOVED lines=30> */
.L_x_785:
        /* <DEDUP_REMOVED lines=21> */
.L_x_787:
[----:B------:R-:W-:Y:S05]  /*8650*/  BSYNC.RECONVERGENT B0 ;  /* 0x0000000000007941 */ /* 0x000fea0003800200 */
.L_x_786:
        /* <DEDUP_REMOVED lines=25> */
.L_x_788:
        /* <DEDUP_REMOVED lines=21> */
.L_x_790:
[----:B------:R-:W-:Y:S05]  /*8940*/  BSYNC.RECONVERGENT B0 ;  /* 0x0000000000007941 */ /* 0x000fea0003800200 */
.L_x_789:
        /* <DEDUP_REMOVED lines=35> */
.L_x_791:
[----:B------:R-:W-:Y:S01]  /*8b80*/  FFMA.FTZ R16, R33, UR5, R18 ;  /* 0x0000000521107c23 */ /* 0x000fe20008010012 */
[----:B------:R-:W-:Y:S01]  /*8b90*/  BSSY.RECONVERGENT B0, `(.L_x_792) ;  /* 0x0000014000007945 */ /* 0x000fe20003800200 */
[----:B------:R-:W-:Y:S02]  /*8ba0*/  HADD2.F32 R23, -RZ, R3.H1_H1 ;  /* 0x30000003ff177230 */ /* 0x000fe40000004100 */
[----:B------:R-:W-:Y:S01]  /*8bb0*/  FFMA.FTZ R31, R12, R17, -R31 ;  /* 0x000000110c1f7223 */ /* 0x000fe2000001081f */
        /* <DEDUP_REMOVED lines=17> */
.L_x_793:
[----:B------:R-:W-:Y:S05]  /*8cd0*/  BSYNC.RECONVERGENT B0 ;  /* 0x0000000000007941 */ /* 0x000fea0003800200 */
.L_x_792:
        /* <DEDUP_REMOVED lines=25> */
.L_x_794:
        /* <DEDUP_REMOVED lines=21> */
.L_x_796:
[----:B------:R-:W-:Y:S05]  /*8fc0*/  BSYNC.RECONVERGENT B0 ;  /* 0x0000000000007941 */ /* 0x000fea0003800200 */
.L_x_795:
        /* <DEDUP_REMOVED lines=35> */
.L_x_797:
        /* <DEDUP_REMOVED lines=21> */
.L_x_799:
[----:B------:R-:W-:Y:S05]  /*9350*/  BSYNC.RECONVERGENT B0 ;  /* 0x0000000000007941 */ /* 0x000fea0003800200 */
.L_x_798:
        /* <DEDUP_REMOVED lines=25> */
.L_x_800:
        /* <DEDUP_REMOVED lines=21> */
.L_x_802:
[----:B------:R-:W-:Y:S05]  /*9640*/  BSYNC.RECONVERGENT B0 ;  /* 0x0000000000007941 */ /* 0x000fea0003800200 */
.L_x_801:
        /* <DEDUP_REMOVED lines=35> */
.L_x_803:
        /* <DEDUP_REMOVED lines=21> */
.L_x_805:
[----:B------:R-:W-:Y:S05]  /*99d0*/  BSYNC.RECONVERGENT B0 ;  /* 0x0000000000007941 */ /* 0x000fea0003800200 */
.L_x_804:
        /* <DEDUP_REMOVED lines=25> */
.L_x_806:
[----:B------:R-:W-:Y:S01]  /*9b70*/  FFMA.FTZ R8, R53, UR5, R18 ;  /* 0x0000000535087c23 */ /* 0x000fe20008010012 */
[----:B------:R-:W-:Y:S01]  /*9b80*/  BSSY.RECONVERGENT B0, `(.L_x_807) ;  /* 0x0000014000007945 */ /* 0x000fe20003800200 */
[--C-:B------:R-:W-:Y:S02]  /*9b90*/  HADD2.F32 R9, -RZ, R56.reuse.H0_H0 ;  /* 0x20000038ff097230 */ /* 0x100fe40000004100 */
[----:B------:R-:W-:Y:S01]  /*9ba0*/  FFMA.FTZ R21, R12, R3, -R21 ;  /* 0x000000030c157223 */ /* 0x000fe20000010815 */
[----:B------:R-:W-:Y:S02]  /*9bb0*/  HADD2.F32 R56, -RZ, R56.H1_H1 ;  /* 0x30000038ff387230 */ /* 0x000fe40000004100 */
[----:B------:R-:W-:Y:S01]  /*9bc0*/  FFMA.FTZ R8, R13, R6, -R8 ;  /* 0x000000060d087223 */ /* 0x000fe20000010808 */
[----:B------:R-:W-:Y:S06]  /*9bd0*/  @P1 BRA `(.L_x_808) ;  /* 0x0000000000381947 */ /* 0x000fec0003800000 */
        /* <DEDUP_REMOVED lines=9> */
[----:B-1----:R-:W-:Y:S02]  /*9c70*/  LEA R2, P0, R6, UR18, 0x1 ;  /* 0x0000001206027c11 */ /* 0x002fe4000f8008ff */
[----:B------:R-:W-:Y:S02]  /*9c80*/  IADD3 R3, PT, PT, R7, R3, RZ ;  /* 0x0000000307037210 */ /* 0x000fe40007ffe0ff */
[----:B------:R-:W-:Y:S02]  /*9c90*/  F2FP.F16.F32.PACK_AB R5, R4, R5 ;  /* 0x000000050405723e */ /* 0x000fe400000000ff */
[----:B------:R-:W-:-:S05]  /*9ca0*/  LEA.HI.X R3, R6, UR19, R3, 0x1, P0 ;  /* 0x0000001306037c11 */ /* 0x000fca00080f0c03 */
[----:B------:R0:W-:Y:S02]  /*9cb0*/  STG.E desc[UR10][R2.64], R5 ;  /* 0x0000000502007986 */ /* 0x0001e4000c10190a */
.L_x_808:
[----:B------:R-:W-:Y:S05]  /*9cc0*/  BSYNC.RECONVERGENT B0 ;  /* 0x0000000000007941 */ /* 0x000fea0003800200 */
.L_x_807:
[----:B------:R-:W-:Y:S01]  /*9cd0*/  IADD3 R25, PT, PT, R19, 0x1c0, RZ ;  /* 0x000001c013197810 */ /* 0x000fe20007ffe0ff */
[----:B------:R-:W-:Y:S01]  /*9ce0*/  FADD.FTZ R9, R9, -UR9 ;  /* 0x8000000909097e21 */ /* 0x000fe20008010000 */
[----:B------:R-:W-:Y:S01]  /*9cf0*/  FADD.FTZ R56, R56, -UR9 ;  /* 0x8000000938387e21 */ /* 0x000fe20008010000 */
[----:B------:R-:W-:Y:S01]  /*9d00*/  HADD2.F32 R22, -RZ, R59.H0_H0 ;  /* 0x2000003bff167230 */ /* 0x000fe20000004100 */
[----:B------:R-:W-:Y:S01]  /*9d10*/  ISETP.GE.U32.AND P0, PT, R25, UR14, PT ;  /* 0x0000000e19007c0c */ /* 0x000fe2000bf06070 */
[--C-:B0-----:R-:W-:Y:S02]  /*9d20*/  HADD2.F32 R3, -RZ, R57.reuse.H0_H0 ;  /* 0x20000039ff037230 */ /* 0x101fe40000004100 */
[----:B------:R-:W-:Y:S01]  /*9d30*/  FMUL.FTZ R21, R9, UR12 ;  /* 0x0000000c09157c20 */ /* 0x000fe20008410000 */
[----:B------:R-:W-:Y:S01]  /*9d40*/  HADD2.F32 R2, -RZ, R57.H1_H1 ;  /* 0x30000039ff027230 */ /* 0x000fe20000004100 */
[----:B------:R-:W-:Y:S01]  /*9d50*/  IADD3 R19, PT, PT, R19, 0x1e0, RZ ;  /* 0x000001e013137810 */ /* 0x000fe20007ffe0ff */
[----:B------:R-:W-:Y:S01]  /*9d60*/  HADD2.F32 R59, -RZ, R59.H1_H1 ;  /* 0x3000003bff3b7230 */ /* 0x000fe20000004100 */
[----:B------:R-:W-:Y:S01]  /*9d70*/  SHF.R.S32.HI R20, RZ, 0x1f, R25 ;  /* 0x0000001fff147819 */ /* 0x000fe20000011419 */
        /* <DEDUP_REMOVED lines=20> */
.L_x_809:
[----:B------:R-:W-:Y:S01]  /*9ec0*/  ISETP.GE.AND.EX P0, PT, R20, UR15, PT, P0 ;  /* 0x0000000f14007c0c */ /* 0x000fe2000bf06300 */
[--C-:B------:R-:W-:Y:S01]  /*9ed0*/  FFMA.FTZ R5, R21, UR5, R18.reuse ;  /* 0x0000000515057c23 */ /* 0x100fe20008010012 */
[----:B------:R-:W-:Y:S01]  /*9ee0*/  FADD.FTZ R22, R22, -UR9 ;  /* 0x8000000916167e21 */ /* 0x000fe20008010000 */
[----:B------:R-:W-:Y:S01]  /*9ef0*/  FADD.FTZ R59, R59, -UR9 ;  /* 0x800000093b3b7e21 */ /* 0x000fe20008010000 */
[----:B------:R-:W-:Y:S01]  /*9f00*/  FFMA.FTZ R4, R23, UR5, R18 ;  /* 0x0000000517047c23 */ /* 0x000fe20008010012 */
[----:B------:R-:W-:Y:S01]  /*9f10*/  BSSY.RECONVERGENT B0, `(.L_x_810) ;  /* 0x0000015000007945 */ /* 0x000fe20003800200 */
[----:B------:R-:W-:Y:S01]  /*9f20*/  ISETP.GE.U32.AND P1, PT, R19, UR14, PT ;  /* 0x0000000e13007c0c */ /* 0x000fe2000bf26070 */
[----:B------:R-:W-:Y:S01]  /*9f30*/  FFMA.FTZ R6, R12, R3, -R5 ;  /* 0x000000030c067223 */ /* 0x000fe20000010805 */
[----:B------:R-:W-:Y:S01]  /*9f40*/  FMUL.FTZ R9, R22, UR12 ;  /* 0x0000000c16097c20 */ /* 0x000fe20008410000 */
[----:B------:R-:W-:Y:S01]  /*9f50*/  FMUL.FTZ R59, R59, UR12 ;  /* 0x0000000c3b3b7c20 */ /* 0x000fe20008410000 */
[----:B------:R-:W-:-:S03]  /*9f60*/  FFMA.FTZ R8, R13, R2, -R4 ;  /* 0x000000020d087223 */ /* 0x000fc60000010804 */
        /* <DEDUP_REMOVED lines=15> */
.L_x_811:
[----:B------:R-:W-:Y:S05]  /*a060*/  BSYNC.RECONVERGENT B0 ;  /* 0x0000000000007941 */ /* 0x000fea0003800200 */
.L_x_810:
[--C-:B0-----:R-:W-:Y:S02]  /*a070*/  HADD2.F32 R3, -RZ, R58.reuse.H0_H0 ;  /* 0x2000003aff037230 */ /* 0x101fe40000004100 */
[--C-:B------:R-:W-:Y:S01]  /*a080*/  FFMA.FTZ R15, R9, UR5, R18.reuse ;  /* 0x00000005090f7c23 */ /* 0x100fe20008010012 */
[----:B------:R-:W-:Y:S01]  /*a090*/  FFMA.FTZ R18, R59, UR5, R18 ;  /* 0x000000053b127c23 */ /* 0x000fe20008010012 */
[----:B------:R-:W-:Y:S01]  /*a0a0*/  SHF.R.S32.HI R14, RZ, 0x1f, R19 ;  /* 0x0000001fff0e7819 */ /* 0x000fe20000011413 */
[----:B------:R-:W-:Y:S01]  /*a0b0*/  HADD2.F32 R58, -RZ, R58.H1_H1 ;  /* 0x3000003aff3a7230 */ /* 0x000fe20000004100 */
        /* <DEDUP_REMOVED lines=19> */
.L_x_812:
[----:B------:R-:W-:Y:S01]  /*a1f0*/  ISETP.GE.AND.EX P1, PT, R14, UR15, PT, P1 ;  /* 0x0000000f0e007c0c */ /* 0x000fe2000bf26310 */
[----:B------:R-:W-:Y:S01]  /*a200*/  FFMA.FTZ R15, R12, R3, -R15 ;  /* 0x000000030c0f7223 */ /* 0x000fe2000001080f */
[----:B------:R-:W-:Y:S01]  /*a210*/  FFMA.FTZ R18, R13, R58, -R18 ;  /* 0x0000003a0d127223 */ /* 0x000fe20000010812 */
[----:B------:R-:W-:Y:S02]  /*a220*/  BSSY.RECONVERGENT B0, `(.L_x_813) ;  /* 0x000000f000007945 */ /* 0x000fe40003800200 */
[----:B------:R-:W-:Y:S01]  /*a230*/  FMUL.FTZ R5, R15, UR12 ;  /* 0x0000000c0f057c20 */ /* 0x000fe20008410000 */
[----:B------:R-:W-:-:S07]  /*a240*/  FMUL.FTZ R18, R18, UR12 ;  /* 0x0000000c12127c20 */ /* 0x000fce0008410000 */
        /* <DEDUP_REMOVED lines=12> */
.L_x_814:
[----:B------:R-:W-:Y:S05]  /*a310*/  BSYNC.RECONVERGENT B0 ;  /* 0x0000000000007941 */ /* 0x000fea0003800200 */
.L_x_813:
[----:B------:R-:W1:Y:S01]  /*a320*/  LDCU UR5, c[0x0][0x410] ;  /* 0x00008200ff0577ac */ /* 0x000e620008000800 */
[----:B------:R-:W1:Y:S01]  /*a330*/  LDCU UR8, c[0x0][0x3e0] ;  /* 0x00007c00ff0877ac */ /* 0x000e620008000800 */
[----:B------:R-:W-:Y:S02]  /*a340*/  UIADD3 UR6, UPT, UPT, UR7, UR6, URZ ;  /* 0x0000000607067290 */ /* 0x000fe4000fffe0ff */
[----:B------:R-:W-:Y:S02]  /*a350*/  UIADD3 UR4, UPT, UPT, UR4, 0x1, URZ ;  /* 0x0000000104047890 */ /* 0x000fe4000fffe0ff */
[----:B-1----:R-:W-:-:S04]  /*a360*/  UIMAD UR5, UR5, UR8, URZ ;  /* 0x00000008050572a4 */ /* 0x002fc8000f8e02ff */
[----:B------:R-:W-:-:S09]  /*a370*/  UISETP.GE.AND UP0, UPT, UR6, UR5, UPT ;  /* 0x000000050600728c */ /* 0x000fd2000bf06270 */
[----:B------:R-:W-:Y:S05]  /*a380*/  BRA.U !UP0, `(.L_x_815) ;  /* 0xffffff5d08707547 */ /* 0x000fea000b83ffff */
.L_x_748:
[----:B------:R-:W1:Y:S01]  /*a390*/  S2R R9, SR_TID.X ;  /* 0x0000000000097919 */ /* 0x000e620000002100 */
[----:B------:R-:W2:Y:S01]  /*a3a0*/  LDC R4, c[0x0][0x370] ;  /* 0x0000dc00ff047b82 */ /* 0x000ea20000000800 */
[----:B------:R-:W-:Y:S07]  /*a3b0*/  BSSY.RECONVERGENT B0, `(.L_x_816) ;  /* 0x000000e000007945 */ /* 0x000fee0003800200 */
[----:B------:R-:W3:Y:S08]  /*a3c0*/  LDC R7, c[0x0][0x374] ;  /* 0x0000dd00ff077b82 */ /* 0x000ef00000000800 */
[----:B0-----:R-:W0:Y:S01]  /*a3d0*/  LDC.64 R2, c[0x0][0x3c8] ;  /* 0x0000f200ff027b82 */ /* 0x001e220000000a00 */
[----:B--2---:R-:W-:-:S02]  /*a3e0*/  ISETP.NE.AND P0, PT, R4, 0x1, PT ;  /* 0x000000010400780c */ /* 0x004fc40003f05270 */
[----:B-1----:R-:W-:Y:S02]  /*a3f0*/  ISETP.NE.AND P1, PT, R9, RZ, PT ;  /* 0x000000ff0900720c */ /* 0x002fe40003f25270 */
        /* <DEDUP_REMOVED lines=9> */
.L_x_817:
[----:B------:R-:W-:Y:S05]  /*a490*/  BSYNC.RECONVERGENT B0 ;  /* 0x0000000000007941 */ /* 0x000fea0003800200 */
.L_x_816:
        /* <DEDUP_REMOVED lines=11> */
.L_x_819:
[----:B------:R-:W2:Y:S04]  /*a550*/  LDG.E.STRONG.GPU R5, desc[UR10][R2.64] ;  /* 0x0000000a02057981 */ /* 0x000ea8000c1ef900 */
[----:B--2---:R-:W-:Y:S01]  /*a560*/  CCTL.IVALL ;  /* 0x00000000ff00798f */ /* 0x004fe20002000000 */
[----:B------:R-:W-:Y:S05]  /*a570*/  YIELD ;  /* 0x0000000000007946 */ /* 0x000fea0003800000 */
[----:B------:R-:W-:-:S13]  /*a580*/  ISETP.NE.AND P0, PT, R5, R0, PT ;  /* 0x000000000500720c */ /* 0x000fda0003f05270 */
[----:B------:R-:W-:Y:S05]  /*a590*/  @P0 BRA `(.L_x_819) ;  /* 0xfffffffc00ec0947 */ /* 0x000fea000383ffff */
.L_x_818:
        /* <DEDUP_REMOVED lines=54> */
[C---:B------:R-:W-:Y:S01]  /*a900*/  SHF.L.U32 R23, R2.reuse, 0x3, RZ ;  /* 0x0000000302177819 */ /* 0x040fe200000006ff */
[----:B------:R-:W2:Y:S01]  /*a910*/  LDCU.64 UR8, c[0x0][0x388] ;  /* 0x00007100ff0877ac */ /* 0x000ea20008000a00 */
[--C-:B------:R-:W-:Y:S01]  /*a920*/  SHF.L.U64.HI R24, R2, 0x3, R11.reuse ;  /* 0x0000000302187819 */ /* 0x100fe2000001020b */
[----:B------:R-:W-:Y:S01]  /*a930*/  IMAD.WIDE.U32 R4, R9, 0x1a0, R10 ;  /* 0x000001a009047825 */ /* 0x000fe200078e000a */
[----:B------:R-:W-:-:S02]  /*a940*/  SHF.L.U32 R31, R7, 0x2, RZ ;  /* 0x00000002071f7819 */ /* 0x000fc400000006ff */
[----:B------:R-:W-:Y:S02]  /*a950*/  SHF.L.U64.HI R33, R0, 0x2, R3 ;  /* 0x0000000200217819 */ /* 0x000fe40000010203 */
[----:B------:R-:W-:Y:S02]  /*a960*/  SHF.L.U64.HI R29, R30, 0x2, R35 ;  /* 0x000000021e1d7819 */ /* 0x000fe40000010223 */
[C---:B0-----:R-:W-:Y:S01]  /*a970*/  LEA R27, P1, R2.reuse, UR4, 0x2 ;  /* 0x00000004021b7c11 */ /* 0x041fe2000f8210ff */
        /* <DEDUP_REMOVED lines=12> */
.L_x_822:
        /* <DEDUP_REMOVED lines=29> */
.L_x_821:
[----:B------:R-:W-:Y:S05]  /*ac10*/  BSYNC.RECONVERGENT B0 ;  /* 0x0000000000007941 */ /* 0x000fea0003800200 */
.L_x_820:
        /* <DEDUP_REMOVED lines=10> */
.L_x_823:
[C---:B------:R-:W-:Y:S02]  /*acc0*/  SHF.L.U32 R10, R2.reuse, 0x2, RZ ;  /* 0x00000002020a7819 */ /* 0x040fe400000006ff */
[----:B---3--:R-:W-:Y:S02]  /*acd0*/  SHF.L.U64.HI R21, R2, 0x2, R11 ;  /* 0x0000000202157819 */ /* 0x008fe4000001020b */
[----:B-1----:R-:W-:-:S04]  /*ace0*/  IADD3 R12, P0, PT, R10, UR4, RZ ;  /* 0x000000040a0c7c10 */ /* 0x002fc8000ff1e0ff */
[----:B------:R-:W-:Y:S02]  /*acf0*/  IADD3.X R13, PT, PT, R21, UR5, RZ, P0, !PT ;  /* 0x00000005150d7c10 */ /* 0x000fe400087fe4ff */
[C---:B------:R-:W-:Y:S02]  /*ad00*/  IADD3 R14, P0, PT, R12.reuse, R6, RZ ;  /* 0x000000060c0e7210 */ /* 0x040fe40007f1e0ff */
[C---:B------:R-:W-:Y:S01]  /*ad10*/  IADD3 R18, P1, PT, R12.reuse, R9, RZ ;  /* 0x000000090c127210 */ /* 0x040fe20007f3e0ff */
[----:B------:R1:W3:Y:S01]  /*ad20*/  LDG.E R24, desc[UR10][R12.64] ;  /* 0x0000000a0c187981 */ /* 0x0002e2000c1e1900 */
[C---:B------:R-:W-:Y:S02]  /*ad30*/  IADD3.X R15, PT, PT, R13.reuse, R5, RZ, P0, !PT ;  /* 0x000000050d0f7210 */ /* 0x040fe400007fe4ff */
[----:B------:R-:W-:Y:S02]  /*ad40*/  IADD3 R16, P0, PT, R12, R7, RZ ;  /* 0x000000070c107210 */ /* 0x000fe40007f1e0ff */
[C---:B------:R-:W-:Y:S01]  /*ad50*/  IADD3.X R19, PT, PT, R13.reuse, R8, RZ, P1, !PT ;  /* 0x000000080d137210 */ /* 0x040fe20000ffe4ff */
[----:B------:R4:W3:Y:S01]  /*ad60*/  LDG.E R25, desc[UR10][R14.64] ;  /* 0x0000000a0e197981 */ /* 0x0008e2000c1e1900 */
[----:B------:R-:W-:-:S03]  /*ad70*/  IADD3.X R17, PT, PT, R13, R4, RZ, P0, !PT ;  /* 0x000000040d117210 */ /* 0x000fc600007fe4ff */
[----:B------:R-:W5:Y:S04]  /*ad80*/  LDG.E R27, desc[UR10][R18.64] ;  /* 0x0000000a121b7981 */ /* 0x000f68000c1e1900 */
[----:B------:R4:W5:Y:S01]  /*ad90*/  LDG.E R26, desc[UR10][R16.64] ;  /* 0x0000000a101a7981 */ /* 0x000962000c1e1900 */
[C---:B------:R-:W-:Y:S02]  /*ada0*/  SHF.L.U32 R33, R2.reuse, 0x3, RZ ;  /* 0x0000000302217819 */ /* 0x040fe400000006ff */
[----:B------:R-:W-:Y:S02]  /*adb0*/  SHF.L.U64.HI R34, R2, 0x3, R11 ;  /* 0x0000000302227819 */ /* 0x000fe4000001020b */
[----:B------:R-:W-:Y:S02]  /*adc0*/  LOP3.LUT R22, R33, 0xfffffff8, RZ, 0xc0, !PT ;  /* 0xfffffff821167812 */ /* 0x000fe400078ec0ff */
[----:B------:R-:W-:-:S02]  /*add0*/  LOP3.LUT R10, R10, 0xfffffffc, RZ, 0xc0, !PT ;  /* 0xfffffffc0a0a7812 */ /* 0x000fc400078ec0ff */
[----:B-1----:R-:W-:Y:S02]  /*ade0*/  LOP3.LUT R12, R34, 0x3, RZ, 0xc0, !PT ;  /* 0x00000003220c7812 */ /* 0x002fe400078ec0ff */
[C---:B0-----:R-:W-:Y:S02]  /*adf0*/  IADD3 R20, P0, PT, R22.reuse, UR6, RZ ;  /* 0x0000000616147c10 */ /* 0x041fe4000ff1e0ff */
[----:B------:R-:W-:Y:S02]  /*ae00*/  LOP3.LUT R11, R21, 0x3, RZ, 0xc0, !PT ;  /* 0x00000003150b7812 */ /* 0x000fe400078ec0ff */
[----:B--2---:R-:W-:Y:S02]  /*ae10*/  IADD3 R22, P1, PT, R22, UR8, RZ ;  /* 0x0000000816167c10 */ /* 0x004fe4000ff3e0ff */
        /* <DEDUP_REMOVED lines=10> */
[----:B---3--:R0:W-:Y:S04]  /*aec0*/  STG.E.64 desc[UR10][R20.64], R24 ;  /* 0x0000001814007986 */ /* 0x0081e8000c101b0a */
        /* <DEDUP_REMOVED lines=29> */
[----:B------:R1:W4:Y:S04]  /*b0a0*/  LDG.E R28, desc[UR10][R10.64+0x1380] ;  /* 0x0013800a0a1c7981 */ /* 0x000328000c1e1900 */
        /* <DEDUP_REMOVED lines=15> */
[----:B----4-:R3:W-:Y:S04]  /*b1a0*/  STG.E.64 desc[UR10][R20.64], R28 ;  /* 0x0000001c14007986 */ /* 0x0107e8000c101b0a */
[----:B--2---:R3:W-:Y:S07]  /*b1b0*/  STG.E.64 desc[UR10][R22.64], R30 ;  /* 0x0000001e16007986 */ /* 0x0047ee000c101b0a */
[----:B------:R-:W-:Y:S05]  /*b1c0*/  @P0 BRA `(.L_x_823) ;  /* 0xfffffff800bc0947 */ /* 0x000fea000383ffff */
[----:B------:R-:W-:Y:S05]  /*b1d0*/  EXIT ;  /* 0x000000000000794d */ /* 0x000fea0003800000 */
.L_x_824:
        /* <DEDUP_REMOVED lines=10> */
.L_x_3422:


//--------------------- .text._Z35group_norm_nhwc_bwd_one_pass_kernelI11Fp16IOBf16WLi64ELi26ELi416EEv26Group_norm_nhwc_bwd_params --------------------------
	.section	.text._Z35group_norm_nhwc_bwd_one_pass_kernelI11Fp16IOBf16WLi64ELi26ELi416EEv26Group_norm_nhwc_bwd_params,"ax",@progbits
	.align	128
        .global         _Z35group_norm_nhwc_bwd_one_pass_kernelI11Fp16IOBf16WLi64ELi26ELi416EEv26Group_norm_nhwc_bwd_params
        .type           _Z35group_norm_nhwc_bwd_one_pass_kernelI11Fp16IOBf16WLi64ELi26ELi416EEv26Group_norm_nhwc_bwd_params,@function
        .size           _Z35group_norm_nhwc_bwd_one_pass_kernelI11Fp16IOBf16WLi64ELi26ELi416EEv26Group_norm_nhwc_bwd_params,(.L_x_3423 - _Z35group_norm_nhwc_bwd_one_pass_kernelI11Fp16IOBf16WLi64ELi26ELi416EEv26Group_norm_nhwc_bwd_params)
        .other          _Z35group_norm_nhwc_bwd_one_pass_kernelI11Fp16IOBf16WLi64ELi26ELi416EEv26Group_norm_nhwc_bwd_params,@"STO_CUDA_ENTRY STV_DEFAULT"
_Z35group_norm_nhwc_bwd_one_pass_kernelI11Fp16IOBf16WLi64ELi26ELi416EEv26Group_norm_nhwc_bwd_params:
.text._Z35group_norm_nhwc_bwd_one_pass_kernelI11Fp16IOBf16WLi64ELi26ELi416EEv26Group_norm_nhwc_bwd_params:
        /* <DEDUP_REMOVED lines=52> */
.L_x_850:
[----:B0-----:R-:W0:Y:S01]  /*0340*/  LDC R10, c[0x0][0x410] ;  /* 0x00010400ff0a7b82 */ /* 0x001e220000000800 */
[----:B-1----:R-:W1:Y:S01]  /*0350*/  LDCU.64 UR6, c[0x0][0x3b8] ;  /* 0x00007700ff0677ac */ /* 0x002e620008000a00 */
[----:B------:R-:W-:Y:S01]  /*0360*/  ISETP.LE.AND P3, PT, RZ, UR17, PT ;  /* 0x00000011ff007c0c */ /* 0x000fe2000bf63270 */
[----:B--2---:R-:W2:Y:S05]  /*0370*/  LDCU.128 UR20, c[0x0][0x400] ;  /* 0x00008000ff1477ac */ /* 0x004eaa0008000c00 */
[----:B---3--:R-:W3:Y:S01]  /*0380*/  LDC.64 R16, c[0x0][0x3a8] ;  /* 0x0000ea00ff107b82 */ /* 0x008ee20000000a00 */
[----:B-1----:R-:W-:Y:S01]  /*0390*/  UIMAD.WIDE UR6, UR17, 0x8, UR6 ;  /* 0x00000008110678a5 */ /* 0x002fe2000f8e0206 */
[----:B--2---:R-:W-:-:S02]  /*03a0*/  ISETP.GE.U32.AND P0, PT, R32, UR20, PT ;  /* 0x0000001420007c0c */ /* 0x004fc4000bf06070 */
[----:B0-----:R-:W-:Y:S02]  /*03b0*/  IABS R11, R10 ;  /* 0x0000000a000b7213 */ /* 0x001fe40000000000 */
[----:B------:R-:W-:Y:S02]  /*03c0*/  ISETP.GE.AND.EX P0, PT, R3, UR21, PT, P0 ;  /* 0x0000001503007c0c */ /* 0x000fe4000bf06300 */
[----:B------:R-:W0:Y:S11]  /*03d0*/  I2F.RP R4, R11 ;  /* 0x0000000b00047306 */ /* 0x000e360000209400 */
[----:B------:R-:W1:Y:S01]  /*03e0*/  @!P0 LDC.64 R20, c[0x0][0x3a0] ;  /* 0x0000e800ff148b82 */ /* 0x000e620000000a00 */
[----:B0-----:R-:W0:Y:S02]  /*03f0*/  MUFU.RCP R4, R4 ;  /* 0x0000000400047308 */ /* 0x001e240000001000 */
[----:B0-----:R-:W-:-:S06]  /*0400*/  IADD3 R6, PT, PT, R4, 0xffffffe, RZ ;  /* 0x0ffffffe04067810 */ /* 0x001fcc0007ffe0ff */
[----:B------:R0:W2:Y:S02]  /*0410*/  F2I.FTZ.U32.TRUNC.NTZ R7, R6 ;  /* 0x0000000600077305 */ /* 0x0000a4000021f000 */
[----:B0-----:R-:W-:Y:S01]  /*0420*/  HFMA2 R6, -RZ, RZ, 0, 0 ;  /* 0x00000000ff067431 */ /* 0x001fe200000001ff */
[----:B--2---:R-:W-:-:S05]  /*0430*/  IADD3 R8, PT, PT, RZ, -R7, RZ ;  /* 0x80000007ff087210 */ /* 0x004fca0007ffe0ff */
[----:B------:R-:W-:Y:S01]  /*0440*/  IMAD R9, R8, R11, RZ ;  /* 0x0000000b08097224 */ /* 0x000fe200078e02ff */
[----:B------:R-:W-:-:S03]  /*0450*/  IABS R8, UR17 ;  /* 0x0000001100087c13 */ /* 0x000fc60008000000 */
[----:B------:R-:W-:Y:S01]  /*0460*/  IMAD.HI.U32 R7, R7, R9, R6 ;  /* 0x0000000907077227 */ /* 0x000fe200078e0006 */
[----:B------:R-:W-:Y:S02]  /*0470*/  MOV R9, UR7 ;  /* 0x0000000700097c02 */ /* 0x000fe40008000f00 */
[----:B------:R-:W-:-:S03]  /*0480*/  LOP3.LUT R6, R10, UR17, RZ, 0x3c, !PT ;  /* 0x000000110a067c12 */ /* 0x000fc6000f8e3cff */
[----:B------:R-:W-:Y:S01]  /*0490*/  IMAD.HI.U32 R7, R7, R8, RZ ;  /* 0x0000000807077227 */ /* 0x000fe200078e00ff */
[----:B------:R-:W-:-:S04]  /*04a0*/  ISETP.GE.AND P2, PT, R6, RZ, PT ;  /* 0x000000ff0600720c */ /* 0x000fc80003f46270 */
[----:B------:R-:W-:-:S05]  /*04b0*/  IADD3 R4, PT, PT, -R7, RZ, RZ ;  /* 0x000000ff07047210 */ /* 0x000fca0007ffe1ff */
[----:B------:R-:W-:Y:S01]  /*04c0*/  IMAD R4, R11, R4, R8 ;  /* 0x000000040b047224 */ /* 0x000fe200078e0208 */
[----:B------:R-:W-:-:S04]  /*04d0*/  MOV R8, UR6 ;  /* 0x0000000600087c02 */ /* 0x000fc80008000f00 */
[----:B------:R-:W-:Y:S02]  /*04e0*/  ISETP.GT.U32.AND P4, PT, R11, R4, PT ;  /* 0x000000040b00720c */ /* 0x000fe40003f84070 */
[----:B------:R-:W2:Y:S11]  /*04f0*/  LDG.E.64 R8, desc[UR26][R8.64] ;  /* 0x0000001a08087981 */ /* 0x000eb6000c1e1b00 */
[----:B------:R-:W-:-:S02]  /*0500*/  @!P4 IADD3 R4, PT, PT, R4, -R11, RZ ;  /* 0x8000000b0404c210 */ /* 0x000fc40007ffe0ff */
[----:B------:R-:W-:Y:S02]  /*0510*/  @!P4 IADD3 R7, PT, PT, R7, 0x1, RZ ;  /* 0x000000010707c810 */ /* 0x000fe40007ffe0ff */
[CC--:B------:R-:W-:Y:S02]  /*0520*/  ISETP.GE.U32.AND P1, PT, R4.reuse, R11.reuse, PT ;  /* 0x0000000b0400720c */ /* 0x0c0fe40003f26070 */
[----:B------:R-:W-:Y:S02]  /*0530*/  ISETP.GT.U32.AND P5, PT, R11, R4, PT ;  /* 0x000000040b00720c */ /* 0x000fe40003fa4070 */
[----:B------:R-:W-:-:S04]  /*0540*/  IADD3 R11, PT, PT, R4, -R11, RZ ;  /* 0x8000000b040b7210 */ /* 0x000fc80007ffe0ff */
[----:B------:R-:W-:Y:S02]  /*0550*/  SEL R4, R11, R4, !P5 ;  /* 0x000000040b047207 */ /* 0x000fe40006800000 */
[----:B------:R-:W-:-:S03]  /*0560*/  ISETP.NE.AND P4, PT, R10, RZ, PT ;  /* 0x000000ff0a00720c */ /* 0x000fc60003f85270 */
[----:B------:R-:W-:Y:S02]  /*0570*/  @P1 IADD3 R7, PT, PT, R7, 0x1, RZ ;  /* 0x0000000107071810 */ /* 0x000fe40007ffe0ff */
[----:B------:R-:W-:Y:S02]  /*0580*/  ISETP.GE.U32.AND P1, PT, R29, UR20, PT ;  /* 0x000000141d007c0c */ /* 0x000fe4000bf26070 */
[----:B------:R-:W-:Y:S02]  /*0590*/  LOP3.LUT R11, RZ, R10, RZ, 0x33, !PT ;  /* 0x0000000aff0b7212 */ /* 0x000fe400078e33ff */
[----:B------:R-:W-:Y:S02]  /*05a0*/  @!P3 IADD3 R4, PT, PT, -R4, RZ, RZ ;  /* 0x000000ff0404b210 */ /* 0x000fe40007ffe1ff */
[----:B------:R-:W-:Y:S02]  /*05b0*/  MOV R10, R7 ;  /* 0x00000007000a7202 */ /* 0x000fe40000000f00 */
[----:B------:R-:W-:Y:S01]  /*05c0*/  ISETP.GE.AND.EX P1, PT, R5, UR21, PT, P1 ;  /* 0x0000001505007c0c */ /* 0x000fe2000bf26310 */
[----:B------:R-:W0:Y:S01]  /*05d0*/  @!P0 LDC.64 R6, c[0x0][0x3f8] ;  /* 0x0000fe00ff068b82 */ /* 0x000e220000000a00 */
[----:B------:R-:W-:-:S02]  /*05e0*/  SEL R4, R11, R4, !P4 ;  /* 0x000000040b047207 */ /* 0x000fc40006000000 */
[----:B------:R-:W-:-:S03]  /*05f0*/  @!P2 IADD3 R10, PT, PT, -R10, RZ, RZ ;  /* 0x000000ff0a0aa210 */ /* 0x000fc60007ffe1ff */
[----:B------:R-:W-:Y:S01]  /*0600*/  IMAD R25, R4, 0x1a, RZ ;  /* 0x0000001a04197824 */ /* 0x000fe200078e02ff */
[----:B------:R-:W-:-:S04]  /*0610*/  SEL R11, R11, R10, !P4 ;  /* 0x0000000a0b0b7207 */ /* 0x000fc80006000000 */
[----:B------:R-:W-:Y:S01]  /*0620*/  SHF.R.S32.HI R10, RZ, 0x1f, R11 ;  /* 0x0000001fff0a7819 */ /* 0x000fe2000001140b */
[----:B------:R-:W4:Y:S01]  /*0630*/  @!P1 LDC.64 R18, c[0x0][0x3f8] ;  /* 0x0000fe00ff129b82 */ /* 0x000f220000000a00 */
[----:B------:R-:W-:-:S03]  /*0640*/  IADD3 R34, P2, PT, R25, R2, RZ ;  /* 0x0000000219227210 */ /* 0x000fc60007f5e0ff */
[----:B------:R-:W-:Y:S01]  /*0650*/  IMAD R10, R10, UR22, RZ ;  /* 0x000000160a0a7c24 */ /* 0x000fe2000f8e02ff */
[----:B------:R-:W-:-:S03]  /*0660*/  LEA.HI.X.SX32 R35, R25, RZ, 0x1, P2 ;  /* 0x000000ff19237211 */ /* 0x000fc600010f0eff */
[C---:B------:R-:W-:Y:S01]  /*0670*/  IMAD R37, R11.reuse, UR23, R10 ;  /* 0x000000170b257c24 */ /* 0x040fe2000f8e020a */
[----:B------:R-:W3:Y:S01]  /*0680*/  @!P1 LDC.64 R12, c[0x0][0x3a0] ;  /* 0x0000e800ff0c9b82 */ /* 0x000ee20000000a00 */
[----:B------:R-:W-:-:S04]  /*0690*/  IMAD.WIDE.U32 R34, R11, UR22, R34 ;  /* 0x000000160b227c25 */ /* 0x000fc8000f8e0022 */
[----:B0-----:R-:W-:Y:S01]  /*06a0*/  @!P0 IMAD R10, R3, R6, RZ ;  /* 0x00000006030a8224 */ /* 0x001fe200078e02ff */
[----:B------:R-:W-:Y:S02]  /*06b0*/  IADD3 R37, PT, PT, R35, R37, RZ ;  /* 0x0000002523257210 */ /* 0x000fe40007ffe0ff */
[----:B------:R-:W-:Y:S01]  /*06c0*/  @!P0 MOV R36, R34 ;  /* 0x0000002200248202 */ /* 0x000fe20000000f00 */
[----:B------:R-:W-:Y:S01]  /*06d0*/  @!P0 IMAD R11, R32, R7, R10 ;  /* 0x00000007200b8224 */ /* 0x000fe200078e020a */
[----:B------:R-:W-:-:S03]  /*06e0*/  ISETP.NE.AND P2, PT, RZ, UR30, PT ;  /* 0x0000001eff007c0c */ /* 0x000fc6000bf45270 */
[----:B------:R-:W-:-:S04]  /*06f0*/  @!P0 IMAD.WIDE.U32 R6, R32, R6, R36 ;  /* 0x0000000620068225 */ /* 0x000fc800078e0024 */
[----:B----4-:R-:W-:Y:S01]  /*0700*/  @!P1 IMAD R10, R5, R18, RZ ;  /* 0x00000012050a9224 */ /* 0x010fe200078e02ff */
[----:B------:R-:W-:Y:S02]  /*0710*/  @!P0 IADD3 R7, PT, PT, R7, R11, RZ ;  /* 0x0000000b07078210 */ /* 0x000fe40007ffe0ff */
[C---:B------:R-:W-:Y:S02]  /*0720*/  @!P0 SHF.L.U32 R27, R6.reuse, 0x1, RZ ;  /* 0x00000001061b8819 */ /* 0x040fe400000006ff */
[----:B------:R-:W-:Y:S01]  /*0730*/  @!P0 SHF.L.U64.HI R22, R6, 0x1, R7 ;  /* 0x0000000106168819 */ /* 0x000fe20000010207 */
[----:B------:R-:W-:Y:S01]  /*0740*/  @!P1 IMAD R33, R29, R19, R10 ;  /* 0x000000131d219224 */ /* 0x000fe200078e020a */
[----:B------:R-:W-:Y:S01]  /*0750*/  @!P1 MOV R6, R34 ;  /* 0x0000002200069202 */ /* 0x000fe20000000f00 */
[----:B------:R-:W0:Y:S01]  /*0760*/  @!P0 LDC.64 R10, c[0x0][0x398] ;  /* 0x0000e600ff0a8b82 */ /* 0x000e220000000a00 */
[----:B------:R-:W-:-:S07]  /*0770*/  @!P1 MOV R7, R37 ;  /* 0x0000002500079202 */ /* 0x000fce0000000f00 */
[----:B------:R-:W4:Y:S01]  /*0780*/  @P2 LDC.64 R14, c[0x0][0x3b0] ;  /* 0x0000ec00ff0e2b82 */ /* 0x000f220000000a00 */
[----:B------:R-:W-:-:S07]  /*0790*/  @!P1 IMAD.WIDE.U32 R18, R29, R18, R6 ;  /* 0x000000121d129225 */ /* 0x000fce00078e0006 */
[----:B------:R-:W4:Y:S01]  /*07a0*/  @!P1 LDC.64 R6, c[0x0][0x398] ;  /* 0x0000e600ff069b82 */ /* 0x000f220000000a00 */
[----:B------:R-:W-:Y:S02]  /*07b0*/  @!P1 IADD3 R19, PT, PT, R19, R33, RZ ;  /* 0x0000002113139210 */ /* 0x000fe40007ffe0ff */
[----:B-1----:R-:W-:Y:S02]  /*07c0*/  @!P0 IADD3 R20, P3, PT, R27, R20, RZ ;  /* 0x000000141b148210 */ /* 0x002fe40007f7e0ff */
[----:B------:R-:W-:Y:S01]  /*07d0*/  IADD3 R25, PT, PT, R25, R2, RZ ;  /* 0x0000000219197210 */ /* 0x000fe20007ffe0ff */
[----:B------:R-:W-:Y:S01]  /*07e0*/  HFMA2 R28, -RZ, RZ, 0, 0 ;  /* 0x00000000ff1c7431 */ /* 0x000fe200000001ff */
[----:B------:R-:W-:Y:S02]  /*07f0*/  @!P1 SHF.L.U64.HI R24, R18, 0x1, R19 ;  /* 0x0000000112189819 */ /* 0x000fe40000010213 */
[----:B------:R-:W-:Y:S01]  /*0800*/  @!P0 IADD3.X R21, PT, PT, R22, R21, RZ, P3, !PT ;  /* 0x0000001516158210 */ /* 0x000fe20001ffe4ff */
[----:B---3--:R-:W-:Y:S01]  /*0810*/  IMAD.WIDE R16, R25, 0x2, R16 ;  /* 0x0000000219107825 */ /* 0x008fe200078e0210 */
[----:B------:R-:W-:-:S02]  /*0820*/  @!P1 SHF.L.U32 R19, R18, 0x1, RZ ;  /* 0x0000000112139819 */ /* 0x000fc400000006ff */
[----:B0-----:R-:W-:Y:S01]  /*0830*/  @!P0 IADD3 R10, P3, PT, R27, R10, RZ ;  /* 0x0000000a1b0a8210 */ /* 0x001fe20007f7e0ff */
[----:B----4-:R-:W-:Y:S01]  /*0840*/  @P2 IMAD.WIDE R14, R25, 0x2, R14 ;  /* 0x00000002190e2825 */ /* 0x010fe200078e020e */
[----:B------:R-:W-:Y:S01]  /*0850*/  CS2R R26, SRZ ;  /* 0x00000000001a7805 */ /* 0x000fe2000001ff00 */
[----:B------:R-:W5:Y:S01]  /*0860*/  @!P0 LDG.E R28, desc[UR26][R20.64] ;  /* 0x0000001a141c8981 */ /* 0x000f62000c1e1900 */
[C---:B------:R-:W-:Y:S02]  /*0870*/  @!P1 IADD3 R12, P4, PT, R19.reuse, R12, RZ ;  /* 0x0000000c130c9210 */ /* 0x040fe40007f9e0ff */
[----:B------:R-:W-:Y:S01]  /*0880*/  @!P0 IADD3.X R11, PT, PT, R22, R11, RZ, P3, !PT ;  /* 0x0000000b160b8210 */ /* 0x000fe20001ffe4ff */
[----:B------:R-:W3:Y:S01]  /*0890*/  LDG.E.U16 R18, desc[UR26][R16.64] ;  /* 0x0000001a10127981 */ /* 0x000ee2000c1e1500 */
[----:B------:R-:W-:-:S03]  /*08a0*/  @!P1 IADD3 R6, P5, PT, R19, R6, RZ ;  /* 0x0000000613069210 */ /* 0x000fc60007fbe0ff */
[----:B------:R-:W4:Y:S04]  /*08b0*/  LDG.E.U16 R19, desc[UR26][R16.64+0x2] ;  /* 0x0000021a10137981 */ /* 0x000f28000c1e1500 */
[----:B------:R-:W4:Y:S04]  /*08c0*/  @P2 LDG.E.U16 R21, desc[UR26][R14.64] ;  /* 0x0000001a0e152981 */ /* 0x000f28000c1e1500 */
[----:B------:R-:W4:Y:S04]  /*08d0*/  @P2 LDG.E.U16 R20, desc[UR26][R14.64+0x2] ;  /* 0x0000021a0e142981 */ /* 0x000f28000c1e1500 */
[----:B------:R-:W5:Y:S01]  /*08e0*/  @!P0 LDG.E R27, desc[UR26][R10.64] ;  /* 0x0000001a0a1b8981 */ /* 0x000f62000c1e1900 */
[----:B------:R-:W-:-:S02]  /*08f0*/  @!P1 IADD3.X R13, PT, PT, R24, R13, RZ, P4, !PT ;  /* 0x0000000d180d9210 */ /* 0x000fc400027fe4ff */
[----:B------:R-:W-:Y:S02]  /*0900*/  @!P1 IADD3.X R7, PT, PT, R24, R7, RZ, P5, !PT ;  /* 0x0000000718079210 */ /* 0x000fe40002ffe4ff */
[----:B------:R-:W-:Y:S01]  /*0910*/  CS2R R24, SRZ ;  /* 0x0000000000187805 */ /* 0x000fe2000001ff00 */
[----:B------:R-:W5:Y:S05]  /*0920*/  @!P1 LDG.E R26, desc[UR26][R12.64] ;  /* 0x0000001a0c1a9981 */ /* 0x000f6a000c1e1900 */
[----:B------:R3:W5:Y:S01]  /*0930*/  @!P1 LDG.E R24, desc[UR26][R6.64] ;  /* 0x0000001a06189981 */ /* 0x000762000c1e1900 */
[----:B------:R-:W-:Y:S01]  /*0940*/  UISETP.NE.AND UP2, UPT, UR30, URZ, UPT ;  /* 0x000000ff1e00728c */ /* 0x000fe2000bf45270 */
        /* <DEDUP_REMOVED lines=13> */
[----:B---3--:R-:W-:Y:S02]  /*0a20*/  SHF.L.U32 R6, R18, 0x10, RZ ;  /* 0x0000001012067819 */ /* 0x008fe400000006ff */
[----:B----4-:R-:W-:Y:S02]  /*0a30*/  SHF.L.U32 R7, R19, 0x10, RZ ;  /* 0x0000001013077819 */ /* 0x010fe400000006ff */
[----:B------:R-:W-:Y:S02]  /*0a40*/  @P2 SHF.L.U32 R25, R21, 0x10, RZ ;  /* 0x0000001015192819 */ /* 0x000fe400000006ff */
[----:B------:R-:W-:Y:S01]  /*0a50*/  @P2 SHF.L.U32 R22, R20, 0x10, RZ ;  /* 0x0000001014162819 */ /* 0x000fe200000006ff */
[----:B------:R-:W-:Y:S06]  /*0a60*/  BRA.U UP2, `(.L_x_826) ;  /* 0x0000000102947547 */ /* 0x000fec000b800000 */
        /* <DEDUP_REMOVED lines=15> */
[----:B------:R-:W-:Y:S02]  /*0b60*/  HADD2.F32 R13, -RZ, R26.H1_H1 ;  /* 0x3000001aff0d7230 */ /* 0x000fe40000004100 */
[----:B------:R-:W-:Y:S01]  /*0b70*/  FADD.FTZ R17, R12, R17 ;  /* 0x000000110c117221 */ /* 0x000fe20000010000 */
[----:B------:R-:W-:Y:S01]  /*0b80*/  FFMA.FTZ R12, R15, R12, R14 ;  /* 0x0000000c0f0c7223 */ /* 0x000fe2000001000e */
[----:B------:R-:W-:Y:S01]  /*0b90*/  FMUL.FTZ R18, R6, R11 ;  /* 0x0000000b06127220 */ /* 0x000fe20000410000 */
[----:B------:R-:W-:-:S02]  /*0ba0*/  HADD2.F32 R14, -RZ, R24.H1_H1 ;  /* 0x30000018ff0e7230 */ /* 0x000fc40000004100 */
[----:B------:R-:W-:Y:S01]  /*0bb0*/  FMUL.FTZ R19, R16, UR36 ;  /* 0x0000002410137c20 */ /* 0x000fe20008410000 */
[----:B------:R-:W-:Y:S01]  /*0bc0*/  FADD.FTZ R13, R13, -UR42 ;  /* 0x8000002a0d0d7e21 */ /* 0x000fe20008010000 */
[----:B------:R-:W-:Y:S02]  /*0bd0*/  FADD.FTZ R21, R17, R18 ;  /* 0x0000001211157221 */ /* 0x000fe40000010000 */
[----:B------:R-:W-:Y:S01]  /*0be0*/  FFMA.FTZ R18, R19, R18, R12 ;  /* 0x0000001213127223 */ /* 0x000fe2000001000c */
[----:B------:R-:W-:Y:S01]  /*0bf0*/  FMUL.FTZ R16, R7, R14 ;  /* 0x0000000e07107220 */ /* 0x000fe20000410000 */
[----:B------:R-:W-:-:S03]  /*0c00*/  FMUL.FTZ R17, R13, UR36 ;  /* 0x000000240d117c20 */ /* 0x000fc60008410000 */
[----:B------:R-:W-:Y:S01]  /*0c10*/  FADD.FTZ R12, R16, R21 ;  /* 0x00000015100c7221 */ /* 0x000fe20000010000 */
[----:B------:R-:W-:Y:S01]  /*0c20*/  FFMA.FTZ R13, R17, R16, R18 ;  /* 0x00000010110d7223 */ /* 0x000fe20000010012 */
[----:B------:R-:W-:Y:S01]  /*0c30*/  FFMA.FTZ R16, R9, R10, RZ ;  /* 0x0000000a09107223 */ /* 0x000fe200000100ff */
[----:B------:R-:W-:Y:S01]  /*0c40*/  FADD.FTZ R10, RZ, R9 ;  /* 0x00000009ff0a7221 */ /* 0x000fe20000010000 */
[----:B------:R-:W-:Y:S01]  /*0c50*/  FFMA.FTZ R9, R8, R15, RZ ;  /* 0x0000000f08097223 */ /* 0x000fe200000100ff */
[----:B------:R-:W-:Y:S01]  /*0c60*/  FADD.FTZ R15, RZ, R8 ;  /* 0x00000008ff0f7221 */ /* 0x000fe20000010000 */
[C---:B------:R-:W-:Y:S01]  /*0c70*/  FFMA.FTZ R8, R11.reuse, R19, R16 ;  /* 0x000000130b087223 */ /* 0x040fe20000010010 */
[----:B------:R-:W-:Y:S01]  /*0c80*/  FADD.FTZ R10, R11, R10 ;  /* 0x0000000a0b0a7221 */ /* 0x000fe20000010000 */
[C---:B------:R-:W-:Y:S01]  /*0c90*/  FFMA.FTZ R9, R14.reuse, R17, R9 ;  /* 0x000000110e097223 */ /* 0x040fe20000010009 */
[----:B------:R-:W-:Y:S01]  /*0ca0*/  FADD.FTZ R11, R14, R15 ;  /* 0x0000000f0e0b7221 */ /* 0x000fe20000010000 */
[----:B------:R-:W-:Y:S06]  /*0cb0*/  BRA `(.L_x_827) ;  /* 0x0000000400207947 */ /* 0x000fec0003800000 */
.L_x_826:
[--C-:B-----5:R-:W-:Y:S02]  /*0cc0*/  HADD2.F32 R8, -RZ, R28.reuse.H0_H0 ;  /* 0x2000001cff087230 */ /* 0x120fe40000004100 */
[----:B------:R-:W-:Y:S02]  /*0cd0*/  HADD2.F32 R9, -RZ, R28.H1_H1 ;  /* 0x3000001cff097230 */ /* 0x000fe40000004100 */
[--C-:B------:R-:W-:Y:S02]  /*0ce0*/  HADD2.F32 R10, -RZ, R26.reuse.H0_H0 ;  /* 0x2000001aff0a7230 */ /* 0x100fe40000004100 */
[----:B------:R-:W-:Y:S01]  /*0cf0*/  FADD.FTZ R8, R8, -UR42 ;  /* 0x8000002a08087e21 */ /* 0x000fe20008010000 */
[----:B------:R-:W-:Y:S02]  /*0d00*/  HADD2.F32 R14, -RZ, R26.H1_H1 ;  /* 0x3000001aff0e7230 */ /* 0x000fe40000004100 */
[----:B------:R-:W-:Y:S01]  /*0d10*/  FADD.FTZ R9, R9, -UR42 ;  /* 0x8000002a09097e21 */ /* 0x000fe20008010000 */
[----:B------:R-:W-:-:S02]  /*0d20*/  HADD2.F32 R38, -RZ, R27.H0_H0 ;  /* 0x2000001bff267230 */ /* 0x000fc40000004100 */
[----:B------:R-:W-:Y:S01]  /*0d30*/  FMUL.FTZ R8, R8, UR36 ;  /* 0x0000002408087c20 */ /* 0x000fe20008410000 */
[----:B------:R-:W-:Y:S01]  /*0d40*/  FADD.FTZ R10, R10, -UR42 ;  /* 0x8000002a0a0a7e21 */ /* 0x000fe20008010000 */
[----:B------:R-:W-:Y:S02]  /*0d50*/  FMUL.FTZ R9, R9, UR36 ;  /* 0x0000002409097c20 */ /* 0x000fe40008410000 */
[--C-:B------:R-:W-:Y:S01]  /*0d60*/  FFMA.FTZ R16, R6, R8, R25.reuse ;  /* 0x0000000806107223 */ /* 0x100fe20000010019 */
[----:B------:R-:W-:Y:S01]  /*0d70*/  FMUL.FTZ R10, R10, UR36 ;  /* 0x000000240a0a7c20 */ /* 0x000fe20008410000 */
[----:B------:R-:W-:Y:S02]  /*0d80*/  FFMA.FTZ R13, R7, R9, R22 ;  /* 0x00000009070d7223 */ /* 0x000fe40000010016 */
[----:B------:R-:W-:Y:S01]  /*0d90*/  FMUL.FTZ R11, R16, -1.4426950216293334961 ;  /* 0xbfb8aa3b100b7820 */ /* 0x000fe20000410000 */
[----:B------:R-:W-:Y:S01]  /*0da0*/  FFMA.FTZ R12, R6, R10, R25 ;  /* 0x0000000a060c7223 */ /* 0x000fe20000010019 */
[----:B------:R-:W-:-:S03]  /*0db0*/  FMUL.FTZ R15, R13, -1.4426950216293334961 ;  /* 0xbfb8aa3b0d0f7820 */ /* 0x000fc60000410000 */
[----:B------:R-:W-:Y:S01]  /*0dc0*/  FMUL.FTZ R20, R12, -1.4426950216293334961 ;  /* 0xbfb8aa3b0c147820 */ /* 0x000fe20000410000 */
[----:B------:R-:W0:Y:S04]  /*0dd0*/  MUFU.EX2 R11, R11 ;  /* 0x0000000b000b7308 */ /* 0x000e280000000800 */
[----:B------:R-:W1:Y:S04]  /*0de0*/  MUFU.EX2 R15, R15 ;  /* 0x0000000f000f7308 */ /* 0x000e680000000800 */
[----:B------:R-:W2:Y:S01]  /*0df0*/  MUFU.EX2 R20, R20 ;  /* 0x0000001400147308 */ /* 0x000ea20000000800 */
[----:B0-----:R-:W-:Y:S01]  /*0e00*/  FADD.FTZ R17, R11, 1 ;  /* 0x3f8000000b117421 */ /* 0x001fe20000010000 */
[----:B------:R-:W-:Y:S01]  /*0e10*/  FADD.FTZ R11, R14, -UR42 ;  /* 0x8000002a0e0b7e21 */ /* 0x000fe20008010000 */
[----:B-1----:R-:W-:-:S03]  /*0e20*/  FADD.FTZ R18, R15, 1 ;  /* 0x3f8000000f127421 */ /* 0x002fc60000010000 */
[----:B------:R-:W-:Y:S01]  /*0e30*/  FMUL.FTZ R11, R11, UR36 ;  /* 0x000000240b0b7c20 */ /* 0x000fe20008410000 */
[----:B------:R-:W0:Y:S03]  /*0e40*/  MUFU.RCP R17, R17 ;  /* 0x0000001100117308 */ /* 0x000e260000001000 */
[----:B------:R-:W-:-:S04]  /*0e50*/  FFMA.FTZ R14, R7, R11, R22 ;  /* 0x0000000b070e7223 */ /* 0x000fc80000010016 */
[----:B------:R-:W-:Y:S01]  /*0e60*/  FMUL.FTZ R21, R14, -1.4426950216293334961 ;  /* 0xbfb8aa3b0e157820 */ /* 0x000fe20000410000 */
[----:B------:R1:W3:Y:S08]  /*0e70*/  MUFU.RCP R15, R18 ;  /* 0x00000012000f7308 */ /* 0x0002f00000001000 */
[----:B------:R-:W4:Y:S01]  /*0e80*/  MUFU.EX2 R21, R21 ;  /* 0x0000001500157308 */ /* 0x000f220000000800 */
[----:B-1----:R-:W-:-:S02]  /*0e90*/  HADD2.F32 R18, -RZ, R27.H1_H1 ;  /* 0x3000001bff127230 */ /* 0x002fc40000004100 */
[----:B0-----:R-:W-:Y:S01]  /*0ea0*/  FADD.FTZ R19, -R17, 1 ;  /* 0x3f80000011137421 */ /* 0x001fe20000010100 */
[----:B------:R-:W-:-:S03]  /*0eb0*/  FMUL.FTZ R17, R38, R17 ;  /* 0x0000001126117220 */ /* 0x000fc60000410000 */
[----:B------:R-:W-:Y:S01]  /*0ec0*/  FFMA.FTZ R16, R16, R19, 1 ;  /* 0x3f80000010107423 */ /* 0x000fe20000010013 */
[----:B--2---:R-:W-:Y:S01]  /*0ed0*/  FADD.FTZ R19, R20, 1 ;  /* 0x3f80000014137421 */ /* 0x004fe20000010000 */
[----:B---3--:R-:W-:-:S05]  /*0ee0*/  FADD.FTZ R20, -R15, 1 ;  /* 0x3f8000000f147421 */ /* 0x008fca0000010100 */
[----:B------:R-:W0:Y:S01]  /*0ef0*/  MUFU.RCP R19, R19 ;  /* 0x0000001300137308 */ /* 0x000e220000001000 */
[----:B----4-:R-:W-:Y:S01]  /*0f00*/  FADD.FTZ R33, R21, 1 ;  /* 0x3f80000015217421 */ /* 0x010fe20000010000 */
[----:B------:R-:W-:Y:S01]  /*0f10*/  FFMA.FTZ R20, R13, R20, 1 ;  /* 0x3f8000000d147423 */ /* 0x000fe20000010014 */
[----:B------:R-:W-:Y:S01]  /*0f20*/  FMUL.FTZ R13, R18, R15 ;  /* 0x0000000f120d7220 */ /* 0x000fe20000410000 */
[----:B------:R-:W-:Y:S01]  /*0f30*/  FMUL.FTZ R15, R17, R16 ;  /* 0x00000010110f7220 */ /* 0x000fe20000410000 */
[--C-:B------:R-:W-:Y:S02]  /*0f40*/  HADD2.F32 R18, -RZ, R24.reuse.H0_H0 ;  /* 0x20000018ff127230 */ /* 0x100fe40000004100 */
[----:B------:R-:W-:Y:S01]  /*0f50*/  FMUL.FTZ R16, R13, R20 ;  /* 0x000000140d107220 */ /* 0x000fe20000410000 */
[----:B------:R-:W1:Y:S03]  /*0f60*/  MUFU.RCP R33, R33 ;  /* 0x0000002100217308 */ /* 0x000e660000001000 */
[----:B------:R-:W-:Y:S01]  /*0f70*/  FFMA.FTZ R20, R9, R16, RZ ;  /* 0x0000001009147223 */ /* 0x000fe200000100ff */
[----:B0-----:R-:W-:Y:S01]  /*0f80*/  FADD.FTZ R13, -R19, 1 ;  /* 0x3f800000130d7421 */ /* 0x001fe20000010100 */
[----:B------:R-:W-:Y:S01]  /*0f90*/  FMUL.FTZ R17, R18, R19 ;  /* 0x0000001312117220 */ /* 0x000fe20000410000 */
[----:B------:R-:W-:-:S02]  /*0fa0*/  HADD2.F32 R18, -RZ, R24.H1_H1 ;  /* 0x30000018ff127230 */ /* 0x000fc40000004100 */
[----:B------:R-:W-:Y:S01]  /*0fb0*/  FFMA.FTZ R12, R12, R13, 1 ;  /* 0x3f8000000c0c7423 */ /* 0x000fe2000001000d */
[----:B-1----:R-:W-:-:S03]  /*0fc0*/  FADD.FTZ R13, -R33, 1 ;  /* 0x3f800000210d7421 */ /* 0x002fc60000010100 */
[----:B------:R-:W-:Y:S01]  /*0fd0*/  FMUL.FTZ R17, R17, R12 ;  /* 0x0000000c11117220 */ /* 0x000fe20000410000 */
[----:B------:R-:W-:Y:S01]  /*0fe0*/  FMUL.FTZ R12, R7, R16 ;  /* 0x00000010070c7220 */ /* 0x000fe20000410000 */
[----:B------:R-:W-:Y:S01]  /*0ff0*/  FFMA.FTZ R19, R14, R13, 1 ;  /* 0x3f8000000e137423 */ /* 0x000fe2000001000d */
[----:B------:R-:W-:Y:S01]  /*1000*/  FMUL.FTZ R14, R18, R33 ;  /* 0x00000021120e7220 */ /* 0x000fe20000410000 */
[----:B------:R-:W-:-:S03]  /*1010*/  FMUL.FTZ R13, R6, R15 ;  /* 0x0000000f060d7220 */ /* 0x000fc60000410000 */
[----:B------:R-:W-:Y:S01]  /*1020*/  FMUL.FTZ R14, R14, R19 ;  /* 0x000000130e0e7220 */ /* 0x000fe20000410000 */
[----:B------:R-:W-:Y:S01]  /*1030*/  FFMA.FTZ R18, R8, R13, RZ ;  /* 0x0000000d08127223 */ /* 0x000fe200000100ff */
[----:B------:R-:W-:-:S03]  /*1040*/  FADD.FTZ R19, RZ, R13 ;  /* 0x0000000dff137221 */ /* 0x000fc60000010000 */
[----:B------:R-:W-:Y:S01]  /*1050*/  FFMA.FTZ R13, R9, R12, R18 ;  /* 0x0000000c090d7223 */ /* 0x000fe20000010012 */
[----:B------:R-:W-:Y:S01]  /*1060*/  FADD.FTZ R19, R12, R19 ;  /* 0x000000130c137221 */ /* 0x000fe20000010000 */
[----:B------:R-:W-:Y:S01]  /*1070*/  FMUL.FTZ R12, R6, R17 ;  /* 0x00000011060c7220 */ /* 0x000fe20000410000 */
[----:B------:R-:W-:-:S03]  /*1080*/  FFMA.FTZ R9, R11, R14, R20 ;  /* 0x0000000e0b097223 */ /* 0x000fc60000010014 */
[----:B------:R-:W-:Y:S01]  /*1090*/  FFMA.FTZ R18, R10, R12, R13 ;  /* 0x0000000c0a127223 */ /* 0x000fe2000001000d */
[----:B------:R-:W-:Y:S01]  /*10a0*/  FADD.FTZ R19, R19, R12 ;  /* 0x0000000c13137221 */ /* 0x000fe20000010000 */
[----:B------:R-:W-:-:S04]  /*10b0*/  FMUL.FTZ R12, R7, R14 ;  /* 0x0000000e070c7220 */ /* 0x000fc80000410000 */
[----:B------:R-:W-:Y:S01]  /*10c0*/  FFMA.FTZ R13, R11, R12, R18 ;  /* 0x0000000c0b0d7223 */ /* 0x000fe20000010012 */
[----:B------:R-:W-:Y:S01]  /*10d0*/  FADD.FTZ R12, R12, R19 ;  /* 0x000000130c0c7221 */ /* 0x000fe20000010000 */
[----:B------:R-:W-:Y:S01]  /*10e0*/  FFMA.FTZ R19, R8, R15, RZ ;  /* 0x0000000f08137223 */ /* 0x000fe200000100ff */
[----:B------:R-:W-:Y:S01]  /*10f0*/  FADD.FTZ R18, RZ, R15 ;  /* 0x0000000fff127221 */ /* 0x000fe20000010000 */
[----:B------:R-:W-:Y:S02]  /*1100*/  FADD.FTZ R15, RZ, R16 ;  /* 0x00000010ff0f7221 */ /* 0x000fe40000010000 */
[----:B------:R-:W-:Y:S01]  /*1110*/  FFMA.FTZ R8, R10, R17, R19 ;  /* 0x000000110a087223 */ /* 0x000fe20000010013 */
[----:B------:R-:W-:Y:S01]  /*1120*/  FADD.FTZ R10, R18, R17 ;  /* 0x00000011120a7221 */ /* 0x000fe20000010000 */
[----:B------:R-:W-:-:S07]  /*1130*/  FADD.FTZ R11, R15, R14 ;  /* 0x0000000e0f0b7221 */ /* 0x000fce0000010000 */
.L_x_827:
[----:B------:R-:W-:Y:S01]  /*1140*/  MOV R15, R13 ;  /* 0x0000000d000f7202 */ /* 0x000fe20000000f00 */
[----:B------:R-:W-:Y:S01]  /*1150*/  STS.128 [R31], R8 ;  /* 0x000000081f007388 */ /* 0x000fe20000000c00 */
[----:B------:R-:W-:Y:S01]  /*1160*/  MOV R14, R12 ;  /* 0x0000000c000e7202 */ /* 0x000fe20000000f00 */
[----:B------:R-:W-:Y:S01]  /*1170*/  BSSY.RECONVERGENT B0, `(.L_x_828) ;  /* 0x0000021000007945 */ /* 0x000fe20003800200 */
[C---:B------:R-:W-:Y:S01]  /*1180*/  ISETP.GT.AND P1, PT, R0.reuse, 0x1e, PT ;  /* 0x0000001e0000780c */ /* 0x040fe20003f24270 */
[----:B------:R-:W0:Y:S01]  /*1190*/  SHFL.DOWN PT, R12, R15, 0x1, 0x1f ;  /* 0x08201f000f0c7f89 */ /* 0x000e2200000e0000 */
[----:B------:R-:W-:Y:S02]  /*11a0*/  ISETP.GT.AND P4, PT, R0, 0xf, PT ;  /* 0x0000000f0000780c */ /* 0x000fe40003f84270 */
[C---:B------:R-:W-:Y:S01]  /*11b0*/  ISETP.NE.AND P3, PT, R23.reuse, RZ, PT ;  /* 0x000000ff1700720c */ /* 0x040fe20003f65270 */
[----:B------:R-:W1:Y:S01]  /*11c0*/  SHFL.DOWN PT, R13, R14, 0x1, 0x1f ;  /* 0x08201f000e0d7f89 */ /* 0x000e6200000e0000 */
[----:B------:R-:W-:-:S07]  /*11d0*/  ISETP.GT.U32.AND P5, PT, R23, 0xc, PT ;  /* 0x0000000c1700780c */ /* 0x000fce0003fa4070 */
        /* <DEDUP_REMOVED lines=26> */
.L_x_829:
[----:B------:R-:W-:Y:S05]  /*1380*/  BSYNC.RECONVERGENT B0 ;  /* 0x0000000000007941 */ /* 0x000fea0003800200 */
.L_x_828:
        /* <DEDUP_REMOVED lines=37> */
.L_x_831:
[----:B------:R-:W-:Y:S05]  /*15e0*/  BSYNC.RECONVERGENT B0 ;  /* 0x0000000000007941 */ /* 0x000fea0003800200 */
.L_x_830:
        /* <DEDUP_REMOVED lines=158> */
.L_x_833:
[----:B------:R-:W-:Y:S05]  /*1fd0*/  BSYNC.RECONVERGENT B0 ;  /* 0x0000000000007941 */ /* 0x000fea0003800200 */
.L_x_832:
[----:B------:R-:W-:Y:S04]  /*1fe0*/  BSSY.RECONVERGENT B0, `(.L_x_834) ;  /* 0x000001d000007945 */ /* 0x000fe80003800200 */
[----:B------:R-:W-:Y:S05]  /*1ff0*/  @P5 BRA `(.L_x_835) ;  /* 0x00000000006c5947 */ /* 0x000fea0003800000 */
[----:B-12---:R-:W1:Y:S01]  /*2000*/  LDC.64 R14, c[0x0][0x3d8] ;  /* 0x0000f600ff0e7b82 */ /* 0x006e620000000a00 */
[----:B------:R-:W-:-:S07]  /*2010*/  IMAD R17, R4, 0xd, R23 ;  /* 0x0000000d04117824 */ /* 0x000fce00078e0217 */
[----:B------:R-:W2:Y:S01]  /*2020*/  LDC.64 R12, c[0x0][0x3f8] ;  /* 0x0000fe00ff0c7b82 */ /* 0x000ea20000000a00 */
[----:B-1----:R-:W-:-:S05]  /*2030*/  IMAD.WIDE R16, R17, 0x4, R14 ;  /* 0x0000000411107825 */ /* 0x002fca00078e020e */
[----:B------:R1:W-:Y:S01]  /*2040*/  REDG.E.ADD.F32.FTZ.RN.STRONG.GPU desc[UR26][R16.64], R8 ;  /* 0x00000008100079a6 */ /* 0x0003e2000c12f31a */
[----:B--2---:R-:W-:Y:S01]  /*2050*/  IMAD.WIDE.U32 R14, R12, 0x3, RZ ;  /* 0x000000030c0e7825 */ /* 0x004fe200078e00ff */
        /* <DEDUP_REMOVED lines=15> */
[----:B-1----:R-:W-:Y:S02]  /*2150*/  IADD3 R16, P4, PT, R16, R13, RZ ;  /* 0x0000000d10107210 */ /* 0x002fe40007f9e0ff */
[C---:B------:R-:W-:Y:S02]  /*2160*/  IADD3.X R13, PT, PT, R17.reuse, R39, RZ, P1, !PT ;  /* 0x00000027110d7210 */ /* 0x040fe40000ffe4ff */
[----:B------:R-:W-:-:S03]  /*2170*/  IADD3.X R17, PT, PT, R17, R19, RZ, P4, !PT ;  /* 0x0000001311117210 */ /* 0x000fc600027fe4ff */
[----:B------:R4:W-:Y:S04]  /*2180*/  REDG.E.ADD.F32.FTZ.RN.STRONG.GPU desc[UR26][R12.64], R9 ;  /* 0x000000090c0079a6 */ /* 0x0009e8000c12f31a */
[----:B------:R4:W-:Y:S04]  /*2190*/  REDG.E.ADD.F32.FTZ.RN.STRONG.GPU desc[UR26][R14.64], R10 ;  /* 0x0000000a0e0079a6 */ /* 0x0009e8000c12f31a */
[----:B------:R4:W-:Y:S02]  /*21a0*/  REDG.E.ADD.F32.FTZ.RN.STRONG.GPU desc[UR26][R16.64], R11 ;  /* 0x0000000b100079a6 */ /* 0x0009e4000c12f31a */
.L_x_835:
[----:B------:R-:W-:Y:S05]  /*21b0*/  BSYNC.RECONVERGENT B0 ;  /* 0x0000000000007941 */ /* 0x000fea0003800200 */
.L_x_834:
        /* <DEDUP_REMOVED lines=16> */
[----:B------:R-:W-:Y:S02]  /*22c0*/  MOV R13, UR18 ;  /* 0x00000012000d7c02 */ /* 0x000fe40008000f00 */
        /* <DEDUP_REMOVED lines=12> */
.L_x_838:
[----:B------:R-:W4:Y:S04]  /*2390*/  LDG.E.STRONG.GPU R4, desc[UR26][R10.64] ;  /* 0x0000001a0a047981 */ /* 0x000f28000c1ef900 */
[----:B----4-:R-:W-:Y:S01]  /*23a0*/  CCTL.IVALL ;  /* 0x00000000ff00798f */ /* 0x010fe20002000000 */
[----:B------:R-:W-:Y:S05]  /*23b0*/  YIELD ;  /* 0x0000000000007946 */ /* 0x000fea0003800000 */
[----:B------:R-:W-:-:S13]  /*23c0*/  ISETP.NE.AND P1, PT, R4, R15, PT ;  /* 0x0000000f0400720c */ /* 0x000fda0003f25270 */
[----:B------:R-:W-:Y:S05]  /*23d0*/  @P1 BRA `(.L_x_838) ;  /* 0xfffffffc00ec1947 */ /* 0x000fea000383ffff */
.L_x_837:
        /* <DEDUP_REMOVED lines=14> */
.L_x_840:
        /* <DEDUP_REMOVED lines=11> */
[----:B------:R-:W-:Y:S01]  /*2570*/  MOV R8, UR38 ;  /* 0x0000002600087c02 */ /* 0x000fe20008000f00 */
        /* <DEDUP_REMOVED lines=10> */
[----:B------:R-:W4:Y:S04]  /*2620*/  @!P4 LDG.E.64 R10, desc[UR26][R10.64] ;  /* 0x0000001a0a0ac981 */ /* 0x000f28000c1e1b00 */
[----:B------:R-:W5:Y:S01]  /*2630*/  @!P6 LDG.E.64 R12, desc[UR26][R12.64] ;  /* 0x0000001a0c0ce981 */ /* 0x000f62000c1e1b00 */
[----:B--2---:R-:W-:-:S02]  /*2640*/  MOV R14, UR38 ;  /* 0x00000026000e7c02 */ /* 0x004fc40008000f00 */
[----:B------:R-:W-:-:S06]  /*2650*/  MOV R15, UR39 ;  /* 0x00000027000f7c02 */ /* 0x000fcc0008000f00 */
[----:B------:R-:W2:Y:S01]  /*2660*/  @!P5 LDG.E.64 R14, desc[UR26][R14.64] ;  /* 0x0000001a0e0ed981 */ /* 0x000ea2000c1e1b00 */
[----:B------:R-:W-:Y:S01]  /*2670*/  IADD3 R16, PT, PT, R4, 0x4, RZ ;  /* 0x0000000404107810 */ /* 0x000fe20007ffe0ff */
[----:B0--3--:R-:W-:Y:S01]  /*2680*/  @!P1 FADD.FTZ R20, R20, R8 ;  /* 0x0000000814149221 */ /* 0x009fe20000010000 */
[----:B------:R-:W-:Y:S01]  /*2690*/  @!P1 FADD.FTZ R21, R21, R9 ;  /* 0x0000000915159221 */ /* 0x000fe20000010000 */
[----:B------:R-:W-:Y:S02]  /*26a0*/  IADD3 R8, PT, PT, R4, 0x5, RZ ;  /* 0x0000000504087810 */ /* 0x000fe40007ffe0ff */
[----:B------:R-:W-:Y:S01]  /*26b0*/  ISETP.EQ.OR P1, PT, R16, UR28, P3 ;  /* 0x0000001c10007c0c */ /* 0x000fe20009f22670 */
[----:B----4-:R-:W-:Y:S01]  /*26c0*/  @!P4 FADD.FTZ R20, R20, R10 ;  /* 0x0000000a1414c221 */ /* 0x010fe20000010000 */
[----:B------:R-:W-:Y:S01]  /*26d0*/  @!P4 FADD.FTZ R21, R21, R11 ;  /* 0x0000000b1515c221 */ /* 0x000fe20000010000 */
[----:B------:R-:W-:Y:S02]  /*26e0*/  ISETP.EQ.OR P4, PT, R8, UR28, P3 ;  /* 0x0000001c08007c0c */ /* 0x000fe40009f82670 */
[----:B------:R-:W-:Y:S01]  /*26f0*/  IADD3 R8, PT, PT, R4, 0x6, RZ ;  /* 0x0000000604087810 */ /* 0x000fe20007ffe0ff */
[----:B-----5:R-:W-:Y:S01]  /*2700*/  @!P6 FADD.FTZ R20, R20, R12 ;  /* 0x0000000c1414e221 */ /* 0x020fe20000010000 */
[----:B------:R-:W-:-:S02]  /*2710*/  @!P6 FADD.FTZ R21, R21, R13 ;  /* 0x0000000d1515e221 */ /* 0x000fc40000010000 */
[----:B------:R-:W-:Y:S02]  /*2720*/  ISETP.EQ.OR P6, PT, R8, UR28, P3 ;  /* 0x0000001c08007c0c */ /* 0x000fe40009fc2670 */
[----:B------:R-:W-:Y:S02]  /*2730*/  IADD3 R8, PT, PT, R4, 0x7, RZ ;  /* 0x0000000704087810 */ /* 0x000fe40007ffe0ff */
[----:B------:R-:W-:Y:S01]  /*2740*/  VOTEU.ALL UP2, P1 ;  /* 0x0000000000ff7886 */ /* 0x000fe20000840000 */
[----:B--2---:R-:W-:Y:S01]  /*2750*/  @!P5 FADD.FTZ R20, R20, R14 ;  /* 0x0000000e1414d221 */ /* 0x004fe20000010000 */
        /* <DEDUP_REMOVED lines=42> */
.L_x_839:
        /* <DEDUP_REMOVED lines=8> */
[----:B--2---:R-:W-:Y:S02]  /*2a80*/  IADD3 R14, PT, PT, R4, 0x3, RZ ;  /* 0x00000003040e7810 */ /* 0x004fe40007ffe0ff */
        /* <DEDUP_REMOVED lines=16> */
[----:B------:R-:W-:Y:S02]  /*2b90*/  HFMA2 R17, -RZ, RZ, 0, 4.76837158203125e-07 ;  /* 0x00000008ff117431 */ /* 0x000fe400000001ff */
        /* <DEDUP_REMOVED lines=14> */
.L_x_841:
[----:B------:R-:W-:Y:S05]  /*2c80*/  BRA.U !UP1, `(.L_x_836) ;  /* 0x0000000109847547 */ /* 0x000fea000b800000 */
[----:B------:R-:W-:Y:S02]  /*2c90*/  UISETP.NE.AND UP1, UPT, UR34, 0x1, UPT ;  /* 0x000000012200788c */ /* 0x000fe4000bf25270 */
[----:B------:R-:W-:-:S07]  /*2ca0*/  ULOP3.LUT UP2, URZ, UR31, 0x1, URZ, 0xc0, !UPT ;  /* 0x000000011fff7892 */ /* 0x000fce000f84c0ff */
[----:B------:R-:W-:Y:S05]  /*2cb0*/  BRA.U !UP1, `(.L_x_842) ;  /* 0x0000000109487547 */ /* 0x000fea000b800000 */
[C---:B-1--4-:R-:W-:Y:S02]  /*2cc0*/  IADD3 R10, PT, PT, R4.reuse, 0x1, RZ ;  /* 0x00000001040a7810 */ /* 0x052fe40007ffe0ff */
[----:B------:R-:W-:Y:S02]  /*2cd0*/  ISETP.EQ.OR P4, PT, R4, UR28, P3 ;  /* 0x0000001c04007c0c */ /* 0x000fe40009f82670 */
[----:B------:R-:W-:Y:S02]  /*2ce0*/  ISETP.EQ.OR P1, PT, R10, UR28, P3 ;  /* 0x0000001c0a007c0c */ /* 0x000fe40009f22670 */
[----:B------:R-:W-:Y:S02]  /*2cf0*/  MOV R9, UR29 ;  /* 0x0000001d00097c02 */ /* 0x000fe40008000f00 */
[----:B------:R-:W-:Y:S02]  /*2d00*/  MOV R13, UR29 ;  /* 0x0000001d000d7c02 */ /* 0x000fe40008000f00 */
[----:B------:R-:W-:-:S05]  /*2d10*/  MOV R11, 0x8 ;  /* 0x00000008000b7802 */ /* 0x000fca0000000f00 */
[----:B------:R-:W-:Y:S02]  /*2d20*/  @!P4 IMAD R8, R4, R9, UR5 ;  /* 0x000000050408ce24 */ /* 0x000fe4000f8e0209 */
[----:B------:R-:W-:Y:S02]  /*2d30*/  @!P1 IMAD R10, R10, R13, UR5 ;  /* 0x000000050a0a9e24 */ /* 0x000fe4000f8e020d */
[----:B------:R-:W-:Y:S02]  /*2d40*/  HFMA2 R13, -RZ, RZ, 0, 4.76837158203125e-07 ;  /* 0x00000008ff0d7431 */ /* 0x000fe400000001ff */
        /* <DEDUP_REMOVED lines=9> */
.L_x_842:
[----:B------:R-:W-:Y:S01]  /*2de0*/  ISETP.EQ.OR P1, PT, R4, UR28, P3 ;  /* 0x0000001c04007c0c */ /* 0x000fe20009f22670 */
[----:B------:R-:W-:Y:S03]  /*2df0*/  BSSY.RECONVERGENT B0, `(.L_x_836) ;  /* 0x000000a000007945 */ /* 0x000fe60003800200 */
[----:B------:R-:W-:-:S13]  /*2e00*/  PLOP3.LUT P1, PT, P1, PT, UP2, 0xd5, 0x5d ;  /* 0x00000000005d781c */ /* 0x000fda0000f2fa2d */
[----:B------:R-:W-:Y:S05]  /*2e10*/  @P1 BRA `(.L_x_843) ;  /* 0x00000000001c1947 */ /* 0x000fea0003800000 */
[----:B-1--4-:R-:W-:Y:S02]  /*2e20*/  MOV R9, UR29 ;  /* 0x0000001d00097c02 */ /* 0x012fe40008000f00 */
[----:B------:R-:W-:-:S03]  /*2e30*/  MOV R11, 0x8 ;  /* 0x00000008000b7802 */ /* 0x000fc60000000f00 */
[----:B------:R-:W-:-:S04]  /*2e40*/  IMAD R8, R4, R9, UR5 ;  /* 0x0000000504087e24 */ /* 0x000fc8000f8e0209 */
[----:B------:R-:W-:-:S06]  /*2e50*/  IMAD.WIDE.U32 R8, R8, R11, UR6 ;  /* 0x0000000608087e25 */ /* 0x000fcc000f8e000b */
[----:B------:R-:W0:Y:S02]  /*2e60*/  LDG.E.64 R8, desc[UR26][R8.64] ;  /* 0x0000001a08087981 */ /* 0x000e24000c1e1b00 */
[----:B0--3--:R-:W-:Y:S01]  /*2e70*/  FADD.FTZ R20, R20, R8 ;  /* 0x0000000814147221 */ /* 0x009fe20000010000 */
[----:B------:R-:W-:-:S07]  /*2e80*/  FADD.FTZ R21, R21, R9 ;  /* 0x0000000915157221 */ /* 0x000fce0000010000 */
.L_x_843:
[----:B------:R-:W-:Y:S05]  /*2e90*/  BSYNC.RECONVERGENT B0 ;  /* 0x0000000000007941 */ /* 0x000fea0003800200 */
.L_x_836:
[----:B------:R-:W5:Y:S01]  /*2ea0*/  S2UR UR7, SR_CgaCtaId ;  /* 0x00000000000779c3 */ /* 0x000f620000008800 */
[----:B------:R-:W-:Y:S01]  /*2eb0*/  UMOV UR6, 0x400 ;  /* 0x0000040000067882 */ /* 0x000fe20000000000 */
[--C-:B-1--4-:R-:W-:Y:S02]  /*2ec0*/  HADD2.F32 R10, -RZ, R28.reuse.H0_H0 ;  /* 0x2000001cff0a7230 */ /* 0x112fe40000004100 */
[----:B------:R-:W-:Y:S02]  /*2ed0*/  HADD2.F32 R28, -RZ, R28.H1_H1 ;  /* 0x3000001cff1c7230 */ /* 0x000fe40000004100 */
[--C-:B------:R-:W-:Y:S02]  /*2ee0*/  HADD2.F32 R11, -RZ, R27.reuse.H0_H0 ;  /* 0x2000001bff0b7230 */ /* 0x100fe40000004100 */
[----:B------:R-:W-:Y:S01]  /*2ef0*/  FADD.FTZ R13, R10, -UR42 ;  /* 0x8000002a0a0d7e21 */ /* 0x000fe20008010000 */
[----:B------:R-:W-:Y:S02]  /*2f00*/  HADD2.F32 R12, -RZ, R27.H1_H1 ;  /* 0x3000001bff0c7230 */ /* 0x000fe40000004100 */
[----:B------:R-:W-:-:S04]  /*2f10*/  FADD.FTZ R28, R28, -UR42 ;  /* 0x8000002a1c1c7e21 */ /* 0x000fc80008010000 */
[----:B------:R-:W-:Y:S01]  /*2f20*/  FMUL.FTZ R28, R28, UR36 ;  /* 0x000000241c1c7c20 */ /* 0x000fe20008410000 */
[----:B-----5:R-:W-:-:S09]  /*2f30*/  ULEA UR6, UR7, UR6, 0x18 ;  /* 0x0000000607067291 */ /* 0x020fd2000f8ec0ff */
[----:B------:R-:W-:Y:S01]  /*2f40*/  @!P3 STS.64 [UR6+0x80], R20 ;  /* 0x00008014ff00b988 */ /* 0x000fe20008000a06 */
[----:B------:R-:W-:Y:S06]  /*2f50*/  BAR.SYNC.DEFER_BLOCKING 0x0 ;  /* 0x0000000000007b1d */ /* 0x000fec0000010000 */
[----:B------:R-:W1:Y:S01]  /*2f60*/  LDS.64 R8, [UR6+0x80] ;  /* 0x00008006ff087984 */ /* 0x000e620008000a00 */
[----:B------:R-:W1:Y:S02]  /*2f70*/  LDCU UR6, c[0x0][0x42c] ;  /* 0x00008580ff0677ac */ /* 0x000e640008000800 */
[----:B-1----:R-:W-:Y:S01]  /*2f80*/  FMUL.FTZ R4, R8, UR6 ;  /* 0x0000000608047c20 */ /* 0x002fe20008410000 */
[----:B------:R-:W-:-:S02]  /*2f90*/  HADD2.F32 R8, -RZ, R26.H0_H0 ;  /* 0x2000001aff087230 */ /* 0x000fc40000004100 */
[----:B------:R-:W-:Y:S01]  /*2fa0*/  FMUL.FTZ R9, R9, UR6 ;  /* 0x0000000609097c20 */ /* 0x000fe20008410000 */
[----:B------:R-:W-:Y:S02]  /*2fb0*/  HADD2.F32 R26, -RZ, R26.H1_H1 ;  /* 0x3000001aff1a7230 */ /* 0x000fe40000004100 */
[----:B------:R-:W-:-:S03]  /*2fc0*/  FADD.FTZ R8, R8, -UR42 ;  /* 0x8000002a08087e21 */ /* 0x000fc60008010000 */
[----:B------:R-:W-:Y:S01]  /*2fd0*/  FADD.FTZ R10, R26, -UR42 ;  /* 0x8000002a1a0a7e21 */ /* 0x000fe20008010000 */
[----:B------:R-:W-:Y:S01]  /*2fe0*/  FMUL.FTZ R26, R13, UR36 ;  /* 0x000000240d1a7c20 */ /* 0x000fe20008410000 */
[----:B------:R-:W-:Y:S06]  /*2ff0*/  @!P2 BRA `(.L_x_844) ;  /* 0x000000000048a947 */ /* 0x000fec0003800000 */
[----:B------:R-:W-:Y:S01]  /*3000*/  FFMA.FTZ R13, R6, R26, R25 ;  /* 0x0000001a060d7223 */ /* 0x000fe20000010019 */
[----:B--2---:R-:W-:-:S03]  /*3010*/  FFMA.FTZ R14, R7, R28, R22 ;  /* 0x0000001c070e7223 */ /* 0x004fc60000010016 */
[----:B------:R-:W-:Y:S01]  /*3020*/  FMUL.FTZ R15, R13, -1.4426950216293334961 ;  /* 0xbfb8aa3b0d0f7820 */ /* 0x000fe20000410000 */
[----:B------:R-:W-:-:S05]  /*3030*/  FMUL.FTZ R17, R14, -1.4426950216293334961 ;  /* 0xbfb8aa3b0e117820 */ /* 0x000fca0000410000 */
[----:B------:R-:W1:Y:S04]  /*3040*/  MUFU.EX2 R15, R15 ;  /* 0x0000000f000f7308 */ /* 0x000e680000000800 */
[----:B------:R-:W2:Y:S01]  /*3050*/  MUFU.EX2 R17, R17 ;  /* 0x0000001100117308 */ /* 0x000ea20000000800 */
[----:B-1----:R-:W-:Y:S01]  /*3060*/  FADD.FTZ R16, R15, 1 ;  /* 0x3f8000000f107421 */ /* 0x002fe20000010000 */
[----:B--2---:R-:W-:-:S05]  /*3070*/  FADD.FTZ R18, R17, 1 ;  /* 0x3f80000011127421 */ /* 0x004fca0000010000 */
[----:B------:R-:W0:Y:S08]  /*3080*/  MUFU.RCP R16, R16 ;  /* 0x0000001000107308 */ /* 0x000e300000001000 */
[----:B------:R-:W1:Y:S01]  /*3090*/  MUFU.RCP R19, R18 ;  /* 0x0000001200137308 */ /* 0x000e620000001000 */
[----:B0--3--:R-:W-:Y:S01]  /*30a0*/  FADD.FTZ R20, -R16, 1 ;  /* 0x3f80000010147421 */ /* 0x009fe20000010100 */
[----:B------:R-:W-:-:S03]  /*30b0*/  FMUL.FTZ R11, R11, R16 ;  /* 0x000000100b0b7220 */ /* 0x000fc60000410000 */
[----:B------:R-:W-:Y:S01]  /*30c0*/  FFMA.FTZ R20, R13, R20, 1 ;  /* 0x3f8000000d147423 */ /* 0x000fe20000010014 */
[----:B-1----:R-:W-:Y:S01]  /*30d0*/  FADD.FTZ R21, -R19, 1 ;  /* 0x3f80000013157421 */ /* 0x002fe20000010100 */
[----:B------:R-:W-:Y:S02]  /*30e0*/  FMUL.FTZ R12, R12, R19 ;  /* 0x000000130c0c7220 */ /* 0x000fe40000410000 */
[----:B------:R-:W-:Y:S01]  /*30f0*/  FMUL.FTZ R11, R11, R20 ;  /* 0x000000140b0b7220 */ /* 0x000fe20000410000 */
[----:B------:R-:W-:-:S04]  /*3100*/  FFMA.FTZ R21, R14, R21, 1 ;  /* 0x3f8000000e157423 */ /* 0x000fc80000010015 */
[----:B------:R-:W-:-:S07]  /*3110*/  FMUL.FTZ R12, R12, R21 ;  /* 0x000000150c0c7220 */ /* 0x000fce0000410000 */
.L_x_844:
[----:B------:R-:W-:Y:S04]  /*3120*/  BSSY.RECONVERGENT B0, `(.L_x_845) ;  /* 0x0000014000007945 */ /* 0x000fe80003800200 */
[----:B------:R-:W-:Y:S05]  /*3130*/  @P0 BRA `(.L_x_846) ;  /* 0x0000000000480947 */ /* 0x000fea0003800000 */
[----:B------:R-:W1:Y:S01]  /*3140*/  LDCU.64 UR18, c[0x0][0x3f8] ;  /* 0x00007f00ff1277ac */ /* 0x000e620008000a00 */
[C-C-:B------:R-:W-:Y:S01]  /*3150*/  FFMA.FTZ R13, R4.reuse, R26, R9.reuse ;  /* 0x0000001a040d7223 */ /* 0x140fe20000010009 */
[----:B--2---:R-:W-:Y:S01]  /*3160*/  FFMA.FTZ R14, R4, R28, R9 ;  /* 0x0000001c040e7223 */ /* 0x004fe20000010009 */
[----:B------:R-:W2:Y:S02]  /*3170*/  LDCU.64 UR6, c[0x0][0x380] ;  /* 0x00007000ff0677ac */ /* 0x000ea40008000a00 */
[----:B------:R-:W-:Y:S01]  /*3180*/  FFMA.FTZ R11, R6, R11, -R13 ;  /* 0x0000000b060b7223 */ /* 0x000fe2000001080d */
[----:B------:R-:W-:Y:S01]  /*3190*/  FFMA.FTZ R14, R7, R12, -R14 ;  /* 0x0000000c070e7223 */ /* 0x000fe2000001080e */
[----:B------:R-:W-:Y:S02]  /*31a0*/  MOV R12, R34 ;  /* 0x00000022000c7202 */ /* 0x000fe40000000f00 */
[----:B------:R-:W-:Y:S01]  /*31b0*/  MOV R13, R37 ;  /* 0x00000025000d7202 */ /* 0x000fe20000000f00 */
[----:B------:R-:W-:Y:S01]  /*31c0*/  FMUL.FTZ R16, R11, UR36 ;  /* 0x000000240b107c20 */ /* 0x000fe20008410000 */
[----:B------:R-:W-:-:S05]  /*31d0*/  FMUL.FTZ R11, R14, UR36 ;  /* 0x000000240e0b7c20 */ /* 0x000fca0008410000 */
[----:B------:R-:W-:Y:S01]  /*31e0*/  F2FP.F16.F32.PACK_AB R11, R11, R16 ;  /* 0x000000100b0b723e */ /* 0x000fe200000000ff */
[----:B-1----:R-:W-:Y:S02]  /*31f0*/  IMAD R15, R3, UR18, RZ ;  /* 0x00000012030f7c24 */ /* 0x002fe4000f8e02ff */
[----:B------:R-:W-:-:S04]  /*3200*/  IMAD.WIDE.U32 R12, R32, UR18, R12 ;  /* 0x00000012200c7c25 */ /* 0x000fc8000f8e000c */
[----:B------:R-:W-:Y:S01]  /*3210*/  IMAD R15, R32, UR19, R15 ;  /* 0x00000013200f7c24 */ /* 0x000fe2000f8e020f */
[----:B--2---:R-:W-:-:S04]  /*3220*/  LEA R14, P0, R12, UR6, 0x1 ;  /* 0x000000060c0e7c11 */ /* 0x004fc8000f8008ff */
[----:B------:R-:W-:-:S04]  /*3230*/  IADD3 R15, PT, PT, R13, R15, RZ ;  /* 0x0000000f0d0f7210 */ /* 0x000fc80007ffe0ff */
[----:B------:R-:W-:-:S05]  /*3240*/  LEA.HI.X R15, R12, UR7, R15, 0x1, P0 ;  /* 0x000000070c0f7c11 */ /* 0x000fca00080f0c0f */
[----:B------:R1:W-:Y:S02]  /*3250*/  STG.E desc[UR26][R14.64], R11 ;  /* 0x0000000b0e007986 */ /* 0x0003e4000c10191a */
.L_x_846:
[----:B------:R-:W-:Y:S05]  /*3260*/  BSYNC.RECONVERGENT B0 ;  /* 0x0000000000007941 */ /* 0x000fea0003800200 */
.L_x_845:
[----:B------:R-:W-:Y:S01]  /*3270*/  UISETP.NE.AND UP1, UPT, UR30, URZ, UPT ;  /* 0x000000ff1e00728c */ /* 0x000fe2000bf25270 */
[--C-:B-1----:R-:W-:Y:S02]  /*3280*/  HADD2.F32 R11, -RZ, R24.reuse.H0_H0 ;  /* 0x20000018ff0b7230 */ /* 0x102fe40000004100 */
        /* <DEDUP_REMOVED lines=8> */
[----:B------:R-:W1:Y:S04]  /*3310*/  MUFU.EX2 R8, R8 ;  /* 0x0000000800087308 */ /* 0x000e680000000800 */
[----:B------:R-:W4:Y:S01]  /*3320*/  MUFU.EX2 R12, R12 ;  /* 0x0000000c000c7308 */ /* 0x000f220000000800 */
[----:B-1----:R-:W-:Y:S01]  /*3330*/  FADD.FTZ R10, R8, 1 ;  /* 0x3f800000080a7421 */ /* 0x002fe20000010000 */
[----:B----4-:R-:W-:-:S05]  /*3340*/  FADD.FTZ R13, R12, 1 ;  /* 0x3f8000000c0d7421 */ /* 0x010fca0000010000 */
[----:B------:R-:W2:Y:S08]  /*3350*/  MUFU.RCP R10, R10 ;  /* 0x0000000a000a7308 */ /* 0x000eb00000001000 */
[----:B------:R-:W1:Y:S01]  /*3360*/  MUFU.RCP R13, R13 ;  /* 0x0000000d000d7308 */ /* 0x000e620000001000 */
[----:B--2---:R-:W-:Y:S01]  /*3370*/  FADD.FTZ R14, -R10, 1 ;  /* 0x3f8000000a0e7421 */ /* 0x004fe20000010100 */
[----:B------:R-:W-:-:S03]  /*3380*/  FMUL.FTZ R11, R11, R10 ;  /* 0x0000000a0b0b7220 */ /* 0x000fc60000410000 */
[----:B------:R-:W-:Y:S01]  /*3390*/  FFMA.FTZ R14, R25, R14, 1 ;  /* 0x3f800000190e7423 */ /* 0x000fe2000001000e */
[----:B-1----:R-:W-:Y:S01]  /*33a0*/  FADD.FTZ R15, -R13, 1 ;  /* 0x3f8000000d0f7421 */ /* 0x002fe20000010100 */
[----:B------:R-:W-:Y:S02]  /*33b0*/  FMUL.FTZ R24, R24, R13 ;  /* 0x0000000d18187220 */ /* 0x000fe40000410000 */
[----:B------:R-:W-:Y:S01]  /*33c0*/  FMUL.FTZ R11, R11, R14 ;  /* 0x0000000e0b0b7220 */ /* 0x000fe20000410000 */
[----:B------:R-:W-:-:S04]  /*33d0*/  FFMA.FTZ R15, R22, R15, 1 ;  /* 0x3f800000160f7423 */ /* 0x000fc8000001000f */
[----:B------:R-:W-:-:S07]  /*33e0*/  FMUL.FTZ R24, R24, R15 ;  /* 0x0000000f18187220 */ /* 0x000fce0000410000 */
.L_x_847:
        /* <DEDUP_REMOVED lines=13> */
[----:B------:R-:W-:Y:S01]  /*34c0*/  F2FP.F16.F32.PACK_AB R9, R4, R9 ;  /* 0x000000090409723e */ /* 0x000fe200000000ff */
[----:B------:R-:W4:Y:S01]  /*34d0*/  LDCU.64 UR18, c[0x0][0x380] ;  /* 0x00007000ff1277ac */ /* 0x000f220008000a00 */
[----:B-1----:R-:W-:Y:S02]  /*34e0*/  IMAD R6, R5, UR6, RZ ;  /* 0x0000000605067c24 */ /* 0x002fe4000f8e02ff */
[----:B------:R-:W-:-:S04]  /*34f0*/  IMAD.WIDE.U32 R34, R29, UR6, R34 ;  /* 0x000000061d227c25 */ /* 0x000fc8000f8e0022 */
[----:B------:R-:W-:Y:S01]  /*3500*/  IMAD R7, R29, UR7, R6 ;  /* 0x000000071d077c24 */ /* 0x000fe2000f8e0206 */
[----:B----4-:R-:W-:-:S04]  /*3510*/  LEA R6, P0, R34, UR18, 0x1 ;  /* 0x0000001222067c11 */ /* 0x010fc8000f8008ff */
[----:B------:R-:W-:-:S04]  /*3520*/  IADD3 R7, PT, PT, R35, R7, RZ ;  /* 0x0000000723077210 */ /* 0x000fc80007ffe0ff */
[----:B------:R-:W-:-:S05]  /*3530*/  LEA.HI.X R7, R34, UR19, R7, 0x1, P0 ;  /* 0x0000001322077c11 */ /* 0x000fca00080f0c07 */
[----:B------:R1:W-:Y:S02]  /*3540*/  STG.E desc[UR26][R6.64], R9 ;  /* 0x0000000906007986 */ /* 0x0003e4000c10191a */
.L_x_849:
[----:B------:R-:W-:Y:S05]  /*3550*/  BSYNC.RECONVERGENT B0 ;  /* 0x0000000000007941 */ /* 0x000fea0003800200 */
.L_x_848:
[----:B------:R-:W-:Y:S02]  /*3560*/  UIADD3 UR17, UPT, UPT, UR29, UR17, URZ ;  /* 0x000000111d117290 */ /* 0x000fe4000fffe0ff */
[----:B------:R-:W-:Y:S02]  /*3570*/  UIADD3 UR4, UPT, UPT, UR4, 0x1, URZ ;  /* 0x0000000104047890 */ /* 0x000fe4000fffe0ff */
[----:B------:R-:W-:-:S09]  /*3580*/  UISETP.GE.AND UP1, UPT, UR17, UR8, UPT ;  /* 0x000000081100728c */ /* 0x000fd2000bf26270 */
[----:B------:R-:W-:Y:S05]  /*3590*/  BRA.U !UP1, `(.L_x_850) ;  /* 0xffffffcd09687547 */ /* 0x000fea000b83ffff */
.L_x_825:
[----:B------:R-:W4:Y:S01]  /*35a0*/  LDC R4, c[0x0][0x370] ;  /* 0x0000dc00ff047b82 */ /* 0x000f220000000800 */
[----:B------:R-:W-:Y:S01]  /*35b0*/  ISETP.NE.AND P2, PT, R23, RZ, PT ;  /* 0x000000ff1700720c */ /* 0x000fe20003f45270 */
[----:B------:R-:W-:Y:S06]  /*35c0*/  BSSY.RECONVERGENT B0, `(.L_x_851) ;  /* 0x0000011000007945 */ /* 0x000fec0003800200 */
[----:B-1----:R-:W1:Y:S08]  /*35d0*/  LDC R7, c[0x0][0x374] ;  /* 0x0000dd00ff077b82 */ /* 0x002e700000000800 */
[----:B------:R-:W5:Y:S01]  /*35e0*/  LDC.64 R2, c[0x0][0x3c8] ;  /* 0x0000f200ff027b82 */ /* 0x000f620000000a00 */
[----:B----4-:R-:W-:-:S02]  /*35f0*/  IADD3 R5, PT, PT, R4, -0x1, RZ ;  /* 0xffffffff04057810 */ /* 0x010fc40007ffe0ff */
[----:B------:R-:W-:Y:S02]  /*3600*/  ISETP.NE.AND P1, PT, R4, 0x1, PT ;  /* 0x000000010400780c */ /* 0x000fe40003f25270 */
[----:B-1----:R-:W-:-:S04]  /*3610*/  IADD3 R0, PT, PT, R7, -0x1, RZ ;  /* 0xffffffff07007810 */ /* 0x002fc80007ffe0ff */
[----:B------:R-:W-:Y:S02]  /*3620*/  ISETP.NE.AND P0, PT, R0, UR5, PT ;  /* 0x0000000500007c0c */ /* 0x000fe4000bf05270 */
[----:B------:R-:W-:Y:S02]  /*3630*/  SHF.L.U32 R0, R7, 0x1, RZ ;  /* 0x0000000107007819 */ /* 0x000fe400000006ff */
[----:B------:R-:W-:Y:S02]  /*3640*/  ISETP.NE.OR P0, PT, R5, UR28, P0 ;  /* 0x0000001c05007c0c */ /* 0x000fe40008705670 */
[----:B------:R-:W-:-:S05]  /*3650*/  SEL R5, R0, RZ, P1 ;  /* 0x000000ff00057207 */ /* 0x000fca0000800000 */
[----:B-----5:R-:W-:Y:S01]  /*3660*/  IMAD.WIDE.U32 R2, R5, 0x4, R2 ;  /* 0x0000000405027825 */ /* 0x020fe200078e0002 */
[----:B------:R-:W-:Y:S06]  /*3670*/  @P2 BRA `(.L_x_852) ;  /* 0x0000000000142947 */ /* 0x000fec0003800000 */
[----:B------:R-:W-:Y:S01]  /*3680*/  HFMA2 R5, -RZ, RZ, 0, 5.9604644775390625e-08 ;  /* 0x00000001ff057431 */ /* 0x000fe200000001ff */
[----:B------:R-:W-:Y:S06]  /*3690*/  MEMBAR.ALL.GPU ;  /* 0x0000000000007992 */ /* 0x000fec000000a000 */
[----:B------:R-:W-:-:S00]  /*36a0*/  ERRBAR ;  /* 0x00000000000079ab */ /* 0x000fc00000000000 */
[----:B------:R-:W-:Y:S06]  /*36b0*/  CGAERRBAR ;  /* 0x00000000000075ab */ /* 0x000fec0000000000 */
[----:B------:R1:W-:Y:S02]  /*36c0*/  REDG.E.ADD.S32.STRONG.GPU desc[UR26][R2.64], R5 ;  /* 0x000000050200798e */ /* 0x0003e4000c12e31a */
.L_x_852:
[----:B------:R-:W-:Y:S05]  /*36d0*/  BSYNC.RECONVERGENT B0 ;  /* 0x0000000000007941 */ /* 0x000fea0003800200 */
.L_x_851:
[----:B------:R-:W-:Y:S05]  /*36e0*/  @P0 EXIT ;  /* 0x000000000000094d */ /* 0x000fea0003800000 */
[----:B------:R-:W-:Y:S05]  /*36f0*/  @P2 BRA `(.L_x_853) ;  /* 0x0000000000202947 */ /* 0x000fea0003800000 */
[----:B------:R-:W-:-:S05]  /*3700*/  IMAD R0, R4, R7, RZ ;  /* 0x0000000704007224 */ /* 0x000fca00078e02ff */
[----:B------:R-:W-:-:S13]  /*3710*/  ISETP.NE.AND P0, PT, R0, -0x1, PT ;  /* 0xffffffff0000780c */ /* 0x000fda0003f05270 */
[----:B------:R-:W-:Y:S05]  /*3720*/  @!P0 BRA `(.L_x_853) ;  /* 0x0000000000148947 */ /* 0x000fea0003800000 */
.L_x_854:
[----:B-1----:R-:W4:Y:S04]  /*3730*/  LDG.E.STRONG.GPU R5, desc[UR26][R2.64] ;  /* 0x0000001a02057981 */ /* 0x002f28000c1ef900 */
[----:B----4-:R-:W-:Y:S01]  /*3740*/  CCTL.IVALL ;  /* 0x00000000ff00798f */ /* 0x010fe20002000000 */
[----:B------:R-:W-:Y:S05]  /*3750*/  YIELD ;  /* 0x0000000000007946 */ /* 0x000fea0003800000 */
[----:B------:R-:W-:-:S13]  /*3760*/  ISETP.NE.AND P0, PT, R5, R0, PT ;  /* 0x000000000500720c */ /* 0x000fda0003f05270 */
[----:B------:R-:W-:Y:S05]  /*3770*/  @P0 BRA `(.L_x_854) ;  /* 0xfffffffc00ec0947 */ /* 0x000fea000383ffff */
.L_x_853:
        /* <DEDUP_REMOVED lines=37> */
[----:B--2---:R-:W-:Y:S02]  /*39d0*/  LEA.HI R14, P2, R11, R8, RZ, 0x1 ;  /* 0x000000080b0e7211 */ /* 0x004fe400078508ff */
        /* <DEDUP_REMOVED lines=17> */
[C---:B------:R-:W-:Y:S02]  /*3af0*/  SHF.L.U32 R22, R23.reuse, 0x2, RZ ;  /* 0x0000000217167819 */ /* 0x040fe400000006ff */
[----:B------:R-:W-:Y:S01]  /*3b00*/  SHF.L.U64.HI R25, R23, 0x2, R2 ;  /* 0x0000000217197819 */ /* 0x000fe20000010202 */
[----:B------:R-:W-:Y:S01]  /*3b10*/  IMAD.WIDE.U32 R6, R9, 0x1a0, R6 ;  /* 0x000001a009067825 */ /* 0x000fe200078e0006 */
[----:B------:R-:W-:Y:S01]  /*3b20*/  UMOV UR4, URZ ;  /* 0x000000ff00047c82 */ /* 0x000fe20008000000 */
[----:B---3--:R-:W-:-:S02]  /*3b30*/  SHF.L.U64.HI R30, R0, 0x2, R3 ;  /* 0x00000002001e7819 */ /* 0x008fc40000010203 */
        /* <DEDUP_REMOVED lines=13> */
[----:B0-----:R-:W-:-:S07]  /*3c10*/  IADD3.X R20, PT, PT, RZ, -0x1, RZ, P2, !PT ;  /* 0xffffffffff147810 */ /* 0x001fce00017fe4ff */
.L_x_857:
[-C--:B-1----:R-:W-:Y:S02]  /*3c20*/  LEA R8, P3, R14, R29.reuse, 0x2 ;  /* 0x0000001d0e087211 */ /* 0x082fe400078610ff */
[-C--:B------:R-:W-:Y:S02]  /*3c30*/  LEA R12, P1, R0, R29.reuse, 0x2 ;  /* 0x0000001d000c7211 */ /* 0x080fe400078210ff */
[----:B------:R-:W-:Y:S02]  /*3c40*/  IADD3 R10, P2, PT, R29, R6, RZ ;  /* 0x000000061d0a7210 */ /* 0x000fe40007f5e0ff */
[C---:B------:R-:W-:Y:S02]  /*3c50*/  IADD3.X R9, PT, PT, R17.reuse, R26, RZ, P3, !PT ;  /* 0x0000001a11097210 */ /* 0x040fe40001ffe4ff */
[----:B------:R-:W-:Y:S02]  /*3c60*/  IADD3.X R13, PT, PT, R17, R30, RZ, P1, !PT ;  /* 0x0000001e110d7210 */ /* 0x000fe40000ffe4ff */
[----:B------:R-:W-:-:S02]  /*3c70*/  MOV R16, R29 ;  /* 0x0000001d00107202 */ /* 0x000fc40000000f00 */
[----:B------:R-:W-:Y:S01]  /*3c80*/  IADD3.X R11, PT, PT, R17, R28, RZ, P2, !PT ;  /* 0x0000001c110b7210 */ /* 0x000fe200017fe4ff */
[----:B------:R0:W2:Y:S04]  /*3c90*/  LDG.E R9, desc[UR26][R8.64] ;  /* 0x0000001a08097981 */ /* 0x0000a8000c1e1900 */
[----:B------:R1:W2:Y:S04]  /*3ca0*/  LDG.E R10, desc[UR26][R10.64] ;  /* 0x0000001a0a0a7981 */ /* 0x0002a8000c1e1900 */
[----:B------:R3:W4:Y:S04]  /*3cb0*/  LDG.E R16, desc[UR26][R16.64] ;  /* 0x0000001a10107981 */ /* 0x000728000c1e1900 */
[----:B------:R-:W4:Y:S01]  /*3cc0*/  LDG.E R13, desc[UR26][R12.64] ;  /* 0x0000001a0c0d7981 */ /* 0x000f22000c1e1900 */
[----:B0-----:R-:W-:-:S02]  /*3cd0*/  MOV R8, R22 ;  /* 0x0000001600087202 */ /* 0x001fc40000000f00 */
[----:B-1----:R-:W-:Y:S02]  /*3ce0*/  MOV R11, R27 ;  /* 0x0000001b000b7202 */ /* 0x002fe40000000f00 */
[----:B------:R-:W-:-:S04]  /*3cf0*/  IADD3 R18, P1, PT, R18, 0x1, RZ ;  /* 0x0000000112127810 */ /* 0x000fc80007f3e0ff */
[----:B------:R-:W-:Y:S02]  /*3d00*/  IADD3.X R20, PT, PT, RZ, R20, RZ, P1, !PT ;  /* 0x00000014ff147210 */ /* 0x000fe40000ffe4ff */
[----:B------:R-:W-:-:S04]  /*3d10*/  ISETP.NE.U32.AND P1, PT, R18, RZ, PT ;  /* 0x000000ff1200720c */ /* 0x000fc80003f25070 */
[----:B------:R-:W-:Y:S02]  /*3d20*/  ISETP.NE.AND.EX P1, PT, R20, RZ, PT, P1 ;  /* 0x000000ff1400720c */ /* 0x000fe40003f25310 */
[----:B------:R-:W-:Y:S02]  /*3d30*/  IADD3 R29, P2, PT, R29, 0x680, RZ ;  /* 0x000006801d1d7810 */ /* 0x000fe40007f5e0ff */
[----:B------:R-:W-:Y:S02]  /*3d40*/  IADD3 R22, P4, PT, R22, 0x680, RZ ;  /* 0x0000068016167810 */ /* 0x000fe40007f9e0ff */
[----:B---3--:R-:W-:Y:S02]  /*3d50*/  IADD3.X R17, PT, PT, RZ, R17, RZ, P2, !PT ;  /* 0x00000011ff117210 */ /* 0x008fe400017fe4ff */
[----:B--2---:R-:W-:Y:S02]  /*3d60*/  F2FP.BF16.F32.PACK_AB R21, R9, R10 ;  /* 0x0000000a0915723e */ /* 0x004fe400000010ff */
[----:B------:R-:W-:-:S02]  /*3d70*/  MOV R9, R25 ;  /* 0x0000001900097202 */ /* 0x000fc40000000f00 */
[----:B------:R-:W-:Y:S02]  /*3d80*/  MOV R10, R24 ;  /* 0x00000018000a7202 */ /* 0x000fe40000000f00 */
[----:B----4-:R-:W-:-:S05]  /*3d90*/  F2FP.BF16.F32.PACK_AB R19, R13, R16 ;  /* 0x000000100d13723e */ /* 0x010fca00000010ff */
[----:B------:R1:W-:Y:S04]  /*3da0*/  STG.E desc[UR26][R8.64], R19 ;  /* 0x0000001308007986 */ /* 0x0003e8000c10191a */
[----:B------:R1:W-:Y:S01]  /*3db0*/  STG.E desc[UR26][R10.64], R21 ;  /* 0x000000150a007986 */ /* 0x0003e2000c10191a */
[----:B------:R-:W-:Y:S02]  /*3dc0*/  IADD3 R24, P3, PT, R24, 0x680, RZ ;  /* 0x0000068018187810 */ /* 0x000fe40007f7e0ff */
[----:B------:R-:W-:Y:S02]  /*3dd0*/  IADD3.X R25, PT, PT, RZ, R25, RZ, P4, !PT ;  /* 0x00000019ff197210 */ /* 0x000fe400027fe4ff */
[----:B------:R-:W-:Y:S01]  /*3de0*/  IADD3.X R27, PT, PT, RZ, R27, RZ, P3, !PT ;  /* 0x0000001bff1b7210 */ /* 0x000fe20001ffe4ff */
[----:B------:R-:W-:Y:S08]  /*3df0*/  @P1 BRA `(.L_x_857) ;  /* 0xfffffffc00881947 */ /* 0x000ff0000383ffff */
.L_x_856:
[----:B------:R-:W-:Y:S05]  /*3e00*/  BSYNC.RECONVERGENT B0 ;  /* 0x0000000000007941 */ /* 0x000fea0003800200 */
.L_x_855:
        /* <DEDUP_REMOVED lines=10> */
.L_x_858:
[C---:B0-----:R-:W-:Y:S02]  /*3eb0*/  SHF.L.U32 R10, R23.reuse, 0x2, RZ ;  /* 0x00000002170a7819 */ /* 0x041fe400000006ff */
[----:B------:R-:W-:Y:S02]  /*3ec0*/  SHF.L.U64.HI R2, R23, 0x2, R2 ;  /* 0x0000000217027819 */ /* 0x000fe40000010202 */
[----:B--2---:R-:W-:-:S04]  /*3ed0*/  IADD3 R12, P0, PT, R10, UR4, RZ ;  /* 0x000000040a0c7c10 */ /* 0x004fc8000ff1e0ff */
[----:B------:R-:W-:Y:S02]  /*3ee0*/  IADD3.X R13, PT, PT, R2, UR5, RZ, P0, !PT ;  /* 0x00000005020d7c10 */ /* 0x000fe400087fe4ff */
[C---:B------:R-:W-:Y:S02]  /*3ef0*/  IADD3 R18, P2, PT, R12.reuse, R9, RZ ;  /* 0x000000090c127210 */ /* 0x040fe40007f5e0ff */
[C---:B------:R-:W-:Y:S01]  /*3f00*/  IADD3 R14, P0, PT, R12.reuse, R8, RZ ;  /* 0x000000080c0e7210 */ /* 0x040fe20007f1e0ff */
[----:B------:R2:W5:Y:S01]  /*3f10*/  LDG.E R11, desc[UR26][R12.64] ;  /* 0x0000001a0c0b7981 */ /* 0x000562000c1e1900 */
[----:B------:R-:W-:Y:S02]  /*3f20*/  IADD3 R16, P1, PT, R12, R4, RZ ;  /* 0x000000040c107210 */ /* 0x000fe40007f3e0ff */
[C---:B------:R-:W-:Y:S02]  /*3f30*/  IADD3.X R19, PT, PT, R13.reuse, R6, RZ, P2, !PT ;  /* 0x000000060d137210 */ /* 0x040fe400017fe4ff */
[----:B------:R-:W-:-:S02]  /*3f40*/  IADD3.X R15, PT, PT, R13, R7, RZ, P0, !PT ;  /* 0x000000070d0f7210 */ /* 0x000fc400007fe4ff */
[----:B------:R-:W-:Y:S02]  /*3f50*/  IADD3.X R17, PT, PT, R13, R5, RZ, P1, !PT ;  /* 0x000000050d117210 */ /* 0x000fe40000ffe4ff */
[----:B------:R1:W5:Y:S04]  /*3f60*/  LDG.E R19, desc[UR26][R18.64] ;  /* 0x0000001a12137981 */ /* 0x000368000c1e1900 */
[----:B------:R-:W5:Y:S04]  /*3f70*/  LDG.E R14, desc[UR26][R14.64] ;  /* 0x0000001a0e0e7981 */ /* 0x000f68000c1e1900 */
[----:B------:R-:W5:Y:S01]  /*3f80*/  LDG.E R16, desc[UR26][R16.64] ;  /* 0x0000001a10107981 */ /* 0x000f62000c1e1900 */
[----:B------:R-:W-:-:S02]  /*3f90*/  LOP3.LUT R22, R10, 0xfffffffc, RZ, 0xc0, !PT ;  /* 0xfffffffc0a167812 */ /* 0x000fc400078ec0ff */
[----:B------:R-:W-:Y:S02]  /*3fa0*/  LOP3.LUT R24, R2, 0x1, RZ, 0xc0, !PT ;  /* 0x0000000102187812 */ /* 0x000fe400078ec0ff */
[----:B0--34-:R-:W-:Y:S02]  /*3fb0*/  IADD3 R20, P0, PT, R22, UR6, RZ ;  /* 0x0000000616147c10 */ /* 0x019fe4000ff1e0ff */
[----:B--2---:R-:W-:Y:S02]  /*3fc0*/  LOP3.LUT R13, R2, 0x3, RZ, 0xc0, !PT ;  /* 0x00000003020d7812 */ /* 0x004fe400078ec0ff */
[----:B------:R-:W-:Y:S02]  /*3fd0*/  IADD3.X R21, PT, PT, R24, UR7, RZ, P0, !PT ;  /* 0x0000000718157c10 */ /* 0x000fe400087fe4ff */
[C---:B-1----:R-:W-:Y:S02]  /*3fe0*/  IADD3 R26, P0, PT, R22.reuse, UR8, RZ ;  /* 0x00000008161a7c10 */ /* 0x042fe4000ff1e0ff */
[----:B------:R-:W-:-:S02]  /*3ff0*/  IADD3 R12, P1, PT, R22, UR4, RZ ;  /* 0x00000004160c7c10 */ /* 0x000fc4000ff3e0ff */
[----:B------:R-:W-:Y:S02]  /*4000*/  IADD3.X R27, PT, PT, R24, UR9, RZ, P0, !PT ;  /* 0x00000009181b7c10 */ /* 0x000fe400087fe4ff */
[----:B------:R-:W-:Y:S02]  /*4010*/  IADD3.X R13, PT, PT, R13, UR5, RZ, P1, !PT ;  /* 0x000000050d0d7c10 */ /* 0x000fe40008ffe4ff */
[----:B------:R-:W-:Y:S02]  /*4020*/  IADD3 R18, P0, PT, R12, R8, RZ ;  /* 0x000000080c127210 */ /* 0x000fe40007f1e0ff */
[----:B-----5:R-:W-:Y:S02]  /*4030*/  F2FP.BF16.F32.PACK_AB R11, R14, R11 ;  /* 0x0000000b0e0b723e */ /* 0x020fe400000010ff */
[----:B------:R-:W-:Y:S02]  /*4040*/  IADD3 R14, P1, PT, R12, R4, RZ ;  /* 0x000000040c0e7210 */ /* 0x000fe40007f3e0ff */
[----:B------:R-:W-:-:S02]  /*4050*/  F2FP.BF16.F32.PACK_AB R29, R19, R16 ;  /* 0x00000010131d723e */ /* 0x000fc400000010ff */
[----:B------:R-:W-:Y:S02]  /*4060*/  IADD3 R16, P2, PT, R12, R9, RZ ;  /* 0x000000090c107210 */ /* 0x000fe40007f5e0ff */
[C---:B------:R-:W-:Y:S02]  /*4070*/  IADD3.X R19, PT, PT, R13.reuse, R7, RZ, P0, !PT ;  /* 0x000000070d137210 */ /* 0x040fe400007fe4ff */
        /* <DEDUP_REMOVED lines=40> */
[----:B--2---:R-:W-:-:S04]  /*4300*/  IADD3 R20, P0, PT, R10, 0x1380, RZ ;  /* 0x000013800a147810 */ /* 0x004fc80007f1e0ff */
[----:B------:R-:W-:Y:S02]  /*4310*/  IADD3.X R2, PT, PT, RZ, R2, RZ, P0, !PT ;  /* 0x00000002ff027210 */ /* 0x000fe400007fe4ff */
[----:B------:R-:W-:Y:S02]  /*4320*/  LOP3.LUT R20, R20, 0xfffffffc, RZ, 0xc0, !PT ;  /* 0xfffffffc14147812 */ /* 0x000fe400078ec0ff */
[----:B------:R-:W-:Y:S02]  /*4330*/  LOP3.LUT R2, R2, 0x1, RZ, 0xc0, !PT ;  /* 0x0000000102027812 */ /* 0x000fe400078ec0ff */
[C---:B------:R-:W-:Y:S02]  /*4340*/  IADD3 R10, P0, PT, R20.reuse, UR6, RZ ;  /* 0x00000006140a7c10 */ /* 0x040fe4000ff1e0ff */
[----:B------:R-:W-:Y:S02]  /*4350*/  IADD3 R20, P1, PT, R20, UR8, RZ ;  /* 0x0000000814147c10 */ /* 0x000fe4000ff3e0ff */
        /* <DEDUP_REMOVED lines=12> */
.L_x_859:
        /* <DEDUP_REMOVED lines=14> */
.L_x_3423:


//--------------------- .text._Z35group_norm_nhwc_bwd_one_pass_kernelI11Fp16IOBf16WLi128ELi26ELi416EEv26Group_norm_nhwc_bwd_params --------------------------
	.section	.text._Z35group_norm_nhwc_bwd_one_pass_kernelI11Fp16IOBf16WLi128ELi26ELi416EEv26Group_norm_nhwc_bwd_params,"ax",@progbits
	.align	128
        .global         _Z35group_norm_nhwc_bwd_one_pass_kernelI11Fp16IOBf16WLi128ELi26ELi416EEv26Group_norm_nhwc_bwd_params
        .type           _Z35group_norm_nhwc_bwd_one_pass_kernelI11Fp16IOBf16WLi128ELi26ELi416EEv26Group_norm_nhwc_bwd_params,@function
        .size           _Z35group_norm_nhwc_bwd_one_pass_kernelI11Fp16IOBf16WLi128ELi26ELi416EEv26Group_norm_nhwc_bwd_params,(.L_x_3424 - _Z35group_norm_nhwc_bwd_one_pass_kernelI11Fp16IOBf16WLi128ELi26ELi416EEv26Group_norm_nhwc_bwd_params)
        .other          _Z35group_norm_nhwc_bwd_one_pass_kernelI11Fp16IOBf16WLi128ELi26ELi416EEv26Group_norm_nhwc_bwd_params,@"STO_CUDA_ENTRY STV_DEFAULT"
_Z35group_norm_nhwc_bwd_one_pass_kernelI11Fp16IOBf16WLi128ELi26ELi416EEv26Group_norm_nhwc_bwd_params:
.text._Z35group_norm_nhwc_bwd_one_pass_kernelI11Fp16IOBf16WLi128ELi26ELi416EEv26Group_norm_nhwc_bwd_params:
        /* <DEDUP_REMOVED lines=24> */
.L_x_891:
[----:B------:R-:W2:Y:S01]  /*0180*/  LDC R15, c[0x0][0x410] ;  /* 0x00010400ff0f7b82 */ /* 0x000ea20000000800 */
[----:B------:R-:W3:Y:S01]  /*0190*/  LDCU.128 UR12, c[0x0][0x400] ;  /* 0x00008000ff0c77ac */ /* 0x000ee20008000c00 */
[----:B------:R-:W-:Y:S01]  /*01a0*/  ISETP.GE.AND P2, PT, R36, RZ, PT ;  /* 0x000000ff2400720c */ /* 0x000fe20003f46270 */
[----:B------:R-:W4:Y:S05]  /*01b0*/  LDCU.U8 UR5, c[0x0][0x414] ;  /* 0x00008280ff0577ac */ /* 0x000f2a0008000000 */
[----:B------:R-:W1:Y:S01]  /*01c0*/  LDC R10, c[0x0][0x41c] ;  /* 0x00010700ff0a7b82 */ /* 0x000e620000000800 */
[----:B--2---:R-:W-:-:S04]  /*01d0*/  IABS R11, R15 ;  /* 0x0000000f000b7213 */ /* 0x004fc80000000000 */
[----:B0-----:R-:W2:Y:S08]  /*01e0*/  I2F.RP R5, R11 ;  /* 0x0000000b00057306 */ /* 0x001eb00000209400 */
[----:B--2---:R-:W2:Y:S02]  /*01f0*/  MUFU.RCP R5, R5 ;  /* 0x0000000500057308 */ /* 0x004ea40000001000 */
[----:B--2---:R-:W-:-:S06]  /*0200*/  IADD3 R8, PT, PT, R5, 0xffffffe, RZ ;  /* 0x0ffffffe05087810 */ /* 0x004fcc0007ffe0ff */
[----:B------:R2:W0:Y:S02]  /*0210*/  F2I.FTZ.U32.TRUNC.NTZ R9, R8 ;  /* 0x0000000800097305 */ /* 0x000424000021f000 */
[----:B--2---:R-:W-:Y:S02]  /*0220*/  MOV R8, RZ ;  /* 0x000000ff00087202 */ /* 0x004fe40000000f00 */
[----:B0-----:R-:W-:-:S05]  /*0230*/  IADD3 R6, PT, PT, RZ, -R9, RZ ;  /* 0x80000009ff067210 */ /* 0x001fca0007ffe0ff */
[----:B------:R-:W-:Y:S01]  /*0240*/  IMAD R13, R6, R11, RZ ;  /* 0x0000000b060d7224 */ /* 0x000fe200078e02ff */
[----:B------:R-:W-:-:S03]  /*0250*/  IABS R6, R36 ;  /* 0x0000002400067213 */ /* 0x000fc60000000000 */
[----:B------:R-:W-:Y:S01]  /*0260*/  IMAD.HI.U32 R9, R9, R13, R8 ;  /* 0x0000000d09097227 */ /* 0x000fe200078e0008 */
[-C--:B------:R-:W-:Y:S02]  /*0270*/  LOP3.LUT R8, R36, R15.reuse, RZ, 0x3c, !PT ;  /* 0x0000000f24087212 */ /* 0x080fe400078e3cff */
[----:B------:R-:W-:Y:S02]  /*0280*/  LOP3.LUT R13, RZ, R15, RZ, 0x33, !PT ;  /* 0x0000000fff0d7212 */ /* 0x000fe400078e33ff */
[----:B------:R-:W-:Y:S01]  /*0290*/  ISETP.GE.AND P5, PT, R8, RZ, PT ;  /* 0x000000ff0800720c */ /* 0x000fe20003fa6270 */
[----:B------:R-:W-:-:S05]  /*02a0*/  IMAD.HI.U32 R9, R9, R6, RZ ;  /* 0x0000000609097227 */ /* 0x000fca00078e00ff */
[----:B------:R-:W-:-:S05]  /*02b0*/  IADD3 R5, PT, PT, -R9, RZ, RZ ;  /* 0x000000ff09057210 */ /* 0x000fca0007ffe1ff */
[----:B------:R-:W-:Y:S02]  /*02c0*/  IMAD R6, R11, R5, R6 ;  /* 0x000000050b067224 */ /* 0x000fe400078e0206 */
[----:B-1----:R-:W-:-:S03]  /*02d0*/  IMAD R5, R10, UR10, R39 ;  /* 0x0000000a0a057c24 */ /* 0x002fc6000f8e0227 */
[----:B------:R-:W-:Y:S02]  /*02e0*/  ISETP.GT.U32.AND P3, PT, R11, R6, PT ;  /* 0x000000060b00720c */ /* 0x000fe40003f64070 */
[C---:B---3--:R-:W-:Y:S02]  /*02f0*/  ISETP.GE.U32.AND P0, PT, R5.reuse, UR12, PT ;  /* 0x0000000c05007c0c */ /* 0x048fe4000bf06070 */
[----:B------:R-:W-:Y:S02]  /*0300*/  SHF.R.S32.HI R17, RZ, 0x1f, R5 ;  /* 0x0000001fff117819 */ /* 0x000fe40000011405 */
[----:B------:R-:W-:Y:S02]  /*0310*/  IADD3 R21, PT, PT, R5, 0x20, RZ ;  /* 0x0000002005157810 */ /* 0x000fe40007ffe0ff */
[----:B------:R-:W-:Y:S02]  /*0320*/  ISETP.GE.AND.EX P0, PT, R17, UR13, PT, P0 ;  /* 0x0000000d11007c0c */ /* 0x000fe4000bf06300 */
[----:B------:R-:W-:-:S03]  /*0330*/  SHF.R.S32.HI R19, RZ, 0x1f, R21 ;  /* 0x0000001fff137819 */ /* 0x000fc60000011415 */
[-C--:B------:R-:W-:Y:S02]  /*0340*/  @!P3 IADD3 R6, PT, PT, R6, -R11.reuse, RZ ;  /* 0x8000000b0606b210 */ /* 0x080fe40007ffe0ff */
[----:B------:R-:W-:Y:S02]  /*0350*/  @!P3 IADD3 R9, PT, PT, R9, 0x1, RZ ;  /* 0x000000010909b810 */ /* 0x000fe40007ffe0ff */
[CC--:B------:R-:W-:Y:S02]  /*0360*/  ISETP.GE.U32.AND P1, PT, R6.reuse, R11.reuse, PT ;  /* 0x0000000b0600720c */ /* 0x0c0fe40003f26070 */
[----:B------:R-:W-:Y:S02]  /*0370*/  ISETP.GT.U32.AND P4, PT, R11, R6, PT ;  /* 0x000000060b00720c */ /* 0x000fe40003f84070 */
[----:B------:R-:W-:Y:S01]  /*0380*/  IADD3 R11, PT, PT, R6, -R11, RZ ;  /* 0x8000000b060b7210 */ /* 0x000fe20007ffe0ff */
[----:B------:R-:W0:Y:S01]  /*0390*/  @!P0 LDC.64 R22, c[0x0][0x3a0] ;  /* 0x0000e800ff168b82 */ /* 0x000e220000000a00 */
[----:B------:R-:W-:-:S02]  /*03a0*/  ISETP.NE.AND P3, PT, R15, RZ, PT ;  /* 0x000000ff0f00720c */ /* 0x000fc40003f65270 */
[----:B------:R-:W-:-:S04]  /*03b0*/  SEL R6, R11, R6, !P4 ;  /* 0x000000060b067207 */ /* 0x000fc80006000000 */
[----:B------:R-:W-:Y:S01]  /*03c0*/  @!P2 IADD3 R6, PT, PT, -R6, RZ, RZ ;  /* 0x000000ff0606a210 */ /* 0x000fe20007ffe1ff */
[----:B------:R-:W1:Y:S01]  /*03d0*/  LDC.64 R10, c[0x0][0x3b8] ;  /* 0x0000ee00ff0a7b82 */ /* 0x000e620000000a00 */
[----:B------:R-:W-:Y:S02]  /*03e0*/  @P1 IADD3 R9, PT, PT, R9, 0x1, RZ ;  /* 0x0000000109091810 */ /* 0x000fe40007ffe0ff */
[----:B------:R-:W-:Y:S02]  /*03f0*/  SEL R40, R13, R6, !P3 ;  /* 0x000000060d287207 */ /* 0x000fe40005800000 */
[----:B------:R-:W-:Y:S02]  /*0400*/  MOV R12, R9 ;  /* 0x00000009000c7202 */ /* 0x000fe40000000f00 */
[----:B------:R-:W-:Y:S01]  /*0410*/  ISETP.GE.U32.AND P1, PT, R21, UR12, PT ;  /* 0x0000000c15007c0c */ /* 0x000fe2000bf26070 */
[----:B------:R-:W2:Y:S01]  /*0420*/  @!P0 LDC.64 R8, c[0x0][0x3f8] ;  /* 0x0000fe00ff088b82 */ /* 0x000ea20000000a00 */
[----:B------:R-:W-:Y:S01]  /*0430*/  @!P5 IADD3 R12, PT, PT, -R12, RZ, RZ ;  /* 0x000000ff0c0cd210 */ /* 0x000fe20007ffe1ff */
[----:B------:R-:W-:Y:S01]  /*0440*/  IMAD R15, R40, 0x1a, RZ ;  /* 0x0000001a280f7824 */ /* 0x000fe200078e02ff */
[----:B------:R-:W-:-:S02]  /*0450*/  ISETP.GE.AND.EX P1, PT, R19, UR13, PT, P1 ;  /* 0x0000000d13007c0c */ /* 0x000fc4000bf26310 */
[----:B------:R-:W-:Y:S02]  /*0460*/  SEL R13, R13, R12, !P3 ;  /* 0x0000000c0d0d7207 */ /* 0x000fe40005800000 */
[C---:B------:R-:W-:Y:S02]  /*0470*/  IADD3 R42, P2, PT, R15.reuse, R4, RZ ;  /* 0x000000040f2a7210 */ /* 0x040fe40007f5e0ff */
[----:B------:R-:W-:Y:S02]  /*0480*/  SHF.R.S32.HI R4, RZ, 0x1f, R13 ;  /* 0x0000001fff047819 */ /* 0x000fe4000001140d */
[----:B------:R-:W-:Y:S02]  /*0490*/  LEA.HI.X.SX32 R43, R15, RZ, 0x1, P2 ;  /* 0x000000ff0f2b7211 */ /* 0x000fe400010f0eff */
[----:B------:R-:W3:Y:S01]  /*04a0*/  @!P0 LDC.64 R14, c[0x0][0x398] ;  /* 0x0000e600ff0e8b82 */ /* 0x000ee20000000a00 */
[----:B------:R-:W-:Y:S02]  /*04b0*/  IMAD R4, R4, UR14, RZ ;  /* 0x0000000e04047c24 */ /* 0x000fe4000f8e02ff */
[----:B-1----:R-:W-:-:S04]  /*04c0*/  IMAD.WIDE R10, R36, 0x8, R10 ;  /* 0x00000008240a7825 */ /* 0x002fc800078e020a */
[C---:B------:R-:W-:Y:S02]  /*04d0*/  IMAD R45, R13.reuse, UR15, R4 ;  /* 0x0000000f0d2d7c24 */ /* 0x040fe4000f8e0204 */
[----:B------:R-:W4:Y:S01]  /*04e0*/  LDG.E.64 R10, desc[UR6][R10.64] ;  /* 0x000000060a0a7981 */ /* 0x000f22000c1e1b00 */
[----:B------:R-:W-:-:S04]  /*04f0*/  IMAD.WIDE.U32 R42, R13, UR14, R42 ;  /* 0x0000000e0d2a7c25 */ /* 0x000fc8000f8e002a */
[----:B--2---:R-:W-:Y:S01]  /*0500*/  @!P0 IMAD R4, R17, R8, RZ ;  /* 0x0000000811048224 */ /* 0x004fe200078e02ff */
[----:B------:R-:W-:Y:S01]  /*0510*/  IADD3 R45, PT, PT, R43, R45, RZ ;  /* 0x0000002d2b2d7210 */ /* 0x000fe20007ffe0ff */
[----:B------:R-:W1:Y:S01]  /*0520*/  @!P1 LDC.64 R16, c[0x0][0x3f8] ;  /* 0x0000fe00ff109b82 */ /* 0x000e620000000a00 */
[----:B------:R-:W-:Y:S01]  /*0530*/  @!P0 MOV R44, R42 ;  /* 0x0000002a002c8202 */ /* 0x000fe20000000f00 */
[C---:B------:R-:W-:Y:S01]  /*0540*/  @!P0 IMAD R13, R5.reuse, R9, R4 ;  /* 0x00000009050d8224 */ /* 0x040fe200078e0204 */
[----:B------:R-:W-:-:S03]  /*0550*/  IADD3 R4, PT, PT, R5, 0x40, RZ ;  /* 0x0000004005047810 */ /* 0x000fc60007ffe0ff */
[----:B------:R-:W-:Y:S01]  /*0560*/  @!P0 IMAD.WIDE.U32 R8, R5, R8, R44 ;  /* 0x0000000805088225 */ /* 0x000fe200078e002c */
[----:B------:R-:W-:Y:S02]  /*0570*/  ISETP.GE.U32.AND P2, PT, R4, UR12, PT ;  /* 0x0000000c04007c0c */ /* 0x000fe4000bf46070 */
[----:B------:R-:W-:Y:S02]  /*0580*/  SHF.R.S32.HI R20, RZ, 0x1f, R4 ;  /* 0x0000001fff147819 */ /* 0x000fe40000011404 */
[----:B------:R-:W-:Y:S02]  /*0590*/  @!P0 IADD3 R9, PT, PT, R9, R13, RZ ;  /* 0x0000000d09098210 */ /* 0x000fe40007ffe0ff */
[----:B------:R-:W-:Y:S01]  /*05a0*/  ISETP.GE.AND.EX P2, PT, R20, UR13, PT, P2 ;  /* 0x0000000d14007c0c */ /* 0x000fe2000bf46320 */
[----:B------:R-:W2:Y:S01]  /*05b0*/  @!P1 LDC.64 R12, c[0x0][0x3a0] ;  /* 0x0000e800ff0c9b82 */ /* 0x000ea20000000a00 */
[C---:B------:R-:W-:Y:S02]  /*05c0*/  @!P0 SHF.L.U32 R27, R8.reuse, 0x1, RZ ;  /* 0x00000001081b8819 */ /* 0x040fe400000006ff */
[----:B------:R-:W-:-:S05]  /*05d0*/  @!P0 SHF.L.U64.HI R26, R8, 0x1, R9 ;  /* 0x00000001081a8819 */ /* 0x000fca0000010209 */
[----:B------:R-:W2:Y:S01]  /*05e0*/  @!P1 LDC.64 R8, c[0x0][0x398] ;  /* 0x0000e600ff089b82 */ /* 0x000ea20000000a00 */
[----:B-1----:R-:W-:Y:S01]  /*05f0*/  @!P1 IMAD R18, R19, R16, RZ ;  /* 0x0000001013129224 */ /* 0x002fe200078e02ff */
[----:B------:R-:W-:Y:S02]  /*0600*/  IADD3 R5, PT, PT, R5, 0x60, RZ ;  /* 0x0000006005057810 */ /* 0x000fe40007ffe0ff */
[----:B------:R-:W-:Y:S01]  /*0610*/  @!P1 MOV R19, R45 ;  /* 0x0000002d00139202 */ /* 0x000fe20000000f00 */
[----:B------:R-:W-:Y:S01]  /*0620*/  @!P1 IMAD R17, R21, R17, R18 ;  /* 0x0000001115119224 */ /* 0x000fe200078e0212 */
[----:B------:R-:W-:Y:S02]  /*0630*/  @!P1 MOV R18, R42 ;  /* 0x0000002a00129202 */ /* 0x000fe40000000f00 */
[----:B------:R-:W1:Y:S01]  /*0640*/  @!P2 LDC.64 R24, c[0x0][0x3f8] ;  /* 0x0000fe00ff18ab82 */ /* 0x000e620000000a00 */
[----:B------:R-:W-:Y:S02]  /*0650*/  ISETP.GE.U32.AND P3, PT, R5, UR12, PT ;  /* 0x0000000c05007c0c */ /* 0x000fe4000bf66070 */
[----:B------:R-:W-:Y:S01]  /*0660*/  SHF.R.S32.HI R6, RZ, 0x1f, R5 ;  /* 0x0000001fff067819 */ /* 0x000fe20000011405 */
[----:B------:R-:W-:-:S03]  /*0670*/  @!P1 IMAD.WIDE.U32 R18, R21, R16, R18 ;  /* 0x0000001015129225 */ /* 0x000fc600078e0012 */
[----:B------:R-:W-:Y:S02]  /*0680*/  ISETP.GE.AND.EX P3, PT, R6, UR13, PT, P3 ;  /* 0x0000000d06007c0c */ /* 0x000fe4000bf66330 */
[----:B------:R-:W-:Y:S02]  /*0690*/  @!P1 IADD3 R19, PT, PT, R19, R17, RZ ;  /* 0x0000001113139210 */ /* 0x000fe40007ffe0ff */
[C---:B------:R-:W-:Y:S02]  /*06a0*/  @!P1 SHF.L.U32 R17, R18.reuse, 0x1, RZ ;  /* 0x0000000112119819 */ /* 0x040fe400000006ff */
[C---:B---3--:R-:W-:Y:S02]  /*06b0*/  @!P0 IADD3 R14, P5, PT, R27.reuse, R14, RZ ;  /* 0x0000000e1b0e8210 */ /* 0x048fe40007fbe0ff */
[----:B0-----:R-:W-:Y:S02]  /*06c0*/  @!P0 IADD3 R22, P4, PT, R27, R22, RZ ;  /* 0x000000161b168210 */ /* 0x001fe40007f9e0ff */
[----:B------:R-:W-:-:S02]  /*06d0*/  @!P1 SHF.L.U64.HI R18, R18, 0x1, R19 ;  /* 0x0000000112129819 */ /* 0x000fc40000010213 */
[C---:B--2---:R-:W-:Y:S02]  /*06e0*/  @!P1 IADD3 R8, P6, PT, R17.reuse, R8, RZ ;  /* 0x0000000811089210 */ /* 0x044fe40007fde0ff */
[C---:B------:R-:W-:Y:S02]  /*06f0*/  @!P0 IADD3.X R15, PT, PT, R26.reuse, R15, RZ, P5, !PT ;  /* 0x0000000f1a0f8210 */ /* 0x040fe40002ffe4ff */
[----:B------:R-:W-:Y:S02]  /*0700*/  CS2R R32, SRZ ;  /* 0x0000000000207805 */ /* 0x000fe4000001ff00 */
[----:B------:R-:W-:Y:S02]  /*0710*/  @!P0 IADD3.X R23, PT, PT, R26, R23, RZ, P4, !PT ;  /* 0x000000171a178210 */ /* 0x000fe400027fe4ff */
[----:B------:R-:W-:Y:S02]  /*0720*/  @!P1 IADD3 R12, P5, PT, R17, R12, RZ ;  /* 0x0000000c110c9210 */ /* 0x000fe40007fbe0ff */
[----:B----4-:R-:W-:Y:S01]  /*0730*/  ISETP.NE.AND P4, PT, RZ, UR5, PT ;  /* 0x00000005ff007c0c */ /* 0x010fe2000bf85270 */
[----:B------:R-:W0:Y:S01]  /*0740*/  @!P3 LDC.64 R16, c[0x0][0x3f8] ;  /* 0x0000fe00ff10bb82 */ /* 0x000e220000000a00 */
[----:B------:R-:W-:-:S02]  /*0750*/  @!P1 IADD3.X R9, PT, PT, R18, R9, RZ, P6, !PT ;  /* 0x0000000912099210 */ /* 0x000fc400037fe4ff */
[----:B------:R-:W-:Y:S02]  /*0760*/  CS2R R34, SRZ ;  /* 0x0000000000227805 */ /* 0x000fe4000001ff00 */
[----:B------:R-:W-:Y:S01]  /*0770*/  @!P1 IADD3.X R13, PT, PT, R18, R13, RZ, P5, !PT ;  /* 0x0000000d120d9210 */ /* 0x000fe20002ffe4ff */
[----:B-1----:R-:W-:Y:S01]  /*0780*/  @!P2 IMAD R20, R20, R24, RZ ;  /* 0x000000181414a224 */ /* 0x002fe200078e02ff */
[----:B------:R1:W5:Y:S01]  /*0790*/  @!P1 LDG.E R32, desc[UR6][R8.64] ;  /* 0x0000000608209981 */ /* 0x000362000c1e1900 */
[----:B------:R-:W2:Y:S03]  /*07a0*/  @!P2 LDC.64 R18, c[0x0][0x3a0] ;  /* 0x0000e800ff12ab82 */ /* 0x000ea60000000a00 */
[----:B------:R3:W5:Y:S04]  /*07b0*/  @!P0 LDG.E R35, desc[UR6][R22.64] ;  /* 0x0000000616238981 */ /* 0x000768000c1e1900 */
[----:B------:R-:W5:Y:S01]  /*07c0*/  @!P0 LDG.E R34, desc[UR6][R14.64] ;  /* 0x000000060e228981 */ /* 0x000f62000c1e1900 */
[----:B-1----:R-:W-:Y:S01]  /*07d0*/  @!P2 MOV R8, R42 ;  /* 0x0000002a0008a202 */ /* 0x002fe20000000f00 */
[----:B------:R-:W1:Y:S01]  /*07e0*/  @P4 LDC.64 R26, c[0x0][0x3b0] ;  /* 0x0000ec00ff1a4b82 */ /* 0x000e620000000a00 */
[----:B------:R-:W-:Y:S01]  /*07f0*/  @!P2 MOV R9, R45 ;  /* 0x0000002d0009a202 */ /* 0x000fe20000000f00 */
[----:B------:R4:W5:Y:S01]  /*0800*/  @!P1 LDG.E R33, desc[UR6][R12.64] ;  /* 0x000000060c219981 */ /* 0x000962000c1e1900 */
[----:B---3--:R-:W-:-:S02]  /*0810*/  @!P2 IMAD R23, R4, R25, R20 ;  /* 0x000000190417a224 */ /* 0x008fc400078e0214 */
[----:B------:R-:W-:-:S03]  /*0820*/  @!P2 IMAD.WIDE.U32 R24, R4, R24, R8 ;  /* 0x000000180418a225 */ /* 0x000fc600078e0008 */
[----:B------:R-:W3:Y:S02]  /*0830*/  @!P2 LDC.64 R8, c[0x0][0x398] ;  /* 0x0000e600ff08ab82 */ /* 0x000ee40000000a00 */
[----:B------:R-:W-:-:S06]  /*0840*/  @!P2 IADD3 R23, PT, PT, R25, R23, RZ ;  /* 0x000000171917a210 */ /* 0x000fcc0007ffe0ff */
[----:B------:R-:W3:Y:S01]  /*0850*/  LDC.64 R20, c[0x0][0x3a8] ;  /* 0x0000ea00ff147b82 */ /* 0x000ee20000000a00 */
[----:B------:R-:W-:-:S07]  /*0860*/  @!P2 SHF.L.U32 R28, R24, 0x1, RZ ;  /* 0x00000001181ca819 */ /* 0x000fce00000006ff */
[----:B----4-:R-:W4:Y:S08]  /*0870*/  @!P3 LDC.64 R12, c[0x0][0x3a0] ;  /* 0x0000e800ff0cbb82 */ /* 0x010f300000000a00 */
[----:B------:R-:W4:Y:S01]  /*0880*/  @!P3 LDC.64 R14, c[0x0][0x398] ;  /* 0x0000e600ff0ebb82 */ /* 0x000f220000000a00 */
[----:B------:R-:W-:Y:S01]  /*0890*/  @!P2 SHF.L.U64.HI R24, R24, 0x1, R23 ;  /* 0x000000011818a819 */ /* 0x000fe20000010217 */
[----:B0-----:R-:W-:Y:S01]  /*08a0*/  @!P3 IMAD R6, R6, R16, RZ ;  /* 0x000000100606b224 */ /* 0x001fe200078e02ff */
[----:B------:R-:W-:-:S02]  /*08b0*/  @!P3 MOV R22, R42 ;  /* 0x0000002a0016b202 */ /* 0x000fc40000000f00 */
[----:B------:R-:W-:Y:S01]  /*08c0*/  @!P3 MOV R23, R45 ;  /* 0x0000002d0017b202 */ /* 0x000fe20000000f00 */
[C---:B------:R-:W-:Y:S01]  /*08d0*/  @!P3 IMAD R17, R5.reuse, R17, R6 ;  /* 0x000000110511b224 */ /* 0x040fe200078e0206 */
[----:B------:R-:W-:Y:S01]  /*08e0*/  LOP3.LUT R4, R38, 0xffff, RZ, 0xc0, !PT ;  /* 0x0000ffff26047812 */ /* 0x000fe200078ec0ff */
[----:B------:R-:W-:Y:S01]  /*08f0*/  @!P3 IMAD.WIDE.U32 R22, R5, R16, R22 ;  /* 0x000000100516b225 */ /* 0x000fe200078e0016 */
[----:B--2---:R-:W-:-:S03]  /*0900*/  @!P2 IADD3 R18, P0, PT, R28, R18, RZ ;  /* 0x000000121c12a210 */ /* 0x004fc60007f1e0ff */
[----:B------:R-:W-:Y:S01]  /*0910*/  IMAD R25, R40, 0x1a, R4 ;  /* 0x0000001a28197824 */ /* 0x000fe200078e0204 */
[----:B------:R-:W-:Y:S02]  /*0920*/  @!P3 IADD3 R23, PT, PT, R23, R17, RZ ;  /* 0x000000111717b210 */ /* 0x000fe40007ffe0ff */
[----:B------:R-:W-:Y:S01]  /*0930*/  @!P3 SHF.L.U32 R17, R22, 0x1, RZ ;  /* 0x000000011611b819 */ /* 0x000fe200000006ff */
[C---:B-1----:R-:W-:Y:S01]  /*0940*/  @P4 IMAD.WIDE R26, R25.reuse, 0x2, R26 ;  /* 0x00000002191a4825 */ /* 0x042fe200078e021a */
[----:B------:R-:W-:Y:S02]  /*0950*/  @!P2 IADD3.X R19, PT, PT, R24, R19, RZ, P0, !PT ;  /* 0x000000131813a210 */ /* 0x000fe400007fe4ff */
[----:B---3--:R-:W-:Y:S01]  /*0960*/  @!P2 IADD3 R16, P0, PT, R28, R8, RZ ;  /* 0x000000081c10a210 */ /* 0x008fe20007f1e0ff */
[----:B------:R-:W-:Y:S01]  /*0970*/  IMAD.WIDE R20, R25, 0x2, R20 ;  /* 0x0000000219147825 */ /* 0x000fe200078e0214 */
[----:B------:R-:W-:Y:S02]  /*0980*/  @!P3 SHF.L.U64.HI R22, R22, 0x1, R23 ;  /* 0x000000011616b819 */ /* 0x000fe40000010217 */
[----:B------:R-:W-:-:S02]  /*0990*/  CS2R R30, SRZ ;  /* 0x00000000001e7805 */ /* 0x000fc4000001ff00 */
[C---:B----4-:R-:W-:Y:S01]  /*09a0*/  @!P3 IADD3 R12, P1, PT, R17.reuse, R12, RZ ;  /* 0x0000000c110cb210 */ /* 0x050fe20007f3e0ff */
[----:B------:R-:W2:Y:S01]  /*09b0*/  @P4 LDG.E.U16 R5, desc[UR6][R26.64] ;  /* 0x000000061a054981 */ /* 0x000ea2000c1e1500 */
[----:B------:R-:W-:Y:S02]  /*09c0*/  @!P3 IADD3 R8, P5, PT, R17, R14, RZ ;  /* 0x0000000e1108b210 */ /* 0x000fe40007fbe0ff */
[----:B------:R-:W-:Y:S02]  /*09d0*/  CS2R R28, SRZ ;  /* 0x00000000001c7805 */ /* 0x000fe4000001ff00 */
[----:B------:R-:W-:Y:S01]  /*09e0*/  @!P2 IADD3.X R17, PT, PT, R24, R9, RZ, P0, !PT ;  /* 0x000000091811a210 */ /* 0x000fe200007fe4ff */
[----:B------:R0:W3:Y:S01]  /*09f0*/  @P4 LDG.E.U16 R6, desc[UR6][R26.64+0x2] ;  /* 0x000002061a064981 */ /* 0x0000e2000c1e1500 */
[C---:B------:R-:W-:Y:S02]  /*0a00*/  @!P3 IADD3.X R13, PT, PT, R22.reuse, R13, RZ, P1, !PT ;  /* 0x0000000d160db210 */ /* 0x040fe40000ffe4ff */
[----:B------:R-:W-:Y:S01]  /*0a10*/  @!P3 IADD3.X R9, PT, PT, R22, R15, RZ, P5, !PT ;  /* 0x0000000f1609b210 */ /* 0x000fe20002ffe4ff */
[----:B------:R-:W4:Y:S04]  /*0a20*/  LDG.E.U16 R14, desc[UR6][R20.64] ;  /* 0x00000006140e7981 */ /* 0x000f28000c1e1500 */
[----:B------:R-:W4:Y:S04]  /*0a30*/  LDG.E.U16 R15, desc[UR6][R20.64+0x2] ;  /* 0x00000206140f7981 */ /* 0x000f28000c1e1500 */
[----:B------:R1:W5:Y:S04]  /*0a40*/  @!P2 LDG.E R31, desc[UR6][R18.64] ;  /* 0x00000006121fa981 */ /* 0x000368000c1e1900 */
[----:B------:R1:W5:Y:S04]  /*0a50*/  @!P2 LDG.E R30, desc[UR6][R16.64] ;  /* 0x00000006101ea981 */ /* 0x000368000c1e1900 */
[----:B------:R1:W5:Y:S04]  /*0a60*/  @!P3 LDG.E R29, desc[UR6][R12.64] ;  /* 0x000000060c1db981 */ /* 0x000368000c1e1900 */
[----:B------:R1:W5:Y:S01]  /*0a70*/  @!P3 LDG.E R28, desc[UR6][R8.64] ;  /* 0x00000006081cb981 */ /* 0x000362000c1e1900 */
[----:B------:R-:W-:Y:S01]  /*0a80*/  UISETP.NE.AND UP1, UPT, UR5, URZ, UPT ;  /* 0x000000ff0500728c */ /* 0x000fe2000bf25270 */
[----:B0-----:R-:W-:Y:S01]  /*0a90*/  CS2R R26, SRZ ;  /* 0x00000000001a7805 */ /* 0x001fe2000001ff00 */
[----:B------:R-:W-:Y:S01]  /*0aa0*/  UMOV UR8, 0x3f800000 ;  /* 0x3f80000000087882 */ /* 0x000fe20000000000 */
[----:B------:R-:W-:-:S13]  /*0ab0*/  R2UR UR11, R10 ;  /* 0x000000000a0b72ca */ /* 0x000fda00000e0000 */
        /* <DEDUP_REMOVED lines=10> */
[----:B--2---:R-:W-:Y:S02]  /*0b60*/  @P4 SHF.L.U32 R27, R5, 0x10, RZ ;  /* 0x00000010051b4819 */ /* 0x004fe400000006ff */
[----:B---3--:R-:W-:Y:S02]  /*0b70*/  @P4 SHF.L.U32 R26, R6, 0x10, RZ ;  /* 0x00000010061a4819 */ /* 0x008fe400000006ff */
[----:B----4-:R-:W-:Y:S02]  /*0b80*/  SHF.L.U32 R5, R14, 0x10, RZ ;  /* 0x000000100e057819 */ /* 0x010fe400000006ff */
[----:B------:R-:W-:Y:S01]  /*0b90*/  SHF.L.U32 R6, R15, 0x10, RZ ;  /* 0x000000100f067819 */ /* 0x000fe200000006ff */
[----:B-1----:R-:W-:Y:S06]  /*0ba0*/  BRA.U UP1, `(.L_x_861) ;  /* 0x0000000501247547 */ /* 0x002fec000b800000 */
        /* <DEDUP_REMOVED lines=40> */
[----:B------:R-:W-:Y:S01]  /*0e30*/  FMUL.FTZ R15, R5, R12 ;  /* 0x0000000c050f7220 */ /* 0x000fe20000410000 */
[----:B------:R-:W-:Y:S01]  /*0e40*/  FMUL.FTZ R17, R17, UR8 ;  /* 0x0000000811117c20 */ /* 0x000fe20008410000 */
[----:B------:R-:W-:-:S02]  /*0e50*/  HADD2.F32 R13, -RZ, R30.H1_H1 ;  /* 0x3000001eff0d7230 */ /* 0x000fc40000004100 */
[----:B------:R-:W-:Y:S01]  /*0e60*/  FADD.FTZ R16, R16, -UR11 ;  /* 0x8000000b10107e21 */ /* 0x000fe20008010000 */
[--C-:B------:R-:W-:Y:S02]  /*0e70*/  HADD2.F32 R21, -RZ, R29.reuse.H0_H0 ;  /* 0x2000001dff157230 */ /* 0x100fe40000004100 */
[----:B------:R-:W-:Y:S01]  /*0e80*/  FADD.FTZ R18, R20, R15 ;  /* 0x0000000f14127221 */ /* 0x000fe20000010000 */
[----:B------:R-:W-:Y:S01]  /*0e90*/  FFMA.FTZ R19, R17, R15, R14 ;  /* 0x0000000f11137223 */ /* 0x000fe2000001000e */
[----:B------:R-:W-:Y:S01]  /*0ea0*/  FMUL.FTZ R15, R6, R13 ;  /* 0x0000000d060f7220 */ /* 0x000fe20000410000 */
[----:B------:R-:W-:Y:S01]  /*0eb0*/  FMUL.FTZ R16, R16, UR8 ;  /* 0x0000000810107c20 */ /* 0x000fe20008410000 */
[----:B------:R-:W-:Y:S01]  /*0ec0*/  FFMA.FTZ R11, R12, R17, R11 ;  /* 0x000000110c0b7223 */ /* 0x000fe2000001000b */
[----:B------:R-:W-:Y:S02]  /*0ed0*/  HADD2.F32 R14, -RZ, R28.H0_H0 ;  /* 0x2000001cff0e7230 */ /* 0x000fe40000004100 */
[----:B------:R-:W-:Y:S01]  /*0ee0*/  FADD.FTZ R17, R21, -UR11 ;  /* 0x8000000b15117e21 */ /* 0x000fe20008010000 */
[----:B------:R-:W-:-:S02]  /*0ef0*/  HADD2.F32 R21, -RZ, R29.H1_H1 ;  /* 0x3000001dff157230 */ /* 0x000fc40000004100 */
[----:B------:R-:W-:Y:S01]  /*0f00*/  FADD.FTZ R18, R15, R18 ;  /* 0x000000120f127221 */ /* 0x000fe20000010000 */
[----:B------:R-:W-:Y:S01]  /*0f10*/  FFMA.FTZ R20, R16, R15, R19 ;  /* 0x0000000f10147223 */ /* 0x000fe20000010013 */
[----:B------:R-:W-:Y:S02]  /*0f20*/  HADD2.F32 R15, -RZ, R28.H1_H1 ;  /* 0x3000001cff0f7230 */ /* 0x000fe40000004100 */
[----:B------:R-:W-:Y:S01]  /*0f30*/  FMUL.FTZ R23, R5, R14 ;  /* 0x0000000e05177220 */ /* 0x000fe20000410000 */
[----:B------:R-:W-:Y:S01]  /*0f40*/  FMUL.FTZ R17, R17, UR8 ;  /* 0x0000000811117c20 */ /* 0x000fe20008410000 */
[----:B------:R-:W-:Y:S01]  /*0f50*/  FADD.FTZ R19, R8, R12 ;  /* 0x0000000c08137221 */ /* 0x000fe20000010000 */
        /* <DEDUP_REMOVED lines=9> */
[----:B------:R-:W-:Y:S01]  /*0ff0*/  FFMA.FTZ R12, R18, R23, R25 ;  /* 0x00000017120c7223 */ /* 0x000fe20000010019 */
[----:B------:R-:W-:Y:S01]  /*1000*/  FADD.FTZ R10, R19, R14 ;  /* 0x0000000e130a7221 */ /* 0x000fe20000010000 */
[----:B------:R-:W-:Y:S01]  /*1010*/  FADD.FTZ R11, R20, R15 ;  /* 0x0000000f140b7221 */ /* 0x000fe20000010000 */
[----:B------:R-:W-:Y:S01]  /*1020*/  FFMA.FTZ R9, R15, R18, R16 ;  /* 0x000000120f097223 */ /* 0x000fe20000010010 */
[----:B------:R-:W-:Y:S06]  /*1030*/  BRA `(.L_x_862) ;  /* 0x0000000800407947 */ /* 0x000fec0003800000 */
.L_x_861:
        /* <DEDUP_REMOVED lines=9> */
[----:B------:R-:W-:Y:S01]  /*10d0*/  FMUL.FTZ R9, R9, UR8 ;  /* 0x0000000809097c20 */ /* 0x000fe20008410000 */
[----:B------:R-:W-:Y:S01]  /*10e0*/  FADD.FTZ R11, R11, -UR11 ;  /* 0x8000000b0b0b7e21 */ /* 0x000fe20008010000 */
[--C-:B------:R-:W-:Y:S01]  /*10f0*/  FFMA.FTZ R12, R5, R8, R27.reuse ;  /* 0x00000008050c7223 */ /* 0x100fe2000001001b */
[----:B------:R-:W-:Y:S01]  /*1100*/  FMUL.FTZ R10, R10, UR8 ;  /* 0x000000080a0a7c20 */ /* 0x000fe20008410000 */
[--C-:B------:R-:W-:Y:S01]  /*1110*/  FFMA.FTZ R15, R6, R9, R26.reuse ;  /* 0x00000009060f7223 */ /* 0x100fe2000001001a */
[----:B------:R-:W-:Y:S01]  /*1120*/  FMUL.FTZ R11, R11, UR8 ;  /* 0x000000080b0b7c20 */ /* 0x000fe20008410000 */
[----:B------:R-:W-:Y:S01]  /*1130*/  FMUL.FTZ R14, R12, -1.4426950216293334961 ;  /* 0xbfb8aa3b0c0e7820 */ /* 0x000fe20000410000 */
[----:B------:R-:W-:Y:S01]  /*1140*/  FFMA.FTZ R23, R5, R10, R27 ;  /* 0x0000000a05177223 */ /* 0x000fe2000001001b */
[----:B------:R-:W-:Y:S01]  /*1150*/  FMUL.FTZ R16, R15, -1.4426950216293334961 ;  /* 0xbfb8aa3b0f107820 */ /* 0x000fe20000410000 */
[----:B------:R-:W-:Y:S01]  /*1160*/  FFMA.FTZ R19, R6, R11, R26 ;  /* 0x0000000b06137223 */ /* 0x000fe2000001001a */
[----:B------:R-:W-:-:S02]  /*1170*/  HADD2.F32 R25, -RZ, R34.H1_H1 ;  /* 0x30000022ff197230 */ /* 0x000fc40000004100 */
[----:B------:R-:W-:Y:S01]  /*1180*/  FMUL.FTZ R20, R23, -1.4426950216293334961 ;  /* 0xbfb8aa3b17147820 */ /* 0x000fe20000410000 */
[----:B------:R-:W0:Y:S01]  /*1190*/  MUFU.EX2 R14, R14 ;  /* 0x0000000e000e7308 */ /* 0x000e220000000800 */
[----:B------:R-:W-:-:S03]  /*11a0*/  FMUL.FTZ R22, R19, -1.4426950216293334961 ;  /* 0xbfb8aa3b13167820 */ /* 0x000fc60000410000 */
[----:B------:R-:W1:Y:S04]  /*11b0*/  MUFU.EX2 R16, R16 ;  /* 0x0000001000107308 */ /* 0x000e680000000800 */
[----:B------:R-:W2:Y:S04]  /*11c0*/  MUFU.EX2 R20, R20 ;  /* 0x0000001400147308 */ /* 0x000ea80000000800 */
[----:B------:R-:W3:Y:S01]  /*11d0*/  MUFU.EX2 R22, R22 ;  /* 0x0000001600167308 */ /* 0x000ee20000000800 */
[----:B0-----:R-:W-:Y:S01]  /*11e0*/  FADD.FTZ R13, R14, 1 ;  /* 0x3f8000000e0d7421 */ /* 0x001fe20000010000 */
[----:B-1----:R-:W-:Y:S01]  /*11f0*/  FADD.FTZ R14, R16, 1 ;  /* 0x3f800000100e7421 */ /* 0x002fe20000010000 */
[----:B------:R-:W-:-:S04]  /*1200*/  HADD2.F32 R16, -RZ, R31.H1_H1 ;  /* 0x3000001fff107230 */ /* 0x000fc80000004100 */
[----:B------:R-:W0:Y:S01]  /*1210*/  MUFU.RCP R13, R13 ;  /* 0x0000000d000d7308 */ /* 0x000e220000001000 */
[----:B--2---:R-:W-:Y:S01]  /*1220*/  FADD.FTZ R18, R20, 1 ;  /* 0x3f80000014127421 */ /* 0x004fe20000010000 */
[----:B---3--:R-:W-:Y:S01]  /*1230*/  FADD.FTZ R17, R22, 1 ;  /* 0x3f80000016117421 */ /* 0x008fe20000010000 */
[----:B------:R-:W-:-:S05]  /*1240*/  HADD2.F32 R22, -RZ, R32.H1_H1 ;  /* 0x30000020ff167230 */ /* 0x000fca0000004100 */
[----:B------:R-:W1:Y:S08]  /*1250*/  MUFU.RCP R14, R14 ;  /* 0x0000000e000e7308 */ /* 0x000e700000001000 */
[----:B------:R-:W2:Y:S01]  /*1260*/  MUFU.RCP R18, R18 ;  /* 0x0000001200127308 */ /* 0x000ea20000001000 */
[----:B0-----:R-:W-:Y:S01]  /*1270*/  FADD.FTZ R21, -R13, 1 ;  /* 0x3f8000000d157421 */ /* 0x001fe20000010100 */
[----:B------:R-:W-:Y:S01]  /*1280*/  FMUL.FTZ R24, R24, R13 ;  /* 0x0000000d18187220 */ /* 0x000fe20000410000 */
[----:B------:R-:W-:-:S02]  /*1290*/  HADD2.F32 R13, -RZ, R31.H0_H0 ;  /* 0x2000001fff0d7230 */ /* 0x000fc40000004100 */
[----:B------:R-:W-:-:S03]  /*12a0*/  FFMA.FTZ R21, R12, R21, 1 ;  /* 0x3f8000000c157423 */ /* 0x000fc60000010015 */
[----:B------:R-:W0:Y:S01]  /*12b0*/  MUFU.RCP R17, R17 ;  /* 0x0000001100117308 */ /* 0x000e220000001000 */
[----:B------:R-:W-:Y:S01]  /*12c0*/  FADD.FTZ R20, R13, -UR11 ;  /* 0x8000000b0d147e21 */ /* 0x000fe20008010000 */
[----:B-1----:R-:W-:Y:S01]  /*12d0*/  FADD.FTZ R12, -R14, 1 ;  /* 0x3f8000000e0c7421 */ /* 0x002fe20000010100 */
[----:B------:R-:W-:Y:S02]  /*12e0*/  HADD2.F32 R13, -RZ, R32.H0_H0 ;  /* 0x20000020ff0d7230 */ /* 0x000fe40000004100 */
[----:B------:R-:W-:Y:S01]  /*12f0*/  FMUL.FTZ R14, R25, R14 ;  /* 0x0000000e190e7220 */ /* 0x000fe20000410000 */
[----:B------:R-:W-:Y:S01]  /*1300*/  FMUL.FTZ R24, R24, R21 ;  /* 0x0000001518187220 */ /* 0x000fe20000410000 */
[----:B------:R-:W-:Y:S01]  /*1310*/  FFMA.FTZ R15, R15, R12, 1 ;  /* 0x3f8000000f0f7423 */ /* 0x000fe2000001000c */
[----:B--2---:R-:W-:Y:S01]  /*1320*/  FADD.FTZ R12, -R18, 1 ;  /* 0x3f800000120c7421 */ /* 0x004fe20000010100 */
[----:B------:R-:W-:Y:S01]  /*1330*/  FMUL.FTZ R18, R13, R18 ;  /* 0x000000120d127220 */ /* 0x000fe20000410000 */
[----:B------:R-:W-:Y:S01]  /*1340*/  FADD.FTZ R13, R16, -UR11 ;  /* 0x8000000b100d7e21 */ /* 0x000fe20008010000 */
[----:B------:R-:W-:Y:S01]  /*1350*/  FMUL.FTZ R14, R14, R15 ;  /* 0x0000000f0e0e7220 */ /* 0x000fe20000410000 */
[----:B------:R-:W-:Y:S01]  /*1360*/  FFMA.FTZ R23, R23, R12, 1 ;  /* 0x3f80000017177423 */ /* 0x000fe2000001000c */
[----:B------:R-:W-:Y:S01]  /*1370*/  FMUL.FTZ R12, R20, UR8 ;  /* 0x00000008140c7c20 */ /* 0x000fe20008410000 */
[----:B------:R-:W-:Y:S01]  /*1380*/  FMUL.FTZ R13, R13, UR8 ;  /* 0x000000080d0d7c20 */ /* 0x000fe20008410000 */
[----:B0-----:R-:W-:-:S02]  /*1390*/  FADD.FTZ R20, -R17, 1 ;  /* 0x3f80000011147421 */ /* 0x001fc40000010100 */
[----:B------:R-:W-:Y:S01]  /*13a0*/  FFMA.FTZ R16, R5, R12, R27 ;  /* 0x0000000c05107223 */ /* 0x000fe2000001001b */
[----:B------:R-:W-:Y:S01]  /*13b0*/  FMUL.FTZ R22, R22, R17 ;  /* 0x0000001116167220 */ /* 0x000fe20000410000 */
[----:B------:R-:W-:Y:S01]  /*13c0*/  FFMA.FTZ R17, R6, R13, R26 ;  /* 0x0000000d06117223 */ /* 0x000fe2000001001a */
[----:B------:R-:W-:Y:S01]  /*13d0*/  FFMA.FTZ R19, R19, R20, 1 ;  /* 0x3f80000013137423 */ /* 0x000fe20000010014 */
[----:B------:R-:W-:Y:S01]  /*13e0*/  FMUL.FTZ R25, R16, -1.4426950216293334961 ;  /* 0xbfb8aa3b10197820 */ /* 0x000fe20000410000 */
[----:B------:R-:W-:Y:S01]  /*13f0*/  FMUL.FTZ R23, R18, R23 ;  /* 0x0000001712177220 */ /* 0x000fe20000410000 */
[----:B------:R-:W-:Y:S01]  /*1400*/  FMUL.FTZ R41, R17, -1.4426950216293334961 ;  /* 0xbfb8aa3b11297820 */ /* 0x000fe20000410000 */
[----:B------:R-:W-:Y:S01]  /*1410*/  FMUL.FTZ R15, R22, R19 ;  /* 0x00000013160f7220 */ /* 0x000fe20000410000 */
[--C-:B------:R-:W-:Y:S02]  /*1420*/  HADD2.F32 R22, -RZ, R30.reuse.H1_H1 ;  /* 0x3000001eff167230 */ /* 0x100fe40000004100 */
[----:B------:R-:W0:Y:S04]  /*1430*/  MUFU.EX2 R25, R25 ;  /* 0x0000001900197308 */ /* 0x000e280000000800 */
[----:B------:R-:W1:Y:S01]  /*1440*/  MUFU.EX2 R41, R41 ;  /* 0x0000002900297308 */ /* 0x000e620000000800 */
[----:B0-----:R-:W-:Y:S01]  /*1450*/  FADD.FTZ R20, R25, 1 ;  /* 0x3f80000019147421 */ /* 0x001fe20000010000 */
[----:B------:R-:W-:-:S02]  /*1460*/  HADD2.F32 R25, -RZ, R30.H0_H0 ;  /* 0x2000001eff197230 */ /* 0x000fc40000004100 */
[----:B-1----:R-:W-:Y:S01]  /*1470*/  FADD.FTZ R21, R41, 1 ;  /* 0x3f80000029157421 */ /* 0x002fe20000010000 */
[----:B------:R-:W-:Y:S02]  /*1480*/  FFMA.FTZ R41, R8, R24, RZ ;  /* 0x0000001808297223 */ /* 0x000fe400000100ff */
[----:B------:R-:W0:Y:S02]  /*1490*/  MUFU.RCP R20, R20 ;  /* 0x0000001400147308 */ /* 0x000e240000001000 */
[----:B------:R-:W-:-:S06]  /*14a0*/  FFMA.FTZ R41, R10, R23, R41 ;  /* 0x000000170a297223 */ /* 0x000fcc0000010029 */
[----:B------:R-:W1:Y:S01]  /*14b0*/  MUFU.RCP R21, R21 ;  /* 0x0000001500157308 */ /* 0x000e620000001000 */
[----:B0-----:R-:W-:-:S04]  /*14c0*/  FADD.FTZ R19, -R20, 1 ;  /* 0x3f80000014137421 */ /* 0x001fc80000010100 */
[----:B------:R-:W-:Y:S01]  /*14d0*/  FFMA.FTZ R16, R16, R19, 1 ;  /* 0x3f80000010107423 */ /* 0x000fe20000010013 */
[----:B------:R-:W-:Y:S01]  /*14e0*/  FMUL.FTZ R19, R25, R20 ;  /* 0x0000001419137220 */ /* 0x000fe20000410000 */
[----:B------:R-:W-:Y:S02]  /*14f0*/  HADD2.F32 R20, -RZ, R29.H0_H0 ;  /* 0x2000001dff147230 */ /* 0x000fe40000004100 */
[----:B-1----:R-:W-:Y:S01]  /*1500*/  FADD.FTZ R18, -R21, 1 ;  /* 0x3f80000015127421 */ /* 0x002fe20000010100 */
[----:B------:R-:W-:Y:S01]  /*1510*/  FMUL.FTZ R16, R19, R16 ;  /* 0x0000001013107220 */ /* 0x000fe20000410000 */
[----:B------:R-:W-:Y:S01]  /*1520*/  FMUL.FTZ R19, R5, R24 ;  /* 0x0000001805137220 */ /* 0x000fe20000410000 */
[----:B------:R-:W-:Y:S01]  /*1530*/  FADD.FTZ R24, RZ, R24 ;  /* 0x00000018ff187221 */ /* 0x000fe20000010000 */
[----:B------:R-:W-:Y:S01]  /*1540*/  FFMA.FTZ R18, R17, R18, 1 ;  /* 0x3f80000011127423 */ /* 0x000fe20000010012 */
[----:B------:R-:W-:Y:S01]  /*1550*/  FMUL.FTZ R17, R22, R21 ;  /* 0x0000001516117220 */ /* 0x000fe20000410000 */
[----:B------:R-:W-:Y:S01]  /*1560*/  FFMA.FTZ R22, R8, R19, RZ ;  /* 0x0000001308167223 */ /* 0x000fe200000100ff */
[----:B------:R-:W-:Y:S01]  /*1570*/  FADD.FTZ R21, RZ, R19 ;  /* 0x00000013ff157221 */ /* 0x000fe20000010000 */
[----:B------:R-:W-:Y:S01]  /*1580*/  FADD.FTZ R25, R24, R23 ;  /* 0x0000001718197221 */ /* 0x000fe20000010000 */
[----:B------:R-:W-:Y:S01]  /*1590*/  FMUL.FTZ R17, R17, R18 ;  /* 0x0000001211117220 */ /* 0x000fe20000410000 */
[----:B------:R-:W-:Y:S01]  /*15a0*/  FADD.FTZ R18, R20, -UR11 ;  /* 0x8000000b14127e21 */ /* 0x000fe20008010000 */
[----:B------:R-:W-:Y:S01]  /*15b0*/  FMUL.FTZ R20, R6, R14 ;  /* 0x0000000e06147220 */ /* 0x000fe20000410000 */
[----:B------:R-:W-:Y:S01]  /*15c0*/  FMUL.FTZ R8, R5, R23 ;  /* 0x0000001705087220 */ /* 0x000fe20000410000 */
[----:B------:R-:W-:Y:S01]  /*15d0*/  FFMA.FTZ R41, R12, R16, R41 ;  /* 0x000000100c297223 */ /* 0x000fe20000010029 */
[----:B------:R-:W-:Y:S01]  /*15e0*/  FMUL.FTZ R18, R18, UR8 ;  /* 0x0000000812127c20 */ /* 0x000fe20008410000 */
[----:B------:R-:W-:Y:S01]  /*15f0*/  FFMA.FTZ R19, R9, R20, R22 ;  /* 0x0000001409137223 */ /* 0x000fe20000010016 */
[----:B------:R-:W-:-:S02]  /*1600*/  FADD.FTZ R20, R20, R21 ;  /* 0x0000001514147221 */ /* 0x000fc40000010000 */
[----:B------:R-:W-:Y:S01]  /*1610*/  FFMA.FTZ R21, R5, R18, R27 ;  /* 0x0000001205157223 */ /* 0x000fe2000001001b */
[----:B------:R-:W-:Y:S01]  /*1620*/  FFMA.FTZ R10, R10, R8, R19 ;  /* 0x000000080a0a7223 */ /* 0x000fe20000010013 */
[----:B------:R-:W-:Y:S02]  /*1630*/  HADD2.F32 R19, -RZ, R28.H0_H0 ;  /* 0x2000001cff137230 */ /* 0x000fe40000004100 */
[----:B------:R-:W-:Y:S01]  /*1640*/  FADD.FTZ R20, R20, R8 ;  /* 0x0000000814147221 */ /* 0x000fe20000010000 */
[----:B------:R-:W-:Y:S01]  /*1650*/  FMUL.FTZ R22, R21, -1.4426950216293334961 ;  /* 0xbfb8aa3b15167820 */ /* 0x000fe20000410000 */
[----:B------:R-:W-:Y:S01]  /*1660*/  FFMA.FTZ R8, R9, R14, RZ ;  /* 0x0000000e09087223 */ /* 0x000fe200000100ff */
[----:B------:R-:W-:-:S03]  /*1670*/  FADD.FTZ R14, RZ, R14 ;  /* 0x0000000eff0e7221 */ /* 0x000fc60000010000 */
[-C--:B------:R-:W-:Y:S01]  /*1680*/  FFMA.FTZ R8, R11, R15.reuse, R8 ;  /* 0x0000000f0b087223 */ /* 0x080fe20000010008 */
[----:B------:R-:W0:Y:S01]  /*1690*/  MUFU.EX2 R22, R22 ;  /* 0x0000001600167308 */ /* 0x000e220000000800 */
[----:B------:R-:W-:Y:S01]  /*16a0*/  FADD.FTZ R14, R14, R15 ;  /* 0x0000000f0e0e7221 */ /* 0x000fe20000010000 */
[----:B------:R-:W-:-:S03]  /*16b0*/  FMUL.FTZ R15, R6, R15 ;  /* 0x0000000f060f7220 */ /* 0x000fc60000410000 */
[----:B------:R-:W-:Y:S01]  /*16c0*/  FADD.FTZ R14, R14, R17 ;  /* 0x000000110e0e7221 */ /* 0x000fe20000010000 */
[----:B------:R-:W-:Y:S01]  /*16d0*/  FFMA.FTZ R9, R11, R15, R10 ;  /* 0x0000000f0b097223 */ /* 0x000fe2000001000a */
[----:B------:R-:W-:Y:S02]  /*16e0*/  HADD2.F32 R11, -RZ, R28.H1_H1 ;  /* 0x3000001cff0b7230 */ /* 0x000fe40000004100 */
[----:B------:R-:W-:Y:S01]  /*16f0*/  FADD.FTZ R20, R15, R20 ;  /* 0x000000140f147221 */ /* 0x000fe20000010000 */
[----:B------:R-:W-:Y:S01]  /*1700*/  FMUL.FTZ R15, R5, R16 ;  /* 0x00000010050f7220 */ /* 0x000fe20000410000 */
[----:B0-----:R-:W-:-:S06]  /*1710*/  FADD.FTZ R22, R22, 1 ;  /* 0x3f80000016167421 */ /* 0x001fcc0000010000 */
[----:B------:R-:W0:Y:S02]  /*1720*/  MUFU.RCP R22, R22 ;  /* 0x0000001600167308 */ /* 0x000e240000001000 */
[----:B0-----:R-:W-:Y:S01]  /*1730*/  FADD.FTZ R24, -R22, 1 ;  /* 0x3f80000016187421 */ /* 0x001fe20000010100 */
[----:B------:R-:W-:-:S03]  /*1740*/  FMUL.FTZ R19, R19, R22 ;  /* 0x0000001613137220 */ /* 0x000fc60000410000 */
[----:B------:R-:W-:Y:S01]  /*1750*/  FFMA.FTZ R24, R21, R24, 1 ;  /* 0x3f80000015187423 */ /* 0x000fe20000010018 */
[----:B------:R-:W-:-:S05]  /*1760*/  HADD2.F32 R21, -RZ, R29.H1_H1 ;  /* 0x3000001dff157230 */ /* 0x000fca0000004100 */
        /* <DEDUP_REMOVED lines=10> */
[----:B------:R-:W-:Y:S01]  /*1810*/  FFMA.FTZ R22, R12, R15, R9 ;  /* 0x0000000f0c167223 */ /* 0x000fe20000010009 */
[----:B------:R-:W-:Y:S01]  /*1820*/  FADD.FTZ R15, R20, R15 ;  /* 0x0000000f140f7221 */ /* 0x000fe20000010000 */
[----:B------:R-:W-:Y:S01]  /*1830*/  FFMA.FTZ R10, R23, R10, 1 ;  /* 0x3f800000170a7423 */ /* 0x000fe2000001000a */
[----:B------:R-:W-:-:S03]  /*1840*/  FMUL.FTZ R12, R5, R21 ;  /* 0x00000015050c7220 */ /* 0x000fc60000410000 */
[----:B------:R-:W-:Y:S01]  /*1850*/  FMUL.FTZ R11, R11, R10 ;  /* 0x0000000a0b0b7220 */ /* 0x000fe20000410000 */
[----:B------:R-:W-:-:S03]  /*1860*/  FMUL.FTZ R10, R6, R17 ;  /* 0x00000011060a7220 */ /* 0x000fc60000410000 */
[----:B------:R-:W-:Y:S01]  /*1870*/  FMUL.FTZ R20, R6, R11 ;  /* 0x0000000b06147220 */ /* 0x000fe20000410000 */
[----:B------:R-:W-:Y:S01]  /*1880*/  FFMA.FTZ R9, R13, R10, R22 ;  /* 0x0000000a0d097223 */ /* 0x000fe20000010016 */
[----:B------:R-:W-:Y:S01]  /*1890*/  FADD.FTZ R15, R10, R15 ;  /* 0x0000000f0a0f7221 */ /* 0x000fe20000010000 */
[----:B------:R-:W-:Y:S01]  /*18a0*/  FADD.FTZ R10, R25, R16 ;  /* 0x00000010190a7221 */ /* 0x000fe20000010000 */
[----:B------:R-:W-:Y:S01]  /*18b0*/  FFMA.FTZ R16, R13, R17, R8 ;  /* 0x000000110d107223 */ /* 0x000fe20000010008 */
[C---:B------:R-:W-:Y:S01]  /*18c0*/  FFMA.FTZ R22, R18.reuse, R12, R9 ;  /* 0x0000000c12167223 */ /* 0x040fe20000010009 */
[----:B------:R-:W-:Y:S01]  /*18d0*/  FADD.FTZ R15, R15, R12 ;  /* 0x0000000c0f0f7221 */ /* 0x000fe20000010000 */
[----:B------:R-:W-:Y:S01]  /*18e0*/  FFMA.FTZ R8, R18, R21, R41 ;  /* 0x0000001512087223 */ /* 0x000fe20000010029 */
[C---:B------:R-:W-:Y:S01]  /*18f0*/  FFMA.FTZ R9, R19.reuse, R11, R16 ;  /* 0x0000000b13097223 */ /* 0x040fe20000010010 */
[----:B------:R-:W-:Y:S01]  /*1900*/  FFMA.FTZ R12, R19, R20, R22 ;  /* 0x00000014130c7223 */ /* 0x000fe20000010016 */
[----:B------:R-:W-:Y:S01]  /*1910*/  FADD.FTZ R13, R20, R15 ;  /* 0x0000000f140d7221 */ /* 0x000fe20000010000 */
[----:B------:R-:W-:Y:S01]  /*1920*/  FADD.FTZ R10, R10, R21 ;  /* 0x000000150a0a7221 */ /* 0x000fe20000010000 */
[----:B------:R-:W-:-:S07]  /*1930*/  FADD.FTZ R11, R14, R11 ;  /* 0x0000000b0e0b7221 */ /* 0x000fce0000010000 */
.L_x_862:
        /* <DEDUP_REMOVED lines=45> */
.L_x_864:
[----:B------:R-:W-:Y:S05]  /*1c10*/  BSYNC.RECONVERGENT B0 ;  /* 0x0000000000007941 */ /* 0x000fea0003800200 */
.L_x_863:
        /* <DEDUP_REMOVED lines=35> */
.L_x_866:
[----:B------:R-:W-:Y:S05]  /*1e50*/  BSYNC.RECONVERGENT B0 ;  /* 0x0000000000007941 */ /* 0x000fea0003800200 */
.L_x_865:
        /* <DEDUP_REMOVED lines=158> */
.L_x_868:
[----:B------:R-:W-:Y:S05]  /*2840*/  BSYNC.RECONVERGENT B0 ;  /* 0x0000000000007941 */ /* 0x000fea0003800200 */
.L_x_867:
        /* <DEDUP_REMOVED lines=31> */
.L_x_870:
[----:B------:R-:W-:Y:S05]  /*2a40*/  BSYNC.RECONVERGENT B0 ;  /* 0x0000000000007941 */ /* 0x000fea0003800200 */
.L_x_869:
        /* <DEDUP_REMOVED lines=13> */
[----:B-1----:R-:W-:-:S04]  /*2b20*/  SEL R15, R16, RZ, !P0 ;  /* 0x000000ff100f7207 */ /* 0x002fc80004000000 */
        /* <DEDUP_REMOVED lines=10> */
.L_x_873:
[----:B----4-:R-:W3:Y:S04]  /*2bd0*/  LDG.E.STRONG.GPU R10, desc[UR6][R8.64] ;  /* 0x00000006080a7981 */ /* 0x010ee8000c1ef900 */
[----:B---3--:R-:W-:Y:S01]  /*2be0*/  CCTL.IVALL ;  /* 0x00000000ff00798f */ /* 0x008fe20002000000 */
[----:B------:R-:W-:Y:S05]  /*2bf0*/  YIELD ;  /* 0x0000000000007946 */ /* 0x000fea0003800000 */
[----:B------:R-:W-:-:S13]  /*2c00*/  ISETP.NE.AND P0, PT, R10, R15, PT ;  /* 0x0000000f0a00720c */ /* 0x000fda0003f05270 */
[----:B------:R-:W-:Y:S05]  /*2c10*/  @P0 BRA `(.L_x_873) ;  /* 0xfffffffc00ec0947 */ /* 0x000fea000383ffff */
.L_x_872:
        /* <DEDUP_REMOVED lines=9> */
[----:B-1----:R-:W-:Y:S01]  /*2cb0*/  IADD3 R15, PT, PT, R0, R3, RZ ;  /* 0x00000003000f7210 */ /* 0x002fe20007ffe0ff */
[----:B------:R-:W-:Y:S01]  /*2cc0*/  IMAD R17, R3, 0x6, R0 ;  /* 0x0000000603117824 */ /* 0x000fe200078e0200 */
[----:B--2---:R-:W-:Y:S01]  /*2cd0*/  MOV R14, RZ ;  /* 0x000000ff000e7202 */ /* 0x004fe20000000f00 */
[----:B------:R-:W-:Y:S01]  /*2ce0*/  UIADD3 UR4, UPT, UPT, -UR10, URZ, URZ ;  /* 0x000000ff0a047290 */ /* 0x000fe2000fffe1ff */
[----:B----4-:R-:W-:Y:S02]  /*2cf0*/  MOV R13, R0 ;  /* 0x00000000000d7202 */ /* 0x010fe40000000f00 */
[----:B---3--:R-:W-:-:S09]  /*2d00*/  LOP3.LUT R12, R16, 0x7ffffff8, RZ, 0xc0, !PT ;  /* 0x7ffffff8100c7812 */ /* 0x008fd200078ec0ff */
.L_x_875:
        /* <DEDUP_REMOVED lines=60> */
.L_x_874:
        /* <DEDUP_REMOVED lines=10> */
[----:B-1----:R-:W-:Y:S02]  /*3170*/  IADD3 R15, PT, PT, R17, 0x3, RZ ;  /* 0x00000003110f7810 */ /* 0x002fe40007ffe0ff */
        /* <DEDUP_REMOVED lines=10> */
[----:B------:R-:W3:Y:S03]  /*3220*/  @!P2 LDG.E.64 R10, desc[UR6][R10.64] ;  /* 0x000000060a0aa981 */ /* 0x000ee6000c1e1b00 */
[----:B--2---:R-:W-:-:S02]  /*3230*/  @!P4 IMAD.WIDE.U32 R14, R15, 0x8, R40 ;  /* 0x000000080f0ec825 */ /* 0x004fc400078e0028 */
[----:B------:R-:W2:Y:S04]  /*3240*/  @!P3 LDG.E.64 R12, desc[UR6][R12.64] ;  /* 0x000000060c0cb981 */ /* 0x000ea8000c1e1b00 */
[----:B------:R-:W4:Y:S01]  /*3250*/  @!P4 LDG.E.64 R14, desc[UR6][R14.64] ;  /* 0x000000060e0ec981 */ /* 0x000f22000c1e1b00 */
[----:B------:R-:W-:Y:S01]  /*3260*/  IADD3 R17, PT, PT, R17, 0x4, RZ ;  /* 0x0000000411117810 */ /* 0x000fe20007ffe0ff */
[----:B0-----:R-:W-:Y:S01]  /*3270*/  @!P0 FADD.FTZ R24, R24, R8 ;  /* 0x0000000818188221 */ /* 0x001fe20000010000 */
[----:B------:R-:W-:-:S03]  /*3280*/  @!P0 FADD.FTZ R25, R25, R9 ;  /* 0x0000000919198221 */ /* 0x000fc60000010000 */
[----:B---3--:R-:W-:Y:S01]  /*3290*/  @!P2 FADD.FTZ R24, R24, R10 ;  /* 0x0000000a1818a221 */ /* 0x008fe20000010000 */
[----:B------:R-:W-:-:S03]  /*32a0*/  @!P2 FADD.FTZ R25, R25, R11 ;  /* 0x0000000b1919a221 */ /* 0x000fc60000010000 */
[----:B--2---:R-:W-:Y:S01]  /*32b0*/  @!P3 FADD.FTZ R24, R24, R12 ;  /* 0x0000000c1818b221 */ /* 0x004fe20000010000 */
[----:B------:R-:W-:-:S03]  /*32c0*/  @!P3 FADD.FTZ R25, R25, R13 ;  /* 0x0000000d1919b221 */ /* 0x000fc60000010000 */
[----:B----4-:R-:W-:Y:S01]  /*32d0*/  @!P4 FADD.FTZ R24, R24, R14 ;  /* 0x0000000e1818c221 */ /* 0x010fe20000010000 */
[----:B------:R-:W-:-:S07]  /*32e0*/  @!P4 FADD.FTZ R25, R25, R15 ;  /* 0x0000000f1919c221 */ /* 0x000fce0000010000 */
.L_x_876:
        /* <DEDUP_REMOVED lines=18> */
.L_x_877:
        /* <DEDUP_REMOVED lines=9> */
.L_x_878:
[----:B------:R-:W-:Y:S05]  /*34a0*/  BSYNC.RECONVERGENT B0 ;  /* 0x0000000000007941 */ /* 0x000fea0003800200 */
.L_x_871:
[----:B------:R-:W5:Y:S01]  /*34b0*/  S2UR UR5, SR_CgaCtaId ;  /* 0x00000000000579c3 */ /* 0x000f620000008800 */
[----:B------:R-:W-:Y:S01]  /*34c0*/  UMOV UR4, 0x400 ;  /* 0x0000040000047882 */ /* 0x000fe20000000000 */
[----:B------:R-:W0:Y:S01]  /*34d0*/  LDCU.64 UR12, c[0x0][0x400] ;  /* 0x00008000ff0c77ac */ /* 0x000e220008000a00 */
[--C-:B----4-:R-:W-:Y:S02]  /*34e0*/  HADD2.F32 R11, -RZ, R35.reuse.H0_H0 ;  /* 0x20000023ff0b7230 */ /* 0x110fe40000004100 */
[----:B------:R-:W-:Y:S02]  /*34f0*/  HADD2.F32 R35, -RZ, R35.H1_H1 ;  /* 0x30000023ff237230 */ /* 0x000fe40000004100 */
[--C-:B---3--:R-:W-:Y:S01]  /*3500*/  HADD2.F32 R12, -RZ, R34.reuse.H0_H0 ;  /* 0x20000022ff0c7230 */ /* 0x108fe20000004100 */
[----:B------:R-:W3:Y:S01]  /*3510*/  LDC R10, c[0x0][0x41c] ;  /* 0x00010700ff0a7b82 */ /* 0x000ee20000000800 */
[----:B------:R-:W-:Y:S01]  /*3520*/  FADD.FTZ R11, R11, -UR11 ;  /* 0x8000000b0b0b7e21 */ /* 0x000fe20008010000 */
[----:B-1----:R-:W-:-:S03]  /*3530*/  HADD2.F32 R15, -RZ, R34.H1_H1 ;  /* 0x30000022ff0f7230 */ /* 0x002fc60000004100 */
[----:B--2---:R-:W-:Y:S01]  /*3540*/  FMUL.FTZ R14, R11, UR8 ;  /* 0x000000080b0e7c20 */ /* 0x004fe20008410000 */
[----:B-----5:R-:W-:Y:S01]  /*3550*/  ULEA UR4, UR5, UR4, 0x18 ;  /* 0x0000000405047291 */ /* 0x020fe2000f8ec0ff */
[----:B------:R-:W1:Y:S01]  /*3560*/  LDCU.U8 UR5, c[0x0][0x414] ;  /* 0x00008280ff0577ac */ /* 0x000e620008000000 */
[----:B---3--:R-:W-:-:S07]  /*3570*/  IMAD R13, R10, UR10, R39 ;  /* 0x0000000a0a0d7c24 */ /* 0x008fce000f8e0227 */
[----:B------:R-:W-:Y:S01]  /*3580*/  @!P1 STS.64 [UR4+0x80], R24 ;  /* 0x00008018ff009988 */ /* 0x000fe20008000a04 */
[----:B------:R-:W-:Y:S01]  /*3590*/  BAR.SYNC.DEFER_BLOCKING 0x0 ;  /* 0x0000000000007b1d */ /* 0x000fe20000010000 */
[----:B0-----:R-:W-:Y:S02]  /*35a0*/  ISETP.GE.U32.AND P0, PT, R13, UR12, PT ;  /* 0x0000000c0d007c0c */ /* 0x001fe4000bf06070 */
[----:B------:R-:W-:Y:S01]  /*35b0*/  SHF.R.S32.HI R10, RZ, 0x1f, R13 ;  /* 0x0000001fff0a7819 */ /* 0x000fe2000001140d */
[----:B-1----:R-:W-:-:S03]  /*35c0*/  UISETP.NE.AND UP0, UPT, UR5, URZ, UPT ;  /* 0x000000ff0500728c */ /* 0x002fc6000bf05270 */
[----:B------:R-:W-:Y:S01]  /*35d0*/  ISETP.GE.AND.EX P0, PT, R10, UR13, PT, P0 ;  /* 0x0000000d0a007c0c */ /* 0x000fe2000bf06300 */
        /* <DEDUP_REMOVED lines=26> */
.L_x_879:
        /* <DEDUP_REMOVED lines=21> */
.L_x_881:
[----:B------:R-:W-:Y:S05]  /*38d0*/  BSYNC.RECONVERGENT B0 ;  /* 0x0000000000007941 */ /* 0x000fea0003800200 */
.L_x_880:
        /* <DEDUP_REMOVED lines=10> */
[----:B------:R-:W-:Y:S01]  /*3980*/  IADD3 R11, PT, PT, R13, 0x20, RZ ;  /* 0x000000200d0b7810 */ /* 0x000fe20007ffe0ff */
        /* <DEDUP_REMOVED lines=42> */
.L_x_882:
        /* <DEDUP_REMOVED lines=15> */
[----:B------:R-:W-:Y:S02]  /*3d20*/  F2FP.F16.F32.PACK_AB R9, R16, R25 ;  /* 0x000000191009723e */ /* 0x000fe400000000ff */
[----:B------:R-:W-:-:S05]  /*3d30*/  LEA.HI.X R11, R8, UR15, R11, 0x1, P0 ;  /* 0x0000000f080b7c11 */ /* 0x000fca00080f0c0b */
[----:B------:R0:W-:Y:S02]  /*3d40*/  STG.E desc[UR6][R10.64], R9 ;  /* 0x000000090a007986 */ /* 0x0001e4000c101906 */
.L_x_884:
[----:B------:R-:W-:Y:S05]  /*3d50*/  BSYNC.RECONVERGENT B0 ;  /* 0x0000000000007941 */ /* 0x000fea0003800200 */
.L_x_883:
        /* <DEDUP_REMOVED lines=21> */
.L_x_885:
        /* <DEDUP_REMOVED lines=9> */
[----:B-1----:R-:W-:Y:S02]  /*3f40*/  IMAD R10, R21, UR4, RZ ;  /* 0x00000004150a7c24 */ /* 0x002fe4000f8e02ff */
[----:B------:R-:W-:-:S04]  /*3f50*/  IMAD.WIDE.U32 R8, R19, UR4, R8 ;  /* 0x0000000413087c25 */ /* 0x000fc8000f8e0008 */
[----:B------:R-:W-:Y:S02]  /*3f60*/  IMAD R11, R19, UR5, R10 ;  /* 0x00000005130b7c24 */ /* 0x000fe4000f8e020a */
[----:B------:R-:W-:Y:S01]  /*3f70*/  FMUL.FTZ R19, R22, UR8 ;  /* 0x0000000816137c20 */ /* 0x000fe20008410000 */
[----:B0-----:R-:W-:Y:S02]  /*3f80*/  LEA R10, P0, R8, UR14, 0x1 ;  /* 0x0000000e080a7c11 */ /* 0x001fe4000f8008ff */
[----:B------:R-:W-:Y:S02]  /*3f90*/  IADD3 R11, PT, PT, R9, R11, RZ ;  /* 0x0000000b090b7210 */ /* 0x000fe40007ffe0ff */
[----:B------:R-:W-:Y:S02]  /*3fa0*/  F2FP.F16.F32.PACK_AB R9, R16, R19 ;  /* 0x000000131009723e */ /* 0x000fe400000000ff */
[----:B------:R-:W-:-:S05]  /*3fb0*/  LEA.HI.X R11, R8, UR15, R11, 0x1, P0 ;  /* 0x0000000f080b7c11 */ /* 0x000fca00080f0c0b */
[----:B------:R1:W-:Y:S02]  /*3fc0*/  STG.E desc[UR6][R10.64], R9 ;  /* 0x000000090a007986 */ /* 0x0003e4000c101906 */
.L_x_887:
[----:B------:R-:W-:Y:S05]  /*3fd0*/  BSYNC.RECONVERGENT B0 ;  /* 0x0000000000007941 */ /* 0x000fea0003800200 */
.L_x_886:
[--C-:B01----:R-:W-:Y:S01]  /*3fe0*/  HADD2.F32 R9, -RZ, R28.reuse.H0_H0 ;  /* 0x2000001cff097230 */ /* 0x103fe20000004100 */
        /* <DEDUP_REMOVED lines=21> */
.L_x_888:
        /* <DEDUP_REMOVED lines=18> */
.L_x_890:
[----:B------:R-:W-:Y:S05]  /*4260*/  BSYNC.RECONVERGENT B0 ;  /* 0x0000000000007941 */ /* 0x000fea0003800200 */
.L_x_889:
[----:B------:R-:W1:Y:S01]  /*4270*/  LDCU UR4, c[0x0][0x410] ;  /* 0x00008200ff0477ac */ /* 0x000e620008000800 */
[----:B------:R-:W-:Y:S02]  /*4280*/  IADD3 R36, PT, PT, R3, R36, RZ ;  /* 0x0000002403247210 */ /* 0x000fe40007ffe0ff */
[----:B------:R-:W-:Y:S01]  /*4290*/  IADD3 R37, PT, PT, R37, 0x1, RZ ;  /* 0x0000000125257810 */ /* 0x000fe20007ffe0ff */
[----:B------:R-:W1:Y:S02]  /*42a0*/  LDCU UR5, c[0x0][0x3e0] ;  /* 0x00007c00ff0577ac */ /* 0x000e640008000800 */
[----:B-1----:R-:W-:-:S06]  /*42b0*/  UIMAD UR4, UR4, UR5, URZ ;  /* 0x00000005040472a4 */ /* 0x002fcc000f8e02ff */
[----:B------:R-:W-:-:S13]  /*42c0*/  ISETP.GE.AND P0, PT, R36, UR4, PT ;  /* 0x0000000424007c0c */ /* 0x000fda000bf06270 */
[----:B------:R-:W-:Y:S05]  /*42d0*/  @!P0 BRA `(.L_x_891) ;  /* 0xffffffbc00a88947 */ /* 0x000fea000383ffff */
.L_x_860:
[----:B------:R-:W1:Y:S01]  /*42e0*/  LDC R4, c[0x0][0x370] ;  /* 0x0000dc00ff047b82 */ /* 0x000e620000000800 */
[----:B------:R-:W-:Y:S01]  /*42f0*/  ISETP.NE.AND P2, PT, R7, RZ, PT ;  /* 0x000000ff0700720c */ /* 0x000fe20003f45270 */
[----:B------:R-:W-:Y:S06]  /*4300*/  BSSY.RECONVERGENT B0, `(.L_x_892) ;  /* 0x0000011000007945 */ /* 0x000fec0003800200 */
[----:B0-----:R-:W0:Y:S08]  /*4310*/  LDC R9, c[0x0][0x374] ;  /* 0x0000dd00ff097b82 */ /* 0x001e300000000800 */
[----:B------:R-:W2:Y:S01]  /*4320*/  LDC.64 R2, c[0x0][0x3c8] ;  /* 0x0000f200ff027b82 */ /* 0x000ea20000000a00 */
[----:B-1----:R-:W-:-:S02]  /*4330*/  ISETP.NE.AND P1, PT, R4, 0x1, PT ;  /* 0x000000010400780c */ /* 0x002fc40003f25270 */
[----:B------:R-:W-:Y:S02]  /*4340*/  IADD3 R6, PT, PT, R4, -0x1, RZ ;  /* 0xffffffff04067810 */ /* 0x000fe40007ffe0ff */
[----:B0-----:R-:W-:-:S04]  /*4350*/  IADD3 R5, PT, PT, R9, -0x1, RZ ;  /* 0xffffffff09057810 */ /* 0x001fc80007ffe0ff */
[----:B------:R-:W-:Y:S02]  /*4360*/  ISETP.NE.AND P0, PT, R0, R5, PT ;  /* 0x000000050000720c */ /* 0x000fe40003f05270 */
        /* <DEDUP_REMOVED lines=10> */
.L_x_893:
[----:B------:R-:W-:Y:S05]  /*4410*/  BSYNC.RECONVERGENT B0 ;  /* 0x0000000000007941 */ /* 0x000fea0003800200 */
.L_x_892:
[----:B------:R-:W-:Y:S05]  /*4420*/  @P0 EXIT ;  /* 0x000000000000094d */ /* 0x000fea0003800000 */
[----:B------:R-:W-:Y:S05]  /*4430*/  @P2 BRA `(.L_x_894) ;  /* 0x0000000000202947 */ /* 0x000fea0003800000 */
[----:B------:R-:W-:-:S05]  /*4440*/  IMAD R0, R4, R9, RZ ;  /* 0x0000000904007224 */ /* 0x000fca00078e02ff */
[----:B------:R-:W-:-:S13]  /*4450*/  ISETP.NE.AND P0, PT, R0, -0x1, PT ;  /* 0xffffffff0000780c */ /* 0x000fda0003f05270 */
[----:B------:R-:W-:Y:S05]  /*4460*/  @!P0 BRA `(.L_x_894) ;  /* 0x0000000000148947 */ /* 0x000fea0003800000 */
.L_x_895:
[----:B0-----:R-:W2:Y:S04]  /*4470*/  LDG.E.STRONG.GPU R5, desc[UR6][R2.64] ;  /* 0x0000000602057981 */ /* 0x001ea8000c1ef900 */
[----:B--2---:R-:W-:Y:S01]  /*4480*/  CCTL.IVALL ;  /* 0x00000000ff00798f */ /* 0x004fe20002000000 */
[----:B------:R-:W-:Y:S05]  /*4490*/  YIELD ;  /* 0x0000000000007946 */ /* 0x000fea0003800000 */
[----:B------:R-:W-:-:S13]  /*44a0*/  ISETP.NE.AND P0, PT, R5, R0, PT ;  /* 0x000000000500720c */ /* 0x000fda0003f05270 */
[----:B------:R-:W-:Y:S05]  /*44b0*/  @P0 BRA `(.L_x_895) ;  /* 0xfffffffc00ec0947 */ /* 0x000fea000383ffff */
.L_x_894:
        /* <DEDUP_REMOVED lines=74> */
.L_x_898:
        /* <DEDUP_REMOVED lines=29> */
.L_x_897:
[----:B------:R-:W-:Y:S05]  /*4b30*/  BSYNC.RECONVERGENT B0 ;  /* 0x0000000000007941 */ /* 0x000fea0003800200 */
.L_x_896:
        /* <DEDUP_REMOVED lines=10> */
.L_x_899:
        /* <DEDUP_REMOVED lines=87> */
.L_x_900:
        /* <DEDUP_REMOVED lines=11> */
.L_x_3424:


//--------------------- .text._Z35group_norm_nhwc_bwd_one_pass_kernelI11Fp16IOBf16WLi256ELi26ELi416EEv26Group_norm_nhwc_bwd_params --------------------------
	.section	.text._Z35group_norm_nhwc_bwd_one_pass_kernelI11Fp16IOBf16WLi256ELi26ELi416EEv26Group_norm_nhwc_bwd_params,"ax",@progbits
	.align	128
        .global         _Z35group_norm_nhwc_bwd_one_pass_kernelI11Fp16IOBf16WLi256ELi26ELi416EEv26Group_norm_nhwc_bwd_params
        .type           _Z35group_norm_nhwc_bwd_one_pass_kernelI11Fp16IOBf16WLi256ELi26ELi416EEv26Group_norm_nhwc_bwd_params,@function
        .size           _Z35group_norm_nhwc_bwd_one_pass_kernelI11Fp16IOBf16WLi256ELi26ELi416EEv26Group_norm_nhwc_bwd_params,(.L_x_3425 - _Z35group_norm_nhwc_bwd_one_pass_kernelI11Fp16IOBf16WLi256ELi26ELi416EEv26Group_norm_nhwc_bwd_params)
        .other          _Z35group_norm_nhwc_bwd_one_pass_kernelI11Fp16IOBf16WLi256ELi26ELi416EEv26Group_norm_nhwc_bwd_params,@"STO_CUDA_ENTRY STV_DEFAULT"
_Z35group_norm_nhwc_bwd_one_pass_kernelI11Fp16IOBf16WLi256ELi26ELi416EEv26Group_norm_nhwc_bwd_params:
.text._Z35group_norm_nhwc_bwd_one_pass_kernelI11Fp16IOBf16WLi256ELi26ELi416EEv26Group_norm_nhwc_bwd_params:
        /* <DEDUP_REMOVED lines=49> */
.L_x_944:
[----:B0-----:R-:W0:Y:S01]  /*0310*/  LDC R16, c[0x0][0x410] ;  /* 0x00010400ff107b82 */ /* 0x001e220000000800 */
[----:B------:R-:W-:Y:S01]  /*0320*/  IABS R17, R35 ;  /* 0x0000002300117213 */ /* 0x000fe20000000000 */
[----:B-1----:R-:W1:Y:S01]  /*0330*/  LDCU.128 UR16, c[0x0][0x400] ;  /* 0x00008000ff1077ac */ /* 0x002e620008000c00 */
[----:B------:R-:W-:Y:S02]  /*0340*/  ISETP.GE.AND P0, PT, R35, RZ, PT ;  /* 0x000000ff2300720c */ /* 0x000fe40003f06270 */
[C---:B------:R-:W-:Y:S02]  /*0350*/  IADD3 R31, PT, PT, R47.reuse, 0x20, RZ ;  /* 0x000000202f1f7810 */ /* 0x040fe40007ffe0ff */
[----:B------:R-:W-:Y:S02]  /*0360*/  IADD3 R29, PT, PT, R47, 0x40, RZ ;  /* 0x000000402f1d7810 */ /* 0x000fe40007ffe0ff */
[----:B------:R-:W-:Y:S02]  /*0370*/  SHF.R.S32.HI R49, RZ, 0x1f, R31 ;  /* 0x0000001fff317819 */ /* 0x000fe4000001141f */
[----:B------:R-:W-:-:S02]  /*0380*/  SHF.R.S32.HI R27, RZ, 0x1f, R29 ;  /* 0x0000001fff1b7819 */ /* 0x000fc4000001141d */
[----:B0-23--:R-:W-:-:S04]  /*0390*/  IABS R14, R16 ;  /* 0x00000010000e7213 */ /* 0x00dfc80000000000 */
[----:B----4-:R-:W0:Y:S08]  /*03a0*/  I2F.RP R11, R14 ;  /* 0x0000000e000b7306 */ /* 0x010e300000209400 */
        /* <DEDUP_REMOVED lines=17> */
[CC--:B------:R-:W-:Y:S02]  /*04c0*/  ISETP.GE.U32.AND P3, PT, R11.reuse, R14.reuse, PT ;  /* 0x0000000e0b00720c */ /* 0x0c0fe40003f66070 */
[----:B-1----:R-:W-:Y:S02]  /*04d0*/  ISETP.GE.U32.AND P1, PT, R42, UR16, PT ;  /* 0x000000102a007c0c */ /* 0x002fe4000bf26070 */
[----:B------:R-:W-:Y:S02]  /*04e0*/  ISETP.GT.U32.AND P4, PT, R14, R11, PT ;  /* 0x0000000b0e00720c */ /* 0x000fe40003f84070 */
[----:B------:R-:W-:-:S02]  /*04f0*/  IADD3 R12, PT, PT, R11, -R14, RZ ;  /* 0x8000000e0b0c7210 */ /* 0x000fc40007ffe0ff */
[----:B------:R-:W-:Y:S02]  /*0500*/  ISETP.GE.AND.EX P1, PT, R15, UR17, PT, P1 ;  /* 0x000000110f007c0c */ /* 0x000fe4000bf26310 */
[----:B------:R-:W-:Y:S02]  /*0510*/  SEL R11, R12, R11, !P4 ;  /* 0x0000000b0c0b7207 */ /* 0x000fe40006000000 */
[----:B------:R-:W-:Y:S02]  /*0520*/  LOP3.LUT R12, RZ, R16, RZ, 0x33, !PT ;  /* 0x00000010ff0c7212 */ /* 0x000fe400078e33ff */
[----:B------:R-:W-:Y:S02]  /*0530*/  @P3 IADD3 R13, PT, PT, R13, 0x1, RZ ;  /* 0x000000010d0d3810 */ /* 0x000fe40007ffe0ff */
[----:B------:R-:W-:Y:S02]  /*0540*/  ISETP.NE.AND P3, PT, R16, RZ, PT ;  /* 0x000000ff1000720c */ /* 0x000fe40003f65270 */
[----:B------:R-:W-:-:S02]  /*0550*/  @!P0 IADD3 R11, PT, PT, -R11, RZ, RZ ;  /* 0x000000ff0b0b8210 */ /* 0x000fc40007ffe1ff */
[----:B------:R-:W-:Y:S01]  /*0560*/  @!P2 IADD3 R13, PT, PT, -R13, RZ, RZ ;  /* 0x000000ff0d0da210 */ /* 0x000fe20007ffe1ff */
[----:B------:R-:W0:Y:S01]  /*0570*/  @!P1 LDC.64 R18, c[0x0][0x3a0] ;  /* 0x0000e800ff129b82 */ /* 0x000e220000000a00 */
[C---:B------:R-:W-:Y:S02]  /*0580*/  SEL R62, R12.reuse, R11, !P3 ;  /* 0x0000000b0c3e7207 */ /* 0x040fe40005800000 */
[----:B------:R-:W-:Y:S02]  /*0590*/  ISETP.GE.U32.AND P2, PT, R31, UR16, PT ;  /* 0x000000101f007c0c */ /* 0x000fe4000bf46070 */
[----:B------:R-:W-:Y:S01]  /*05a0*/  SEL R11, R12, R13, !P3 ;  /* 0x0000000d0c0b7207 */ /* 0x000fe20005800000 */
[----:B------:R-:W-:Y:S01]  /*05b0*/  IMAD R28, R62, 0x1a, RZ ;  /* 0x0000001a3e1c7824 */ /* 0x000fe200078e02ff */
[----:B------:R-:W-:Y:S01]  /*05c0*/  ISETP.GE.AND.EX P2, PT, R49, UR17, PT, P2 ;  /* 0x0000001131007c0c */ /* 0x000fe2000bf46320 */
[----:B------:R-:W1:Y:S01]  /*05d0*/  @!P1 LDC.64 R12, c[0x0][0x3f8] ;  /* 0x0000fe00ff0c9b82 */ /* 0x000e620000000a00 */
[----:B------:R-:W-:-:S02]  /*05e0*/  SHF.R.S32.HI R14, RZ, 0x1f, R11 ;  /* 0x0000001fff0e7819 */ /* 0x000fc4000001140b */
[----:B------:R-:W-:Y:S02]  /*05f0*/  IADD3 R66, P0, PT, R28, R10, RZ ;  /* 0x0000000a1c427210 */ /* 0x000fe40007f1e0ff */
[----:B------:R-:W-:Y:S01]  /*0600*/  ISETP.GE.U32.AND P4, PT, R29, UR16, PT ;  /* 0x000000101d007c0c */ /* 0x000fe2000bf86070 */
[----:B------:R-:W-:Y:S01]  /*0610*/  IMAD R14, R14, UR18, RZ ;  /* 0x000000120e0e7c24 */ /* 0x000fe2000f8e02ff */
[----:B------:R-:W-:Y:S02]  /*0620*/  LEA.HI.X.SX32 R67, R28, RZ, 0x1, P0 ;  /* 0x000000ff1c437211 */ /* 0x000fe400000f0eff */
[----:B------:R-:W-:Y:S01]  /*0630*/  ISETP.GE.AND.EX P4, PT, R27, UR17, PT, P4 ;  /* 0x000000111b007c0c */ /* 0x000fe2000bf86340 */
[C---:B------:R-:W-:Y:S02]  /*0640*/  IMAD R65, R11.reuse, UR19, R14 ;  /* 0x000000130b417c24 */ /* 0x040fe4000f8e020e */
[----:B------:R-:W2:Y:S01]  /*0650*/  @!P2 LDC.64 R16, c[0x0][0x3f8] ;  /* 0x0000fe00ff10ab82 */ /* 0x000ea20000000a00 */
[----:B------:R-:W-:-:S05]  /*0660*/  IMAD.WIDE.U32 R66, R11, UR18, R66 ;  /* 0x000000120b427c25 */ /* 0x000fca000f8e0042 */
[----:B------:R-:W-:Y:S02]  /*0670*/  IADD3 R65, PT, PT, R67, R65, RZ ;  /* 0x0000004143417210 */ /* 0x000fe40007ffe0ff */
[----:B------:R-:W-:Y:S01]  /*0680*/  @!P1 MOV R64, R66 ;  /* 0x0000004200409202 */ /* 0x000fe20000000f00 */
[----:B------:R-:W3:Y:S01]  /*0690*/  @!P2 LDC.64 R24, c[0x0][0x3a0] ;  /* 0x0000e800ff18ab82 */ /* 0x000ee20000000a00 */
[----:B-1----:R-:W-:-:S04]  /*06a0*/  @!P1 IMAD R11, R15, R12, RZ ;  /* 0x0000000c0f0b9224 */ /* 0x002fc800078e02ff */
[----:B------:R-:W-:-:S03]  /*06b0*/  @!P1 IMAD R11, R42, R13, R11 ;  /* 0x0000000d2a0b9224 */ /* 0x000fc600078e020b */
[----:B------:R-:W1:Y:S01]  /*06c0*/  @!P1 LDC.64 R14, c[0x0][0x398] ;  /* 0x0000e600ff0e9b82 */ /* 0x000e620000000a00 */
[----:B------:R-:W-:-:S05]  /*06d0*/  @!P1 IMAD.WIDE.U32 R12, R42, R12, R64 ;  /* 0x0000000c2a0c9225 */ /* 0x000fca00078e0040 */
[----:B------:R-:W-:Y:S02]  /*06e0*/  @!P1 IADD3 R11, PT, PT, R13, R11, RZ ;  /* 0x0000000b0d0b9210 */ /* 0x000fe40007ffe0ff */
[C---:B------:R-:W-:Y:S01]  /*06f0*/  @!P1 SHF.L.U32 R33, R12.reuse, 0x1, RZ ;  /* 0x000000010c219819 */ /* 0x040fe200000006ff */
[----:B------:R-:W4:Y:S01]  /*0700*/  @!P2 LDC.64 R20, c[0x0][0x398] ;  /* 0x0000e600ff14ab82 */ /* 0x000f220000000a00 */
[----:B------:R-:W-:Y:S01]  /*0710*/  @!P1 SHF.L.U64.HI R26, R12, 0x1, R11 ;  /* 0x000000010c1a9819 */ /* 0x000fe2000001020b */
[----:B--2---:R-:W-:Y:S01]  /*0720*/  @!P2 IMAD R12, R49, R16, RZ ;  /* 0x00000010310ca224 */ /* 0x004fe200078e02ff */
[----:B------:R-:W-:Y:S02]  /*0730*/  @!P2 MOV R13, R65 ;  /* 0x00000041000da202 */ /* 0x000fe40000000f00 */
[----:B0-----:R-:W-:Y:S01]  /*0740*/  @!P1 IADD3 R18, P0, PT, R33, R18, RZ ;  /* 0x0000001221129210 */ /* 0x001fe20007f1e0ff */
[----:B------:R-:W-:Y:S01]  /*0750*/  @!P2 IMAD R49, R31, R17, R12 ;  /* 0x000000111f31a224 */ /* 0x000fe200078e020c */
[----:B------:R-:W-:Y:S01]  /*0760*/  @!P2 MOV R12, R66 ;  /* 0x00000042000ca202 */ /* 0x000fe20000000f00 */
[----:B------:R-:W0:Y:S01]  /*0770*/  @!P4 LDC.64 R22, c[0x0][0x3f8] ;  /* 0x0000fe00ff16cb82 */ /* 0x000e220000000a00 */
[----:B------:R-:W-:-:S02]  /*0780*/  @!P1 IADD3.X R19, PT, PT, R26, R19, RZ, P0, !PT ;  /* 0x000000131a139210 */ /* 0x000fc400007fe4ff */
[----:B------:R-:W-:Y:S01]  /*0790*/  ISETP.GE.U32.AND P0, PT, R47, UR16, PT ;  /* 0x000000102f007c0c */ /* 0x000fe2000bf06070 */
[----:B------:R-:W-:Y:S01]  /*07a0*/  @!P2 IMAD.WIDE.U32 R16, R31, R16, R12 ;  /* 0x000000101f10a225 */ /* 0x000fe200078e000c */
[----:B------:R-:W-:Y:S02]  /*07b0*/  SHF.R.S32.HI R13, RZ, 0x1f, R47 ;  /* 0x0000001fff0d7819 */ /* 0x000fe4000001142f */
[----:B-1----:R-:W-:Y:S02]  /*07c0*/  @!P1 IADD3 R14, P3, PT, R33, R14, RZ ;  /* 0x0000000e210e9210 */ /* 0x002fe40007f7e0ff */
[----:B------:R-:W-:Y:S02]  /*07d0*/  ISETP.GE.AND.EX P0, PT, R13, UR17, PT, P0 ;  /* 0x000000110d007c0c */ /* 0x000fe4000bf06300 */
[----:B------:R-:W-:Y:S02]  /*07e0*/  @!P2 IADD3 R31, PT, PT, R17, R49, RZ ;  /* 0x00000031111fa210 */ /* 0x000fe40007ffe0ff */
[----:B------:R-:W-:-:S02]  /*07f0*/  @!P2 SHF.L.U32 R17, R16, 0x1, RZ ;  /* 0x000000011011a819 */ /* 0x000fc400000006ff */
[----:B------:R-:W-:Y:S02]  /*0800*/  MOV R12, RZ ;  /* 0x000000ff000c7202 */ /* 0x000fe40000000f00 */
[----:B------:R-:W-:Y:S02]  /*0810*/  @!P1 IADD3.X R15, PT, PT, R26, R15, RZ, P3, !PT ;  /* 0x0000000f1a0f9210 */ /* 0x000fe40001ffe4ff */
[----:B------:R-:W-:Y:S02]  /*0820*/  @!P2 SHF.L.U64.HI R16, R16, 0x1, R31 ;  /* 0x000000011010a819 */ /* 0x000fe4000001021f */
[C---:B---3--:R-:W-:Y:S01]  /*0830*/  @!P2 IADD3 R24, P3, PT, R17.reuse, R24, RZ ;  /* 0x000000181118a210 */ /* 0x048fe20007f7e0ff */
[----:B------:R1:W5:Y:S01]  /*0840*/  @!P1 LDG.E R12, desc[UR8][R14.64] ;  /* 0x000000080e0c9981 */ /* 0x000362000c1e1900 */
[----:B----4-:R-:W-:Y:S02]  /*0850*/  @!P2 IADD3 R20, P5, PT, R17, R20, RZ ;  /* 0x000000141114a210 */ /* 0x010fe40007fbe0ff */
[----:B------:R-:W-:-:S02]  /*0860*/  CS2R R32, SRZ ;  /* 0x0000000000207805 */ /* 0x000fc4000001ff00 */
[----:B------:R-:W-:Y:S02]  /*0870*/  MOV R11, RZ ;  /* 0x000000ff000b7202 */ /* 0x000fe40000000f00 */
[C---:B------:R-:W-:Y:S02]  /*0880*/  @!P2 IADD3.X R25, PT, PT, R16.reuse, R25, RZ, P3, !PT ;  /* 0x000000191019a210 */ /* 0x040fe40001ffe4ff */
[----:B------:R-:W-:Y:S02]  /*0890*/  @!P2 IADD3.X R21, PT, PT, R16, R21, RZ, P5, !PT ;  /* 0x000000151015a210 */ /* 0x000fe40002ffe4ff */
[----:B------:R-:W2:Y:S01]  /*08a0*/  @!P4 LDC.64 R16, c[0x0][0x3a0] ;  /* 0x0000e800ff10cb82 */ /* 0x000ea20000000a00 */
[----:B------:R0:W5:Y:S07]  /*08b0*/  @!P1 LDG.E R11, desc[UR8][R18.64] ;  /* 0x00000008120b9981 */ /* 0x00016e000c1e1900 */
[----:B-1----:R-:W1:Y:S01]  /*08c0*/  @!P0 LDC.64 R14, c[0x0][0x3f8] ;  /* 0x0000fe00ff0e8b82 */ /* 0x002e620000000a00 */
[----:B------:R-:W-:Y:S01]  /*08d0*/  ISETP.GE.U32.AND P1, PT, R41, UR16, PT ;  /* 0x0000001029007c0c */ /* 0x000fe2000bf26070 */
[----:B------:R3:W5:Y:S01]  /*08e0*/  @!P2 LDG.E R33, desc[UR8][R20.64] ;  /* 0x000000081421a981 */ /* 0x000762000c1e1900 */
[----:B0-----:R-:W-:Y:S01]  /*08f0*/  @!P4 IMAD R18, R27, R22, RZ ;  /* 0x000000161b12c224 */ /* 0x001fe200078e02ff */
[----:B------:R-:W-:-:S02]  /*0900*/  @!P4 MOV R26, R66 ;  /* 0x00000042001ac202 */ /* 0x000fc40000000f00 */
[----:B------:R-:W-:Y:S02]  /*0910*/  @!P4 MOV R27, R65 ;  /* 0x00000041001bc202 */ /* 0x000fe40000000f00 */
[----:B------:R-:W-:Y:S01]  /*0920*/  ISETP.GE.AND.EX P1, PT, R6, UR17, PT, P1 ;  /* 0x0000001106007c0c */ /* 0x000fe2000bf26310 */
[----:B---3--:R-:W0:Y:S01]  /*0930*/  LDC.64 R20, c[0x0][0x3b8] ;  /* 0x0000ee00ff147b82 */ /* 0x008e220000000a00 */
[C---:B------:R-:W-:Y:S02]  /*0940*/  @!P4 IMAD R31, R29.reuse, R23, R18 ;  /* 0x000000171d1fc224 */ /* 0x040fe400078e0212 */
[----:B------:R-:W-:Y:S01]  /*0950*/  @!P4 IMAD.WIDE.U32 R22, R29, R22, R26 ;  /* 0x000000161d16c225 */ /* 0x000fe200078e001a */
[----:B------:R-:W-:Y:S02]  /*0960*/  MOV R34, RZ ;  /* 0x000000ff00227202 */ /* 0x000fe40000000f00 */
[----:B------:R-:W-:Y:S02]  /*0970*/  ISETP.GE.U32.AND P3, PT, R40, UR16, PT ;  /* 0x0000001028007c0c */ /* 0x000fe4000bf66070 */
[----:B------:R-:W3:Y:S01]  /*0980*/  @!P4 LDC.64 R18, c[0x0][0x398] ;  /* 0x0000e600ff12cb82 */ /* 0x000ee20000000a00 */
[----:B------:R-:W-:Y:S01]  /*0990*/  @!P4 IADD3 R23, PT, PT, R23, R31, RZ ;  /* 0x0000001f1717c210 */ /* 0x000fe20007ffe0ff */
[----:B------:R4:W5:Y:S01]  /*09a0*/  @!P2 LDG.E R34, desc[UR8][R24.64] ;  /* 0x000000081822a981 */ /* 0x000962000c1e1900 */
[----:B------:R-:W-:Y:S01]  /*09b0*/  @!P4 SHF.L.U32 R31, R22, 0x1, RZ ;  /* 0x00000001161fc819 */ /* 0x000fe200000006ff */
[----:B-1----:R-:W-:Y:S01]  /*09c0*/  @!P0 IMAD R26, R13, R14, RZ ;  /* 0x0000000e0d1a8224 */ /* 0x002fe200078e02ff */
[----:B------:R-:W-:-:S02]  /*09d0*/  ISETP.GE.AND.EX P3, PT, R7, UR17, PT, P3 ;  /* 0x0000001107007c0c */ /* 0x000fc4000bf66330 */
[----:B------:R-:W-:Y:S02]  /*09e0*/  @!P4 SHF.L.U64.HI R48, R22, 0x1, R23 ;  /* 0x000000011630c819 */ /* 0x000fe40000010217 */
[----:B--2---:R-:W-:Y:S01]  /*09f0*/  @!P4 IADD3 R16, P6, PT, R31, R16, RZ ;  /* 0x000000101f10c210 */ /* 0x004fe20007fde0ff */
[----:B------:R-:W1:Y:S01]  /*0a00*/  @!P0 LDC.64 R22, c[0x0][0x3a0] ;  /* 0x0000e800ff168b82 */ /* 0x000e620000000a00 */
[----:B------:R-:W-:Y:S01]  /*0a10*/  @!P0 IMAD R13, R47, R15, R26 ;  /* 0x0000000f2f0d8224 */ /* 0x000fe200078e021a */
[----:B------:R-:W-:Y:S02]  /*0a20*/  @!P0 MOV R26, R66 ;  /* 0x00000042001a8202 */ /* 0x000fe40000000f00 */
[----:B------:R-:W-:-:S04]  /*0a30*/  @!P0 MOV R27, R65 ;  /* 0x00000041001b8202 */ /* 0x000fc80000000f00 */
[----:B----4-:R-:W2:Y:S01]  /*0a40*/  @!P1 LDC.64 R24, c[0x0][0x3f8] ;  /* 0x0000fe00ff189b82 */ /* 0x010ea20000000a00 */
[----:B------:R-:W-:Y:S01]  /*0a50*/  @!P4 IADD3.X R17, PT, PT, R48, R17, RZ, P6, !PT ;  /* 0x000000113011c210 */ /* 0x000fe200037fe4ff */
[----:B0-----:R-:W-:-:S04]  /*0a60*/  IMAD.WIDE R20, R35, 0x8, R20 ;  /* 0x0000000823147825 */ /* 0x001fc800078e0214 */
[----:B------:R-:W-:Y:S01]  /*0a70*/  @!P0 IMAD.WIDE.U32 R26, R47, R14, R26 ;  /* 0x0000000e2f1a8225 */ /* 0x000fe200078e001a */
[----:B------:R0:W5:Y:S01]  /*0a80*/  @!P4 LDG.E R32, desc[UR8][R16.64] ;  /* 0x000000081020c981 */ /* 0x000162000c1e1900 */
[----:B------:R-:W4:Y:S03]  /*0a90*/  @!P0 LDC.64 R14, c[0x0][0x398] ;  /* 0x0000e600ff0e8b82 */ /* 0x000f260000000a00 */
[----:B------:R-:W4:Y:S05]  /*0aa0*/  LDG.E.64 R20, desc[UR8][R20.64] ;  /* 0x0000000814147981 */ /* 0x000f2a000c1e1b00 */
[----:B0-----:R-:W0:Y:S01]  /*0ab0*/  @!P3 LDC.64 R16, c[0x0][0x3f8] ;  /* 0x0000fe00ff10bb82 */ /* 0x001e220000000a00 */
[----:B---3--:R-:W-:-:S02]  /*0ac0*/  @!P4 IADD3 R30, P6, PT, R31, R18, RZ ;  /* 0x000000121f1ec210 */ /* 0x008fc40007fde0ff */
[----:B------:R-:W-:Y:S02]  /*0ad0*/  ISETP.GE.U32.AND P2, PT, R39, UR16, PT ;  /* 0x0000001027007c0c */ /* 0x000fe4000bf46070 */
[----:B------:R-:W-:Y:S02]  /*0ae0*/  @!P0 IADD3 R13, PT, PT, R27, R13, RZ ;  /* 0x0000000d1b0d8210 */ /* 0x000fe40007ffe0ff */
[----:B------:R-:W-:Y:S02]  /*0af0*/  @!P0 SHF.L.U32 R29, R26, 0x1, RZ ;  /* 0x000000011a1d8819 */ /* 0x000fe400000006ff */
[----:B------:R-:W-:Y:S01]  /*0b00*/  @!P4 IADD3.X R31, PT, PT, R48, R19, RZ, P6, !PT ;  /* 0x00000013301fc210 */ /* 0x000fe200037fe4ff */
[----:B--2---:R-:W-:Y:S01]  /*0b10*/  @!P1 IMAD R48, R6, R24, RZ ;  /* 0x0000001806309224 */ /* 0x004fe200078e02ff */
[----:B------:R-:W-:Y:S01]  /*0b20*/  ISETP.GE.AND.EX P2, PT, R8, UR17, PT, P2 ;  /* 0x0000001108007c0c */ /* 0x000fe2000bf46320 */
[----:B------:R-:W2:Y:S01]  /*0b30*/  @!P1 LDC.64 R18, c[0x0][0x3a0] ;  /* 0x0000e800ff129b82 */ /* 0x000ea20000000a00 */
[----:B------:R-:W-:-:S02]  /*0b40*/  @!P0 SHF.L.U64.HI R52, R26, 0x1, R13 ;  /* 0x000000011a348819 */ /* 0x000fc4000001020d */
[----:B-1----:R-:W-:Y:S01]  /*0b50*/  @!P0 IADD3 R26, P6, PT, R29, R22, RZ ;  /* 0x000000161d1a8210 */ /* 0x002fe20007fde0ff */
[----:B------:R-:W-:Y:S01]  /*0b60*/  @!P1 IMAD R49, R41, R25, R48 ;  /* 0x0000001929319224 */ /* 0x000fe200078e0230 */
[----:B------:R-:W-:Y:S02]  /*0b70*/  MOV R13, RZ ;  /* 0x000000ff000d7202 */ /* 0x000fe40000000f00 */
[----:B------:R-:W-:Y:S02]  /*0b80*/  @!P1 MOV R50, R66 ;  /* 0x0000004200329202 */ /* 0x000fe40000000f00 */
[----:B------:R-:W-:Y:S02]  /*0b90*/  @!P1 MOV R51, R65 ;  /* 0x0000004100339202 */ /* 0x000fe40000000f00 */
[----:B------:R-:W-:Y:S01]  /*0ba0*/  MOV R48, RZ ;  /* 0x000000ff00307202 */ /* 0x000fe20000000f00 */
[----:B------:R4:W5:Y:S01]  /*0bb0*/  @!P4 LDG.E R13, desc[UR8][R30.64] ;  /* 0x000000081e0dc981 */ /* 0x000962000c1e1900 */
[----:B------:R-:W-:-:S02]  /*0bc0*/  @!P0 IADD3.X R27, PT, PT, R52, R23, RZ, P6, !PT ;  /* 0x00000017341b8210 */ /* 0x000fc400037fe4ff */
[----:B------:R-:W1:Y:S01]  /*0bd0*/  @!P1 LDC.64 R22, c[0x0][0x398] ;  /* 0x0000e600ff169b82 */ /* 0x000e620000000a00 */
[----:B------:R-:W-:Y:S02]  /*0be0*/  @!P1 IMAD.WIDE.U32 R50, R41, R24, R50 ;  /* 0x0000001829329225 */ /* 0x000fe400078e0032 */
[----:B------:R3:W5:Y:S01]  /*0bf0*/  @!P0 LDG.E R48, desc[UR8][R26.64] ;  /* 0x000000081a308981 */ /* 0x000762000c1e1900 */
[----:B----4-:R-:W-:Y:S01]  /*0c00*/  @!P0 IADD3 R30, P4, PT, R29, R14, RZ ;  /* 0x0000000e1d1e8210 */ /* 0x010fe20007f9e0ff */
[----:B0-----:R-:W-:-:S03]  /*0c10*/  @!P3 IMAD R14, R7, R16, RZ ;  /* 0x00000010070eb224 */ /* 0x001fc600078e02ff */
[----:B------:R-:W0:Y:S01]  /*0c20*/  @!P2 LDC.64 R24, c[0x0][0x3f8] ;  /* 0x0000fe00ff18ab82 */ /* 0x000e220000000a00 */
[----:B------:R-:W-:Y:S02]  /*0c30*/  @!P1 IADD3 R49, PT, PT, R51, R49, RZ ;  /* 0x0000003133319210 */ /* 0x000fe40007ffe0ff */
[----:B------:R-:W-:Y:S01]  /*0c40*/  ISETP.GE.U32.AND P5, PT, R38, UR16, PT ;  /* 0x0000001026007c0c */ /* 0x000fe2000bfa6070 */
[----:B------:R-:W-:Y:S01]  /*0c50*/  @!P3 IMAD R51, R40, R17, R14 ;  /* 0x000000112833b224 */ /* 0x000fe200078e020e */
[----:B------:R-:W-:-:S03]  /*0c60*/  @!P0 IADD3.X R31, PT, PT, R52, R15, RZ, P4, !PT ;  /* 0x0000000f341f8210 */ /* 0x000fc600027fe4ff */
[----:B---3--:R-:W3:Y:S01]  /*0c70*/  @!P3 LDC.64 R26, c[0x0][0x3a0] ;  /* 0x0000e800ff1abb82 */ /* 0x008ee20000000a00 */
[----:B------:R-:W-:Y:S02]  /*0c80*/  @!P3 MOV R14, R66 ;  /* 0x00000042000eb202 */ /* 0x000fe40000000f00 */
[----:B------:R-:W-:Y:S02]  /*0c90*/  @!P3 MOV R15, R65 ;  /* 0x00000041000fb202 */ /* 0x000fe40000000f00 */
[----:B------:R-:W-:Y:S02]  /*0ca0*/  ISETP.GE.AND.EX P5, PT, R9, UR17, PT, P5 ;  /* 0x0000001109007c0c */ /* 0x000fe4000bfa6350 */
[----:B------:R-:W-:Y:S01]  /*0cb0*/  @!P1 SHF.L.U32 R29, R50, 0x1, RZ ;  /* 0x00000001321d9819 */ /* 0x000fe200000006ff */
[----:B------:R-:W-:Y:S01]  /*0cc0*/  @!P3 IMAD.WIDE.U32 R16, R40, R16, R14 ;  /* 0x000000102810b225 */ /* 0x000fe200078e000e */
[----:B------:R-:W-:Y:S01]  /*0cd0*/  @!P1 SHF.L.U64.HI R52, R50, 0x1, R49 ;  /* 0x0000000132349819 */ /* 0x000fe20000010231 */
[----:B------:R-:W4:Y:S01]  /*0ce0*/  @!P3 LDC.64 R14, c[0x0][0x398] ;  /* 0x0000e600ff0ebb82 */ /* 0x000f220000000a00 */
[----:B--2---:R-:W-:-:S02]  /*0cf0*/  @!P1 IADD3 R18, P4, PT, R29, R18, RZ ;  /* 0x000000121d129210 */ /* 0x004fc40007f9e0ff */
[----:B------:R-:W-:Y:S02]  /*0d00*/  @!P3 IADD3 R17, PT, PT, R17, R51, RZ ;  /* 0x000000331111b210 */ /* 0x000fe40007ffe0ff */
[----:B------:R-:W-:Y:S02]  /*0d10*/  MOV R49, RZ ;  /* 0x000000ff00317202 */ /* 0x000fe40000000f00 */
[----:B------:R-:W-:Y:S02]  /*0d20*/  @!P1 IADD3.X R19, PT, PT, R52, R19, RZ, P4, !PT ;  /* 0x0000001334139210 */ /* 0x000fe400027fe4ff */
[----:B-1----:R-:W-:Y:S02]  /*0d30*/  @!P1 IADD3 R22, P4, PT, R29, R22, RZ ;  /* 0x000000161d169210 */ /* 0x002fe40007f9e0ff */
[C---:B------:R-:W-:Y:S01]  /*0d40*/  @!P3 SHF.L.U32 R55, R16.reuse, 0x1, RZ ;  /* 0x000000011037b819 */ /* 0x040fe200000006ff */
[----:B------:R1:W5:Y:S01]  /*0d50*/  @!P0 LDG.E R49, desc[UR8][R30.64] ;  /* 0x000000081e318981 */ /* 0x000362000c1e1900 */
[----:B------:R-:W-:-:S02]  /*0d60*/  @!P3 SHF.L.U64.HI R56, R16, 0x1, R17 ;  /* 0x000000011038b819 */ /* 0x000fc40000010211 */
[----:B------:R-:W2:Y:S01]  /*0d70*/  @!P5 LDC.64 R16, c[0x0][0x3f8] ;  /* 0x0000fe00ff10db82 */ /* 0x000ea20000000a00 */
[----:B------:R-:W-:Y:S01]  /*0d80*/  @!P1 IADD3.X R23, PT, PT, R52, R23, RZ, P4, !PT ;  /* 0x0000001734179210 */ /* 0x000fe200027fe4ff */
[----:B0-----:R-:W-:Y:S01]  /*0d90*/  @!P2 IMAD R54, R8, R24, RZ ;  /* 0x000000180836a224 */ /* 0x001fe200078e02ff */
[----:B---3--:R-:W-:Y:S02]  /*0da0*/  @!P3 IADD3 R26, P4, PT, R55, R26, RZ ;  /* 0x0000001a371ab210 */ /* 0x008fe40007f9e0ff */
[----:B-1----:R-:W-:Y:S02]  /*0db0*/  @!P2 MOV R30, R66 ;  /* 0x00000042001ea202 */ /* 0x002fe40000000f00 */
[----:B------:R-:W-:Y:S01]  /*0dc0*/  @!P2 MOV R31, R65 ;  /* 0x00000041001fa202 */ /* 0x000fe20000000f00 */
[C---:B------:R-:W-:Y:S01]  /*0dd0*/  @!P2 IMAD R29, R39.reuse, R25, R54 ;  /* 0x00000019271da224 */ /* 0x040fe200078e0236 */
[----:B------:R-:W-:Y:S02]  /*0de0*/  @!P3 IADD3.X R27, PT, PT, R56, R27, RZ, P4, !PT ;  /* 0x0000001b381bb210 */ /* 0x000fe400027fe4ff */
[----:B------:R-:W-:Y:S01]  /*0df0*/  ISETP.NE.AND P4, PT, RZ, UR12, PT ;  /* 0x0000000cff007c0c */ /* 0x000fe2000bf85270 */
[----:B------:R-:W-:Y:S01]  /*0e00*/  @!P2 IMAD.WIDE.U32 R24, R39, R24, R30 ;  /* 0x000000182718a225 */ /* 0x000fe200078e001e */
[----:B------:R-:W-:-:S02]  /*0e10*/  MOV R50, RZ ;  /* 0x000000ff00327202 */ /* 0x000fc40000000f00 */
[----:B------:R-:W-:Y:S02]  /*0e20*/  MOV R51, RZ ;  /* 0x000000ff00337202 */ /* 0x000fe40000000f00 */
[----:B------:R-:W-:Y:S02]  /*0e30*/  CS2R R52, SRZ ;  /* 0x0000000000347805 */ /* 0x000fe4000001ff00 */
[----:B------:R-:W-:Y:S01]  /*0e40*/  @!P2 IADD3 R29, PT, PT, R25, R29, RZ ;  /* 0x0000001d191da210 */ /* 0x000fe20007ffe0ff */
[----:B------:R-:W0:Y:S01]  /*0e50*/  LDC.64 R30, c[0x0][0x3a8] ;  /* 0x0000ea00ff1e7b82 */ /* 0x000e220000000a00 */
[----:B------:R1:W5:Y:S01]  /*0e60*/  @!P1 LDG.E R50, desc[UR8][R18.64] ;  /* 0x0000000812329981 */ /* 0x000362000c1e1900 */
[----:B------:R-:W-:-:S03]  /*0e70*/  @!P2 SHF.L.U32 R58, R24, 0x1, RZ ;  /* 0x00000001183aa819 */ /* 0x000fc600000006ff */
[----:B------:R3:W5:Y:S01]  /*0e80*/  @!P1 LDG.E R51, desc[UR8][R22.64] ;  /* 0x0000000816339981 */ /* 0x000762000c1e1900 */
[----:B----4-:R-:W-:Y:S02]  /*0e90*/  @!P3 IADD3 R54, P1, PT, R55, R14, RZ ;  /* 0x0000000e3736b210 */ /* 0x010fe40007f3e0ff */
[----:B------:R-:W-:Y:S01]  /*0ea0*/  @!P2 SHF.L.U64.HI R29, R24, 0x1, R29 ;  /* 0x00000001181da819 */ /* 0x000fe2000001021d */
[----:B------:R4:W5:Y:S01]  /*0eb0*/  @!P3 LDG.E R52, desc[UR8][R26.64] ;  /* 0x000000081a34b981 */ /* 0x000962000c1e1900 */
[----:B------:R-:W0:Y:S01]  /*0ec0*/  @!P5 LDC.64 R24, c[0x0][0x398] ;  /* 0x0000e600ff18db82 */ /* 0x000e220000000a00 */
[----:B------:R-:W-:-:S07]  /*0ed0*/  @!P3 IADD3.X R55, PT, PT, R56, R15, RZ, P1, !PT ;  /* 0x0000000f3837b210 */ /* 0x000fce0000ffe4ff */
[----:B-1----:R-:W1:Y:S01]  /*0ee0*/  @!P2 LDC.64 R18, c[0x0][0x3a0] ;  /* 0x0000e800ff12ab82 */ /* 0x002e620000000a00 */
[----:B--2---:R-:W-:Y:S01]  /*0ef0*/  @!P5 IMAD R56, R9, R16, RZ ;  /* 0x000000100938d224 */ /* 0x004fe200078e02ff */
[----:B------:R-:W-:Y:S01]  /*0f00*/  @!P5 MOV R57, R65 ;  /* 0x000000410039d202 */ /* 0x000fe20000000f00 */
[----:B------:R2:W5:Y:S05]  /*0f10*/  @!P3 LDG.E R53, desc[UR8][R54.64] ;  /* 0x000000083635b981 */ /* 0x00056a000c1e1900 */
[----:B---3--:R-:W3:Y:S01]  /*0f20*/  @!P5 LDC.64 R22, c[0x0][0x3a0] ;  /* 0x0000e800ff16db82 */ /* 0x008ee20000000a00 */
[----:B------:R-:W-:-:S07]  /*0f30*/  @!P5 IMAD R17, R38, R17, R56 ;  /* 0x000000112611d224 */ /* 0x000fce00078e0238 */
[----:B------:R-:W0:Y:S01]  /*0f40*/  @!P2 LDC.64 R14, c[0x0][0x398] ;  /* 0x0000e600ff0eab82 */ /* 0x000e220000000a00 */
[----:B------:R-:W-:-:S07]  /*0f50*/  @!P5 MOV R56, R66 ;  /* 0x000000420038d202 */ /* 0x000fce0000000f00 */
[----:B----4-:R-:W4:Y:S01]  /*0f60*/  @P4 LDC.64 R26, c[0x0][0x3b0] ;  /* 0x0000ec00ff1a4b82 */ /* 0x010f220000000a00 */
[----:B------:R-:W-:Y:S01]  /*0f70*/  @!P5 IMAD.WIDE.U32 R56, R38, R16, R56 ;  /* 0x000000102638d225 */ /* 0x000fe200078e0038 */
[----:B-1----:R-:W-:Y:S02]  /*0f80*/  @!P2 IADD3 R18, P1, PT, R58, R18, RZ ;  /* 0x000000123a12a210 */ /* 0x002fe40007f3e0ff */
[----:B------:R-:W-:Y:S02]  /*0f90*/  IADD3 R59, PT, PT, R28, R10, RZ ;  /* 0x0000000a1c3b7210 */ /* 0x000fe40007ffe0ff */
[----:B------:R-:W-:Y:S02]  /*0fa0*/  @!P5 IADD3 R57, PT, PT, R57, R17, RZ ;  /* 0x000000113939d210 */ /* 0x000fe40007ffe0ff */
[----:B------:R-:W-:Y:S02]  /*0fb0*/  @!P5 SHF.L.U32 R17, R56, 0x1, RZ ;  /* 0x000000013811d819 */ /* 0x000fe400000006ff */
[----:B--2---:R-:W-:-:S02]  /*0fc0*/  CS2R R54, SRZ ;  /* 0x0000000000367805 */ /* 0x004fc4000001ff00 */
[----:B------:R-:W-:Y:S02]  /*0fd0*/  @!P5 SHF.L.U64.HI R56, R56, 0x1, R57 ;  /* 0x000000013838d819 */ /* 0x000fe40000010239 */
[C---:B---3--:R-:W-:Y:S02]  /*0fe0*/  @!P5 IADD3 R22, P3, PT, R17.reuse, R22, RZ ;  /* 0x000000161116d210 */ /* 0x048fe40007f7e0ff */
[----:B0-----:R-:W-:Y:S01]  /*0ff0*/  @!P5 IADD3 R24, P6, PT, R17, R24, RZ ;  /* 0x000000181118d210 */ /* 0x001fe20007fde0ff */
[----:B------:R-:W-:Y:S01]  /*1000*/  IMAD.WIDE R30, R59, 0x2, R30 ;  /* 0x000000023b1e7825 */ /* 0x000fe200078e021e */
[----:B------:R-:W-:Y:S02]  /*1010*/  @!P2 IADD3.X R19, PT, PT, R29, R19, RZ, P1, !PT ;  /* 0x000000131d13a210 */ /* 0x000fe40000ffe4ff */
[----:B------:R-:W-:Y:S02]  /*1020*/  @!P2 IADD3 R14, P1, PT, R58, R14, RZ ;  /* 0x0000000e3a0ea210 */ /* 0x000fe40007f3e0ff */
[C---:B------:R-:W-:Y:S01]  /*1030*/  @!P5 IADD3.X R23, PT, PT, R56.reuse, R23, RZ, P3, !PT ;  /* 0x000000173817d210 */ /* 0x040fe20001ffe4ff */
[----:B------:R0:W5:Y:S01]  /*1040*/  @!P2 LDG.E R54, desc[UR8][R18.64] ;  /* 0x000000081236a981 */ /* 0x000162000c1e1900 */
[----:B------:R-:W-:Y:S01]  /*1050*/  @!P5 IADD3.X R25, PT, PT, R56, R25, RZ, P6, !PT ;  /* 0x000000193819d210 */ /* 0x000fe200037fe4ff */
[----:B----4-:R-:W-:Y:S01]  /*1060*/  @P4 IMAD.WIDE R26, R59, 0x2, R26 ;  /* 0x000000023b1a4825 */ /* 0x010fe200078e021a */
[----:B------:R-:W-:-:S02]  /*1070*/  CS2R R56, SRZ ;  /* 0x0000000000387805 */ /* 0x000fc4000001ff00 */
[----:B------:R-:W-:Y:S01]  /*1080*/  @!P2 IADD3.X R15, PT, PT, R29, R15, RZ, P1, !PT ;  /* 0x0000000f1d0fa210 */ /* 0x000fe20000ffe4ff */
[----:B------:R-:W2:Y:S04]  /*1090*/  LDG.E.U16 R59, desc[UR8][R30.64] ;  /* 0x000000081e3b7981 */ /* 0x000ea8000c1e1500 */
[----:B------:R-:W3:Y:S04]  /*10a0*/  @P4 LDG.E.U16 R18, desc[UR8][R26.64] ;  /* 0x000000081a124981 */ /* 0x000ee8000c1e1500 */
[----:B------:R-:W4:Y:S04]  /*10b0*/  @P4 LDG.E.U16 R17, desc[UR8][R26.64+0x2] ;  /* 0x000002081a114981 */ /* 0x000f28000c1e1500 */
[----:B------:R-:W4:Y:S04]  /*10c0*/  LDG.E.U16 R58, desc[UR8][R30.64+0x2] ;  /* 0x000002081e3a7981 */ /* 0x000f28000c1e1500 */
[----:B------:R0:W5:Y:S04]  /*10d0*/  @!P2 LDG.E R57, desc[UR8][R14.64] ;  /* 0x000000080e39a981 */ /* 0x000168000c1e1900 */
[----:B------:R0:W5:Y:S04]  /*10e0*/  @!P5 LDG.E R56, desc[UR8][R22.64] ;  /* 0x000000081638d981 */ /* 0x000168000c1e1900 */
[----:B------:R0:W5:Y:S01]  /*10f0*/  @!P5 LDG.E R55, desc[UR8][R24.64] ;  /* 0x000000081837d981 */ /* 0x000162000c1e1900 */
[----:B------:R-:W-:Y:S01]  /*1100*/  UISETP.NE.AND UP1, UPT, UR12, URZ, UPT ;  /* 0x000000ff0c00728c */ /* 0x000fe2000bf25270 */
[----:B------:R-:W-:Y:S01]  /*1110*/  CS2R R60, SRZ ;  /* 0x00000000003c7805 */ /* 0x000fe2000001ff00 */
[----:B------:R-:W-:Y:S01]  /*1120*/  UMOV UR10, 0x3f800000 ;  /* 0x3f800000000a7882 */ /* 0x000fe20000000000 */
[----:B------:R-:W-:-:S13]  /*1130*/  R2UR UR13, R20 ;  /* 0x00000000140d72ca */ /* 0x000fda00000e0000 */
        /* <DEDUP_REMOVED lines=10> */
[----:B--2---:R-:W-:Y:S02]  /*11e0*/  SHF.L.U32 R59, R59, 0x10, RZ ;  /* 0x000000103b3b7819 */ /* 0x004fe400000006ff */
[----:B---3--:R-:W-:Y:S02]  /*11f0*/  @P4 SHF.L.U32 R61, R18, 0x10, RZ ;  /* 0x00000010123d4819 */ /* 0x008fe400000006ff */
[----:B----4-:R-:W-:Y:S02]  /*1200*/  @P4 SHF.L.U32 R60, R17, 0x10, RZ ;  /* 0x00000010113c4819 */ /* 0x010fe400000006ff */
[----:B------:R-:W-:Y:S01]  /*1210*/  SHF.L.U32 R58, R58, 0x10, RZ ;  /* 0x000000103a3a7819 */ /* 0x000fe200000006ff */
[----:B0-----:R-:W-:Y:S06]  /*1220*/  BRA.U UP1, `(.L_x_902) ;  /* 0x0000000901447547 */ /* 0x001fec000b800000 */
[----:B-----5:R-:W-:Y:S02]  /*1230*/  HADD2.F32 R16, -RZ, R48.H0_H0 ;  /* 0x20000030ff107230 */ /* 0x020fe40000004100 */
[----:B------:R-:W-:Y:S02]  /*1240*/  HADD2.F32 R20, -RZ, R34.H0_H0 ;  /* 0x20000022ff147230 */ /* 0x000fe40000004100 */
[----:B------:R-:W-:Y:S02]  /*1250*/  HADD2.F32 R17, -RZ, R48.H1_H1 ;  /* 0x30000030ff117230 */ /* 0x000fe40000004100 */
[----:B------:R-:W-:Y:S01]  /*1260*/  FADD.FTZ R16, R16, -UR13 ;  /* 0x8000000d10107e21 */ /* 0x000fe20008010000 */
[--C-:B------:R-:W-:Y:S02]  /*1270*/  HADD2.F32 R14, -RZ, R49.reuse.H0_H0 ;  /* 0x20000031ff0e7230 */ /* 0x100fe40000004100 */
[----:B------:R-:W-:Y:S01]  /*1280*/  FADD.FTZ R23, R20, -UR13 ;  /* 0x8000000d14177e21 */ /* 0x000fe20008010000 */
[----:B------:R-:W-:-:S02]  /*1290*/  HADD2.F32 R15, -RZ, R49.H1_H1 ;  /* 0x30000031ff0f7230 */ /* 0x000fc40000004100 */
[----:B------:R-:W-:Y:S01]  /*12a0*/  FADD.FTZ R19, R17, -UR13 ;  /* 0x8000000d11137e21 */ /* 0x000fe20008010000 */
[----:B------:R-:W-:Y:S01]  /*12b0*/  FMUL.FTZ R17, R16, UR10 ;  /* 0x0000000a10117c20 */ /* 0x000fe20008410000 */
[----:B------:R-:W-:Y:S01]  /*12c0*/  FMUL.FTZ R20, R59, R14 ;  /* 0x0000000e3b147220 */ /* 0x000fe20000410000 */
[----:B------:R-:W-:Y:S02]  /*12d0*/  HADD2.F32 R18, -RZ, R33.H0_H0 ;  /* 0x20000021ff127230 */ /* 0x000fe40000004100 */
[----:B------:R-:W-:Y:S01]  /*12e0*/  FMUL.FTZ R21, R58, R15 ;  /* 0x0000000f3a157220 */ /* 0x000fe20000410000 */
[----:B------:R-:W-:Y:S01]  /*12f0*/  FMUL.FTZ R16, R19, UR10 ;  /* 0x0000000a13107c20 */ /* 0x000fe20008410000 */
[----:B------:R-:W-:Y:S01]  /*1300*/  FADD.FTZ R22, RZ, R20 ;  /* 0x00000014ff167221 */ /* 0x000fe20000010000 */
[----:B------:R-:W-:Y:S01]  /*1310*/  FFMA.FTZ R19, R17, R20, RZ ;  /* 0x0000001411137223 */ /* 0x000fe200000100ff */
[----:B------:R-:W-:Y:S01]  /*1320*/  FFMA.FTZ R25, R14, R17, RZ ;  /* 0x000000110e197223 */ /* 0x000fe200000100ff */
[----:B------:R-:W-:Y:S01]  /*1330*/  FADD.FTZ R27, RZ, R14 ;  /* 0x0000000eff1b7221 */ /* 0x000fe20000010000 */
[----:B------:R-:W-:Y:S01]  /*1340*/  FADD.FTZ R17, R21, R22 ;  /* 0x0000001615117221 */ /* 0x000fe20000010000 */
[----:B------:R-:W-:Y:S01]  /*1350*/  FMUL.FTZ R24, R23, UR10 ;  /* 0x0000000a17187c20 */ /* 0x000fe20008410000 */
[----:B------:R-:W-:Y:S01]  /*1360*/  FFMA.FTZ R19, R16, R21, R19 ;  /* 0x0000001510137223 */ /* 0x000fe20000010013 */
[----:B------:R-:W-:Y:S01]  /*1370*/  FMUL.FTZ R22, R59, R18 ;  /* 0x000000123b167220 */ /* 0x000fe20000410000 */
[C---:B------:R-:W-:Y:S01]  /*1380*/  FADD.FTZ R14, R18.reuse, R27 ;  /* 0x0000001b120e7221 */ /* 0x040fe20000010000 */
[----:B------:R-:W-:Y:S01]  /*1390*/  FFMA.FTZ R18, R18, R24, R25 ;  /* 0x0000001812127223 */ /* 0x000fe20000010019 */
[----:B------:R-:W-:-:S02]  /*13a0*/  HADD2.F32 R20, -RZ, R34.H1_H1 ;  /* 0x30000022ff147230 */ /* 0x000fc40000004100 */
[----:B------:R-:W-:Y:S01]  /*13b0*/  FFMA.FTZ R19, R24, R22, R19 ;  /* 0x0000001618137223 */ /* 0x000fe20000010013 */
[--C-:B------:R-:W-:Y:S02]  /*13c0*/  HADD2.F32 R24, -RZ, R32.reuse.H0_H0 ;  /* 0x20000020ff187230 */ /* 0x100fe40000004100 */
[----:B------:R-:W-:Y:S01]  /*13d0*/  FADD.FTZ R17, R17, R22 ;  /* 0x0000001611117221 */ /* 0x000fe20000010000 */
[----:B------:R-:W-:Y:S02]  /*13e0*/  HADD2.F32 R23, -RZ, R33.H1_H1 ;  /* 0x30000021ff177230 */ /* 0x000fe40000004100 */
[----:B------:R-:W-:Y:S01]  /*13f0*/  FADD.FTZ R22, RZ, R15 ;  /* 0x0000000fff167221 */ /* 0x000fe20000010000 */
[----:B------:R-:W-:Y:S01]  /*1400*/  FADD.FTZ R20, R20, -UR13 ;  /* 0x8000000d14147e21 */ /* 0x000fe20008010000 */
[----:B------:R-:W-:Y:S01]  /*1410*/  FADD.FTZ R25, R24, -UR13 ;  /* 0x8000000d18197e21 */ /* 0x000fe20008010000 */
[----:B------:R-:W-:Y:S02]  /*1420*/  HADD2.F32 R21, -RZ, R13.H0_H0 ;  /* 0x2000000dff157230 */ /* 0x000fe40000004100 */
[----:B------:R-:W-:Y:S01]  /*1430*/  FFMA.FTZ R16, R15, R16, RZ ;  /* 0x000000100f107223 */ /* 0x000fe200000100ff */
[----:B------:R-:W-:Y:S01]  /*1440*/  FADD.FTZ R15, R23, R22 ;  /* 0x00000016170f7221 */ /* 0x000fe20000010000 */
[----:B------:R-:W-:Y:S01]  /*1450*/  FMUL.FTZ R26, R25, UR10 ;  /* 0x0000000a191a7c20 */ /* 0x000fe20008410000 */
[----:B------:R-:W-:Y:S01]  /*1460*/  FMUL.FTZ R20, R20, UR10 ;  /* 0x0000000a14147c20 */ /* 0x000fe20008410000 */
[----:B------:R-:W-:Y:S01]  /*1470*/  FMUL.FTZ R22, R58, R23 ;  /* 0x000000173a167220 */ /* 0x000fe20000410000 */
[----:B------:R-:W-:-:S02]  /*1480*/  HADD2.F32 R24, -RZ, R32.H1_H1 ;  /* 0x30000020ff187230 */ /* 0x000fc40000004100 */
[----:B------:R-:W-:Y:S01]  /*1490*/  FADD.FTZ R14, R14, R21 ;  /* 0x000000150e0e7221 */ /* 0x000fe20000010000 */
[----:B------:R-:W-:Y:S01]  /*14a0*/  FFMA.FTZ R18, R21, R26, R18 ;  /* 0x0000001a15127223 */ /* 0x000fe20000010012 */
[----:B------:R-:W-:Y:S01]  /*14b0*/  FMUL.FTZ R28, R59, R21 ;  /* 0x000000153b1c7220 */ /* 0x000fe20000410000 */
[----:B------:R-:W-:Y:S01]  /*14c0*/  FFMA.FTZ R19, R20, R22, R19 ;  /* 0x0000001614137223 */ /* 0x000fe20000010013 */
[----:B------:R-:W-:Y:S02]  /*14d0*/  HADD2.F32 R21, -RZ, R13.H1_H1 ;  /* 0x3000000dff157230 */ /* 0x000fe40000004100 */
[----:B------:R-:W-:Y:S01]  /*14e0*/  FADD.FTZ R17, R22, R17 ;  /* 0x0000001116117221 */ /* 0x000fe20000010000 */
[----:B------:R-:W-:Y:S01]  /*14f0*/  FADD.FTZ R24, R24, -UR13 ;  /* 0x8000000d18187e21 */ /* 0x000fe20008010000 */
[----:B------:R-:W-:Y:S01]  /*1500*/  FFMA.FTZ R16, R23, R20, R16 ;  /* 0x0000001417107223 */ /* 0x000fe20000010010 */
[----:B------:R-:W-:Y:S01]  /*1510*/  FFMA.FTZ R23, R26, R28, R19 ;  /* 0x0000001c1a177223 */ /* 0x000fe20000010013 */
[----:B------:R-:W-:Y:S01]  /*1520*/  FADD.FTZ R20, R17, R28 ;  /* 0x0000001c11147221 */ /* 0x000fe20000010000 */
[----:B------:R-:W-:Y:S01]  /*1530*/  FMUL.FTZ R19, R58, R21 ;  /* 0x000000153a137220 */ /* 0x000fe20000410000 */
[----:B------:R-:W-:Y:S01]  /*1540*/  FMUL.FTZ R24, R24, UR10 ;  /* 0x0000000a18187c20 */ /* 0x000fe20008410000 */
[----:B------:R-:W-:-:S02]  /*1550*/  HADD2.F32 R22, -RZ, R11.H0_H0 ;  /* 0x2000000bff167230 */ /* 0x000fc40000004100 */
[----:B------:R-:W-:Y:S01]  /*1560*/  FADD.FTZ R15, R15, R21 ;  /* 0x000000150f0f7221 */ /* 0x000fe20000010000 */
[----:B------:R-:W-:Y:S01]  /*1570*/  FADD.FTZ R17, R19, R20 ;  /* 0x0000001413117221 */ /* 0x000fe20000010000 */
[----:B------:R-:W-:Y:S01]  /*1580*/  FFMA.FTZ R19, R24, R19, R23 ;  /* 0x0000001318137223 */ /* 0x000fe20000010017 */
[----:B------:R-:W-:Y:S01]  /*1590*/  FFMA.FTZ R16, R21, R24, R16 ;  /* 0x0000001815107223 */ /* 0x000fe20000010010 */
[--C-:B------:R-:W-:Y:S02]  /*15a0*/  HADD2.F32 R23, -RZ, R12.reuse.H0_H0 ;  /* 0x2000000cff177230 */ /* 0x100fe40000004100 */
[----:B------:R-:W-:Y:S01]  /*15b0*/  FADD.FTZ R22, R22, -UR13 ;  /* 0x8000000d16167e21 */ /* 0x000fe20008010000 */
[----:B------:R-:W-:Y:S02]  /*15c0*/  HADD2.F32 R21, -RZ, R11.H1_H1 ;  /* 0x3000000bff157230 */ /* 0x000fe40000004100 */
[----:B------:R-:W-:Y:S02]  /*15d0*/  HADD2.F32 R25, -RZ, R12.H1_H1 ;  /* 0x3000000cff197230 */ /* 0x000fe40000004100 */
[----:B------:R-:W-:Y:S01]  /*15e0*/  FMUL.FTZ R20, R59, R23 ;  /* 0x000000173b147220 */ /* 0x000fe20000410000 */
[----:B------:R-:W-:Y:S01]  /*15f0*/  FMUL.FTZ R22, R22, UR10 ;  /* 0x0000000a16167c20 */ /* 0x000fe20008410000 */
[----:B------:R-:W-:Y:S01]  /*1600*/  FADD.FTZ R21, R21, -UR13 ;  /* 0x8000000d15157e21 */ /* 0x000fe20008010000 */
[----:B------:R-:W-:-:S02]  /*1610*/  HADD2.F32 R26, -RZ, R50.H0_H0 ;  /* 0x20000032ff1a7230 */ /* 0x000fc40000004100 */
[----:B------:R-:W-:Y:S01]  /*1620*/  FADD.FTZ R17, R17, R20 ;  /* 0x0000001411117221 */ /* 0x000fe20000010000 */
[----:B------:R-:W-:Y:S01]  /*1630*/  FMUL.FTZ R24, R58, R25 ;  /* 0x000000193a187220 */ /* 0x000fe20000410000 */
[----:B------:R-:W-:Y:S01]  /*1640*/  FMUL.FTZ R21, R21, UR10 ;  /* 0x0000000a15157c20 */ /* 0x000fe20008410000 */
[----:B------:R-:W-:Y:S01]  /*1650*/  FFMA.FTZ R20, R22, R20, R19 ;  /* 0x0000001416147223 */ /* 0x000fe20000010013 */
[----:B------:R-:W-:Y:S01]  /*1660*/  FADD.FTZ R26, R26, -UR13 ;  /* 0x8000000d1a1a7e21 */ /* 0x000fe20008010000 */
[----:B------:R-:W-:Y:S01]  /*1670*/  FADD.FTZ R14, R14, R23 ;  /* 0x000000170e0e7221 */ /* 0x000fe20000010000 */
[----:B------:R-:W-:Y:S01]  /*1680*/  FFMA.FTZ R18, R23, R22, R18 ;  /* 0x0000001617127223 */ /* 0x000fe20000010012 */
[----:B------:R-:W-:Y:S02]  /*1690*/  HADD2.F32 R23, -RZ, R51.H0_H0 ;  /* 0x20000033ff177230 */ /* 0x000fe40000004100 */
[----:B------:R-:W-:Y:S01]  /*16a0*/  FFMA.FTZ R19, R21, R24, R20 ;  /* 0x0000001815137223 */ /* 0x000fe20000010014 */
[----:B------:R-:W-:Y:S01]  /*16b0*/  FMUL.FTZ R26, R26, UR10 ;  /* 0x0000000a1a1a7c20 */ /* 0x000fe20008410000 */
[----:B------:R-:W-:-:S02]  /*16c0*/  HADD2.F32 R20, -RZ, R50.H1_H1 ;  /* 0x30000032ff147230 */ /* 0x000fc40000004100 */
[----:B------:R-:W-:Y:S01]  /*16d0*/  FFMA.FTZ R16, R25, R21, R16 ;  /* 0x0000001519107223 */ /* 0x000fe20000010010 */
[----:B------:R-:W-:Y:S01]  /*16e0*/  FMUL.FTZ R22, R59, R23 ;  /* 0x000000173b167220 */ /* 0x000fe20000410000 */
[----:B------:R-:W-:Y:S01]  /*16f0*/  FADD.FTZ R14, R14, R23 ;  /* 0x000000170e0e7221 */ /* 0x000fe20000010000 */
[----:B------:R-:W-:Y:S01]  /*1700*/  FFMA.FTZ R18, R23, R26, R18 ;  /* 0x0000001a17127223 */ /* 0x000fe20000010012 */
[----:B------:R-:W-:Y:S02]  /*1710*/  HADD2.F32 R21, -RZ, R52.H0_H0 ;  /* 0x20000034ff157230 */ /* 0x000fe40000004100 */
[----:B------:R-:W-:Y:S01]  /*1720*/  FADD.FTZ R17, R24, R17 ;  /* 0x0000001118117221 */ /* 0x000fe20000010000 */
[----:B------:R-:W-:Y:S01]  /*1730*/  FADD.FTZ R20, R20, -UR13 ;  /* 0x8000000d14147e21 */ /* 0x000fe20008010000 */
[----:B------:R-:W-:Y:S02]  /*1740*/  HADD2.F32 R23, -RZ, R51.H1_H1 ;  /* 0x30000033ff177230 */ /* 0x000fe40000004100 */
[----:B------:R-:W-:Y:S01]  /*1750*/  FADD.FTZ R15, R15, R25 ;  /* 0x000000190f0f7221 */ /* 0x000fe20000010000 */
[----:B------:R-:W-:Y:S01]  /*1760*/  FADD.FTZ R17, R17, R22 ;  /* 0x0000001611117221 */ /* 0x000fe20000010000 */
[----:B------:R-:W-:Y:S01]  /*1770*/  FFMA.FTZ R19, R26, R22, R19 ;  /* 0x000000161a137223 */ /* 0x000fe20000010013 */
[----:B------:R-:W-:Y:S01]  /*1780*/  FADD.FTZ R21, R21, -UR13 ;  /* 0x8000000d15157e21 */ /* 0x000fe20008010000 */
[----:B------:R-:W-:-:S02]  /*1790*/  HADD2.F32 R25, -RZ, R53.H0_H0 ;  /* 0x20000035ff197230 */ /* 0x000fc40000004100 */
[----:B------:R-:W-:Y:S01]  /*17a0*/  FMUL.FTZ R20, R20, UR10 ;  /* 0x0000000a14147c20 */ /* 0x000fe20008410000 */
[----:B------:R-:W-:Y:S02]  /*17b0*/  HADD2.F32 R24, -RZ, R52.H1_H1 ;  /* 0x30000034ff187230 */ /* 0x000fe40000004100 */
[----:B------:R-:W-:Y:S01]  /*17c0*/  FMUL.FTZ R22, R58, R23 ;  /* 0x000000173a167220 */ /* 0x000fe20000410000 */
[----:B------:R-:W-:Y:S01]  /*17d0*/  FMUL.FTZ R21, R21, UR10 ;  /* 0x0000000a15157c20 */ /* 0x000fe20008410000 */
[----:B------:R-:W-:Y:S01]  /*17e0*/  FFMA.FTZ R16, R23, R20, R16 ;  /* 0x0000001417107223 */ /* 0x000fe20000010010 */
[----:B------:R-:W-:Y:S01]  /*17f0*/  FMUL.FTZ R26, R59, R25 ;  /* 0x000000193b1a7220 */ /* 0x000fe20000410000 */
[----:B------:R-:W-:Y:S01]  /*1800*/  FADD.FTZ R24, R24, -UR13 ;  /* 0x8000000d18187e21 */ /* 0x000fe20008010000 */
[----:B------:R-:W-:Y:S01]  /*1810*/  FFMA.FTZ R20, R20, R22, R19 ;  /* 0x0000001614147223 */ /* 0x000fe20000010013 */
[----:B------:R-:W-:Y:S01]  /*1820*/  FFMA.FTZ R18, R25, R21, R18 ;  /* 0x0000001519127223 */ /* 0x000fe20000010012 */
[----:B------:R-:W-:-:S02]  /*1830*/  HADD2.F32 R19, -RZ, R53.H1_H1 ;  /* 0x30000035ff137230 */ /* 0x000fc40000004100 */
[----:B------:R-:W-:Y:S01]  /*1840*/  FADD.FTZ R15, R15, R23 ;  /* 0x000000170f0f7221 */ /* 0x000fe20000010000 */
[----:B------:R-:W-:Y:S01]  /*1850*/  FADD.FTZ R17, R22, R17 ;  /* 0x0000001116117221 */ /* 0x000fe20000010000 */
[----:B------:R-:W-:Y:S01]  /*1860*/  FMUL.FTZ R24, R24, UR10 ;  /* 0x0000000a18187c20 */ /* 0x000fe20008410000 */
[----:B------:R-:W-:Y:S01]  /*1870*/  FFMA.FTZ R21, R21, R26, R20 ;  /* 0x0000001a15157223 */ /* 0x000fe20000010014 */
[----:B------:R-:W-:Y:S02]  /*1880*/  HADD2.F32 R20, -RZ, R54.H0_H0 ;  /* 0x20000036ff147230 */ /* 0x000fe40000004100 */
[----:B------:R-:W-:Y:S01]  /*1890*/  FADD.FTZ R22, R17, R26 ;  /* 0x0000001a11167221 */ /* 0x000fe20000010000 */
[----:B------:R-:W-:Y:S01]  /*18a0*/  FADD.FTZ R15, R15, R19 ;  /* 0x000000130f0f7221 */ /* 0x000fe20000010000 */
[----:B------:R-:W-:Y:S01]  /*18b0*/  FFMA.FTZ R16, R19, R24, R16 ;  /* 0x0000001813107223 */ /* 0x000fe20000010010 */
[----:B------:R-:W-:Y:S01]  /*18c0*/  FMUL.FTZ R19, R58, R19 ;  /* 0x000000133a137220 */ /* 0x000fe20000410000 */
[----:B------:R-:W-:-:S02]  /*18d0*/  HADD2.F32 R17, -RZ, R57.H0_H0 ;  /* 0x20000039ff117230 */ /* 0x000fc40000004100 */
[----:B------:R-:W-:Y:S01]  /*18e0*/  FADD.FTZ R20, R20, -UR13 ;  /* 0x8000000d14147e21 */ /* 0x000fe20008010000 */
[----:B------:R-:W-:Y:S02]  /*18f0*/  HADD2.F32 R23, -RZ, R54.H1_H1 ;  /* 0x30000036ff177230 */ /* 0x000fe40000004100 */
[----:B------:R-:W-:Y:S01]  /*1900*/  FADD.FTZ R14, R14, R25 ;  /* 0x000000190e0e7221 */ /* 0x000fe20000010000 */
[----:B------:R-:W-:Y:S01]  /*1910*/  FFMA.FTZ R21, R24, R19, R21 ;  /* 0x0000001318157223 */ /* 0x000fe20000010015 */
[----:B------:R-:W-:Y:S01]  /*1920*/  FADD.FTZ R22, R19, R22 ;  /* 0x0000001613167221 */ /* 0x000fe20000010000 */
[----:B------:R-:W-:Y:S01]  /*1930*/  FMUL.FTZ R25, R59, R17 ;  /* 0x000000113b197220 */ /* 0x000fe20000410000 */
[----:B------:R-:W-:Y:S01]  /*1940*/  FMUL.FTZ R24, R20, UR10 ;  /* 0x0000000a14187c20 */ /* 0x000fe20008410000 */
[----:B------:R-:W-:Y:S02]  /*1950*/  HADD2.F32 R19, -RZ, R57.H1_H1 ;  /* 0x30000039ff137230 */ /* 0x000fe40000004100 */
[----:B------:R-:W-:Y:S01]  /*1960*/  FADD.FTZ R20, R23, -UR13 ;  /* 0x8000000d17147e21 */ /* 0x000fe20008010000 */
[----:B------:R-:W-:-:S02]  /*1970*/  HADD2.F32 R23, -RZ, R56.H0_H0 ;  /* 0x20000038ff177230 */ /* 0x000fc40000004100 */
[----:B------:R-:W-:Y:S01]  /*1980*/  FADD.FTZ R26, R22, R25 ;  /* 0x00000019161a7221 */ /* 0x000fe20000010000 */
[----:B------:R-:W-:Y:S01]  /*1990*/  FFMA.FTZ R25, R24, R25, R21 ;  /* 0x0000001918197223 */ /* 0x000fe20000010015 */
[----:B------:R-:W-:Y:S01]  /*19a0*/  FADD.FTZ R14, R14, R17 ;  /* 0x000000110e0e7221 */ /* 0x000fe20000010000 */
[----:B------:R-:W-:Y:S01]  /*19b0*/  FMUL.FTZ R21, R58, R19 ;  /* 0x000000133a157220 */ /* 0x000fe20000410000 */
[----:B------:R-:W-:Y:S01]  /*19c0*/  FMUL.FTZ R20, R20, UR10 ;  /* 0x0000000a14147c20 */ /* 0x000fe20008410000 */
[----:B------:R-:W-:Y:S01]  /*19d0*/  FFMA.FTZ R17, R17, R24, R18 ;  /* 0x0000001811117223 */ /* 0x000fe20000010012 */
[--C-:B------:R-:W-:Y:S02]  /*19e0*/  HADD2.F32 R22, -RZ, R55.reuse.H0_H0 ;  /* 0x20000037ff167230 */ /* 0x100fe40000004100 */
[----:B------:R-:W-:Y:S01]  /*19f0*/  FADD.FTZ R23, R23, -UR13 ;  /* 0x8000000d17177e21 */ /* 0x000fe20008010000 */
[----:B------:R-:W-:Y:S02]  /*1a00*/  HADD2.F32 R24, -RZ, R56.H1_H1 ;  /* 0x30000038ff187230 */ /* 0x000fe40000004100 */
[----:B------:R-:W-:Y:S01]  /*1a10*/  FADD.FTZ R26, R21, R26 ;  /* 0x0000001a151a7221 */ /* 0x000fe20000010000 */
[----:B------:R-:W-:Y:S01]  /*1a20*/  FFMA.FTZ R18, R20, R21, R25 ;  /* 0x0000001514127223 */ /* 0x000fe20000010019 */
[----:B------:R-:W-:-:S02]  /*1a30*/  HADD2.F32 R21, -RZ, R55.H1_H1 ;  /* 0x30000037ff157230 */ /* 0x000fc40000004100 */
[----:B------:R-:W-:Y:S01]  /*1a40*/  FMUL.FTZ R25, R59, R22 ;  /* 0x000000163b197220 */ /* 0x000fe20000410000 */
[----:B------:R-:W-:Y:S01]  /*1a50*/  FMUL.FTZ R23, R23, UR10 ;  /* 0x0000000a17177c20 */ /* 0x000fe20008410000 */
[----:B------:R-:W-:Y:S01]  /*1a60*/  FADD.FTZ R24, R24, -UR13 ;  /* 0x8000000d18187e21 */ /* 0x000fe20008010000 */
[----:B------:R-:W-:Y:S01]  /*1a70*/  FFMA.FTZ R20, R19, R20, R16 ;  /* 0x0000001413147223 */ /* 0x000fe20000010010 */
        /* <DEDUP_REMOVED lines=12> */
.L_x_902:
[--C-:B-----5:R-:W-:Y:S02]  /*1b40*/  HADD2.F32 R14, -RZ, R48.reuse.H0_H0 ;  /* 0x20000030ff0e7230 */ /* 0x120fe40000004100 */
[----:B------:R-:W-:Y:S02]  /*1b50*/  HADD2.F32 R15, -RZ, R48.H1_H1 ;  /* 0x30000030ff0f7230 */ /* 0x000fe40000004100 */
[----:B------:R-:W-:Y:S02]  /*1b60*/  HADD2.F32 R19, -RZ, R34.H0_H0 ;  /* 0x20000022ff137230 */ /* 0x000fe40000004100 */
[----:B------:R-:W-:Y:S01]  /*1b70*/  FADD.FTZ R14, R14, -UR13 ;  /* 0x8000000d0e0e7e21 */ /* 0x000fe20008010000 */
[----:B------:R-:W-:Y:S02]  /*1b80*/  HADD2.F32 R22, -RZ, R32.H0_H0 ;  /* 0x20000020ff167230 */ /* 0x000fe40000004100 */
        /* <DEDUP_REMOVED lines=8> */
[----:B------:R-:W-:Y:S01]  /*1c10*/  FFMA.FTZ R17, R58, R15, R60 ;  /* 0x0000000f3a117223 */ /* 0x000fe2000001003c */
[----:B------:R-:W-:Y:S01]  /*1c20*/  FMUL.FTZ R22, R22, UR10 ;  /* 0x0000000a16167c20 */ /* 0x000fe20008410000 */
[----:B------:R-:W-:Y:S01]  /*1c30*/  FMUL.FTZ R18, R16, -1.4426950216293334961 ;  /* 0xbfb8aa3b10127820 */ /* 0x000fe20000410000 */
[----:B------:R-:W-:Y:S01]  /*1c40*/  FFMA.FTZ R19, R59, R28, R61 ;  /* 0x0000001c3b137223 */ /* 0x000fe2000001003d */
[----:B------:R-:W-:Y:S01]  /*1c50*/  FMUL.FTZ R20, R17, -1.4426950216293334961 ;  /* 0xbfb8aa3b11147820 */ /* 0x000fe20000410000 */
[----:B------:R-:W-:-:S02]  /*1c60*/  HADD2.F32 R68, -RZ, R33.H0_H0 ;  /* 0x20000021ff447230 */ /* 0x000fc40000004100 */
[----:B------:R-:W-:Y:S01]  /*1c70*/  FMUL.FTZ R23, R19, -1.4426950216293334961 ;  /* 0xbfb8aa3b13177820 */ /* 0x000fe20000410000 */
[----:B------:R-:W0:Y:S01]  /*1c80*/  MUFU.EX2 R18, R18 ;  /* 0x0000001200127308 */ /* 0x000e220000000800 */
[----:B------:R-:W-:-:S03]  /*1c90*/  HADD2.F32 R31, -RZ, R13.H0_H0 ;  /* 0x2000000dff1f7230 */ /* 0x000fc60000004100 */
[----:B------:R-:W1:Y:S04]  /*1ca0*/  MUFU.EX2 R20, R20 ;  /* 0x0000001400147308 */ /* 0x000e680000000800 */
[----:B------:R-:W2:Y:S01]  /*1cb0*/  MUFU.EX2 R23, R23 ;  /* 0x0000001700177308 */ /* 0x000ea20000000800 */
[----:B0-----:R-:W-:Y:S01]  /*1cc0*/  FADD.FTZ R21, R18, 1 ;  /* 0x3f80000012157421 */ /* 0x001fe20000010000 */
[----:B------:R-:W-:Y:S02]  /*1cd0*/  HADD2.F32 R18, -RZ, R34.H1_H1 ;  /* 0x30000022ff127230 */ /* 0x000fe40000004100 */
[----:B-1----:R-:W-:-:S03]  /*1ce0*/  FADD.FTZ R27, R20, 1 ;  /* 0x3f800000141b7421 */ /* 0x002fc60000010000 */
[----:B------:R-:W0:Y:S01]  /*1cf0*/  MUFU.RCP R21, R21 ;  /* 0x0000001500157308 */ /* 0x000e220000001000 */
[----:B------:R-:W-:Y:S01]  /*1d00*/  FADD.FTZ R18, R18, -UR13 ;  /* 0x8000000d12127e21 */ /* 0x000fe20008010000 */
[----:B--2---:R-:W-:-:S03]  /*1d10*/  FADD.FTZ R23, R23, 1 ;  /* 0x3f80000017177421 */ /* 0x004fc60000010000 */
[----:B------:R-:W-:-:S03]  /*1d20*/  FMUL.FTZ R25, R18, UR10 ;  /* 0x0000000a12197c20 */ /* 0x000fc60008410000 */
[----:B------:R-:W1:Y:S01]  /*1d30*/  MUFU.RCP R20, R27 ;  /* 0x0000001b00147308 */ /* 0x000e620000001000 */
[----:B------:R-:W-:-:S04]  /*1d40*/  FFMA.FTZ R18, R58, R25, R60 ;  /* 0x000000193a127223 */ /* 0x000fc8000001003c */
[----:B------:R-:W-:-:S03]  /*1d50*/  FMUL.FTZ R26, R18, -1.4426950216293334961 ;  /* 0xbfb8aa3b121a7820 */ /* 0x000fc60000410000 */
[----:B------:R-:W2:Y:S01]  /*1d60*/  MUFU.RCP R23, R23 ;  /* 0x0000001700177308 */ /* 0x000ea20000001000 */
[----:B0-----:R-:W-:Y:S01]  /*1d70*/  FADD.FTZ R29, -R21, 1 ;  /* 0x3f800000151d7421 */ /* 0x001fe20000010100 */
[----:B------:R-:W-:-:S03]  /*1d80*/  FMUL.FTZ R24, R24, R21 ;  /* 0x0000001518187220 */ /* 0x000fc60000410000 */
[----:B------:R-:W-:Y:S01]  /*1d90*/  FFMA.FTZ R29, R16, R29, 1 ;  /* 0x3f800000101d7423 */ /* 0x000fe2000001001d */
[----:B------:R-:W-:Y:S02]  /*1da0*/  FFMA.FTZ R16, R59, R22, R61 ;  /* 0x000000163b107223 */ /* 0x000fe4000001003d */
[----:B------:R-:W0:Y:S01]  /*1db0*/  MUFU.EX2 R26, R26 ;  /* 0x0000001a001a7308 */ /* 0x000e220000000800 */
[----:B-1----:R-:W-:Y:S01]  /*1dc0*/  FADD.FTZ R30, -R20, 1 ;  /* 0x3f800000141e7421 */ /* 0x002fe20000010100 */
[----:B------:R-:W-:Y:S01]  /*1dd0*/  FMUL.FTZ R21, R16, -1.4426950216293334961 ;  /* 0xbfb8aa3b10157820 */ /* 0x000fe20000410000 */
[----:B------:R-:W-:Y:S01]  /*1de0*/  FMUL.FTZ R24, R24, R29 ;  /* 0x0000001d18187220 */ /* 0x000fe20000410000 */
[----:B------:R-:W-:Y:S02]  /*1df0*/  HADD2.F32 R29, -RZ, R49.H1_H1 ;  /* 0x30000031ff1d7230 */ /* 0x000fe40000004100 */
[----:B------:R-:W-:Y:S02]  /*1e00*/  FFMA.FTZ R17, R17, R30, 1 ;  /* 0x3f80000011117423 */ /* 0x000fe4000001001e */
[----:B------:R-:W1:Y:S01]  /*1e10*/  MUFU.EX2 R21, R21 ;  /* 0x0000001500157308 */ /* 0x000e620000000800 */
[----:B--2---:R-:W-:Y:S01]  /*1e20*/  FADD.FTZ R30, -R23, 1 ;  /* 0x3f800000171e7421 */ /* 0x004fe20000010100 */
[----:B0-----:R-:W-:Y:S01]  /*1e30*/  FADD.FTZ R27, R26, 1 ;  /* 0x3f8000001a1b7421 */ /* 0x001fe20000010000 */
[----:B------:R-:W-:-:S02]  /*1e40*/  FMUL.FTZ R26, R29, R20 ;  /* 0x000000141d1a7220 */ /* 0x000fc40000410000 */
[----:B------:R-:W-:Y:S01]  /*1e50*/  FFMA.FTZ R30, R19, R30, 1 ;  /* 0x3f800000131e7423 */ /* 0x000fe2000001001e */
[----:B------:R-:W-:Y:S01]  /*1e60*/  HADD2.F32 R19, -RZ, R32.H1_H1 ;  /* 0x30000020ff137230 */ /* 0x000fe20000004100 */
[----:B------:R0:W2:Y:S01]  /*1e70*/  MUFU.RCP R20, R27 ;  /* 0x0000001b00147308 */ /* 0x0000a20000001000 */
[----:B------:R-:W-:Y:S01]  /*1e80*/  FMUL.FTZ R26, R26, R17 ;  /* 0x000000111a1a7220 */ /* 0x000fe20000410000 */
[----:B------:R-:W-:Y:S02]  /*1e90*/  FMUL.FTZ R17, R68, R23 ;  /* 0x0000001744117220 */ /* 0x000fe40000410000 */
[----:B------:R-:W-:Y:S01]  /*1ea0*/  FADD.FTZ R19, R19, -UR13 ;  /* 0x8000000d13137e21 */ /* 0x000fe20008010000 */
[----:B-1----:R-:W-:Y:S01]  /*1eb0*/  FADD.FTZ R68, R21, 1 ;  /* 0x3f80000015447421 */ /* 0x002fe20000010000 */
[----:B------:R-:W-:Y:S02]  /*1ec0*/  FMUL.FTZ R17, R17, R30 ;  /* 0x0000001e11117220 */ /* 0x000fe40000410000 */
[----:B------:R-:W-:Y:S01]  /*1ed0*/  FMUL.FTZ R19, R19, UR10 ;  /* 0x0000000a13137c20 */ /* 0x000fe20008410000 */
[----:B0-----:R-:W-:-:S02]  /*1ee0*/  HADD2.F32 R27, -RZ, R33.H1_H1 ;  /* 0x30000021ff1b7230 */ /* 0x001fc40000004100 */
[----:B------:R-:W0:Y:S01]  /*1ef0*/  MUFU.RCP R68, R68 ;  /* 0x0000004400447308 */ /* 0x000e220000001000 */
[----:B------:R-:W-:-:S04]  /*1f00*/  FFMA.FTZ R21, R58, R19, R60 ;  /* 0x000000133a157223 */ /* 0x000fc8000001003c */
[----:B------:R-:W-:Y:S01]  /*1f10*/  FMUL.FTZ R29, R21, -1.4426950216293334961 ;  /* 0xbfb8aa3b151d7820 */ /* 0x000fe20000410000 */
[----:B--2---:R-:W-:Y:S01]  /*1f20*/  FADD.FTZ R23, -R20, 1 ;  /* 0x3f80000014177421 */ /* 0x004fe20000010100 */
[----:B------:R-:W-:-:S04]  /*1f30*/  FMUL.FTZ R20, R27, R20 ;  /* 0x000000141b147220 */ /* 0x000fc80000410000 */
[----:B------:R-:W1:Y:S01]  /*1f40*/  MUFU.EX2 R29, R29 ;  /* 0x0000001d001d7308 */ /* 0x000e620000000800 */
[----:B------:R-:W-:-:S04]  /*1f50*/  FFMA.FTZ R23, R18, R23, 1 ;  /* 0x3f80000012177423 */ /* 0x000fc80000010017 */
[----:B------:R-:W-:Y:S01]  /*1f60*/  FMUL.FTZ R20, R20, R23 ;  /* 0x0000001714147220 */ /* 0x000fe20000410000 */
[----:B0-----:R-:W-:Y:S01]  /*1f70*/  FADD.FTZ R27, -R68, 1 ;  /* 0x3f800000441b7421 */ /* 0x001fe20000010100 */
[----:B------:R-:W-:-:S03]  /*1f80*/  FMUL.FTZ R68, R31, R68 ;  /* 0x000000441f447220 */ /* 0x000fc60000410000 */
[----:B------:R-:W-:Y:S01]  /*1f90*/  FFMA.FTZ R27, R16, R27, 1 ;  /* 0x3f800000101b7423 */ /* 0x000fe2000001001b */
[----:B------:R-:W-:Y:S02]  /*1fa0*/  HADD2.F32 R16, -RZ, R11.H0_H0 ;  /* 0x2000000bff107230 */ /* 0x000fe40000004100 */
[----:B-1----:R-:W-:Y:S01]  /*1fb0*/  FADD.FTZ R30, R29, 1 ;  /* 0x3f8000001d1e7421 */ /* 0x002fe20000010000 */
[----:B------:R-:W-:Y:S01]  /*1fc0*/  FMUL.FTZ R23, R68, R27 ;  /* 0x0000001b44177220 */ /* 0x000fe20000410000 */
[----:B------:R-:W-:Y:S02]  /*1fd0*/  HADD2.F32 R27, -RZ, R13.H1_H1 ;  /* 0x3000000dff1b7230 */ /* 0x000fe40000004100 */
[----:B------:R-:W-:Y:S02]  /*1fe0*/  FADD.FTZ R16, R16, -UR13 ;  /* 0x8000000d10107e21 */ /* 0x000fe40008010000 */
[----:B------:R-:W0:Y:S02]  /*1ff0*/  MUFU.RCP R30, R30 ;  /* 0x0000001e001e7308 */ /* 0x000e240000001000 */
[----:B------:R-:W-:-:S04]  /*2000*/  FMUL.FTZ R16, R16, UR10 ;  /* 0x0000000a10107c20 */ /* 0x000fc80008410000 */
[----:B------:R-:W-:-:S04]  /*2010*/  FFMA.FTZ R18, R59, R16, R61 ;  /* 0x000000103b127223 */ /* 0x000fc8000001003d */
[----:B------:R-:W-:-:S04]  /*2020*/  FMUL.FTZ R31, R18, -1.4426950216293334961 ;  /* 0xbfb8aa3b121f7820 */ /* 0x000fc80000410000 */
[----:B------:R-:W1:Y:S01]  /*2030*/  MUFU.EX2 R29, R31 ;  /* 0x0000001f001d7308 */ /* 0x000e620000000800 */
[----:B0-----:R-:W-:-:S04]  /*2040*/  FADD.FTZ R68, -R30, 1 ;  /* 0x3f8000001e447421 */ /* 0x001fc80000010100 */
[----:B------:R-:W-:Y:S01]  /*2050*/  FFMA.FTZ R68, R21, R68, 1 ;  /* 0x3f80000015447423 */ /* 0x000fe20000010044 */
[----:B------:R-:W-:Y:S01]  /*2060*/  FMUL.FTZ R21, R27, R30 ;  /* 0x0000001e1b157220 */ /* 0x000fe20000410000 */
[----:B------:R-:W-:Y:S01]  /*2070*/  FMUL.FTZ R30, R58, R26 ;  /* 0x0000001a3a1e7220 */ /* 0x000fe20000410000 */
[----:B-1----:R-:W-:Y:S01]  /*2080*/  FADD.FTZ R27, R29, 1 ;  /* 0x3f8000001d1b7421 */ /* 0x002fe20000010000 */
[----:B------:R-:W-:Y:S01]  /*2090*/  FMUL.FTZ R29, R59, R24 ;  /* 0x000000183b1d7220 */ /* 0x000fe20000410000 */
[----:B------:R-:W-:-:S03]  /*20a0*/  FMUL.FTZ R21, R21, R68 ;  /* 0x0000004415157220 */ /* 0x000fc60000410000 */
[----:B------:R-:W-:Y:S01]  /*20b0*/  FFMA.FTZ R68, R14, R29, RZ ;  /* 0x0000001d0e447223 */ /* 0x000fe200000100ff */
[----:B------:R-:W0:Y:S01]  /*20c0*/  MUFU.RCP R27, R27 ;  /* 0x0000001b001b7308 */ /* 0x000e220000001000 */
[----:B------:R-:W-:Y:S02]  /*20d0*/  FADD.FTZ R29, RZ, R29 ;  /* 0x0000001dff1d7221 */ /* 0x000fe40000010000 */
[C---:B------:R-:W-:Y:S01]  /*20e0*/  FFMA.FTZ R31, R15.reuse, R30, R68 ;  /* 0x0000001e0f1f7223 */ /* 0x040fe20000010044 */
[----:B------:R-:W-:Y:S01]  /*20f0*/  FFMA.FTZ R68, R15, R26, RZ ;  /* 0x0000001a0f447223 */ /* 0x000fe200000100ff */
[----:B------:R-:W-:Y:S01]  /*2100*/  FADD.FTZ R29, R30, R29 ;  /* 0x0000001d1e1d7221 */ /* 0x000fe20000010000 */
[----:B------:R-:W-:Y:S02]  /*2110*/  HADD2.F32 R30, -RZ, R12.H0_H0 ;  /* 0x2000000cff1e7230 */ /* 0x000fe40000004100 */
[----:B------:R-:W-:Y:S01]  /*2120*/  FADD.FTZ R15, RZ, R26 ;  /* 0x0000001aff0f7221 */ /* 0x000fe20000010000 */
[----:B------:R-:W-:Y:S01]  /*2130*/  FFMA.FTZ R26, R25, R20, R68 ;  /* 0x00000014191a7223 */ /* 0x000fe20000010044 */
[----:B------:R-:W-:-:S03]  /*2140*/  HADD2.F32 R68, -RZ, R51.H0_H0 ;  /* 0x20000033ff447230 */ /* 0x000fc60000004100 */
[----:B------:R-:W-:Y:S01]  /*2150*/  FFMA.FTZ R26, R19, R21, R26 ;  /* 0x00000015131a7223 */ /* 0x000fe2000001001a */
[----:B0-----:R-:W-:Y:S01]  /*2160*/  FADD.FTZ R63, -R27, 1 ;  /* 0x3f8000001b3f7421 */ /* 0x001fe20000010100 */
[----:B------:R-:W-:Y:S01]  /*2170*/  FMUL.FTZ R30, R30, R27 ;  /* 0x0000001b1e1e7220 */ /* 0x000fe20000410000 */
[----:B------:R-:W-:Y:S01]  /*2180*/  FFMA.FTZ R27, R14, R24, RZ ;  /* 0x000000180e1b7223 */ /* 0x000fe200000100ff */
[----:B------:R-:W-:Y:S02]  /*2190*/  HADD2.F32 R14, -RZ, R11.H1_H1 ;  /* 0x3000000bff0e7230 */ /* 0x000fe40000004100 */
[----:B------:R-:W-:Y:S01]  /*21a0*/  FFMA.FTZ R63, R18, R63, 1 ;  /* 0x3f800000123f7423 */ /* 0x000fe2000001003f */
[----:B------:R-:W-:Y:S01]  /*21b0*/  FADD.FTZ R24, RZ, R24 ;  /* 0x00000018ff187221 */ /* 0x000fe20000010000 */
[----:B------:R-:W-:Y:S02]  /*21c0*/  FFMA.FTZ R27, R28, R17, R27 ;  /* 0x000000111c1b7223 */ /* 0x000fe4000001001b */
[----:B------:R-:W-:Y:S01]  /*21d0*/  FMUL.FTZ R18, R30, R63 ;  /* 0x0000003f1e127220 */ /* 0x000fe20000410000 */
[----:B------:R-:W-:Y:S01]  /*21e0*/  FADD.FTZ R30, R14, -UR13 ;  /* 0x8000000d0e1e7e21 */ /* 0x000fe20008010000 */
[----:B------:R-:W-:Y:S01]  /*21f0*/  FADD.FTZ R24, R24, R17 ;  /* 0x0000001118187221 */ /* 0x000fe20000010000 */
[----:B------:R-:W-:Y:S01]  /*2200*/  FMUL.FTZ R14, R59, R17 ;  /* 0x000000113b0e7220 */ /* 0x000fe20000410000 */
[----:B------:R-:W-:Y:S01]  /*2210*/  FFMA.FTZ R27, R22, R23, R27 ;  /* 0x00000017161b7223 */ /* 0x000fe2000001001b */
[----:B------:R-:W-:-:S02]  /*2220*/  FMUL.FTZ R17, R30, UR10 ;  /* 0x0000000a1e117c20 */ /* 0x000fc40008410000 */
[----:B------:R-:W-:Y:S01]  /*2230*/  FFMA.FTZ R30, R28, R14, R31 ;  /* 0x0000000e1c1e7223 */ /* 0x000fe2000001001f */
[----:B------:R-:W-:Y:S01]  /*2240*/  FADD.FTZ R29, R29, R14 ;  /* 0x0000000e1d1d7221 */ /* 0x000fe20000010000 */
[----:B------:R-:W-:Y:S01]  /*2250*/  FFMA.FTZ R28, R58, R17, R60 ;  /* 0x000000113a1c7223 */ /* 0x000fe2000001003c */
[----:B------:R-:W-:Y:S02]  /*2260*/  HADD2.F32 R14, -RZ, R12.H1_H1 ;  /* 0x3000000cff0e7230 */ /* 0x000fe40000004100 */
[----:B------:R-:W-:Y:S01]  /*2270*/  FFMA.FTZ R27, R16, R18, R27 ;  /* 0x00000012101b7223 */ /* 0x000fe2000001001b */
[----:B------:R-:W-:-:S06]  /*2280*/  FMUL.FTZ R31, R28, -1.4426950216293334961 ;  /* 0xbfb8aa3b1c1f7820 */ /* 0x000fcc0000410000 */
[----:B------:R-:W0:Y:S02]  /*2290*/  MUFU.EX2 R31, R31 ;  /* 0x0000001f001f7308 */ /* 0x000e240000000800 */
[----:B0-----:R-:W-:-:S06]  /*22a0*/  FADD.FTZ R63, R31, 1 ;  /* 0x3f8000001f3f7421 */ /* 0x001fcc0000010000 */
[----:B------:R-:W0:Y:S02]  /*22b0*/  MUFU.RCP R63, R63 ;  /* 0x0000003f003f7308 */ /* 0x000e240000001000 */
[----:B0-----:R-:W-:Y:S01]  /*22c0*/  FADD.FTZ R69, -R63, 1 ;  /* 0x3f8000003f457421 */ /* 0x001fe20000010100 */
[----:B------:R-:W-:-:S03]  /*22d0*/  FMUL.FTZ R14, R14, R63 ;  /* 0x0000003f0e0e7220 */ /* 0x000fc60000410000 */
[----:B------:R-:W-:Y:S01]  /*22e0*/  FFMA.FTZ R69, R28, R69, 1 ;  /* 0x3f8000001c457423 */ /* 0x000fe20000010045 */
[----:B------:R-:W-:-:S03]  /*22f0*/  HADD2.F32 R28, -RZ, R50.H0_H0 ;  /* 0x20000032ff1c7230 */ /* 0x000fc60000004100 */
[----:B------:R-:W-:Y:S02]  /*2300*/  FMUL.FTZ R14, R14, R69 ;  /* 0x000000450e0e7220 */ /* 0x000fe40000410000 */
[----:B------:R-:W-:Y:S01]  /*2310*/  FADD.FTZ R31, R28, -UR13 ;  /* 0x8000000d1c1f7e21 */ /* 0x000fe20008010000 */
[----:B------:R-:W-:Y:S01]  /*2320*/  FADD.FTZ R28, R15, R20 ;  /* 0x000000140f1c7221 */ /* 0x000fe20000010000 */
[----:B------:R-:W-:Y:S01]  /*2330*/  FMUL.FTZ R15, R58, R20 ;  /* 0x000000143a0f7220 */ /* 0x000fe20000410000 */
[----:B------:R-:W-:Y:S01]  /*2340*/  FFMA.FTZ R26, R17, R14, R26 ;  /* 0x0000000e111a7223 */ /* 0x000fe2000001001a */
[----:B------:R-:W-:Y:S02]  /*2350*/  FMUL.FTZ R20, R31, UR10 ;  /* 0x0000000a1f147c20 */ /* 0x000fe40008410000 */
        /* <DEDUP_REMOVED lines=10> */
[----:B------:R-:W-:-:S03]  /*2400*/  HADD2.F32 R25, -RZ, R50.H1_H1 ;  /* 0x30000032ff197230 */ /* 0x000fc60000004100 */
        /* <DEDUP_REMOVED lines=8> */
[----:B------:R-:W-:Y:S01]  /*2490*/  FFMA.FTZ R22, R58, R23, R60 ;  /* 0x000000173a167223 */ /* 0x000fe2000001003c */
[----:B------:R-:W-:-:S03]  /*24a0*/  HADD2.F32 R29, -RZ, R51.H1_H1 ;  /* 0x30000033ff1d7230 */ /* 0x000fc60000004100 */
        /* <DEDUP_REMOVED lines=8> */
[----:B------:R-:W-:Y:S02]  /*2530*/  HADD2.F32 R24, -RZ, R52.H0_H0 ;  /* 0x20000034ff187230 */ /* 0x000fe40000004100 */
[----:B------:R-:W-:Y:S01]  /*2540*/  FADD.FTZ R29, R28, R21 ;  /* 0x000000151c1d7221 */ /* 0x000fe20000010000 */
[----:B------:R-:W-:Y:S01]  /*2550*/  FMUL.FTZ R21, R58, R21 ;  /* 0x000000153a157220 */ /* 0x000fe20000410000 */
[----:B------:R-:W-:Y:S01]  /*2560*/  FFMA.FTZ R26, R23, R22, R26 ;  /* 0x00000016171a7223 */ /* 0x000fe2000001001a */
[----:B------:R-:W-:Y:S02]  /*2570*/  FADD.FTZ R24, R24, -UR13 ;  /* 0x8000000d18187e21 */ /* 0x000fe40008010000 */
[----:B------:R-:W-:Y:S01]  /*2580*/  FFMA.FTZ R63, R19, R21, R30 ;  /* 0x00000015133f7223 */ /* 0x000fe2000001001e */
[----:B------:R-:W-:Y:S01]  /*2590*/  FADD.FTZ R31, R21, R31 ;  /* 0x0000001f151f7221 */ /* 0x000fe20000010000 */
[----:B------:R-:W-:-:S02]  /*25a0*/  HADD2.F32 R21, -RZ, R53.H0_H0 ;  /* 0x20000035ff157230 */ /* 0x000fc40000004100 */
[----:B------:R-:W-:Y:S01]  /*25b0*/  FMUL.FTZ R24, R24, UR10 ;  /* 0x0000000a18187c20 */ /* 0x000fe20008410000 */
[----:B------:R-:W-:-:S03]  /*25c0*/  FADD.FTZ R29, R29, R14 ;  /* 0x0000000e1d1d7221 */ /* 0x000fc60000010000 */
[----:B------:R-:W-:Y:S01]  /*25d0*/  FFMA.FTZ R19, R59, R24, R61 ;  /* 0x000000183b137223 */ /* 0x000fe2000001003d */
[----:B------:R-:W-:-:S03]  /*25e0*/  FADD.FTZ R29, R29, R22 ;  /* 0x000000161d1d7221 */ /* 0x000fc60000010000 */
[----:B------:R-:W-:-:S06]  /*25f0*/  FMUL.FTZ R28, R19, -1.4426950216293334961 ;  /* 0xbfb8aa3b131c7820 */ /* 0x000fcc0000410000 */
[----:B------:R-:W0:Y:S02]  /*2600*/  MUFU.EX2 R28, R28 ;  /* 0x0000001c001c7308 */ /* 0x000e240000000800 */
[----:B0-----:R-:W-:Y:S01]  /*2610*/  FADD.FTZ R30, R28, 1 ;  /* 0x3f8000001c1e7421 */ /* 0x001fe20000010000 */
[----:B------:R-:W-:-:S04]  /*2620*/  FADD.FTZ R28, R25, R18 ;  /* 0x00000012191c7221 */ /* 0x000fc80000010000 */
[----:B------:R-:W-:Y:S01]  /*2630*/  FADD.FTZ R28, R28, R15 ;  /* 0x0000000f1c1c7221 */ /* 0x000fe20000010000 */
        /* <DEDUP_REMOVED lines=42> */
[----:B------:R-:W-:Y:S02]  /*28e0*/  HADD2.F32 R18, -RZ, R57.H1_H1 ;  /* 0x30000039ff127230 */ /* 0x000fe40000004100 */
[----:B------:R-:W-:-:S04]  /*28f0*/  FFMA.FTZ R68, R17, R68, 1 ;  /* 0x3f80000011447423 */ /* 0x000fc80000010044 */
[----:B------:R-:W-:Y:S01]  /*2900*/  FMUL.FTZ R17, R63, R68 ;  /* 0x000000443f117220 */ /* 0x000fe20000410000 */
[----:B------:R-:W-:Y:S02]  /*2910*/  HADD2.F32 R63, -RZ, R54.H1_H1 ;  /* 0x30000036ff3f7230 */ /* 0x000fe40000004100 */
[----:B------:R-:W-:Y:S02]  /*2920*/  HADD2.F32 R68, -RZ, R55.H0_H0 ;  /* 0x20000037ff447230 */ /* 0x000fe40000004100 */
        /* <DEDUP_REMOVED lines=13> */
[----:B------:R-:W-:Y:S01]  /*2a00*/  FFMA.FTZ R69, R20, R69, 1 ;  /* 0x3f80000014457423 */ /* 0x000fe20000010045 */
[----:B------:R-:W-:-:S03]  /*2a10*/  HADD2.F32 R20, -RZ, R56.H0_H0 ;  /* 0x20000038ff147230 */ /* 0x000fc60000004100 */
[----:B------:R-:W-:Y:S02]  /*2a20*/  FMUL.FTZ R18, R18, R69 ;  /* 0x0000004512127220 */ /* 0x000fe40000410000 */
[----:B------:R-:W-:Y:S02]  /*2a30*/  FADD.FTZ R20, R20, -UR13 ;  /* 0x8000000d14147e21 */ /* 0x000fe40008010000 */
[----:B------:R-:W-:Y:S02]  /*2a40*/  FFMA.FTZ R26, R15, R18, R26 ;  /* 0x000000120f1a7223 */ /* 0x000fe4000001001a */
        /* <DEDUP_REMOVED lines=11> */
[----:B------:R-:W-:Y:S01]  /*2b00*/  FMUL.FTZ R25, R68, R63 ;  /* 0x0000003f44197220 */ /* 0x000fe20000410000 */
[----:B------:R-:W-:Y:S01]  /*2b10*/  FMUL.FTZ R63, R58, R16 ;  /* 0x000000103a3f7220 */ /* 0x000fe20000410000 */
[----:B------:R-:W-:Y:S01]  /*2b20*/  FMUL.FTZ R16, R59, R17 ;  /* 0x000000113b107220 */ /* 0x000fe20000410000 */
[----:B------:R-:W-:Y:S01]  /*2b30*/  FFMA.FTZ R22, R22, R69, 1 ;  /* 0x3f80000016167423 */ /* 0x000fe20000010045 */
[----:B------:R-:W-:Y:S01]  /*2b40*/  FADD.FTZ R17, R28, R17 ;  /* 0x000000111c117221 */ /* 0x000fe20000010000 */
        /* <DEDUP_REMOVED lines=11> */
[----:B------:R-:W-:-:S03]  /*2c00*/  FMUL.FTZ R14, R59, R22 ;  /* 0x000000163b0e7220 */ /* 0x000fc60000410000 */
[----:B------:R-:W-:Y:S01]  /*2c10*/  FFMA.FTZ R23, R58, R19, R60 ;  /* 0x000000133a177223 */ /* 0x000fe2000001003c */
[----:B------:R-:W-:Y:S01]  /*2c20*/  FFMA.FTZ R24, R20, R14, R21 ;  /* 0x0000000e14187223 */ /* 0x000fe20000010015 */
[----:B------:R-:W-:Y:S01]  /*2c30*/  FADD.FTZ R31, R31, R14 ;  /* 0x0000000e1f1f7221 */ /* 0x000fe20000010000 */
[----:B------:R-:W-:Y:S01]  /*2c40*/  FADD.FTZ R14, R29, R18 ;  /* 0x000000121d0e7221 */ /* 0x000fe20000010000 */
[----:B------:R-:W-:Y:S01]  /*2c50*/  FMUL.FTZ R68, R23, -1.4426950216293334961 ;  /* 0xbfb8aa3b17447820 */ /* 0x000fe20000410000 */
[----:B------:R-:W-:-:S05]  /*2c60*/  FADD.FTZ R18, R17, R22 ;  /* 0x0000001611127221 */ /* 0x000fca0000010000 */
[----:B------:R-:W0:Y:S02]  /*2c70*/  MUFU.EX2 R68, R68 ;  /* 0x0000004400447308 */ /* 0x000e240000000800 */
[----:B0-----:R-:W-:-:S06]  /*2c80*/  FADD.FTZ R69, R68, 1 ;  /* 0x3f80000044457421 */ /* 0x001fcc0000010000 */
[----:B------:R-:W0:Y:S02]  /*2c90*/  MUFU.RCP R69, R69 ;  /* 0x0000004500457308 */ /* 0x000e240000001000 */
[----:B0-----:R-:W-:Y:S01]  /*2ca0*/  FMUL.FTZ R25, R30, R69 ;  /* 0x000000451e197220 */ /* 0x001fe20000410000 */
[----:B------:R-:W-:-:S04]  /*2cb0*/  FADD.FTZ R30, -R69, 1 ;  /* 0x3f800000451e7421 */ /* 0x000fc80000010100 */
[----:B------:R-:W-:-:S04]  /*2cc0*/  FFMA.FTZ R30, R23, R30, 1 ;  /* 0x3f800000171e7423 */ /* 0x000fc8000001001e */
[----:B------:R-:W-:-:S04]  /*2cd0*/  FMUL.FTZ R23, R25, R30 ;  /* 0x0000001e19177220 */ /* 0x000fc80000410000 */
[-C--:B------:R-:W-:Y:S01]  /*2ce0*/  FMUL.FTZ R16, R58, R23.reuse ;  /* 0x000000173a107220 */ /* 0x080fe20000410000 */
[----:B------:R-:W-:-:S03]  /*2cf0*/  FFMA.FTZ R17, R19, R23, R26 ;  /* 0x0000001713117223 */ /* 0x000fc6000001001a */
[----:B------:R-:W-:Y:S01]  /*2d00*/  FFMA.FTZ R24, R19, R16, R24 ;  /* 0x0000001013187223 */ /* 0x000fe20000010018 */
[----:B------:R-:W-:Y:S01]  /*2d10*/  FADD.FTZ R15, R16, R31 ;  /* 0x0000001f100f7221 */ /* 0x000fe20000010000 */
[----:B------:R-:W-:Y:S01]  /*2d20*/  FFMA.FTZ R16, R20, R22, R27 ;  /* 0x0000001614107223 */ /* 0x000fe2000001001b */
[----:B------:R-:W-:-:S07]  /*2d30*/  FADD.FTZ R19, R14, R23 ;  /* 0x000000170e137221 */ /* 0x000fce0000010000 */
.L_x_903:
[----:B------:R-:W-:Y:S01]  /*2d40*/  MOV R20, R15 ;  /* 0x0000000f00147202 */ /* 0x000fe20000000f00 */
[----:B------:R-:W0:Y:S01]  /*2d50*/  SHFL.DOWN PT, R14, R24, 0x1, 0x1f ;  /* 0x08201f00180e7f89 */ /* 0x000e2200000e0000 */
[C---:B------:R-:W-:Y:S01]  /*2d60*/  ISETP.GT.AND P1, PT, R5.reuse, 0x1e, PT ;  /* 0x0000001e0500780c */ /* 0x040fe20003f24270 */
[----:B------:R-:W-:Y:S01]  /*2d70*/  BSSY.RECONVERGENT B0, `(.L_x_904) ;  /* 0x0000021000007945 */ /* 0x000fe20003800200 */
[C---:B------:R-:W-:Y:S01]  /*2d80*/  ISETP.GT.AND P6, PT, R5.reuse, 0xf, PT ;  /* 0x0000000f0500780c */ /* 0x040fe20003fc4270 */
[----:B------:R-:W1:Y:S01]  /*2d90*/  SHFL.DOWN PT, R15, R20, 0x1, 0x1f ;  /* 0x08201f00140f7f89 */ /* 0x000e6200000e0000 */
[----:B------:R-:W-:Y:S02]  /*2da0*/  ISETP.GT.AND P5, PT, R5, 0x17, PT ;  /* 0x000000170500780c */ /* 0x000fe40003fa4270 */
[----:B------:R-:W-:Y:S01]  /*2db0*/  ISETP.NE.AND P2, PT, R2, RZ, PT ;  /* 0x000000ff0200720c */ /* 0x000fe20003f45270 */
[----:B------:R-:W-:Y:S01]  /*2dc0*/  STS.128 [R46], R16 ;  /* 0x000000102e007388 */ /* 0x000fe20000000c00 */
        /* <DEDUP_REMOVED lines=27> */
.L_x_905:
[----:B------:R-:W-:Y:S05]  /*2f80*/  BSYNC.RECONVERGENT B0 ;  /* 0x0000000000007941 */ /* 0x000fea0003800200 */
.L_x_904:
[----:B------:R-:W-:Y:S06]  /*2f90*/  BAR.SYNC.DEFER_BLOCKING 0x0 ;  /* 0x0000000000007b1d */ /* 0x000fec0000010000 */
[----:B------:R-:W-:Y:S04]  /*2fa0*/  BSSY.RECONVERGENT B0, `(.L_x_906) ;  /* 0x0000024000007945 */ /* 0x000fe80003800200 */
[----:B------:R-:W-:Y:S05]  /*2fb0*/  @P2 BRA `(.L_x_907) ;  /* 0x0000000000882947 */ /* 0x000fea0003800000 */
[----:B------:R-:W4:Y:S01]  /*2fc0*/  S2UR UR7, SR_CgaCtaId ;  /* 0x00000000000779c3 */ /* 0x000f220000008800 */
[----:B------:R-:W-:Y:S02]  /*2fd0*/  UMOV UR6, 0x400 ;  /* 0x0000040000067882 */ /* 0x000fe40000000000 */
[----:B----4-:R-:W-:-:S09]  /*2fe0*/  ULEA UR6, UR7, UR6, 0x18 ;  /* 0x0000000607067291 */ /* 0x010fd2000f8ec0ff */
[----:B------:R-:W4:Y:S04]  /*2ff0*/  LDS.64 R28, [UR6+0x18] ;  /* 0x00001806ff1c7984 */ /* 0x000f280008000a00 */
[----:B------:R-:W5:Y:S04]  /*3000*/  LDS.128 R24, [UR6+0x20] ;  /* 0x00002006ff187984 */ /* 0x000f680008000c00 */
[----:B-12---:R-:W1:Y:S01]  /*3010*/  LDS.128 R20, [UR6+0x30] ;  /* 0x00003006ff147984 */ /* 0x006e620008000c00 */
[----:B----4-:R-:W-:Y:S01]  /*3020*/  FADD.FTZ R63, R14, R28 ;  /* 0x0000001c0e3f7221 */ /* 0x010fe20000010000 */
[----:B0--3--:R-:W-:-:S02]  /*3030*/  FADD.FTZ R14, R15, R29 ;  /* 0x0000001d0f0e7221 */ /* 0x009fc40000010000 */
[----:B------:R-:W0:Y:S01]  /*3040*/  LDS.128 R28, [UR6+0x40] ;  /* 0x00004006ff1c7984 */ /* 0x000e220008000c00 */
[----:B-----5:R-:W-:Y:S01]  /*3050*/  FADD.FTZ R63, R63, R24 ;  /* 0x000000183f3f7221 */ /* 0x020fe20000010000 */
        /* <DEDUP_REMOVED lines=24> */
.L_x_907:
[----:B------:R-:W-:Y:S05]  /*31e0*/  BSYNC.RECONVERGENT B0 ;  /* 0x0000000000007941 */ /* 0x000fea0003800200 */
.L_x_906:
[----:B------:R-:W-:Y:S06]  /*31f0*/  BAR.SYNC.DEFER_BLOCKING 0x0 ;  /* 0x0000000000007b1d */ /* 0x000fec0000010000 */
[----:B------:R-:W-:Y:S04]  /*3200*/  BSSY.RECONVERGENT B0, `(.L_x_908) ;  /* 0x000009d000007945 */ /* 0x000fe80003800200 */
[----:B------:R-:W-:Y:S05]  /*3210*/  @P1 BRA `(.L_x_909) ;  /* 0x00000008006c1947 */ /* 0x000fea0003800000 */
[----:B------:R-:W4:Y:S04]  /*3220*/  LDS.128 R24, [R46+0xd0] ;  /* 0x0000d0002e187984 */ /* 0x000f280000000c00 */
[----:B-12---:R-:W1:Y:S01]  /*3230*/  LDS.128 R20, [R46+0x1a0] ;  /* 0x0001a0002e147984 */ /* 0x006e620000000c00 */
[----:B----4-:R-:W-:Y:S01]  /*3240*/  FADD.FTZ R29, R16, R24 ;  /* 0x00000018101d7221 */ /* 0x010fe20000010000 */
[----:B------:R-:W-:Y:S01]  /*3250*/  FADD.FTZ R28, R17, R25 ;  /* 0x00000019111c7221 */ /* 0x000fe20000010000 */
        /* <DEDUP_REMOVED lines=151> */
.L_x_909:
[----:B------:R-:W-:Y:S05]  /*3bd0*/  BSYNC.RECONVERGENT B0 ;  /* 0x0000000000007941 */ /* 0x000fea0003800200 */
.L_x_908:
[----:B------:R-:W-:Y:S04]  /*3be0*/  BSSY.RECONVERGENT B0, `(.L_x_910) ;  /* 0x000001d000007945 */ /* 0x000fe80003800200 */
[----:B------:R-:W-:Y:S05]  /*3bf0*/  @P1 BRA `(.L_x_911) ;  /* 0x00000000006c1947 */ /* 0x000fea0003800000 */
[----:B-1----:R-:W2:Y:S08]  /*3c00*/  LDC.64 R20, c[0x0][0x3f8] ;  /* 0x0000fe00ff147b82 */ /* 0x002eb00000000a00 */
[----:B------:R-:W1:Y:S01]  /*3c10*/  LDC.64 R26, c[0x0][0x3d8] ;  /* 0x0000f600ff1a7b82 */ /* 0x000e620000000a00 */
[----:B--2---:R-:W-:Y:S01]  /*3c20*/  IMAD.WIDE.U32 R22, R20, 0x3, RZ ;  /* 0x0000000314167825 */ /* 0x004fe200078e00ff */
[----:B------:R-:W-:-:S02]  /*3c30*/  LEA R29, R21, R21, 0x1 ;  /* 0x00000015151d7211 */ /* 0x000fc400078e08ff */
[----:B------:R-:W-:Y:S02]  /*3c40*/  LEA.HI R31, P1, R21, R20, RZ, 0x1 ;  /* 0x00000014151f7211 */ /* 0x000fe400078308ff */
[----:B------:R-:W-:Y:S01]  /*3c50*/  IADD3 R29, PT, PT, R23, R29, RZ ;  /* 0x0000001d171d7210 */ /* 0x000fe20007ffe0ff */
[----:B------:R-:W-:Y:S01]  /*3c60*/  IMAD R23, R62, 0xd, R2 ;  /* 0x0000000d3e177824 */ /* 0x000fe200078e0202 */
[----:B------:R-:W-:Y:S02]  /*3c70*/  IADD3.X R24, PT, PT, RZ, R21, RZ, P1, !PT ;  /* 0x00000015ff187210 */ /* 0x000fe40000ffe4ff */
[----:B------:R-:W-:Y:S01]  /*3c80*/  LEA.HI R22, P5, R29, R22, RZ, 0x1 ;  /* 0x000000161d167211 */ /* 0x000fe200078b08ff */
[----:B-1----:R-:W-:Y:S01]  /*3c90*/  IMAD.WIDE R26, R23, 0x4, R26 ;  /* 0x00000004171a7825 */ /* 0x002fe200078e021a */
        /* <DEDUP_REMOVED lines=17> */
.L_x_911:
[----:B------:R-:W-:Y:S05]  /*3db0*/  BSYNC.RECONVERGENT B0 ;  /* 0x0000000000007941 */ /* 0x000fea0003800200 */
.L_x_910:
        /* <DEDUP_REMOVED lines=10> */
[----:B-1----:R-:W-:Y:S01]  /*3e60*/  LOP3.LUT P1, R20, R36, 0x2, RZ, 0xc0, !PT ;  /* 0x0000000224147812 */ /* 0x002fe2000782c0ff */
[----:B------:R-:W-:Y:S01]  /*3e70*/  IMAD.WIDE.U32 R18, R44, 0x8, R62 ;  /* 0x000000082c127825 */ /* 0x000fe200078e003e */
[----:B------:R-:W-:Y:S02]  /*3e80*/  IADD3 R21, PT, PT, R21, R0, RZ ;  /* 0x0000000015157210 */ /* 0x000fe40007ffe0ff */
[----:B------:R-:W-:Y:S02]  /*3e90*/  SEL R23, R4, RZ, !P1 ;  /* 0x000000ff04177207 */ /* 0x000fe40004800000 */
[----:B------:R1:W-:Y:S02]  /*3ea0*/  STG.E.64 desc[UR8][R18.64], R14 ;  /* 0x0000000e12007986 */ /* 0x0003e4000c101b08 */
[----:B------:R-:W-:Y:S01]  /*3eb0*/  ISETP.NE.AND P1, PT, R23, -0x1, PT ;  /* 0xffffffff1700780c */ /* 0x000fe20003f25270 */
[----:B----4-:R-:W-:Y:S01]  /*3ec0*/  IMAD.WIDE.U32 R16, R21, 0x4, R16 ;  /* 0x0000000415107825 */ /* 0x010fe200078e0010 */
[----:B------:R-:W-:Y:S01]  /*3ed0*/  IADD3 R21, PT, PT, -R20, 0x1, RZ ;  /* 0x0000000114157810 */ /* 0x000fe20007ffe1ff */
[----:B------:R-:W-:Y:S06]  /*3ee0*/  MEMBAR.ALL.GPU ;  /* 0x0000000000007992 */ /* 0x000fec000000a000 */
[----:B------:R-:W-:-:S00]  /*3ef0*/  ERRBAR ;  /* 0x00000000000079ab */ /* 0x000fc00000000000 */
[----:B------:R-:W-:Y:S06]  /*3f00*/  CGAERRBAR ;  /* 0x00000000000075ab */ /* 0x000fec0000000000 */
[----:B------:R1:W-:Y:S01]  /*3f10*/  REDG.E.ADD.S32.STRONG.GPU desc[UR8][R16.64], R21 ;  /* 0x000000151000798e */ /* 0x0003e2000c12e308 */
[----:B------:R-:W-:Y:S05]  /*3f20*/  @!P1 BRA `(.L_x_913) ;  /* 0x0000000000149947 */ /* 0x000fea0003800000 */
.L_x_914:
[----:B-1----:R-:W4:Y:S04]  /*3f30*/  LDG.E.STRONG.GPU R18, desc[UR8][R16.64] ;  /* 0x0000000810127981 */ /* 0x002f28000c1ef900 */
[----:B----4-:R-:W-:Y:S01]  /*3f40*/  CCTL.IVALL ;  /* 0x00000000ff00798f */ /* 0x010fe20002000000 */
[----:B------:R-:W-:Y:S05]  /*3f50*/  YIELD ;  /* 0x0000000000007946 */ /* 0x000fea0003800000 */
[----:B------:R-:W-:-:S13]  /*3f60*/  ISETP.NE.AND P1, PT, R18, R23, PT ;  /* 0x000000171200720c */ /* 0x000fda0003f25270 */
[----:B------:R-:W-:Y:S05]  /*3f70*/  @P1 BRA `(.L_x_914) ;  /* 0xfffffffc00ec1947 */ /* 0x000fea000383ffff */
.L_x_913:
[----:B------:R-:W-:Y:S05]  /*3f80*/  WARPSYNC.ALL ;  /* 0x0000000000007948 */ /* 0x000fea0003800000 */
[----:B------:R-:W-:Y:S01]  /*3f90*/  BAR.SYNC.DEFER_BLOCKING 0x0 ;  /* 0x0000000000007b1d */ /* 0x000fe20000010000 */
[----:B--2---:R-:W-:-:S05]  /*3fa0*/  HFMA2 R22, -RZ, RZ, 0, 0 ;  /* 0x00000000ff167431 */ /* 0x004fca00000001ff */
        /* <DEDUP_REMOVED lines=10> */
[----:B------:R-:W-:-:S11]  /*4050*/  MOV R28, R0 ;  /* 0x00000000001c7202 */ /* 0x000fd60000000f00 */
.L_x_916:
[----:B------:R-:W-:Y:S02]  /*4060*/  ISETP.EQ.OR P1, PT, RZ, UR6, P2 ;  /* 0x00000006ff007c0c */ /* 0x000fe40009722670 */
[----:B-1----:R-:W-:-:S04]  /*4070*/  IADD3 R16, PT, PT, R29, 0x1, RZ ;  /* 0x000000011d107810 */ /* 0x002fc80007ffe0ff */
        /* <DEDUP_REMOVED lines=58> */
.L_x_915:
[----:B------:R-:W-:-:S13]  /*4420*/  ISETP.NE.AND P1, PT, R43, RZ, PT ;  /* 0x000000ff2b00720c */ /* 0x000fda0003f25270 */
[----:B------:R-:W-:Y:S05]  /*4430*/  @!P1 BRA `(.L_x_912) ;  /* 0x0000000000f09947 */ /* 0x000fea0003800000 */
[----:B-1----:R-:W-:Y:S02]  /*4440*/  IADD3 R16, PT, PT, R43, -0x1, RZ ;  /* 0xffffffff2b107810 */ /* 0x002fe40007ffe0ff */
[----:B------:R-:W-:Y:S02]  /*4450*/  LOP3.LUT P1, R23, R4, 0x3, RZ, 0xc0, !PT ;  /* 0x0000000304177812 */ /* 0x000fe4000782c0ff */
        /* <DEDUP_REMOVED lines=30> */
.L_x_917:
        /* <DEDUP_REMOVED lines=18> */
.L_x_918:
        /* <DEDUP_REMOVED lines=9> */
.L_x_919:
[----:B------:R-:W-:Y:S05]  /*47f0*/  BSYNC.RECONVERGENT B0 ;  /* 0x0000000000007941 */ /* 0x000fea0003800200 */
.L_x_912:
[----:B------:R-:W5:Y:S01]  /*4800*/  S2UR UR7, SR_CgaCtaId ;  /* 0x00000000000779c3 */ /* 0x000f620000008800 */
[----:B------:R-:W-:Y:S01]  /*4810*/  UMOV UR6, 0x400 ;  /* 0x0000040000067882 */ /* 0x000fe20000000000 */
[----:B------:R-:W0:Y:S01]  /*4820*/  LDCU.64 UR16, c[0x0][0x400] ;  /* 0x00008000ff1077ac */ /* 0x000e220008000a00 */
[--C-:B-1--4-:R-:W-:Y:S01]  /*4830*/  HADD2.F32 R17, -RZ, R48.reuse.H0_H0 ;  /* 0x20000030ff117230 */ /* 0x112fe20000004100 */
[----:B------:R-:W-:Y:S01]  /*4840*/  IADD3 R19, PT, PT, R47, 0x20, RZ ;  /* 0x000000202f137810 */ /* 0x000fe20007ffe0ff */
[----:B------:R-:W-:Y:S02]  /*4850*/  HADD2.F32 R48, -RZ, R48.H1_H1 ;  /* 0x30000030ff307230 */ /* 0x000fe40000004100 */
[----:B------:R-:W-:Y:S02]  /*4860*/  HADD2.F32 R21, -RZ, R34.H0_H0 ;  /* 0x20000022ff157230 */ /* 0x000fe40000004100 */
[----:B------:R-:W-:Y:S01]  /*4870*/  FADD.FTZ R17, R17, -UR13 ;  /* 0x8000000d11117e21 */ /* 0x000fe20008010000 */
[--C-:B------:R-:W-:Y:S01]  /*4880*/  HADD2.F32 R16, -RZ, R49.reuse.H0_H0 ;  /* 0x20000031ff107230 */ /* 0x100fe20000004100 */
[----:B------:R-:W-:Y:S01]  /*4890*/  SHF.R.S32.HI R18, RZ, 0x1f, R19 ;  /* 0x0000001fff127819 */ /* 0x000fe20000011413 */
[----:B------:R-:W-:-:S02]  /*48a0*/  HADD2.F32 R49, -RZ, R49.H1_H1 ;  /* 0x30000031ff317230 */ /* 0x000fc40000004100 */
[----:B------:R-:W-:Y:S01]  /*48b0*/  FADD.FTZ R21, R21, -UR13 ;  /* 0x8000000d15157e21 */ /* 0x000fe20008010000 */
[----:B------:R-:W-:Y:S02]  /*48c0*/  HADD2.F32 R34, -RZ, R34.H1_H1 ;  /* 0x30000022ff227230 */ /* 0x000fe40000004100 */
[----:B--2---:R-:W-:Y:S01]  /*48d0*/  FMUL.FTZ R22, R17, UR10 ;  /* 0x0000000a11167c20 */ /* 0x004fe20008410000 */
[----:B0-----:R-:W-:Y:S01]  /*48e0*/  ISETP.GE.U32.AND P1, PT, R19, UR16, PT ;  /* 0x0000001013007c0c */ /* 0x001fe2000bf26070 */
[----:B-----5:R-:W-:-:S09]  /*48f0*/  ULEA UR6, UR7, UR6, 0x18 ;  /* 0x0000000607067291 */ /* 0x020fd2000f8ec0ff */
[----:B------:R-:W-:Y:S01]  /*4900*/  @!P2 STS.64 [UR6+0x80], R14 ;  /* 0x0000800eff00a988 */ /* 0x000fe20008000a06 */
[----:B------:R-:W-:Y:S06]  /*4910*/  BAR.SYNC.DEFER_BLOCKING 0x0 ;  /* 0x0000000000007b1d */ /* 0x000fec0000010000 */
[----:B---3--:R-:W0:Y:S01]  /*4920*/  LDS.64 R14, [UR6+0x80] ;  /* 0x00008006ff0e7984 */ /* 0x008e220008000a00 */
[----:B------:R-:W0:Y:S02]  /*4930*/  LDCU UR6, c[0x0][0x42c] ;  /* 0x00008580ff0677ac */ /* 0x000e240008000800 */
[----:B0-----:R-:W-:Y:S01]  /*4940*/  FMUL.FTZ R20, R14, UR6 ;  /* 0x000000060e147c20 */ /* 0x001fe20008410000 */
[----:B------:R-:W-:Y:S01]  /*4950*/  FADD.FTZ R14, R48, -UR13 ;  /* 0x8000000d300e7e21 */ /* 0x000fe20008010000 */
[----:B------:R-:W-:-:S03]  /*4960*/  FMUL.FTZ R25, R15, UR6 ;  /* 0x000000060f197c20 */ /* 0x000fc60008410000 */
[----:B------:R-:W-:Y:S01]  /*4970*/  FMUL.FTZ R14, R14, UR10 ;  /* 0x0000000a0e0e7c20 */ /* 0x000fe20008410000 */
        /* <DEDUP_REMOVED lines=19> */
.L_x_920:
[----:B------:R-:W-:Y:S04]  /*4ab0*/  BSSY.RECONVERGENT B0, `(.L_x_921) ;  /* 0x0000015000007945 */ /* 0x000fe80003800200 */
[----:B------:R-:W-:Y:S05]  /*4ac0*/  @P0 BRA `(.L_x_922) ;  /* 0x00000000004c0947 */ /* 0x000fea0003800000 */
[----:B------:R-:W0:Y:S01]  /*4ad0*/  LDCU.64 UR14, c[0x0][0x3f8] ;  /* 0x00007f00ff0e77ac */ /* 0x000e220008000a00 */
[C-C-:B------:R-:W-:Y:S01]  /*4ae0*/  FFMA.FTZ R15, R20.reuse, R14, R25.reuse ;  /* 0x0000000e140f7223 */ /* 0x140fe20000010019 */
[----:B------:R-:W-:Y:S01]  /*4af0*/  FFMA.FTZ R22, R20, R22, R25 ;  /* 0x0000001614167223 */ /* 0x000fe20000010019 */
[----:B------:R-:W-:Y:S01]  /*4b00*/  SHF.R.S32.HI R17, RZ, 0x1f, R47 ;  /* 0x0000001fff117819 */ /* 0x000fe2000001142f */
[----:B------:R-:W1:Y:S01]  /*4b10*/  LDCU.64 UR6, c[0x0][0x380] ;  /* 0x00007000ff0677ac */ /* 0x000e620008000a00 */
[----:B------:R-:W-:Y:S01]  /*4b20*/  FFMA.FTZ R49, R58, R49, -R15 ;  /* 0x000000313a317223 */ /* 0x000fe2000001080f */
[----:B------:R-:W-:Y:S01]  /*4b30*/  FFMA.FTZ R22, R59, R16, -R22 ;  /* 0x000000103b167223 */ /* 0x000fe20000010816 */
[----:B------:R-:W-:Y:S02]  /*4b40*/  MOV R14, R66 ;  /* 0x00000042000e7202 */ /* 0x000fe40000000f00 */
[----:B------:R-:W-:Y:S01]  /*4b50*/  MOV R15, R65 ;  /* 0x00000041000f7202 */ /* 0x000fe20000000f00 */
[----:B------:R-:W-:Y:S01]  /*4b60*/  FMUL.FTZ R23, R22, UR10 ;  /* 0x0000000a16177c20 */ /* 0x000fe20008410000 */
[----:B------:R-:W-:Y:S01]  /*4b70*/  FMUL.FTZ R22, R49, UR10 ;  /* 0x0000000a31167c20 */ /* 0x000fe20008410000 */
[----:B0-----:R-:W-:-:S02]  /*4b80*/  IMAD R16, R17, UR14, RZ ;  /* 0x0000000e11107c24 */ /* 0x001fc4000f8e02ff */
[----:B------:R-:W-:-:S04]  /*4b90*/  IMAD.WIDE.U32 R14, R47, UR14, R14 ;  /* 0x0000000e2f0e7c25 */ /* 0x000fc8000f8e000e */
[----:B------:R-:W-:Y:S01]  /*4ba0*/  IMAD R17, R47, UR15, R16 ;  /* 0x0000000f2f117c24 */ /* 0x000fe2000f8e0210 */
[----:B-1----:R-:W-:-:S04]  /*4bb0*/  LEA R16, P0, R14, UR6, 0x1 ;  /* 0x000000060e107c11 */ /* 0x002fc8000f8008ff */
[----:B------:R-:W-:Y:S02]  /*4bc0*/  IADD3 R17, PT, PT, R15, R17, RZ ;  /* 0x000000110f117210 */ /* 0x000fe40007ffe0ff */
[----:B------:R-:W-:Y:S02]  /*4bd0*/  F2FP.F16.F32.PACK_AB R15, R22, R23 ;  /* 0x00000017160f723e */ /* 0x000fe400000000ff */
[----:B------:R-:W-:-:S05]  /*4be0*/  LEA.HI.X R17, R14, UR7, R17, 0x1, P0 ;  /* 0x000000070e117c11 */ /* 0x000fca00080f0c11 */
[----:B------:R0:W-:Y:S02]  /*4bf0*/  STG.E desc[UR8][R16.64], R15 ;  /* 0x0000000f10007986 */ /* 0x0001e4000c101908 */
.L_x_922:
[----:B------:R-:W-:Y:S05]  /*4c00*/  BSYNC.RECONVERGENT B0 ;  /* 0x0000000000007941 */ /* 0x000fea0003800200 */
.L_x_921:
[----:B------:R-:W-:Y:S01]  /*4c10*/  UISETP.NE.AND UP0, UPT, UR12, URZ, UPT ;  /* 0x000000ff0c00728c */ /* 0x000fe2000bf05270 */
[----:B------:R-:W-:Y:S01]  /*4c20*/  FADD.FTZ R34, R34, -UR13 ;  /* 0x8000000d22227e21 */ /* 0x000fe20008010000 */
[----:B0-----:R-:W-:Y:S01]  /*4c30*/  FMUL.FTZ R16, R21, UR10 ;  /* 0x0000000a15107c20 */ /* 0x001fe20008410000 */
[--C-:B------:R-:W-:Y:S01]  /*4c40*/  HADD2.F32 R15, -RZ, R33.reuse.H0_H0 ;  /* 0x20000021ff0f7230 */ /* 0x100fe20000004100 */
[----:B------:R-:W-:Y:S01]  /*4c50*/  ISETP.GE.AND.EX P1, PT, R18, UR17, PT, P1 ;  /* 0x0000001112007c0c */ /* 0x000fe2000bf26310 */
[----:B------:R-:W-:Y:S02]  /*4c60*/  HADD2.F32 R33, -RZ, R33.H1_H1 ;  /* 0x30000021ff217230 */ /* 0x000fe40000004100 */
[----:B------:R-:W-:Y:S01]  /*4c70*/  FFMA.FTZ R14, R20, R16, R25 ;  /* 0x00000010140e7223 */ /* 0x000fe20000010019 */
        /* <DEDUP_REMOVED lines=20> */
.L_x_923:
        /* <DEDUP_REMOVED lines=10> */
[----:B------:R-:W1:Y:S01]  /*4e60*/  LDCU.64 UR14, c[0x0][0x380] ;  /* 0x00007000ff0e77ac */ /* 0x000e620008000a00 */
[----:B0-----:R-:W-:Y:S02]  /*4e70*/  IMAD R18, R18, UR6, RZ ;  /* 0x0000000612127c24 */ /* 0x001fe4000f8e02ff */
        /* <DEDUP_REMOVED lines=9> */
.L_x_925:
[----:B------:R-:W-:Y:S05]  /*4f10*/  BSYNC.RECONVERGENT B0 ;  /* 0x0000000000007941 */ /* 0x000fea0003800200 */
.L_x_924:
[--C-:B0-----:R-:W-:Y:S01]  /*4f20*/  HADD2.F32 R16, -RZ, R11.reuse.H0_H0 ;  /* 0x2000000bff107230 */ /* 0x101fe20000004100 */
[----:B------:R-:W-:Y:S01]  /*4f30*/  IADD3 R17, PT, PT, R47, 0x40, RZ ;  /* 0x000000402f117810 */ /* 0x000fe20007ffe0ff */
[----:B------:R-:W-:Y:S02]  /*4f40*/  HADD2.F32 R11, -RZ, R11.H1_H1 ;  /* 0x3000000bff0b7230 */ /* 0x000fe40000004100 */
[----:B------:R-:W-:Y:S01]  /*4f50*/  FADD.FTZ R21, R21, -UR13 ;  /* 0x8000000d15157e21 */ /* 0x000fe20008010000 */
[----:B------:R-:W-:Y:S02]  /*4f60*/  HADD2.F32 R18, -RZ, R50.H0_H0 ;  /* 0x20000032ff127230 */ /* 0x000fe40000004100 */
[----:B------:R-:W-:Y:S01]  /*4f70*/  FADD.FTZ R34, R16, -UR13 ;  /* 0x8000000d10227e21 */ /* 0x000fe20008010000 */
[----:B------:R-:W-:Y:S02]  /*4f80*/  HADD2.F32 R22, -RZ, R52.H0_H0 ;  /* 0x20000034ff167230 */ /* 0x000fe40000004100 */
[----:B------:R-:W-:Y:S01]  /*4f90*/  FADD.FTZ R11, R11, -UR13 ;  /* 0x8000000d0b0b7e21 */ /* 0x000fe20008010000 */
[----:B------:R-:W-:-:S02]  /*4fa0*/  HADD2.F32 R23, -RZ, R54.H0_H0 ;  /* 0x20000036ff177230 */ /* 0x000fc40000004100 */
[----:B------:R-:W-:Y:S01]  /*4fb0*/  FADD.FTZ R18, R18, -UR13 ;  /* 0x8000000d12127e21 */ /* 0x000fe20008010000 */
[----:B------:R-:W-:Y:S02]  /*4fc0*/  HADD2.F32 R24, -RZ, R56.H0_H0 ;  /* 0x20000038ff187230 */ /* 0x000fe40000004100 */
[----:B------:R-:W-:Y:S01]  /*4fd0*/  FADD.FTZ R22, R22, -UR13 ;  /* 0x8000000d16167e21 */ /* 0x000fe20008010000 */
[----:B------:R-:W-:Y:S02]  /*4fe0*/  HADD2.F32 R50, -RZ, R50.H1_H1 ;  /* 0x30000032ff327230 */ /* 0x000fe40000004100 */
[----:B------:R-:W-:Y:S01]  /*4ff0*/  FADD.FTZ R19, R32, -UR13 ;  /* 0x8000000d20137e21 */ /* 0x000fe20008010000 */
[----:B------:R-:W-:Y:S01]  /*5000*/  HADD2.F32 R52, -RZ, R52.H1_H1 ;  /* 0x30000034ff347230 */ /* 0x000fe20000004100 */
[----:B------:R-:W-:Y:S01]  /*5010*/  ISETP.GE.U32.AND P1, PT, R17, UR16, PT ;  /* 0x0000001011007c0c */ /* 0x000fe2000bf26070 */
[----:B------:R-:W-:Y:S01]  /*5020*/  HADD2.F32 R54, -RZ, R54.H1_H1 ;  /* 0x30000036ff367230 */ /* 0x000fe20000004100 */
[----:B------:R-:W-:Y:S01]  /*5030*/  ISETP.GE.U32.AND P0, PT, R42, UR16, PT ;  /* 0x000000102a007c0c */ /* 0x000fe2000bf06070 */
[----:B------:R-:W-:-:S02]  /*5040*/  HADD2.F32 R56, -RZ, R56.H1_H1 ;  /* 0x30000038ff387230 */ /* 0x000fc40000004100 */
[----:B------:R-:W-:Y:S01]  /*5050*/  FADD.FTZ R31, R50, -UR13 ;  /* 0x8000000d321f7e21 */ /* 0x000fe20008010000 */
[--C-:B------:R-:W-:Y:S01]  /*5060*/  HADD2.F32 R14, -RZ, R13.reuse.H0_H0 ;  /* 0x2000000dff0e7230 */ /* 0x100fe20000004100 */
[----:B------:R-:W-:Y:S01]  /*5070*/  ISETP.GE.U32.AND P4, PT, R41, UR16, PT ;  /* 0x0000001029007c0c */ /* 0x000fe2000bf86070 */
[----:B------:R-:W-:Y:S01]  /*5080*/  HADD2.F32 R15, -RZ, R13.H1_H1 ;  /* 0x3000000dff0f7230 */ /* 0x000fe20000004100 */
[----:B------:R-:W-:Y:S01]  /*5090*/  SHF.R.S32.HI R13, RZ, 0x1f, R42 ;  /* 0x0000001fff0d7819 */ /* 0x000fe2000001142a */
[----:B------:R-:W-:Y:S01]  /*50a0*/  FADD.FTZ R27, R52, -UR13 ;  /* 0x8000000d341b7e21 */ /* 0x000fe20008010000 */
[----:B------:R-:W-:Y:S01]  /*50b0*/  ISETP.GE.U32.AND P5, PT, R40, UR16, PT ;  /* 0x0000001028007c0c */ /* 0x000fe2000bfa6070 */
[----:B------:R-:W-:Y:S01]  /*50c0*/  FADD.FTZ R23, R23, -UR13 ;  /* 0x8000000d17177e21 */ /* 0x000fe20008010000 */
[----:B------:R-:W-:Y:S01]  /*50d0*/  FADD.FTZ R54, R54, -UR13 ;  /* 0x8000000d36367e21 */ /* 0x000fe20008010000 */
[----:B------:R-:W-:Y:S01]  /*50e0*/  ISETP.GE.U32.AND P3, PT, R39, UR16, PT ;  /* 0x0000001027007c0c */ /* 0x000fe2000bf66070 */
[----:B------:R-:W-:Y:S01]  /*50f0*/  FADD.FTZ R28, R24, -UR13 ;  /* 0x8000000d181c7e21 */ /* 0x000fe20008010000 */
[----:B------:R-:W-:Y:S01]  /*5100*/  SHF.R.S32.HI R16, RZ, 0x1f, R17 ;  /* 0x0000001fff107819 */ /* 0x000fe20000011411 */
[----:B------:R-:W-:Y:S01]  /*5110*/  FADD.FTZ R56, R56, -UR13 ;  /* 0x8000000d38387e21 */ /* 0x000fe20008010000 */
[----:B------:R-:W-:Y:S01]  /*5120*/  FMUL.FTZ R24, R21, UR10 ;  /* 0x0000000a15187c20 */ /* 0x000fe20008410000 */
[----:B------:R-:W-:Y:S01]  /*5130*/  FMUL.FTZ R48, R11, UR10 ;  /* 0x0000000a0b307c20 */ /* 0x000fe20008410000 */
[----:B------:R-:W-:Y:S01]  /*5140*/  FMUL.FTZ R30, R18, UR10 ;  /* 0x0000000a121e7c20 */ /* 0x000fe20008410000 */
[----:B------:R-:W-:Y:S01]  /*5150*/  FMUL.FTZ R26, R22, UR10 ;  /* 0x0000000a161a7c20 */ /* 0x000fe20008410000 */
[----:B------:R-:W-:Y:S01]  /*5160*/  ISETP.GE.U32.AND P2, PT, R38, UR16, PT ;  /* 0x0000001026007c0c */ /* 0x000fe2000bf46070 */
[----:B------:R-:W-:Y:S01]  /*5170*/  FMUL.FTZ R34, R34, UR10 ;  /* 0x0000000a22227c20 */ /* 0x000fe20008410000 */
[----:B------:R-:W-:Y:S01]  /*5180*/  ISETP.GE.AND.EX P1, PT, R16, UR17, PT, P1 ;  /* 0x0000001110007c0c */ /* 0x000fe2000bf26310 */
        /* <DEDUP_REMOVED lines=10> */
[----:B------:R-:W-:Y:S01]  /*5230*/  FMUL.FTZ R19, R19, UR10 ;  /* 0x0000000a13137c20 */ /* 0x000fe20008410000 */
[----:B------:R-:W-:Y:S09]  /*5240*/  BRA.U !UP0, `(.L_x_926) ;  /* 0x0000000108487547 */ /* 0x000ff2000b800000 */
        /* <DEDUP_REMOVED lines=18> */
.L_x_926:
        /* <DEDUP_REMOVED lines=30> */
.L_x_928:
[----:B------:R-:W-:Y:S05]  /*5550*/  BSYNC.RECONVERGENT B0 ;  /* 0x0000000000007941 */ /* 0x000fea0003800200 */
.L_x_927:
        /* <DEDUP_REMOVED lines=21> */
.L_x_929:
[----:B------:R-:W-:Y:S01]  /*56b0*/  BSSY.RECONVERGENT B0, `(.L_x_930) ;  /* 0x0000012000007945 */ /* 0x000fe20003800200 */
[----:B------:R-:W-:Y:S01]  /*56c0*/  FFMA.FTZ R50, R59, R14, -R50 ;  /* 0x0000000e3b327223 */ /* 0x000fe20000010832 */
[----:B0-----:R-:W-:Y:S02]  /*56d0*/  FFMA.FTZ R16, R58, R12, -R49 ;  /* 0x0000000c3a107223 */ /* 0x001fe40000010831 */
[----:B------:R-:W-:Y:S05]  /*56e0*/  @P0 BRA `(.L_x_931) ;  /* 0x0000000000380947 */ /* 0x000fea0003800000 */
        /* <DEDUP_REMOVED lines=14> */
.L_x_931:
[----:B------:R-:W-:Y:S05]  /*57d0*/  BSYNC.RECONVERGENT B0 ;  /* 0x0000000000007941 */ /* 0x000fea0003800200 */
.L_x_930:
        /* <DEDUP_REMOVED lines=21> */
.L_x_932:
        /* <DEDUP_REMOVED lines=15> */
[----:B------:R-:W-:Y:S02]  /*5a20*/  F2FP.F16.F32.PACK_AB R13, R16, R17 ;  /* 0x00000011100d723e */ /* 0x000fe400000000ff */
[----:B------:R-:W-:-:S05]  /*5a30*/  LEA.HI.X R15, R12, UR15, R15, 0x1, P0 ;  /* 0x0000000f0c0f7c11 */ /* 0x000fca00080f0c0f */
[----:B------:R1:W-:Y:S02]  /*5a40*/  STG.E desc[UR8][R14.64], R13 ;  /* 0x0000000d0e007986 */ /* 0x0003e4000c101908 */
.L_x_934:
[----:B------:R-:W-:Y:S05]  /*5a50*/  BSYNC.RECONVERGENT B0 ;  /* 0x0000000000007941 */ /* 0x000fea0003800200 */
.L_x_933:
[--C-:B------:R-:W-:Y:S02]  /*5a60*/  HADD2.F32 R12, -RZ, R53.reuse.H0_H0 ;  /* 0x20000035ff0c7230 */ /* 0x100fe40000004100 */
[----:B------:R-:W-:Y:S01]  /*5a70*/  HADD2.F32 R53, -RZ, R53.H1_H1 ;  /* 0x30000035ff357230 */ /* 0x000fe20000004100 */
[----:B------:R-:W-:Y:S06]  /*5a80*/  BRA.U !UP0, `(.L_x_935) ;  /* 0x0000000108487547 */ /* 0x000fec000b800000 */
[----:B------:R-:W-:Y:S01]  /*5a90*/  FFMA.FTZ R26, R59, R26, R61 ;  /* 0x0000001a3b1a7223 */ /* 0x000fe2000001003d */
[----:B------:R-:W-:-:S03]  /*5aa0*/  FFMA.FTZ R27, R58, R27, R60 ;  /* 0x0000001b3a1b7223 */ /* 0x000fc6000001003c */
[----:B01----:R-:W-:Y:S01]  /*5ab0*/  FMUL.FTZ R13, R26, -1.4426950216293334961 ;  /* 0xbfb8aa3b1a0d7820 */ /* 0x003fe20000410000 */
        /* <DEDUP_REMOVED lines=15> */
.L_x_935:
[----:B------:R-:W-:Y:S01]  /*5bb0*/  BSSY.RECONVERGENT B0, `(.L_x_936) ;  /* 0x0000012000007945 */ /* 0x000fe20003800200 */
[----:B------:R-:W-:Y:S01]  /*5bc0*/  FFMA.FTZ R28, R59, R12, -R28 ;  /* 0x0000000c3b1c7223 */ /* 0x000fe2000001081c */
[----:B------:R-:W-:Y:S02]  /*5bd0*/  FFMA.FTZ R16, R58, R53, -R29 ;  /* 0x000000353a107223 */ /* 0x000fe4000001081d */
[----:B------:R-:W-:Y:S05]  /*5be0*/  @P5 BRA `(.L_x_937) ;  /* 0x0000000000385947 */ /* 0x000fea0003800000 */
[----:B------:R-:W2:Y:S01]  /*5bf0*/  LDCU.64 UR6, c[0x0][0x3f8] ;  /* 0x00007f00ff0677ac */ /* 0x000ea20008000a00 */
[----:B------:R-:W-:Y:S01]  /*5c00*/  MOV R12, R66 ;  /* 0x00000042000c7202 */ /* 0x000fe20000000f00 */
[----:B------:R-:W-:Y:S01]  /*5c10*/  FMUL.FTZ R17, R28, UR10 ;  /* 0x0000000a1c117c20 */ /* 0x000fe20008410000 */
[----:B01----:R-:W-:Y:S01]  /*5c20*/  MOV R13, R65 ;  /* 0x00000041000d7202 */ /* 0x003fe20000000f00 */
[----:B------:R-:W0:Y:S01]  /*5c30*/  LDCU.64 UR14, c[0x0][0x380] ;  /* 0x00007000ff0e77ac */ /* 0x000e220008000a00 */
[----:B------:R-:W-:Y:S01]  /*5c40*/  FMUL.FTZ R16, R16, UR10 ;  /* 0x0000000a10107c20 */ /* 0x000fe20008410000 */
[----:B--2---:R-:W-:Y:S02]  /*5c50*/  IMAD R15, R7, UR6, RZ ;  /* 0x00000006070f7c24 */ /* 0x004fe4000f8e02ff */
[----:B------:R-:W-:-:S04]  /*5c60*/  IMAD.WIDE.U32 R12, R40, UR6, R12 ;  /* 0x00000006280c7c25 */ /* 0x000fc8000f8e000c */
[----:B------:R-:W-:Y:S01]  /*5c70*/  IMAD R15, R40, UR7, R15 ;  /* 0x00000007280f7c24 */ /* 0x000fe2000f8e020f */
[----:B0-----:R-:W-:-:S04]  /*5c80*/  LEA R14, P0, R12, UR14, 0x1 ;  /* 0x0000000e0c0e7c11 */ /* 0x001fc8000f8008ff */
[----:B------:R-:W-:Y:S02]  /*5c90*/  IADD3 R15, PT, PT, R13, R15, RZ ;  /* 0x0000000f0d0f7210 */ /* 0x000fe40007ffe0ff */
[----:B------:R-:W-:Y:S02]  /*5ca0*/  F2FP.F16.F32.PACK_AB R13, R16, R17 ;  /* 0x00000011100d723e */ /* 0x000fe400000000ff */
[----:B------:R-:W-:-:S05]  /*5cb0*/  LEA.HI.X R15, R12, UR15, R15, 0x1, P0 ;  /* 0x0000000f0c0f7c11 */ /* 0x000fca00080f0c0f */
[----:B------:R2:W-:Y:S02]  /*5cc0*/  STG.E desc[UR8][R14.64], R13 ;  /* 0x0000000d0e007986 */ /* 0x0005e4000c101908 */
.L_x_937:
[----:B------:R-:W-:Y:S05]  /*5cd0*/  BSYNC.RECONVERGENT B0 ;  /* 0x0000000000007941 */ /* 0x000fea0003800200 */
.L_x_936:
[--C-:B------:R-:W-:Y:S02]  /*5ce0*/  HADD2.F32 R12, -RZ, R57.reuse.H0_H0 ;  /* 0x20000039ff0c7230 */ /* 0x100fe40000004100 */
[----:B------:R-:W-:Y:S01]  /*5cf0*/  HADD2.F32 R57, -RZ, R57.H1_H1 ;  /* 0x30000039ff397230 */ /* 0x000fe20000004100 */
[----:B------:R-:W-:Y:S06]  /*5d00*/  BRA.U !UP0, `(.L_x_938) ;  /* 0x0000000108487547 */ /* 0x000fec000b800000 */
[----:B------:R-:W-:Y:S01]  /*5d10*/  FFMA.FTZ R22, R59, R22, R61 ;  /* 0x000000163b167223 */ /* 0x000fe2000001003d */
[----:B------:R-:W-:-:S03]  /*5d20*/  FFMA.FTZ R21, R58, R21, R60 ;  /* 0x000000153a157223 */ /* 0x000fc6000001003c */
[----:B012---:R-:W-:Y:S01]  /*5d30*/  FMUL.FTZ R13, R22, -1.4426950216293334961 ;  /* 0xbfb8aa3b160d7820 */ /* 0x007fe20000410000 */
        /* <DEDUP_REMOVED lines=15> */
.L_x_938:
[----:B------:R-:W-:Y:S01]  /*5e30*/  BSSY.RECONVERGENT B0, `(.L_x_939) ;  /* 0x0000012000007945 */ /* 0x000fe20003800200 */
[----:B------:R-:W-:Y:S01]  /*5e40*/  FFMA.FTZ R24, R59, R12, -R24 ;  /* 0x0000000c3b187223 */ /* 0x000fe20000010818 */
[----:B------:R-:W-:Y:S02]  /*5e50*/  FFMA.FTZ R16, R58, R57, -R23 ;  /* 0x000000393a107223 */ /* 0x000fe40000010817 */
[----:B------:R-:W-:Y:S05]  /*5e60*/  @P3 BRA `(.L_x_940) ;  /* 0x0000000000383947 */ /* 0x000fea0003800000 */
[----:B------:R-:W3:Y:S01]  /*5e70*/  LDCU.64 UR6, c[0x0][0x3f8] ;  /* 0x00007f00ff0677ac */ /* 0x000ee20008000a00 */
[----:B------:R-:W-:Y:S01]  /*5e80*/  MOV R12, R66 ;  /* 0x00000042000c7202 */ /* 0x000fe20000000f00 */
[----:B------:R-:W-:Y:S01]  /*5e90*/  FMUL.FTZ R17, R24, UR10 ;  /* 0x0000000a18117c20 */ /* 0x000fe20008410000 */
[----:B012---:R-:W-:Y:S01]  /*5ea0*/  MOV R13, R65 ;  /* 0x00000041000d7202 */ /* 0x007fe20000000f00 */
[----:B------:R-:W0:Y:S01]  /*5eb0*/  LDCU.64 UR14, c[0x0][0x380] ;  /* 0x00007000ff0e77ac */ /* 0x000e220008000a00 */
[----:B------:R-:W-:Y:S01]  /*5ec0*/  FMUL.FTZ R16, R16, UR10 ;  /* 0x0000000a10107c20 */ /* 0x000fe20008410000 */
[----:B---3--:R-:W-:Y:S02]  /*5ed0*/  IMAD R14, R8, UR6, RZ ;  /* 0x00000006080e7c24 */ /* 0x008fe4000f8e02ff */
[----:B------:R-:W-:-:S04]  /*5ee0*/  IMAD.WIDE.U32 R12, R39, UR6, R12 ;  /* 0x00000006270c7c25 */ /* 0x000fc8000f8e000c */
[----:B------:R-:W-:Y:S01]  /*5ef0*/  IMAD R15, R39, UR7, R14 ;  /* 0x00000007270f7c24 */ /* 0x000fe2000f8e020e */
[----:B0-----:R-:W-:-:S04]  /*5f00*/  LEA R14, P0, R12, UR14, 0x1 ;  /* 0x0000000e0c0e7c11 */ /* 0x001fc8000f8008ff */
[----:B------:R-:W-:Y:S02]  /*5f10*/  IADD3 R15, PT, PT, R13, R15, RZ ;  /* 0x0000000f0d0f7210 */ /* 0x000fe40007ffe0ff */
[----:B------:R-:W-:Y:S02]  /*5f20*/  F2FP.F16.F32.PACK_AB R13, R16, R17 ;  /* 0x00000011100d723e */ /* 0x000fe400000000ff */
[----:B------:R-:W-:-:S05]  /*5f30*/  LEA.HI.X R15, R12, UR15, R15, 0x1, P0 ;  /* 0x0000000f0c0f7c11 */ /* 0x000fca00080f0c0f */
[----:B------:R3:W-:Y:S02]  /*5f40*/  STG.E desc[UR8][R14.64], R13 ;  /* 0x0000000d0e007986 */ /* 0x0007e4000c101908 */
.L_x_940:
[----:B------:R-:W-:Y:S05]  /*5f50*/  BSYNC.RECONVERGENT B0 ;  /* 0x0000000000007941 */ /* 0x000fea0003800200 */
.L_x_939:
[--C-:B------:R-:W-:Y:S02]  /*5f60*/  HADD2.F32 R12, -RZ, R55.reuse.H0_H0 ;  /* 0x20000037ff0c7230 */ /* 0x100fe40000004100 */
[----:B------:R-:W-:Y:S01]  /*5f70*/  HADD2.F32 R55, -RZ, R55.H1_H1 ;  /* 0x30000037ff377230 */ /* 0x000fe20000004100 */
[----:B------:R-:W-:Y:S06]  /*5f80*/  BRA.U !UP0, `(.L_x_941) ;  /* 0x0000000108487547 */ /* 0x000fec000b800000 */
[----:B------:R-:W-:Y:S01]  /*5f90*/  FFMA.FTZ R11, R59, R11, R61 ;  /* 0x0000000b3b0b7223 */ /* 0x000fe2000001003d */
[----:B------:R-:W-:-:S03]  /*5fa0*/  FFMA.FTZ R18, R58, R18, R60 ;  /* 0x000000123a127223 */ /* 0x000fc6000001003c */
[----:B0123--:R-:W-:Y:S01]  /*5fb0*/  FMUL.FTZ R13, R11, -1.4426950216293334961 ;  /* 0xbfb8aa3b0b0d7820 */ /* 0x00ffe20000410000 */
        /* <DEDUP_REMOVED lines=15> */
.L_x_941:
        /* <DEDUP_REMOVED lines=18> */
.L_x_943:
[----:B------:R-:W-:Y:S05]  /*61d0*/  BSYNC.RECONVERGENT B0 ;  /* 0x0000000000007941 */ /* 0x000fea0003800200 */
.L_x_942:
[----:B------:R-:W-:Y:S02]  /*61e0*/  IADD3 R35, PT, PT, R3, R35, RZ ;  /* 0x0000002303237210 */ /* 0x000fe40007ffe0ff */
[----:B------:R-:W-:Y:S02]  /*61f0*/  IADD3 R36, PT, PT, R36, 0x1, RZ ;  /* 0x0000000124247810 */ /* 0x000fe40007ffe0ff */
[----:B------:R-:W-:-:S13]  /*6200*/  ISETP.GE.AND P0, PT, R35, UR4, PT ;  /* 0x0000000423007c0c */ /* 0x000fda000bf06270 */
[----:B------:R-:W-:Y:S05]  /*6210*/  @!P0 BRA `(.L_x_944) ;  /* 0xffffffa0003c8947 */ /* 0x000fea000383ffff */
.L_x_901:
        /* <DEDUP_REMOVED lines=19> */
.L_x_946:
[----:B------:R-:W-:Y:S05]  /*6350*/  BSYNC.RECONVERGENT B0 ;  /* 0x0000000000007941 */ /* 0x000fea0003800200 */
.L_x_945:
[----:B------:R-:W-:Y:S05]  /*6360*/  @P0 EXIT ;  /* 0x000000000000094d */ /* 0x000fea0003800000 */
[----:B------:R-:W-:Y:S05]  /*6370*/  @P2 BRA `(.L_x_947) ;  /* 0x0000000000202947 */ /* 0x000fea0003800000 */
[----:B------:R-:W-:-:S05]  /*6380*/  IMAD R0, R6, R7, RZ ;  /* 0x0000000706007224 */ /* 0x000fca00078e02ff */
[----:B------:R-:W-:-:S13]  /*6390*/  ISETP.NE.AND P0, PT, R0, -0x1, PT ;  /* 0xffffffff0000780c */ /* 0x000fda0003f05270 */
[----:B------:R-:W-:Y:S05]  /*63a0*/  @!P0 BRA `(.L_x_947) ;  /* 0x0000000000148947 */ /* 0x000fea0003800000 */
.L_x_948:
[----:B0-----:R-:W5:Y:S04]  /*63b0*/  LDG.E.STRONG.GPU R3, desc[UR8][R4.64] ;  /* 0x0000000804037981 */ /* 0x001f68000c1ef900 */
[----:B-----5:R-:W-:Y:S01]  /*63c0*/  CCTL.IVALL ;  /* 0x00000000ff00798f */ /* 0x020fe20002000000 */
[----:B------:R-:W-:Y:S05]  /*63d0*/  YIELD ;  /* 0x0000000000007946 */ /* 0x000fea0003800000 */
[----:B------:R-:W-:-:S13]  /*63e0*/  ISETP.NE.AND P0, PT, R3, R0, PT ;  /* 0x000000000300720c */ /* 0x000fda0003f05270 */
[----:B------:R-:W-:Y:S05]  /*63f0*/  @P0 BRA `(.L_x_948) ;  /* 0xfffffffc00ec0947 */ /* 0x000fea000383ffff */
.L_x_947:
[----:B------:R-:W-:Y:S05]  /*6400*/  WARPSYNC.ALL ;  /* 0x0000000000007948 */ /* 0x000fea0003800000 */
[----:B----4-:R-:W0:Y:S08]  /*6410*/  LDC.64 R10, c[0x0][0x3f8] ;  /* 0x0000fe00ff0a7b82 */ /* 0x010e300000000a00 */
        /* <DEDUP_REMOVED lines=14> */
[----:B--23--:R-:W-:Y:S02]  /*6500*/  SEL R13, R3, R4, P0 ;  /* 0x00000004030d7207 */ /* 0x00cfe40000000000 */
        /* <DEDUP_REMOVED lines=40> */
[----:B------:R-:W-:Y:S01]  /*6790*/  SHF.L.U64.HI R32, R3, 0x2, R0 ;  /* 0x0000000203207819 */ /* 0x000fe20000010200 */
[----:B------:R-:W-:Y:S01]  /*67a0*/  UMOV UR4, URZ ;  /* 0x000000ff00047c82 */ /* 0x000fe20008000000 */
[----:B------:R-:W-:-:S02]  /*67b0*/  SHF.L.U64.HI R28, R29, 0x2, R34 ;  /* 0x000000021d1c7819 */ /* 0x000fc40000010222 */
[----:B------:R-:W-:Y:S02]  /*67c0*/  IADD3 R5, PT, PT, R7, UR4, RZ ;  /* 0x0000000407057c10 */ /* 0x000fe4000fffe0ff */
[----:B------:R-:W-:Y:S01]  /*67d0*/  MOV R2, R6 ;  /* 0x0000000600027202 */ /* 0x000fe20000000f00 */
[----:B------:R-:W-:Y:S01]  /*67e0*/  IMAD.WIDE.U32 R6, R10, 0x4, RZ ;  /* 0x000000040a067825 */ /* 0x000fe200078e00ff */
[C---:B0-----:R-:W-:Y:S02]  /*67f0*/  IADD3 R24, P2, PT, R22.reuse, UR10, RZ ;  /* 0x0000000a16187c10 */ /* 0x041fe4000ff5e0ff */
[----:B-1----:R-:W-:Y:S02]  /*6800*/  IADD3 R26, P1, PT, R22, UR6, RZ ;  /* 0x00000006161a7c10 */ /* 0x002fe4000ff3e0ff */
[C---:B------:R-:W-:Y:S02]  /*6810*/  IADD3.X R25, PT, PT, R23.reuse, UR11, RZ, P2, !PT ;  /* 0x0000000b17197c10 */ /* 0x040fe400097fe4ff */
[----:B------:R-:W-:-:S02]  /*6820*/  IADD3.X R27, PT, PT, R23, UR7, RZ, P1, !PT ;  /* 0x00000007171b7c10 */ /* 0x000fc40008ffe4ff */
[----:B------:R-:W-:Y:S02]  /*6830*/  IADD3 R18, P2, PT, RZ, -R9, RZ ;  /* 0x80000009ff127210 */ /* 0x000fe40007f5e0ff */
[----:B--2---:R-:W-:Y:S02]  /*6840*/  IADD3 R22, P1, PT, R22, UR12, RZ ;  /* 0x0000000c16167c10 */ /* 0x004fe4000ff3e0ff */
[----:B------:R-:W-:Y:S02]  /*6850*/  SHF.L.U32 R9, R11, 0x2, RZ ;  /* 0x000000020b097819 */ /* 0x000fe400000006ff */
[----:B------:R-:W-:Y:S02]  /*6860*/  IADD3.X R23, PT, PT, R23, UR13, RZ, P1, !PT ;  /* 0x0000000d17177c10 */ /* 0x000fe40008ffe4ff */
[----:B------:R-:W-:Y:S02]  /*6870*/  IADD3 R30, PT, PT, R7, R9, RZ ;  /* 0x00000009071e7210 */ /* 0x000fe40007ffe0ff */
[----:B------:R-:W-:-:S07]  /*6880*/  IADD3.X R20, PT, PT, RZ, -0x1, RZ, P2, !PT ;  /* 0xffffffffff147810 */ /* 0x000fce00017fe4ff */
.L_x_951:
        /* <DEDUP_REMOVED lines=24> */
[----:B--2---:R-:W-:Y:S02]  /*6a10*/  F2FP.BF16.F32.PACK_AB R19, R13, R4 ;  /* 0x000000040d13723e */ /* 0x004fe400000010ff */
[-C--:B------:R-:W-:Y:S02]  /*6a20*/  MOV R13, R25.reuse ;  /* 0x00000019000d7202 */ /* 0x080fe40000000f00 */
[----:B---3--:R-:W-:Y:S01]  /*6a30*/  F2FP.BF16.F32.PACK_AB R21, R17, R14 ;  /* 0x0000000e1115723e */ /* 0x008fe200000010ff */
[----:B------:R0:W-:Y:S04]  /*6a40*/  STG.E desc[UR8][R8.64], R19 ;  /* 0x0000001308007986 */ /* 0x0001e8000c101908 */
[----:B------:R0:W-:Y:S01]  /*6a50*/  STG.E desc[UR8][R12.64], R21 ;  /* 0x000000150c007986 */ /* 0x0001e2000c101908 */
[----:B------:R-:W-:Y:S01]  /*6a60*/  IADD3.X R25, PT, PT, RZ, R25, RZ, P3, !PT ;  /* 0x00000019ff197210 */ /* 0x000fe20001ffe4ff */
[----:B------:R-:W-:Y:S06]  /*6a70*/  @P1 BRA `(.L_x_951) ;  /* 0xfffffffc00841947 */ /* 0x000fec000383ffff */
.L_x_950:
[----:B------:R-:W-:Y:S05]  /*6a80*/  BSYNC.RECONVERGENT B0 ;  /* 0x0000000000007941 */ /* 0x000fea0003800200 */
.L_x_949:
        /* <DEDUP_REMOVED lines=10> */
.L_x_952:
[C---:B------:R-:W-:Y:S02]  /*6b30*/  SHF.L.U32 R12, R2.reuse, 0x2, RZ ;  /* 0x00000002020c7819 */ /* 0x040fe400000006ff */
[----:B------:R-:W-:Y:S02]  /*6b40*/  SHF.L.U64.HI R10, R2, 0x2, R5 ;  /* 0x00000002020a7819 */ /* 0x000fe40000010205 */
[----:B-1----:R-:W-:-:S04]  /*6b50*/  IADD3 R4, P0, PT, R12, UR4, RZ ;  /* 0x000000040c047c10 */ /* 0x002fc8000ff1e0ff */
[----:B------:R-:W-:Y:S02]  /*6b60*/  IADD3.X R5, PT, PT, R10, UR5, RZ, P0, !PT ;  /* 0x000000050a057c10 */ /* 0x000fe400087fe4ff */
[C---:B------:R-:W-:Y:S02]  /*6b70*/  IADD3 R6, P0, PT, R4.reuse, R15, RZ ;  /* 0x0000000f04067210 */ /* 0x040fe40007f1e0ff */
[C---:B------:R-:W-:Y:S02]  /*6b80*/  IADD3 R22, P2, PT, R4.reuse, R21, RZ ;  /* 0x0000001504167210 */ /* 0x040fe40007f5e0ff */
[C---:B------:R-:W-:Y:S02]  /*6b90*/  IADD3.X R7, PT, PT, R5.reuse, R13, RZ, P0, !PT ;  /* 0x0000000d05077210 */ /* 0x040fe400007fe4ff */
[----:B------:R-:W-:Y:S02]  /*6ba0*/  IADD3 R8, P1, PT, R4, R17, RZ ;  /* 0x0000001104087210 */ /* 0x000fe40007f3e0ff */
[C---:B---3--:R-:W-:Y:S01]  /*6bb0*/  IADD3.X R23, PT, PT, R5.reuse, R19, RZ, P2, !PT ;  /* 0x0000001305177210 */ /* 0x048fe200017fe4ff */
[----:B------:R1:W3:Y:S01]  /*6bc0*/  LDG.E R4, desc[UR8][R4.64] ;  /* 0x0000000804047981 */ /* 0x0002e2000c1e1900 */
[----:B------:R-:W-:-:S03]  /*6bd0*/  IADD3.X R9, PT, PT, R5, R11, RZ, P1, !PT ;  /* 0x0000000b05097210 */ /* 0x000fc60000ffe4ff */
[----:B------:R-:W3:Y:S04]  /*6be0*/  LDG.E R7, desc[UR8][R6.64] ;  /* 0x0000000806077981 */ /* 0x000ee8000c1e1900 */
[----:B------:R-:W4:Y:S04]  /*6bf0*/  LDG.E R8, desc[UR8][R8.64] ;  /* 0x0000000808087981 */ /* 0x000f28000c1e1900 */
[----:B------:R-:W4:Y:S01]  /*6c00*/  LDG.E R23, desc[UR8][R22.64] ;  /* 0x0000000816177981 */ /* 0x000f22000c1e1900 */
[----:B------:R-:W-:Y:S02]  /*6c10*/  LOP3.LUT R14, R12, 0xfffffffc, RZ, 0xc0, !PT ;  /* 0xfffffffc0c0e7812 */ /* 0x000fe400078ec0ff */
[----:B------:R-:W-:-:S02]  /*6c20*/  LOP3.LUT R16, R10, 0x1, RZ, 0xc0, !PT ;  /* 0x000000010a107812 */ /* 0x000fc400078ec0ff */
[----:B0-----:R-:W-:Y:S02]  /*6c30*/  IADD3 R24, P0, PT, R14, UR6, RZ ;  /* 0x000000060e187c10 */ /* 0x001fe4000ff1e0ff */
[----:B-1----:R-:W-:Y:S02]  /*6c40*/  LOP3.LUT R5, R10, 0x3, RZ, 0xc0, !PT ;  /* 0x000000030a057812 */ /* 0x002fe400078ec0ff */
[----:B------:R-:W-:Y:S02]  /*6c50*/  IADD3.X R25, PT, PT, R16, UR7, RZ, P0, !PT ;  /* 0x0000000710197c10 */ /* 0x000fe400087fe4ff */
[----:B--2---:R-:W-:-:S04]  /*6c60*/  IADD3 R26, P0, PT, R14, UR10, RZ ;  /* 0x0000000a0e1a7c10 */ /* 0x004fc8000ff1e0ff */
        /* <DEDUP_REMOVED lines=45> */
[----:B------:R1:W4:Y:S04]  /*6f40*/  LDG.E R4, desc[UR8][R4.64+0x1380] ;  /* 0x0013800804047981 */ /* 0x000328000c1e1900 */
[----:B------:R-:W4:Y:S04]  /*6f50*/  LDG.E R23, desc[UR8][R22.64+0x1380] ;  /* 0x0013800816177981 */ /* 0x000f28000c1e1900 */
[----:B------:R-:W5:Y:S04]  /*6f60*/  LDG.E R8, desc[UR8][R8.64+0x1380] ;  /* 0x0013800808087981 */ /* 0x000f68000c1e1900 */
[----:B------:R-:W5:Y:S01]  /*6f70*/  LDG.E R7, desc[UR8][R6.64+0x1380] ;  /* 0x0013800806077981 */ /* 0x000f62000c1e1900 */
[----:B------:R-:W-:-:S04]  /*6f80*/  IADD3 R12, P0, PT, R12, 0x1380, RZ ;  /* 0x000013800c0c7810 */ /* 0x000fc80007f1e0ff */
[----:B------:R-:W-:Y:S02]  /*6f90*/  IADD3.X R14, PT, PT, RZ, R10, RZ, P0, !PT ;  /* 0x0000000aff0e7210 */ /* 0x000fe400007fe4ff */
[----:B------:R-:W-:Y:S02]  /*6fa0*/  LOP3.LUT R10, R12, 0xfffffffc, RZ, 0xc0, !PT ;  /* 0xfffffffc0c0a7812 */ /* 0x000fe400078ec0ff */
[----:B------:R-:W-:Y:S02]  /*6fb0*/  LOP3.LUT R12, R14, 0x1, RZ, 0xc0, !PT ;  /* 0x000000010e0c7812 */ /* 0x000fe400078ec0ff */
[C---:B--2---:R-:W-:Y:S02]  /*6fc0*/  IADD3 R28, P0, PT, R10.reuse, UR6, RZ ;  /* 0x000000060a1c7c10 */ /* 0x044fe4000ff1e0ff */
[----:B0-----:R-:W-:Y:S02]  /*6fd0*/  IADD3 R26, P1, PT, R10, UR10, RZ ;  /* 0x0000000a0a1a7c10 */ /* 0x001fe4000ff3e0ff */
[----:B------:R-:W-:-:S02]  /*6fe0*/  IADD3.X R29, PT, PT, R12, UR7, RZ, P0, !PT ;  /* 0x000000070c1d7c10 */ /* 0x000fc400087fe4ff */
[----:B------:R-:W-:Y:S02]  /*6ff0*/  IADD3.X R27, PT, PT, R12, UR11, RZ, P1, !PT ;  /* 0x0000000b0c1b7c10 */ /* 0x000fe40008ffe4ff */
[----:B------:R-:W-:-:S04]  /*7000*/  IADD3 R2, PT, PT, R2, 0x680, RZ ;  /* 0x0000068002027810 */ /* 0x000fc80007ffe0ff */
[----:B------:R-:W-:-:S04]  /*7010*/  ISETP.GT.U32.AND P0, PT, R3, R2, PT ;  /* 0x000000020300720c */ /* 0x000fc80003f04070 */
[----:B------:R-:W-:Y:S01]  /*7020*/  ISETP.GT.AND.EX P0, PT, R0, RZ, PT, P0 ;  /* 0x000000ff0000720c */ /* 0x000fe20003f04300 */
[----:B-1----:R-:W-:Y:S01]  /*7030*/  HFMA2 R5, -RZ, RZ, 0, 0 ;  /* 0x00000000ff057431 */ /* 0x002fe200000001ff */
[----:B----4-:R-:W-:Y:S02]  /*7040*/  F2FP.BF16.F32.PACK_AB R23, R23, R4 ;  /* 0x000000041717723e */ /* 0x010fe400000010ff */
[----:B-----5:R-:W-:-:S03]  /*7050*/  F2FP.BF16.F32.PACK_AB R9, R7, R8 ;  /* 0x000000080709723e */ /* 0x020fc600000010ff */
[----:B------:R3:W-:Y:S04]  /*7060*/  STG.E desc[UR8][R28.64], R23 ;  /* 0x000000171c007986 */ /* 0x0007e8000c101908 */
[----:B------:R3:W-:Y:S02]  /*7070*/  STG.E desc[UR8][R26.64], R9 ;  /* 0x000000091a007986 */ /* 0x0007e4000c101908 */
[----:B------:R-:W-:Y:S05]  /*7080*/  @P0 BRA `(.L_x_952) ;  /* 0xfffffff800a80947 */ /* 0x000fea000383ffff */
[----:B------:R-:W-:Y:S05]  /*7090*/  EXIT ;  /* 0x000000000000794d */ /* 0x000fea0003800000 */
.L_x_953:
        /* <DEDUP_REMOVED lines=14> */
.L_x_3425:


//--------------------- .text._Z35group_norm_nhwc_bwd_one_pass_kernelI11Fp16IOBf16WLi512ELi26ELi416EEv26Group_norm_nhwc_bwd_params --------------------------
	.section	.text._Z35group_norm_nhwc_bwd_one_pass_kernelI11Fp16IOBf16WLi512ELi26ELi416EEv26Group_norm_nhwc_bwd_params,"ax",@progbits
	.align	128
        .global         _Z35group_norm_nhwc_bwd_one_pass_kernelI11Fp16IOBf16WLi512ELi26ELi416EEv26Group_norm_nhwc_bwd_params
        .type           _Z35group_norm_nhwc_bwd_one_pass_kernelI11Fp16IOBf16WLi512ELi26ELi416EEv26Group_norm_nhwc_bwd_params,@function
        .size           _Z35group_norm_nhwc_bwd_one_pass_kernelI11Fp16IOBf16WLi512ELi26ELi416EEv26Group_norm_nhwc_bwd_params,(.L_x_3426 - _Z35group_norm_nhwc_bwd_one_pass_kernelI11Fp16IOBf16WLi512ELi26ELi416EEv26Group_norm_nhwc_bwd_params)
        .other          _Z35group_norm_nhwc_bwd_one_pass_kernelI11Fp16IOBf16WLi512ELi26ELi416EEv26Group_norm_nhwc_bwd_params,@"STO_CUDA_ENTRY STV_DEFAULT"
_Z35group_norm_nhwc_bwd_one_pass_kernelI11Fp16IOBf16WLi512ELi26ELi416EEv26Group_norm_nhwc_bwd_params:
.text._Z35group_norm_nhwc_bwd_one_pass_kernelI11Fp16IOBf16WLi512ELi26ELi416EEv26Group_norm_nhwc_bwd_params:
        /* <DEDUP_REMOVED lines=21> */
.L_x_1021:
[----:B------:R-:W1:Y:S01]  /*0150*/  LDC R8, c[0x0][0x410] ;  /* 0x00010400ff087b82 */ /* 0x000e620000000800 */
[----:B------:R-:W-:Y:S01]  /*0160*/  IABS R9, UR6 ;  /* 0x0000000600097c13 */ /* 0x000fe20008000000 */
[----:B0-----:R-:W2:Y:S01]  /*0170*/  S2R R2, SR_CTAID.X ;  /* 0x0000000000027919 */ /* 0x001ea20000002500 */
[----:B------:R-:W2:Y:S01]  /*0180*/  LDCU UR5, c[0x0][0x41c] ;  /* 0x00008380ff0577ac */ /* 0x000ea20008000800 */
[----:B------:R-:W-:Y:S01]  /*0190*/  ISETP.LE.AND P3, PT, RZ, UR6, PT ;  /* 0x00000006ff007c0c */ /* 0x000fe2000bf63270 */
[----:B------:R-:W-:Y:S01]  /*01a0*/  HFMA2 R44, -RZ, RZ, 0, 0 ;  /* 0x00000000ff2c7431 */ /* 0x000fe200000001ff */
[----:B------:R-:W3:Y:S01]  /*01b0*/  LDCU.128 UR12, c[0x0][0x400] ;  /* 0x00008000ff0c77ac */ /* 0x000ee20008000c00 */
[----:B------:R-:W-:Y:S02]  /*01c0*/  CS2R R42, SRZ ;  /* 0x00000000002a7805 */ /* 0x000fe4000001ff00 */
[----:B------:R-:W-:Y:S02]  /*01d0*/  CS2R R40, SRZ ;  /* 0x0000000000287805 */ /* 0x000fe4000001ff00 */
[----:B------:R-:W-:-:S02]  /*01e0*/  CS2R R38, SRZ ;  /* 0x0000000000267805 */ /* 0x000fc4000001ff00 */
[----:B------:R-:W-:Y:S02]  /*01f0*/  CS2R R36, SRZ ;  /* 0x0000000000247805 */ /* 0x000fe4000001ff00 */
[----:B------:R-:W-:Y:S01]  /*0200*/  CS2R R34, SRZ ;  /* 0x0000000000227805 */ /* 0x000fe2000001ff00 */
[----:B------:R-:W4:Y:S01]  /*0210*/  LDCU.64 UR8, c[0x0][0x3b8] ;  /* 0x00007700ff0877ac */ /* 0x000f220008000a00 */
[----:B------:R-:W0:Y:S01]  /*0220*/  LDCU.U8 UR7, c[0x0][0x414] ;  /* 0x00008280ff0777ac */ /* 0x000e220008000000 */
[----:B-1----:R-:W-:-:S04]  /*0230*/  IABS R6, R8 ;  /* 0x0000000800067213 */ /* 0x002fc80000000000 */
[----:B------:R-:W1:Y:S01]  /*0240*/  I2F.RP R3, R6 ;  /* 0x0000000600037306 */ /* 0x000e620000209400 */
[----:B--2---:R-:W-:-:S05]  /*0250*/  IMAD R23, R2, UR5, R47 ;  /* 0x0000000502177c24 */ /* 0x004fca000f8e022f */
[C---:B---3--:R-:W-:Y:S02]  /*0260*/  ISETP.GE.U32.AND P2, PT, R23.reuse, UR12, PT ;  /* 0x0000000c17007c0c */ /* 0x048fe4000bf46070 */
[C---:B------:R-:W-:Y:S01]  /*0270*/  IADD3 R19, PT, PT, R23.reuse, 0x20, RZ ;  /* 0x0000002017137810 */ /* 0x040fe20007ffe0ff */
[----:B-1----:R-:W1:Y:S01]  /*0280*/  MUFU.RCP R3, R3 ;  /* 0x0000000300037308 */ /* 0x002e620000001000 */
[----:B------:R-:W-:Y:S02]  /*0290*/  IADD3 R21, PT, PT, R23, 0x40, RZ ;  /* 0x0000004017157810 */ /* 0x000fe40007ffe0ff */
[----:B------:R-:W-:Y:S02]  /*02a0*/  SHF.R.S32.HI R13, RZ, 0x1f, R19 ;  /* 0x0000001fff0d7819 */ /* 0x000fe40000011413 */
[----:B------:R-:W-:Y:S02]  /*02b0*/  SHF.R.S32.HI R25, RZ, 0x1f, R21 ;  /* 0x0000001fff197819 */ /* 0x000fe40000011415 */
[----:B-1----:R-:W-:-:S04]  /*02c0*/  IADD3 R4, PT, PT, R3, 0xffffffe, RZ ;  /* 0x0ffffffe03047810 */ /* 0x002fc80007ffe0ff */
[----:B------:R1:W2:Y:S02]  /*02d0*/  F2I.FTZ.U32.TRUNC.NTZ R5, R4 ;  /* 0x0000000400057305 */ /* 0x0002a4000021f000 */
[----:B-1----:R-:W-:Y:S01]  /*02e0*/  HFMA2 R4, -RZ, RZ, 0, 0 ;  /* 0x00000000ff047431 */ /* 0x002fe200000001ff */
[----:B--2---:R-:W-:-:S05]  /*02f0*/  IADD3 R7, PT, PT, RZ, -R5, RZ ;  /* 0x80000005ff077210 */ /* 0x004fca0007ffe0ff */
[----:B------:R-:W-:-:S04]  /*0300*/  IMAD R7, R7, R6, RZ ;  /* 0x0000000607077224 */ /* 0x000fc800078e02ff */
[----:B------:R-:W-:Y:S01]  /*0310*/  IMAD.HI.U32 R5, R5, R7, R4 ;  /* 0x0000000705057227 */ /* 0x000fe200078e0004 */
[----:B------:R-:W-:Y:S02]  /*0320*/  MOV R7, R9 ;  /* 0x0000000900077202 */ /* 0x000fe40000000f00 */
[----:B------:R-:W-:-:S03]  /*0330*/  SHF.R.S32.HI R9, RZ, 0x1f, R23 ;  /* 0x0000001fff097819 */ /* 0x000fc60000011417 */
[----:B------:R-:W-:Y:S01]  /*0340*/  IMAD.HI.U32 R5, R5, R7, RZ ;  /* 0x0000000705057227 */ /* 0x000fe200078e00ff */
[----:B------:R-:W-:-:S04]  /*0350*/  ISETP.GE.AND.EX P2, PT, R9, UR13, PT, P2 ;  /* 0x0000000d09007c0c */ /* 0x000fc8000bf46320 */
[----:B------:R-:W-:-:S05]  /*0360*/  IADD3 R3, PT, PT, -R5, RZ, RZ ;  /* 0x000000ff05037210 */ /* 0x000fca0007ffe1ff */
[----:B------:R-:W-:Y:S01]  /*0370*/  IMAD R3, R6, R3, R7 ;  /* 0x0000000306037224 */ /* 0x000fe200078e0207 */
[----:B------:R-:W-:-:S03]  /*0380*/  LOP3.LUT R7, R8, UR6, RZ, 0x3c, !PT ;  /* 0x0000000608077c12 */ /* 0x000fc6000f8e3cff */
[----:B------:R-:W1:Y:S01]  /*0390*/  @!P2 LDC.64 R10, c[0x0][0x3f8] ;  /* 0x0000fe00ff0aab82 */ /* 0x000e620000000a00 */
[----:B------:R-:W-:Y:S02]  /*03a0*/  ISETP.GT.U32.AND P4, PT, R6, R3, PT ;  /* 0x000000030600720c */ /* 0x000fe40003f84070 */
[----:B------:R-:W-:-:S05]  /*03b0*/  ISETP.GE.AND P0, PT, R7, RZ, PT ;  /* 0x000000ff0700720c */ /* 0x000fca0003f06270 */
[----:B------:R-:W2:Y:S06]  /*03c0*/  @!P2 LDC.64 R14, c[0x0][0x3a0] ;  /* 0x0000e800ff0eab82 */ /* 0x000eac0000000a00 */
[-C--:B------:R-:W-:Y:S02]  /*03d0*/  @!P4 IADD3 R3, PT, PT, R3, -R6.reuse, RZ ;  /* 0x800000060303c210 */ /* 0x080fe40007ffe0ff */
[----:B------:R-:W-:Y:S02]  /*03e0*/  @!P4 IADD3 R5, PT, PT, R5, 0x1, RZ ;  /* 0x000000010505c810 */ /* 0x000fe40007ffe0ff */
[----:B------:R-:W-:-:S02]  /*03f0*/  ISETP.GE.U32.AND P1, PT, R3, R6, PT ;  /* 0x000000060300720c */ /* 0x000fc40003f26070 */
[-C--:B------:R-:W-:Y:S02]  /*0400*/  ISETP.GT.U32.AND P5, PT, R6, R3.reuse, PT ;  /* 0x000000030600720c */ /* 0x080fe40003fa4070 */
[----:B------:R-:W-:Y:S02]  /*0410*/  IADD3 R4, PT, PT, R3, -R6, RZ ;  /* 0x8000000603047210 */ /* 0x000fe40007ffe0ff */
[----:B------:R-:W-:Y:S02]  /*0420*/  ISETP.NE.AND P4, PT, R8, RZ, PT ;  /* 0x000000ff0800720c */ /* 0x000fe40003f85270 */
[----:B------:R-:W-:Y:S02]  /*0430*/  SEL R3, R4, R3, !P5 ;  /* 0x0000000304037207 */ /* 0x000fe40006800000 */
[----:B------:R-:W-:Y:S02]  /*0440*/  LOP3.LUT R4, RZ, R8, RZ, 0x33, !PT ;  /* 0x00000008ff047212 */ /* 0x000fe400078e33ff */
[----:B------:R-:W-:-:S02]  /*0450*/  @!P3 IADD3 R3, PT, PT, -R3, RZ, RZ ;  /* 0x000000ff0303b210 */ /* 0x000fc40007ffe1ff */
[----:B------:R-:W-:Y:S02]  /*0460*/  @P1 IADD3 R5, PT, PT, R5, 0x1, RZ ;  /* 0x0000000105051810 */ /* 0x000fe40007ffe0ff */
[----:B------:R-:W-:Y:S02]  /*0470*/  ISETP.GE.U32.AND P3, PT, R19, UR12, PT ;  /* 0x0000000c13007c0c */ /* 0x000fe4000bf66070 */
[C---:B------:R-:W-:Y:S02]  /*0480*/  SEL R63, R4.reuse, R3, !P4 ;  /* 0x00000003043f7207 */ /* 0x040fe40006000000 */
[----:B------:R-:W-:Y:S02]  /*0490*/  @!P0 IADD3 R5, PT, PT, -R5, RZ, RZ ;  /* 0x000000ff05058210 */ /* 0x000fe40007ffe1ff */
[----:B------:R-:W-:Y:S01]  /*04a0*/  ISETP.GE.AND.EX P3, PT, R13, UR13, PT, P3 ;  /* 0x0000000d0d007c0c */ /* 0x000fe2000bf66330 */
[----:B------:R-:W-:Y:S01]  /*04b0*/  IMAD R7, R63, 0x1a, RZ ;  /* 0x0000001a3f077824 */ /* 0x000fe200078e02ff */
[----:B------:R-:W-:-:S02]  /*04c0*/  SEL R3, R4, R5, !P4 ;  /* 0x0000000504037207 */ /* 0x000fc40006000000 */
[----:B------:R-:W-:Y:S02]  /*04d0*/  ISETP.GE.U32.AND P4, PT, R21, UR12, PT ;  /* 0x0000000c15007c0c */ /* 0x000fe4000bf86070 */
[----:B------:R-:W-:Y:S02]  /*04e0*/  SHF.R.S32.HI R4, RZ, 0x1f, R3 ;  /* 0x0000001fff047819 */ /* 0x000fe40000011403 */
[----:B------:R-:W-:Y:S02]  /*04f0*/  IADD3 R64, P0, PT, R7, R50, RZ ;  /* 0x0000003207407210 */ /* 0x000fe40007f1e0ff */
[----:B------:R-:W-:Y:S01]  /*0500*/  ISETP.GE.AND.EX P4, PT, R25, UR13, PT, P4 ;  /* 0x0000000d19007c0c */ /* 0x000fe2000bf86340 */
[----:B------:R-:W-:Y:S01]  /*0510*/  IMAD R6, R4, UR14, RZ ;  /* 0x0000000e04067c24 */ /* 0x000fe2000f8e02ff */
[----:B------:R-:W-:Y:S01]  /*0520*/  LEA.HI.X.SX32 R65, R7, RZ, 0x1, P0 ;  /* 0x000000ff07417211 */ /* 0x000fe200000f0eff */
[----:B------:R-:W3:Y:S02]  /*0530*/  @!P3 LDC.64 R4, c[0x0][0x3f8] ;  /* 0x0000fe00ff04bb82 */ /* 0x000ee40000000a00 */
[----:B------:R-:W-:-:S02]  /*0540*/  IMAD R67, R3, UR15, R6 ;  /* 0x0000000f03437c24 */ /* 0x000fc4000f8e0206 */
[----:B------:R-:W-:-:S04]  /*0550*/  IMAD.WIDE.U32 R64, R3, UR14, R64 ;  /* 0x0000000e03407c25 */ /* 0x000fc8000f8e0040 */
[----:B-1----:R-:W-:Y:S01]  /*0560*/  @!P2 IMAD R6, R9, R10, RZ ;  /* 0x0000000a0906a224 */ /* 0x002fe200078e02ff */
[----:B------:R-:W-:Y:S02]  /*0570*/  IADD3 R67, PT, PT, R65, R67, RZ ;  /* 0x0000004341437210 */ /* 0x000fe40007ffe0ff */
[----:B------:R-:W-:Y:S01]  /*0580*/  @!P2 MOV R66, R64 ;  /* 0x000000400042a202 */ /* 0x000fe20000000f00 */
[C---:B------:R-:W-:Y:S01]  /*0590*/  @!P2 IMAD R3, R23.reuse, R11, R6 ;  /* 0x0000000b1703a224 */ /* 0x040fe200078e0206 */
[----:B------:R-:W-:Y:S01]  /*05a0*/  @!P3 MOV R17, R67 ;  /* 0x000000430011b202 */ /* 0x000fe20000000f00 */
[----:B------:R-:W1:Y:S02]  /*05b0*/  @!P4 LDC.64 R6, c[0x0][0x3f8] ;  /* 0x0000fe00ff06cb82 */ /* 0x000e640000000a00 */
[----:B------:R-:W-:-:S05]  /*05c0*/  @!P2 IMAD.WIDE.U32 R8, R23, R10, R66 ;  /* 0x0000000a1708a225 */ /* 0x000fca00078e0042 */
[----:B------:R-:W-:Y:S01]  /*05d0*/  @!P2 IADD3 R9, PT, PT, R9, R3, RZ ;  /* 0x000000030909a210 */ /* 0x000fe20007ffe0ff */
[----:B------:R-:W4:Y:S01]  /*05e0*/  @!P2 LDC.64 R10, c[0x0][0x398] ;  /* 0x0000e600ff0aab82 */ /* 0x000f220000000a00 */
[C---:B------:R-:W-:Y:S01]  /*05f0*/  @!P2 SHF.L.U32 R3, R8.reuse, 0x1, RZ ;  /* 0x000000010803a819 */ /* 0x040fe200000006ff */
[----:B---3--:R-:W-:Y:S01]  /*0600*/  @!P3 IMAD R16, R13, R4, RZ ;  /* 0x000000040d10b224 */ /* 0x008fe200078e02ff */
[----:B------:R-:W-:Y:S02]  /*0610*/  @!P2 SHF.L.U64.HI R12, R8, 0x1, R9 ;  /* 0x00000001080ca819 */ /* 0x000fe40000010209 */
[----:B--2---:R-:W-:Y:S01]  /*0620*/  @!P2 IADD3 R14, P0, PT, R3, R14, RZ ;  /* 0x0000000e030ea210 */ /* 0x004fe20007f1e0ff */
[----:B------:R-:W-:Y:S01]  /*0630*/  @!P3 IMAD R29, R19, R5, R16 ;  /* 0x00000005131db224 */ /* 0x000fe200078e0210 */
[----:B------:R-:W-:Y:S01]  /*0640*/  IADD3 R13, PT, PT, R23, 0x60, RZ ;  /* 0x00000060170d7810 */ /* 0x000fe20007ffe0ff */
[----:B------:R-:W2:Y:S01]  /*0650*/  @!P3 LDC.64 R8, c[0x0][0x3a0] ;  /* 0x0000e800ff08bb82 */ /* 0x000ea20000000a00 */
[----:B------:R-:W-:-:S02]  /*0660*/  @!P3 MOV R16, R64 ;  /* 0x000000400010b202 */ /* 0x000fc40000000f00 */
[----:B------:R-:W-:Y:S02]  /*0670*/  @!P2 IADD3.X R15, PT, PT, R12, R15, RZ, P0, !PT ;  /* 0x0000000f0c0fa210 */ /* 0x000fe400007fe4ff */
[----:B------:R-:W-:Y:S01]  /*0680*/  ISETP.GE.U32.AND P0, PT, R13, UR12, PT ;  /* 0x0000000c0d007c0c */ /* 0x000fe2000bf06070 */
[----:B------:R-:W-:Y:S01]  /*0690*/  @!P3 IMAD.WIDE.U32 R16, R19, R4, R16 ;  /* 0x000000041310b225 */ /* 0x000fe200078e0010 */
[----:B------:R-:W-:Y:S01]  /*06a0*/  SHF.R.S32.HI R27, RZ, 0x1f, R13 ;  /* 0x0000001fff1b7819 */ /* 0x000fe2000001140d */
[----:B------:R-:W3:Y:S01]  /*06b0*/  @!P3 LDC.64 R4, c[0x0][0x398] ;  /* 0x0000e600ff04bb82 */ /* 0x000ee20000000a00 */
[----:B------:R0:W5:Y:S01]  /*06c0*/  @!P2 LDG.E R44, desc[UR10][R14.64] ;  /* 0x0000000a0e2ca981 */ /* 0x000162000c1e1900 */
[----:B-1----:R-:W-:Y:S01]  /*06d0*/  @!P4 IMAD R18, R25, R6, RZ ;  /* 0x000000061912c224 */ /* 0x002fe200078e02ff */
[----:B------:R-:W-:Y:S02]  /*06e0*/  ISETP.GE.AND.EX P0, PT, R27, UR13, PT, P0 ;  /* 0x0000000d1b007c0c */ /* 0x000fe4000bf06300 */
[----:B------:R-:W-:Y:S01]  /*06f0*/  @!P3 IADD3 R17, PT, PT, R17, R29, RZ ;  /* 0x0000001d1111b210 */ /* 0x000fe20007ffe0ff */
[----:B------:R-:W-:Y:S01]  /*0700*/  @!P4 IMAD R31, R21, R7, R18 ;  /* 0x00000007151fc224 */ /* 0x000fe200078e0212 */
[----:B------:R-:W-:-:S02]  /*0710*/  @!P4 MOV R24, R64 ;  /* 0x000000400018c202 */ /* 0x000fc40000000f00 */
[----:B----4-:R-:W-:Y:S02]  /*0720*/  @!P2 IADD3 R10, P1, PT, R3, R10, RZ ;  /* 0x0000000a030aa210 */ /* 0x010fe40007f3e0ff */
[----:B------:R-:W-:Y:S02]  /*0730*/  @!P3 SHF.L.U32 R3, R16, 0x1, RZ ;  /* 0x000000011003b819 */ /* 0x000fe400000006ff */
[----:B------:R-:W-:Y:S02]  /*0740*/  @!P2 IADD3.X R11, PT, PT, R12, R11, RZ, P1, !PT ;  /* 0x0000000b0c0ba210 */ /* 0x000fe40000ffe4ff */
[----:B------:R-:W-:Y:S01]  /*0750*/  @!P4 MOV R25, R67 ;  /* 0x000000430019c202 */ /* 0x000fe20000000f00 */
[----:B0-----:R-:W0:Y:S01]  /*0760*/  @!P0 LDC.64 R14, c[0x0][0x3f8] ;  /* 0x0000fe00ff0e8b82 */ /* 0x001e220000000a00 */
[----:B------:R-:W-:Y:S01]  /*0770*/  @!P3 SHF.L.U64.HI R22, R16, 0x1, R17 ;  /* 0x000000011016b819 */ /* 0x000fe20000010211 */
[----:B------:R1:W5:Y:S01]  /*0780*/  @!P2 LDG.E R43, desc[UR10][R10.64] ;  /* 0x0000000a0a2ba981 */ /* 0x000362000c1e1900 */
[----:B--2---:R-:W-:Y:S01]  /*0790*/  @!P3 IADD3 R18, P1, PT, R3, R8, RZ ;  /* 0x000000080312b210 */ /* 0x004fe20007f3e0ff */
[----:B------:R-:W-:Y:S01]  /*07a0*/  @!P4 IMAD.WIDE.U32 R24, R21, R6, R24 ;  /* 0x000000061518c225 */ /* 0x000fe200078e0018 */
[----:B------:R-:W-:-:S02]  /*07b0*/  IADD3 R12, PT, PT, R23, 0x80, RZ ;  /* 0x00000080170c7810 */ /* 0x000fc40007ffe0ff */
[----:B------:R-:W-:Y:S01]  /*07c0*/  @!P3 IADD3.X R19, PT, PT, R22, R9, RZ, P1, !PT ;  /* 0x000000091613b210 */ /* 0x000fe20000ffe4ff */
[----:B------:R-:W2:Y:S01]  /*07d0*/  @!P4 LDC.64 R16, c[0x0][0x3a0] ;  /* 0x0000e800ff10cb82 */ /* 0x000ea20000000a00 */
[----:B------:R-:W-:Y:S02]  /*07e0*/  ISETP.GE.U32.AND P1, PT, R12, UR12, PT ;  /* 0x0000000c0c007c0c */ /* 0x000fe4000bf26070 */
[----:B------:R-:W-:Y:S01]  /*07f0*/  SHF.R.S32.HI R29, RZ, 0x1f, R12 ;  /* 0x0000001fff1d7819 */ /* 0x000fe2000001140c */
[----:B------:R4:W5:Y:S04]  /*0800*/  @!P3 LDG.E R42, desc[UR10][R18.64] ;  /* 0x0000000a122ab981 */ /* 0x000968000c1e1900 */
[----:B------:R-:W4:Y:S01]  /*0810*/  @!P4 LDC.64 R6, c[0x0][0x398] ;  /* 0x0000e600ff06cb82 */ /* 0x000f220000000a00 */
[----:B------:R-:W-:-:S02]  /*0820*/  ISETP.GE.AND.EX P1, PT, R29, UR13, PT, P1 ;  /* 0x0000000d1d007c0c */ /* 0x000fc4000bf26310 */
[----:B---3--:R-:W-:Y:S02]  /*0830*/  @!P3 IADD3 R20, P2, PT, R3, R4, RZ ;  /* 0x000000040314b210 */ /* 0x008fe40007f5e0ff */
[----:B------:R-:W-:Y:S02]  /*0840*/  @!P4 IADD3 R9, PT, PT, R25, R31, RZ ;  /* 0x0000001f1909c210 */ /* 0x000fe40007ffe0ff */
[----:B------:R-:W-:Y:S01]  /*0850*/  IADD3 R3, PT, PT, R23, 0xa0, RZ ;  /* 0x000000a017037810 */ /* 0x000fe20007ffe0ff */
[----:B-1----:R-:W1:Y:S01]  /*0860*/  @!P0 LDC.64 R10, c[0x0][0x398] ;  /* 0x0000e600ff0a8b82 */ /* 0x002e620000000a00 */
[----:B------:R-:W-:Y:S02]  /*0870*/  @!P3 IADD3.X R21, PT, PT, R22, R5, RZ, P2, !PT ;  /* 0x000000051615b210 */ /* 0x000fe400017fe4ff */
[----:B------:R-:W-:Y:S02]  /*0880*/  @!P4 SHF.L.U32 R31, R24, 0x1, RZ ;  /* 0x00000001181fc819 */ /* 0x000fe400000006ff */
[----:B------:R-:W-:-:S02]  /*0890*/  ISETP.GE.U32.AND P2, PT, R3, UR12, PT ;  /* 0x0000000c03007c0c */ /* 0x000fc4000bf46070 */
[----:B------:R-:W-:Y:S01]  /*08a0*/  SHF.R.S32.HI R25, RZ, 0x1f, R3 ;  /* 0x0000001fff197819 */ /* 0x000fe20000011403 */
[----:B------:R-:W3:Y:S01]  /*08b0*/  @!P1 LDC.64 R4, c[0x0][0x3f8] ;  /* 0x0000fe00ff049b82 */ /* 0x000ee20000000a00 */
[----:B------:R-:W-:Y:S01]  /*08c0*/  @!P4 SHF.L.U64.HI R24, R24, 0x1, R9 ;  /* 0x000000011818c819 */ /* 0x000fe20000010209 */
[----:B0-----:R-:W-:Y:S01]  /*08d0*/  @!P0 IMAD R22, R27, R14, RZ ;  /* 0x0000000e1b168224 */ /* 0x001fe200078e02ff */
[----:B------:R-:W-:Y:S01]  /*08e0*/  ISETP.GE.AND.EX P2, PT, R25, UR13, PT, P2 ;  /* 0x0000000d19007c0c */ /* 0x000fe2000bf46320 */
[----:B------:R0:W5:Y:S04]  /*08f0*/  @!P3 LDG.E R41, desc[UR10][R20.64] ;  /* 0x0000000a1429b981 */ /* 0x000168000c1e1900 */
[----:B------:R-:W3:Y:S01]  /*0900*/  @!P0 LDC.64 R8, c[0x0][0x3a0] ;  /* 0x0000e800ff088b82 */ /* 0x000ee20000000a00 */
[----:B------:R-:W-:-:S02]  /*0910*/  @!P0 MOV R26, R64 ;  /* 0x00000040001a8202 */ /* 0x000fc40000000f00 */
[----:B------:R-:W-:Y:S02]  /*0920*/  @!P0 MOV R27, R67 ;  /* 0x00000043001b8202 */ /* 0x000fe40000000f00 */
[C---:B--2---:R-:W-:Y:S02]  /*0930*/  @!P4 IADD3 R16, P5, PT, R31.reuse, R16, RZ ;  /* 0x000000101f10c210 */ /* 0x044fe40007fbe0ff */
[----:B----4-:R-:W-:Y:S01]  /*0940*/  @!P4 IADD3 R18, P3, PT, R31, R6, RZ ;  /* 0x000000061f12c210 */ /* 0x010fe20007f7e0ff */
[C---:B------:R-:W-:Y:S02]  /*0950*/  @!P0 IMAD R31, R13.reuse, R15, R22 ;  /* 0x0000000f0d1f8224 */ /* 0x040fe400078e0216 */
[----:B------:R-:W-:Y:S02]  /*0960*/  @!P0 IMAD.WIDE.U32 R26, R13, R14, R26 ;  /* 0x0000000e0d1a8225 */ /* 0x000fe400078e001a */
[----:B------:R-:W2:Y:S01]  /*0970*/  @!P2 LDC.64 R14, c[0x0][0x3f8] ;  /* 0x0000fe00ff0eab82 */ /* 0x000ea20000000a00 */
[----:B------:R-:W-:-:S02]  /*0980*/  @!P4 IADD3.X R17, PT, PT, R24, R17, RZ, P5, !PT ;  /* 0x000000111811c210 */ /* 0x000fc40002ffe4ff */
[----:B------:R-:W-:Y:S02]  /*0990*/  @!P4 IADD3.X R19, PT, PT, R24, R7, RZ, P3, !PT ;  /* 0x000000071813c210 */ /* 0x000fe40001ffe4ff */
[----:B------:R-:W-:Y:S01]  /*09a0*/  @!P0 IADD3 R13, PT, PT, R27, R31, RZ ;  /* 0x0000001f1b0d8210 */ /* 0x000fe20007ffe0ff */
[----:B------:R4:W5:Y:S01]  /*09b0*/  @!P4 LDG.E R40, desc[UR10][R16.64] ;  /* 0x0000000a1028c981 */ /* 0x000962000c1e1900 */
[C---:B------:R-:W-:Y:S02]  /*09c0*/  @!P0 SHF.L.U32 R7, R26.reuse, 0x1, RZ ;  /* 0x000000011a078819 */ /* 0x040fe400000006ff */
[----:B0-----:R-:W-:Y:S01]  /*09d0*/  @!P0 SHF.L.U64.HI R20, R26, 0x1, R13 ;  /* 0x000000011a148819 */ /* 0x001fe2000001020d */
[----:B------:R0:W5:Y:S01]  /*09e0*/  @!P4 LDG.E R39, desc[UR10][R18.64] ;  /* 0x0000000a1227c981 */ /* 0x000162000c1e1900 */
[C---:B-1----:R-:W-:Y:S02]  /*09f0*/  @!P0 IADD3 R10, P4, PT, R7.reuse, R10, RZ ;  /* 0x0000000a070a8210 */ /* 0x042fe40007f9e0ff */
[----:B---3--:R-:W-:-:S02]  /*0a00*/  @!P0 IADD3 R26, P3, PT, R7, R8, RZ ;  /* 0x00000008071a8210 */ /* 0x008fc40007f7e0ff */
[----:B------:R-:W-:Y:S01]  /*0a10*/  IADD3 R21, PT, PT, R23, 0xc0, RZ ;  /* 0x000000c017157810 */ /* 0x000fe20007ffe0ff */
[----:B------:R-:W1:Y:S01]  /*0a20*/  @!P1 LDC.64 R6, c[0x0][0x3a0] ;  /* 0x0000e800ff069b82 */ /* 0x000e620000000a00 */
[----:B------:R-:W-:Y:S01]  /*0a30*/  @!P0 IADD3.X R27, PT, PT, R20, R9, RZ, P3, !PT ;  /* 0x00000009141b8210 */ /* 0x000fe20001ffe4ff */
[----:B------:R-:W-:Y:S01]  /*0a40*/  @!P1 IMAD R29, R29, R4, RZ ;  /* 0x000000041d1d9224 */ /* 0x000fe200078e02ff */
[----:B------:R-:W-:Y:S02]  /*0a50*/  ISETP.GE.U32.AND P3, PT, R21, UR12, PT ;  /* 0x0000000c15007c0c */ /* 0x000fe4000bf66070 */
[----:B----4-:R-:W-:Y:S02]  /*0a60*/  SHF.R.S32.HI R17, RZ, 0x1f, R21 ;  /* 0x0000001fff117819 */ /* 0x010fe40000011415 */
[----:B------:R-:W-:Y:S01]  /*0a70*/  @!P1 MOV R8, R64 ;  /* 0x0000004000089202 */ /* 0x000fe20000000f00 */
[----:B0-----:R-:W0:Y:S01]  /*0a80*/  @!P1 LDC.64 R18, c[0x0][0x398] ;  /* 0x0000e600ff129b82 */ /* 0x001e220000000a00 */
[----:B------:R-:W-:Y:S01]  /*0a90*/  @!P1 MOV R9, R67 ;  /* 0x0000004300099202 */ /* 0x000fe20000000f00 */
[C---:B------:R-:W-:Y:S01]  /*0aa0*/  @!P1 IMAD R29, R12.reuse, R5, R29 ;  /* 0x000000050c1d9224 */ /* 0x040fe200078e021d */
[----:B------:R-:W-:Y:S01]  /*0ab0*/  ISETP.GE.AND.EX P3, PT, R17, UR13, PT, P3 ;  /* 0x0000000d11007c0c */ /* 0x000fe2000bf66330 */
[----:B------:R3:W5:Y:S01]  /*0ac0*/  @!P0 LDG.E R38, desc[UR10][R26.64] ;  /* 0x0000000a1a268981 */ /* 0x000762000c1e1900 */
[----:B------:R-:W-:Y:S01]  /*0ad0*/  @!P1 IMAD.WIDE.U32 R4, R12, R4, R8 ;  /* 0x000000040c049225 */ /* 0x000fe200078e0008 */
[----:B------:R-:W-:-:S02]  /*0ae0*/  @!P0 IADD3.X R11, PT, PT, R20, R11, RZ, P4, !PT ;  /* 0x0000000b140b8210 */ /* 0x000fc400027fe4ff */
[----:B------:R-:W4:Y:S01]  /*0af0*/  @!P2 LDC.64 R12, c[0x0][0x3a0] ;  /* 0x0000e800ff0cab82 */ /* 0x000f220000000a00 */
[----:B------:R-:W-:Y:S01]  /*0b00*/  IADD3 R20, PT, PT, R23, 0xe0, RZ ;  /* 0x000000e017147810 */ /* 0x000fe20007ffe0ff */
[----:B--2---:R-:W-:Y:S01]  /*0b10*/  @!P2 IMAD R8, R25, R14, RZ ;  /* 0x0000000e1908a224 */ /* 0x004fe200078e02ff */
[----:B------:R-:W-:Y:S01]  /*0b20*/  @!P1 IADD3 R5, PT, PT, R5, R29, RZ ;  /* 0x0000001d05059210 */ /* 0x000fe20007ffe0ff */
[----:B------:R2:W5:Y:S01]  /*0b30*/  @!P0 LDG.E R37, desc[UR10][R10.64] ;  /* 0x0000000a0a258981 */ /* 0x000562000c1e1900 */
[----:B------:R-:W-:Y:S01]  /*0b40*/  ISETP.GE.U32.AND P4, PT, R20, UR12, PT ;  /* 0x0000000c14007c0c */ /* 0x000fe2000bf86070 */
[----:B------:R-:W-:Y:S01]  /*0b50*/  @!P2 IMAD R33, R3, R15, R8 ;  /* 0x0000000f0321a224 */ /* 0x000fe200078e0208 */
[----:B------:R-:W-:Y:S01]  /*0b60*/  SHF.R.S32.HI R25, RZ, 0x1f, R20 ;  /* 0x0000001fff197819 */ /* 0x000fe20000011414 */
[----:B------:R-:W4:Y:S01]  /*0b70*/  @!P2 LDC.64 R8, c[0x0][0x398] ;  /* 0x0000e600ff08ab82 */ /* 0x000f220000000a00 */
[----:B---3--:R-:W-:Y:S02]  /*0b80*/  @!P2 MOV R26, R64 ;  /* 0x00000040001aa202 */ /* 0x008fe40000000f00 */
[----:B------:R-:W-:-:S02]  /*0b90*/  @!P2 MOV R27, R67 ;  /* 0x00000043001ba202 */ /* 0x000fc40000000f00 */
[C---:B------:R-:W-:Y:S02]  /*0ba0*/  @!P1 SHF.L.U32 R31, R4.reuse, 0x1, RZ ;  /* 0x00000001041f9819 */ /* 0x040fe400000006ff */
[----:B------:R-:W-:Y:S01]  /*0bb0*/  @!P1 SHF.L.U64.HI R16, R4, 0x1, R5 ;  /* 0x0000000104109819 */ /* 0x000fe20000010205 */
[----:B--2---:R-:W2:Y:S01]  /*0bc0*/  @!P3 LDC.64 R10, c[0x0][0x3a0] ;  /* 0x0000e800ff0abb82 */ /* 0x004ea20000000a00 */
[----:B------:R-:W-:Y:S01]  /*0bd0*/  ISETP.GE.AND.EX P4, PT, R25, UR13, PT, P4 ;  /* 0x0000000d19007c0c */ /* 0x000fe2000bf86340 */
[----:B------:R-:W-:Y:S01]  /*0be0*/  @!P2 IMAD.WIDE.U32 R14, R3, R14, R26 ;  /* 0x0000000e030ea225 */ /* 0x000fe200078e001a */
[----:B-1----:R-:W-:-:S05]  /*0bf0*/  @!P1 IADD3 R28, P5, PT, R31, R6, RZ ;  /* 0x000000061f1c9210 */ /* 0x002fca0007fbe0ff */
[----:B------:R-:W1:Y:S01]  /*0c00*/  @!P3 LDC.64 R4, c[0x0][0x3f8] ;  /* 0x0000fe00ff04bb82 */ /* 0x000e620000000a00 */
[----:B------:R-:W-:Y:S02]  /*0c10*/  @!P1 IADD3.X R29, PT, PT, R16, R7, RZ, P5, !PT ;  /* 0x00000007101d9210 */ /* 0x000fe40002ffe4ff */
[----:B------:R-:W-:Y:S02]  /*0c20*/  @!P2 IADD3 R7, PT, PT, R15, R33, RZ ;  /* 0x000000210f07a210 */ /* 0x000fe40007ffe0ff */
[----:B0-----:R-:W-:Y:S01]  /*0c30*/  @!P1 IADD3 R18, P0, PT, R31, R18, RZ ;  /* 0x000000121f129210 */ /* 0x001fe20007f1e0ff */
[----:B------:R0:W5:Y:S01]  /*0c40*/  @!P1 LDG.E R36, desc[UR10][R28.64] ;  /* 0x0000000a1c249981 */ /* 0x000162000c1e1900 */
[----:B------:R-:W-:Y:S02]  /*0c50*/  @!P2 SHF.L.U64.HI R22, R14, 0x1, R7 ;  /* 0x000000010e16a819 */ /* 0x000fe40000010207 */
[----:B------:R-:W3:Y:S01]  /*0c60*/  @!P4 LDC.64 R6, c[0x0][0x3f8] ;  /* 0x0000fe00ff06cb82 */ /* 0x000ee20000000a00 */
[----:B------:R-:W-:-:S02]  /*0c70*/  IADD3 R3, PT, PT, R23, 0x100, RZ ;  /* 0x0000010017037810 */ /* 0x000fc40007ffe0ff */
[----:B------:R-:W-:Y:S02]  /*0c80*/  @!P2 SHF.L.U32 R15, R14, 0x1, RZ ;  /* 0x000000010e0fa819 */ /* 0x000fe400000006ff */
[----:B------:R-:W-:Y:S02]  /*0c90*/  @!P1 IADD3.X R19, PT, PT, R16, R19, RZ, P0, !PT ;  /* 0x0000001310139210 */ /* 0x000fe400007fe4ff */
[----:B------:R-:W-:Y:S02]  /*0ca0*/  ISETP.GE.U32.AND P5, PT, R3, UR12, PT ;  /* 0x0000000c03007c0c */ /* 0x000fe4000bfa6070 */
[----:B------:R-:W-:Y:S01]  /*0cb0*/  SHF.R.S32.HI R27, RZ, 0x1f, R3 ;  /* 0x0000001fff1b7819 */ /* 0x000fe20000011403 */
[----:B------:R2:W5:Y:S01]  /*0cc0*/  @!P1 LDG.E R35, desc[UR10][R18.64] ;  /* 0x0000000a12239981 */ /* 0x000562000c1e1900 */
[----:B----4-:R-:W-:Y:S02]  /*0cd0*/  @!P2 IADD3 R16, P6, PT, R15, R8, RZ ;  /* 0x000000080f10a210 */ /* 0x010fe40007fde0ff */
[----:B------:R-:W-:Y:S01]  /*0ce0*/  ISETP.GE.AND.EX P5, PT, R27, UR13, PT, P5 ;  /* 0x0000000d1b007c0c */ /* 0x000fe2000bfa6350 */
[----:B-1----:R-:W-:Y:S01]  /*0cf0*/  @!P3 IMAD R8, R17, R4, RZ ;  /* 0x000000041108b224 */ /* 0x002fe200078e02ff */
[----:B------:R-:W-:-:S02]  /*0d00*/  @!P2 IADD3.X R17, PT, PT, R22, R9, RZ, P6, !PT ;  /* 0x000000091611a210 */ /* 0x000fc400037fe4ff */
[----:B------:R-:W-:Y:S01]  /*0d10*/  @!P3 MOV R9, R67 ;  /* 0x000000430009b202 */ /* 0x000fe20000000f00 */
[----:B0-----:R-:W-:Y:S01]  /*0d20*/  @!P3 IMAD R29, R21, R5, R8 ;  /* 0x00000005151db224 */ /* 0x001fe200078e0208 */
[----:B------:R-:W-:Y:S02]  /*0d30*/  @!P3 MOV R8, R64 ;  /* 0x000000400008b202 */ /* 0x000fe40000000f00 */
[----:B------:R-:W-:-:S03]  /*0d40*/  @!P2 IADD3 R14, P0, PT, R15, R12, RZ ;  /* 0x0000000c0f0ea210 */ /* 0x000fc60007f1e0ff */
[----:B------:R-:W-:Y:S01]  /*0d50*/  @!P3 IMAD.WIDE.U32 R8, R21, R4, R8 ;  /* 0x000000041508b225 */ /* 0x000fe200078e0008 */
[----:B------:R-:W-:Y:S01]  /*0d60*/  @!P2 IADD3.X R15, PT, PT, R22, R13, RZ, P0, !PT ;  /* 0x0000000d160fa210 */ /* 0x000fe200007fe4ff */
[----:B------:R-:W0:Y:S02]  /*0d70*/  @!P5 LDC.64 R4, c[0x0][0x3f8] ;  /* 0x0000fe00ff04db82 */ /* 0x000e240000000a00 */
[----:B---3--:R-:W-:Y:S01]  /*0d80*/  @!P4 IMAD R21, R25, R6, RZ ;  /* 0x000000061915c224 */ /* 0x008fe200078e02ff */
[----:B------:R-:W-:Y:S01]  /*0d90*/  @!P3 IADD3 R9, PT, PT, R9, R29, RZ ;  /* 0x0000001d0909b210 */ /* 0x000fe20007ffe0ff */
[----:B------:R1:W5:Y:S01]  /*0da0*/  @!P2 LDG.E R34, desc[UR10][R14.64] ;  /* 0x0000000a0e22a981 */ /* 0x000362000c1e1900 */
[----:B------:R-:W-:-:S03]  /*0db0*/  IADD3 R25, PT, PT, R23, 0x120, RZ ;  /* 0x0000012017197810 */ /* 0x000fc60007ffe0ff */
[----:B------:R-:W3:Y:S01]  /*0dc0*/  @!P3 LDC.64 R12, c[0x0][0x398] ;  /* 0x0000e600ff0cbb82 */ /* 0x000ee20000000a00 */
[----:B------:R-:W-:Y:S02]  /*0dd0*/  ISETP.GE.U32.AND P1, PT, R25, UR12, PT ;  /* 0x0000000c19007c0c */ /* 0x000fe4000bf26070 */
[----:B------:R-:W-:Y:S02]  /*0de0*/  SHF.R.S32.HI R29, RZ, 0x1f, R25 ;  /* 0x0000001fff1d7819 */ /* 0x000fe40000011419 */
[C---:B--2---:R-:W-:Y:S02]  /*0df0*/  @!P3 SHF.L.U32 R19, R8.reuse, 0x1, RZ ;  /* 0x000000010813b819 */ /* 0x044fe400000006ff */
[----:B------:R-:W-:Y:S02]  /*0e00*/  @!P3 SHF.L.U64.HI R18, R8, 0x1, R9 ;  /* 0x000000010812b819 */ /* 0x000fe40000010209 */
[----:B-1----:R-:W-:Y:S01]  /*0e10*/  @!P4 MOV R14, R64 ;  /* 0x00000040000ec202 */ /* 0x002fe20000000f00 */
[----:B------:R-:W1:Y:S01]  /*0e20*/  @!P4 LDC.64 R8, c[0x0][0x3a0] ;  /* 0x0000e800ff08cb82 */ /* 0x000e620000000a00 */
[----:B------:R-:W-:Y:S01]  /*0e30*/  @!P4 MOV R15, R67 ;  /* 0x00000043000fc202 */ /* 0x000fe20000000f00 */
[C---:B------:R-:W-:Y:S01]  /*0e40*/  @!P4 IMAD R31, R20.reuse, R7, R21 ;  /* 0x00000007141fc224 */ /* 0x040fe200078e0215 */
[----:B------:R-:W-:Y:S01]  /*0e50*/  ISETP.GE.AND.EX P1, PT, R29, UR13, PT, P1 ;  /* 0x0000000d1d007c0c */ /* 0x000fe2000bf26310 */
[----:B------:R-:W-:-:S04]  /*0e60*/  @!P4 IMAD.WIDE.U32 R6, R20, R6, R14 ;  /* 0x000000061406c225 */ /* 0x000fc800078e000e */
[----:B------:R-:W2:Y:S01]  /*0e70*/  @!P4 LDC.64 R20, c[0x0][0x398] ;  /* 0x0000e600ff14cb82 */ /* 0x000ea20000000a00 */
[----:B------:R-:W-:Y:S02]  /*0e80*/  @!P3 IADD3 R10, P0, PT, R19, R10, RZ ;  /* 0x0000000a130ab210 */ /* 0x000fe40007f1e0ff */
[----:B------:R-:W-:Y:S02]  /*0e90*/  CS2R R32, SRZ ;  /* 0x0000000000207805 */ /* 0x000fe4000001ff00 */
[----:B------:R-:W-:-:S04]  /*0ea0*/  @!P3 IADD3.X R11, PT, PT, R18, R11, RZ, P0, !PT ;  /* 0x0000000b120bb210 */ /* 0x000fc800007fe4ff */
[----:B------:R4:W5:Y:S01]  /*0eb0*/  @!P2 LDG.E R33, desc[UR10][R16.64] ;  /* 0x0000000a1021a981 */ /* 0x000962000c1e1900 */
[----:B0-----:R-:W-:-:S03]  /*0ec0*/  @!P5 IMAD R14, R27, R4, RZ ;  /* 0x000000041b0ed224 */ /* 0x001fc600078e02ff */
[----:B------:R0:W5:Y:S01]  /*0ed0*/  @!P3 LDG.E R32, desc[UR10][R10.64] ;  /* 0x0000000a0a20b981 */ /* 0x000162000c1e1900 */
[----:B---3--:R-:W-:Y:S01]  /*0ee0*/  @!P3 IADD3 R12, P0, PT, R19, R12, RZ ;  /* 0x0000000c130cb210 */ /* 0x008fe20007f1e0ff */
[----:B----4-:R-:W3:Y:S01]  /*0ef0*/  @!P1 LDC.64 R16, c[0x0][0x3f8] ;  /* 0x0000fe00ff109b82 */ /* 0x010ee20000000a00 */
[----:B------:R-:W-:Y:S02]  /*0f00*/  @!P4 IADD3 R7, PT, PT, R7, R31, RZ ;  /* 0x0000001f0707c210 */ /* 0x000fe40007ffe0ff */
[----:B0-----:R-:W-:Y:S02]  /*0f10*/  @!P5 MOV R10, R64 ;  /* 0x00000040000ad202 */ /* 0x001fe40000000f00 */
[----:B------:R-:W-:Y:S02]  /*0f20*/  @!P5 MOV R11, R67 ;  /* 0x00000043000bd202 */ /* 0x000fe40000000f00 */
[----:B------:R-:W-:Y:S01]  /*0f30*/  @!P4 SHF.L.U32 R19, R6, 0x1, RZ ;  /* 0x000000010613c819 */ /* 0x000fe200000006ff */
[C---:B------:R-:W-:Y:S01]  /*0f40*/  @!P5 IMAD R49, R3.reuse, R5, R14 ;  /* 0x000000050331d224 */ /* 0x040fe200078e020e */
[----:B------:R-:W-:Y:S01]  /*0f50*/  @!P3 IADD3.X R13, PT, PT, R18, R13, RZ, P0, !PT ;  /* 0x0000000d120db210 */ /* 0x000fe200007fe4ff */
[----:B------:R-:W-:Y:S01]  /*0f60*/  @!P5 IMAD.WIDE.U32 R10, R3, R4, R10 ;  /* 0x00000004030ad225 */ /* 0x000fe200078e000a */
[----:B------:R-:W-:Y:S01]  /*0f70*/  @!P4 SHF.L.U64.HI R18, R6, 0x1, R7 ;  /* 0x000000010612c819 */ /* 0x000fe20000010207 */
[----:B------:R-:W0:Y:S01]  /*0f80*/  @!P5 LDC.64 R4, c[0x0][0x398] ;  /* 0x0000e600ff04db82 */ /* 0x000e220000000a00 */
[----:B-1----:R-:W-:-:S02]  /*0f90*/  @!P4 IADD3 R26, P2, PT, R19, R8, RZ ;  /* 0x00000008131ac210 */ /* 0x002fc40007f5e0ff */
[----:B------:R-:W-:Y:S02]  /*0fa0*/  @!P5 IADD3 R3, PT, PT, R11, R49, RZ ;  /* 0x000000310b03d210 */ /* 0x000fe40007ffe0ff */
[----:B------:R-:W-:Y:S02]  /*0fb0*/  @!P4 IADD3.X R27, PT, PT, R18, R9, RZ, P2, !PT ;  /* 0x00000009121bc210 */ /* 0x000fe400017fe4ff */
[----:B--2---:R-:W-:Y:S01]  /*0fc0*/  @!P4 IADD3 R20, P2, PT, R19, R20, RZ ;  /* 0x000000141314c210 */ /* 0x004fe20007f5e0ff */
[----:B------:R-:W1:Y:S01]  /*0fd0*/  @!P5 LDC.64 R6, c[0x0][0x3a0] ;  /* 0x0000e800ff06db82 */ /* 0x000e620000000a00 */
[----:B------:R-:W-:Y:S01]  /*0fe0*/  @!P5 SHF.L.U64.HI R24, R10, 0x1, R3 ;  /* 0x000000010a18d819 */ /* 0x000fe20000010203 */
[----:B------:R-:W-:Y:S01]  /*0ff0*/  HFMA2 R3, -RZ, RZ, 0, 0 ;  /* 0x00000000ff037431 */ /* 0x000fe200000001ff */
[----:B------:R-:W-:Y:S02]  /*1000*/  @!P4 IADD3.X R21, PT, PT, R18, R21, RZ, P2, !PT ;  /* 0x000000151215c210 */ /* 0x000fe400017fe4ff */
[----:B------:R-:W-:-:S02]  /*1010*/  CS2R R14, SRZ ;  /* 0x00000000000e7805 */ /* 0x000fc4000001ff00 */
[----:B------:R-:W-:Y:S01]  /*1020*/  IADD3 R22, PT, PT, R23, 0x140, RZ ;  /* 0x0000014017167810 */ /* 0x000fe20007ffe0ff */
[----:B---3--:R-:W-:Y:S01]  /*1030*/  @!P1 IMAD R28, R29, R16, RZ ;  /* 0x000000101d1c9224 */ /* 0x008fe200078e02ff */
[----:B------:R2:W5:Y:S02]  /*1040*/  @!P4 LDG.E R3, desc[UR10][R20.64] ;  /* 0x0000000a1403c981 */ /* 0x000564000c1e1900 */
[----:B------:R-:W-:Y:S01]  /*1050*/  ISETP.GE.U32.AND P0, PT, R22, UR12, PT ;  /* 0x0000000c16007c0c */ /* 0x000fe2000bf06070 */
[----:B------:R-:W3:Y:S01]  /*1060*/  @!P1 LDC.64 R18, c[0x0][0x3a0] ;  /* 0x0000e800ff129b82 */ /* 0x000ee20000000a00 */
[----:B------:R-:W-:Y:S01]  /*1070*/  SHF.R.S32.HI R31, RZ, 0x1f, R22 ;  /* 0x0000001fff1f7819 */ /* 0x000fe20000011416 */
[----:B------:R4:W5:Y:S01]  /*1080*/  @!P4 LDG.E R14, desc[UR10][R26.64] ;  /* 0x0000000a1a0ec981 */ /* 0x000962000c1e1900 */
[----:B------:R-:W-:-:S03]  /*1090*/  @!P5 SHF.L.U32 R49, R10, 0x1, RZ ;  /* 0x000000010a31d819 */ /* 0x000fc600000006ff */
[----:B------:R0:W5:Y:S01]  /*10a0*/  @!P3 LDG.E R15, desc[UR10][R12.64] ;  /* 0x0000000a0c0fb981 */ /* 0x000162000c1e1900 */
[----:B--2---:R-:W-:Y:S01]  /*10b0*/  @!P1 MOV R20, R64 ;  /* 0x0000004000149202 */ /* 0x004fe20000000f00 */
[----:B------:R-:W2:Y:S01]  /*10c0*/  @!P1 LDC.64 R10, c[0x0][0x398] ;  /* 0x0000e600ff0a9b82 */ /* 0x000ea20000000a00 */
[----:B------:R-:W-:Y:S02]  /*10d0*/  @!P1 MOV R21, R67 ;  /* 0x0000004300159202 */ /* 0x000fe40000000f00 */
[----:B------:R-:W-:Y:S01]  /*10e0*/  ISETP.GE.AND.EX P0, PT, R31, UR13, PT, P0 ;  /* 0x0000000d1f007c0c */ /* 0x000fe2000bf06300 */
[C---:B----4-:R-:W-:Y:S02]  /*10f0*/  @!P1 IMAD R27, R25.reuse, R17, R28 ;  /* 0x00000011191b9224 */ /* 0x050fe400078e021c */
[----:B------:R-:W-:Y:S01]  /*1100*/  @!P1 IMAD.WIDE.U32 R16, R25, R16, R20 ;  /* 0x0000001019109225 */ /* 0x000fe200078e0014 */
[----:B0-----:R-:W-:-:S04]  /*1110*/  @!P5 IADD3 R12, P3, PT, R49, R4, RZ ;  /* 0x00000004310cd210 */ /* 0x001fc80007f7e0ff */
[----:B------:R-:W-:Y:S02]  /*1120*/  @!P1 IADD3 R25, PT, PT, R17, R27, RZ ;  /* 0x0000001b11199210 */ /* 0x000fe40007ffe0ff */
[----:B------:R-:W-:Y:S02]  /*1130*/  IADD3 R27, PT, PT, R23, 0x160, RZ ;  /* 0x00000160171b7810 */ /* 0x000fe40007ffe0ff */
[----:B------:R-:W-:Y:S01]  /*1140*/  @!P1 SHF.L.U32 R17, R16, 0x1, RZ ;  /* 0x0000000110119819 */ /* 0x000fe200000006ff */
[----:B------:R-:W0:Y:S01]  /*1150*/  @!P0 LDC.64 R8, c[0x0][0x3f8] ;  /* 0x0000fe00ff088b82 */ /* 0x000e220000000a00 */
[----:B------:R-:W-:Y:S02]  /*1160*/  @!P5 IADD3.X R13, PT, PT, R24, R5, RZ, P3, !PT ;  /* 0x00000005180dd210 */ /* 0x000fe40001ffe4ff */
[----:B------:R-:W-:Y:S02]  /*1170*/  @!P1 SHF.L.U64.HI R16, R16, 0x1, R25 ;  /* 0x0000000110109819 */ /* 0x000fe40000010219 */
[----:B------:R-:W-:-:S02]  /*1180*/  ISETP.GE.U32.AND P3, PT, R27, UR12, PT ;  /* 0x0000000c1b007c0c */ /* 0x000fc4000bf66070 */
[----:B------:R-:W-:Y:S02]  /*1190*/  SHF.R.S32.HI R25, RZ, 0x1f, R27 ;  /* 0x0000001fff197819 */ /* 0x000fe4000001141b */
[----:B-1----:R-:W-:Y:S02]  /*11a0*/  @!P5 IADD3 R6, P2, PT, R49, R6, RZ ;  /* 0x000000063106d210 */ /* 0x002fe40007f5e0ff */
[----:B------:R-:W-:Y:S02]  /*11b0*/  ISETP.GE.AND.EX P3, PT, R25, UR13, PT, P3 ;  /* 0x0000000d19007c0c */ /* 0x000fe4000bf66330 */
[----:B------:R-:W-:Y:S02]  /*11c0*/  CS2R R4, SRZ ;  /* 0x0000000000047805 */ /* 0x000fe4000001ff00 */
[----:B------:R-:W-:Y:S02]  /*11d0*/  @!P5 IADD3.X R7, PT, PT, R24, R7, RZ, P2, !PT ;  /* 0x000000071807d210 */ /* 0x000fe400017fe4ff */
[----:B---3--:R-:W-:-:S02]  /*11e0*/  @!P1 IADD3 R18, P2, PT, R17, R18, RZ ;  /* 0x0000001211129210 */ /* 0x008fc40007f5e0ff */
[----:B--2---:R-:W-:Y:S01]  /*11f0*/  @!P1 IADD3 R10, P4, PT, R17, R10, RZ ;  /* 0x0000000a110a9210 */ /* 0x004fe20007f9e0ff */
[----:B------:R1:W5:Y:S01]  /*1200*/  @!P5 LDG.E R5, desc[UR10][R12.64] ;  /* 0x0000000a0c05d981 */ /* 0x000362000c1e1900 */
[C---:B------:R-:W-:Y:S02]  /*1210*/  @!P1 IADD3.X R19, PT, PT, R16.reuse, R19, RZ, P2, !PT ;  /* 0x0000001310139210 */ /* 0x040fe400017fe4ff */
[----:B------:R-:W-:Y:S01]  /*1220*/  @!P1 IADD3.X R11, PT, PT, R16, R11, RZ, P4, !PT ;  /* 0x0000000b100b9210 */ /* 0x000fe200027fe4ff */
[----:B------:R2:W5:Y:S01]  /*1230*/  @!P5 LDG.E R4, desc[UR10][R6.64] ;  /* 0x0000000a0604d981 */ /* 0x000562000c1e1900 */
[----:B------:R-:W3:Y:S08]  /*1240*/  @!P0 LDC.64 R16, c[0x0][0x3a0] ;  /* 0x0000e800ff108b82 */ /* 0x000ef00000000a00 */
[----:B-1----:R-:W1:Y:S01]  /*1250*/  @!P3 LDC.64 R12, c[0x0][0x3f8] ;  /* 0x0000fe00ff0cbb82 */ /* 0x002e620000000a00 */
[----:B------:R-:W-:Y:S01]  /*1260*/  @!P0 MOV R20, R64 ;  /* 0x0000004000148202 */ /* 0x000fe20000000f00 */
[----:B0-----:R-:W-:Y:S01]  /*1270*/  @!P0 IMAD R31, R31, R8, RZ ;  /* 0x000000081f1f8224 */ /* 0x001fe200078e02ff */
[----:B------:R-:W-:-:S02]  /*1280*/  @!P0 MOV R21, R67 ;  /* 0x0000004300158202 */ /* 0x000fc40000000f00 */
[----:B--2---:R-:W-:Y:S01]  /*1290*/  CS2R R6, SRZ ;  /* 0x0000000000067805 */ /* 0x004fe2000001ff00 */
[C---:B------:R-:W-:Y:S02]  /*12a0*/  @!P0 IMAD R9, R22.reuse, R9, R31 ;  /* 0x0000000916098224 */ /* 0x040fe400078e021f */
[----:B------:R-:W-:Y:S01]  /*12b0*/  @!P0 IMAD.WIDE.U32 R20, R22, R8, R20 ;  /* 0x0000000816148225 */ /* 0x000fe200078e0014 */
[----:B------:R-:W-:Y:S02]  /*12c0*/  IADD3 R51, PT, PT, R23, 0x180, RZ ;  /* 0x0000018017337810 */ /* 0x000fe40007ffe0ff */
[----:B------:R0:W5:Y:S02]  /*12d0*/  @!P1 LDG.E R6, desc[UR10][R18.64] ;  /* 0x0000000a12069981 */ /* 0x000164000c1e1900 */
[----:B------:R-:W-:Y:S02]  /*12e0*/  @!P0 IADD3 R21, PT, PT, R21, R9, RZ ;  /* 0x0000000915158210 */ /* 0x000fe40007ffe0ff */
[----:B------:R2:W5:Y:S01]  /*12f0*/  @!P1 LDG.E R7, desc[UR10][R10.64] ;  /* 0x0000000a0a079981 */ /* 0x000562000c1e1900 */
[----:B------:R-:W-:Y:S01]  /*1300*/  @!P0 SHF.L.U32 R49, R20, 0x1, RZ ;  /* 0x0000000114318819 */ /* 0x000fe200000006ff */
[----:B------:R-:W4:Y:S01]  /*1310*/  @!P0 LDC.64 R8, c[0x0][0x398] ;  /* 0x0000e600ff088b82 */ /* 0x000f220000000a00 */
[----:B------:R-:W-:-:S02]  /*1320*/  ISETP.GE.U32.AND P1, PT, R51, UR12, PT ;  /* 0x0000000c33007c0c */ /* 0x000fc4000bf26070 */
[----:B------:R-:W-:Y:S02]  /*1330*/  SHF.R.S32.HI R55, RZ, 0x1f, R51 ;  /* 0x0000001fff377819 */ /* 0x000fe40000011433 */
[----:B------:R-:W-:Y:S02]  /*1340*/  @!P0 SHF.L.U64.HI R26, R20, 0x1, R21 ;  /* 0x00000001141a8819 */ /* 0x000fe40000010215 */
[----:B------:R-:W-:Y:S01]  /*1350*/  IADD3 R53, PT, PT, R23, 0x1a0, RZ ;  /* 0x000001a017357810 */ /* 0x000fe20007ffe0ff */
[----:B------:R-:W-:Y:S01]  /*1360*/  UIMAD.WIDE UR8, UR6, 0x8, UR8 ;  /* 0x00000008060878a5 */ /* 0x000fe2000f8e0208 */
[----:B---3--:R-:W-:Y:S01]  /*1370*/  @!P0 IADD3 R20, P6, PT, R49, R16, RZ ;  /* 0x0000001031148210 */ /* 0x008fe20007fde0ff */
[----:B-1----:R-:W-:Y:S01]  /*1380*/  @!P3 IMAD R16, R25, R12, RZ ;  /* 0x0000000c1910b224 */ /* 0x002fe200078e02ff */
[----:B0-----:R-:W-:Y:S01]  /*1390*/  @!P3 MOV R18, R64 ;  /* 0x000000400012b202 */ /* 0x001fe20000000f00 */
[----:B--2---:R-:W0:Y:S01]  /*13a0*/  @!P3 LDC.64 R10, c[0x0][0x3a0] ;  /* 0x0000e800ff0abb82 */ /* 0x004e220000000a00 */
[----:B------:R-:W-:-:S02]  /*13b0*/  @!P3 MOV R19, R67 ;  /* 0x000000430013b202 */ /* 0x000fc40000000f00 */
[----:B------:R-:W-:Y:S02]  /*13c0*/  ISETP.GE.AND.EX P1, PT, R55, UR13, PT, P1 ;  /* 0x0000000d37007c0c */ /* 0x000fe4000bf26310 */
[----:B------:R-:W-:Y:S02]  /*13d0*/  ISETP.GE.U32.AND P2, PT, R53, UR12, PT ;  /* 0x0000000c35007c0c */ /* 0x000fe4000bf46070 */
[----:B------:R-:W-:Y:S01]  /*13e0*/  SHF.R.S32.HI R57, RZ, 0x1f, R53 ;  /* 0x0000001fff397819 */ /* 0x000fe20000011435 */
[----:B------:R-:W-:Y:S01]  /*13f0*/  @!P3 IMAD.WIDE.U32 R18, R27, R12, R18 ;  /* 0x0000000c1b12b225 */ /* 0x000fe200078e0012 */
[----:B------:R-:W-:-:S03]  /*1400*/  @!P0 IADD3.X R21, PT, PT, R26, R17, RZ, P6, !PT ;  /* 0x000000111a158210 */ /* 0x000fc600037fe4ff */
[----:B------:R-:W-:Y:S01]  /*1410*/  @!P3 IMAD R17, R27, R13, R16 ;  /* 0x0000000d1b11b224 */ /* 0x000fe200078e0210 */
[----:B------:R-:W-:Y:S02]  /*1420*/  ISETP.GE.AND.EX P2, PT, R57, UR13, PT, P2 ;  /* 0x0000000d39007c0c */ /* 0x000fe4000bf46320 */
[----:B------:R-:W-:Y:S01]  /*1430*/  MOV R16, UR8 ;  /* 0x0000000800107c02 */ /* 0x000fe20008000f00 */
[----:B------:R-:W1:Y:S01]  /*1440*/  @!P1 LDC.64 R24, c[0x0][0x3f8] ;  /* 0x0000fe00ff189b82 */ /* 0x000e620000000a00 */
[----:B------:R-:W-:Y:S02]  /*1450*/  @!P3 IADD3 R19, PT, PT, R19, R17, RZ ;  /* 0x000000111313b210 */ /* 0x000fe40007ffe0ff */
[----:B------:R-:W-:Y:S02]  /*1460*/  MOV R17, UR9 ;  /* 0x0000000900117c02 */ /* 0x000fe40008000f00 */
[C---:B------:R-:W-:Y:S02]  /*1470*/  IADD3 R30, PT, PT, R23.reuse, 0x1c0, RZ ;  /* 0x000001c0171e7810 */ /* 0x040fe40007ffe0ff */
[----:B------:R-:W-:-:S02]  /*1480*/  IADD3 R28, PT, PT, R23, 0x1e0, RZ ;  /* 0x000001e0171c7810 */ /* 0x000fc40007ffe0ff */
[----:B------:R-:W2:Y:S01]  /*1490*/  @!P3 LDC.64 R22, c[0x0][0x398] ;  /* 0x0000e600ff16bb82 */ /* 0x000ea20000000a00 */
[----:B------:R-:W3:Y:S01]  /*14a0*/  LDG.E.64 R16, desc[UR10][R16.64] ;  /* 0x0000000a10107981 */ /* 0x000ee2000c1e1b00 */
[----:B----4-:R-:W-:-:S06]  /*14b0*/  @!P0 IADD3 R48, P6, PT, R49, R8, RZ ;  /* 0x0000000831308210 */ /* 0x010fcc0007fde0ff */
[----:B------:R-:W4:Y:S01]  /*14c0*/  @!P2 LDC.64 R12, c[0x0][0x3f8] ;  /* 0x0000fe00ff0cab82 */ /* 0x000f220000000a00 */
[----:B------:R-:W-:Y:S01]  /*14d0*/  HFMA2 R8, -RZ, RZ, 0, 0 ;  /* 0x00000000ff087431 */ /* 0x000fe200000001ff */
[----:B------:R-:W-:Y:S01]  /*14e0*/  @!P0 IADD3.X R49, PT, PT, R26, R9, RZ, P6, !PT ;  /* 0x000000091a318210 */ /* 0x000fe200037fe4ff */
[----:B------:R-:W-:Y:S01]  /*14f0*/  HFMA2 R9, -RZ, RZ, 0, 0 ;  /* 0x00000000ff097431 */ /* 0x000fe200000001ff */
[----:B------:R-:W-:-:S03]  /*1500*/  @!P3 SHF.L.U32 R59, R18, 0x1, RZ ;  /* 0x00000001123bb819 */ /* 0x000fc600000006ff */
[----:B------:R0:W5:Y:S01]  /*1510*/  @!P0 LDG.E R8, desc[UR10][R20.64] ;  /* 0x0000000a14088981 */ /* 0x000162000c1e1900 */
[----:B------:R-:W-:Y:S02]  /*1520*/  ISETP.GE.U32.AND P5, PT, R30, UR12, PT ;  /* 0x0000000c1e007c0c */ /* 0x000fe4000bfa6070 */
[----:B------:R-:W-:Y:S01]  /*1530*/  SHF.R.S32.HI R31, RZ, 0x1f, R30 ;  /* 0x0000001fff1f7819 */ /* 0x000fe2000001141e */
[----:B------:R1:W5:Y:S01]  /*1540*/  @!P0 LDG.E R9, desc[UR10][R48.64] ;  /* 0x0000000a30098981 */ /* 0x000362000c1e1900 */
[----:B------:R-:W-:Y:S01]  /*1550*/  @!P3 SHF.L.U64.HI R46, R18, 0x1, R19 ;  /* 0x00000001122eb819 */ /* 0x000fe20000010213 */
[----:B0-----:R-:W0:Y:S01]  /*1560*/  @!P1 LDC.64 R20, c[0x0][0x398] ;  /* 0x0000e600ff149b82 */ /* 0x001e220000000a00 */
[----:B--2---:R-:W-:Y:S01]  /*1570*/  @!P3 IADD3 R54, P0, PT, R59, R22, RZ ;  /* 0x000000163b36b210 */ /* 0x004fe20007f1e0ff */
[----:B-1----:R-:W-:Y:S01]  /*1580*/  @!P1 IMAD R22, R55, R24, RZ ;  /* 0x0000001837169224 */ /* 0x002fe200078e02ff */
[----:B------:R-:W-:Y:S02]  /*1590*/  ISETP.GE.AND.EX P5, PT, R31, UR13, PT, P5 ;  /* 0x0000000d1f007c0c */ /* 0x000fe4000bfa6350 */
[----:B------:R-:W-:-:S02]  /*15a0*/  @!P1 MOV R48, R64 ;  /* 0x0000004000309202 */ /* 0x000fc40000000f00 */
[----:B------:R-:W-:Y:S01]  /*15b0*/  @!P1 MOV R49, R67 ;  /* 0x0000004300319202 */ /* 0x000fe20000000f00 */
[----:B------:R-:W1:Y:S01]  /*15c0*/  @!P1 LDC.64 R18, c[0x0][0x3a0] ;  /* 0x0000e800ff129b82 */ /* 0x000e620000000a00 */
[----:B------:R-:W-:Y:S01]  /*15d0*/  @!P3 IADD3 R26, P6, PT, R59, R10, RZ ;  /* 0x0000000a3b1ab210 */ /* 0x000fe20007fde0ff */
[C---:B------:R-:W-:Y:S01]  /*15e0*/  @!P1 IMAD R59, R51.reuse, R25, R22 ;  /* 0x00000019333b9224 */ /* 0x040fe200078e0216 */
[----:B------:R-:W-:Y:S01]  /*15f0*/  ISETP.GE.U32.AND P4, PT, R28, UR12, PT ;  /* 0x0000000c1c007c0c */ /* 0x000fe2000bf86070 */
[----:B------:R-:W-:Y:S01]  /*1600*/  @!P1 IMAD.WIDE.U32 R48, R51, R24, R48 ;  /* 0x0000001833309225 */ /* 0x000fe200078e0030 */
[----:B------:R-:W-:Y:S02]  /*1610*/  SHF.R.S32.HI R29, RZ, 0x1f, R28 ;  /* 0x0000001fff1d7819 */ /* 0x000fe4000001141c */
[C---:B------:R-:W-:Y:S02]  /*1620*/  @!P3 IADD3.X R27, PT, PT, R46.reuse, R11, RZ, P6, !PT ;  /* 0x0000000b2e1bb210 */ /* 0x040fe400037fe4ff */
[----:B------:R-:W-:Y:S01]  /*1630*/  @!P3 IADD3.X R55, PT, PT, R46, R23, RZ, P0, !PT ;  /* 0x000000172e37b210 */ /* 0x000fe200007fe4ff */
[----:B----4-:R-:W-:Y:S01]  /*1640*/  @!P2 IMAD R46, R57, R12, RZ ;  /* 0x0000000c392ea224 */ /* 0x010fe200078e02ff */
[----:B------:R-:W-:-:S02]  /*1650*/  @!P2 MOV R50, R64 ;  /* 0x000000400032a202 */ /* 0x000fc40000000f00 */
[----:B------:R-:W-:Y:S02]  /*1660*/  CS2R R10, SRZ ;  /* 0x00000000000a7805 */ /* 0x000fe4000001ff00 */
[----:B------:R-:W-:Y:S01]  /*1670*/  @!P2 MOV R51, R67 ;  /* 0x000000430033a202 */ /* 0x000fe20000000f00 */
[----:B------:R-:W-:Y:S01]  /*1680*/  @!P2 IMAD R57, R53, R13, R46 ;  /* 0x0000000d3539a224 */ /* 0x000fe200078e022e */
[----:B------:R-:W-:Y:S01]  /*1690*/  ISETP.GE.AND.EX P4, PT, R29, UR13, PT, P4 ;  /* 0x0000000d1d007c0c */ /* 0x000fe2000bf86340 */
[----:B------:R-:W2:Y:S01]  /*16a0*/  @!P2 LDC.64 R22, c[0x0][0x3a0] ;  /* 0x0000e800ff16ab82 */ /* 0x000ea20000000a00 */
[----:B------:R-:W-:Y:S01]  /*16b0*/  @!P2 IMAD.WIDE.U32 R12, R53, R12, R50 ;  /* 0x0000000c350ca225 */ /* 0x000fe200078e0032 */
[----:B------:R4:W5:Y:S01]  /*16c0*/  @!P3 LDG.E R10, desc[UR10][R26.64] ;  /* 0x0000000a1a0ab981 */ /* 0x000962000c1e1900 */
[----:B------:R-:W-:Y:S02]  /*16d0*/  ISETP.NE.AND P0, PT, RZ, UR7, PT ;  /* 0x00000007ff007c0c */ /* 0x000fe4000bf05270 */
[----:B------:R-:W-:Y:S01]  /*16e0*/  @!P1 SHF.L.U32 R61, R48, 0x1, RZ ;  /* 0x00000001303d9819 */ /* 0x000fe200000006ff */
[----:B------:R0:W5:Y:S02]  /*16f0*/  @!P3 LDG.E R11, desc[UR10][R54.64] ;  /* 0x0000000a360bb981 */ /* 0x000164000c1e1900 */
[----:B------:R-:W2:Y:S01]  /*1700*/  @!P2 LDC.64 R24, c[0x0][0x398] ;  /* 0x0000e600ff18ab82 */ /* 0x000ea20000000a00 */
[----:B------:R-:W-:-:S07]  /*1710*/  @!P2 IADD3 R13, PT, PT, R13, R57, RZ ;  /* 0x000000390d0da210 */ /* 0x000fce0007ffe0ff */
[----:B----4-:R-:W4:Y:S01]  /*1720*/  @!P5 LDC.64 R26, c[0x0][0x3f8] ;  /* 0x0000fe00ff1adb82 */ /* 0x010f220000000a00 */
[----:B0-----:R-:W-:Y:S02]  /*1730*/  @!P1 IADD3 R60, P3, PT, R61, R20, RZ ;  /* 0x000000143d3c9210 */ /* 0x001fe40007f7e0ff */
[C---:B------:R-:W-:Y:S02]  /*1740*/  @!P2 SHF.L.U32 R55, R12.reuse, 0x1, RZ ;  /* 0x000000010c37a819 */ /* 0x040fe400000006ff */
[----:B------:R-:W-:Y:S02]  /*1750*/  @!P2 SHF.L.U64.HI R20, R12, 0x1, R13 ;  /* 0x000000010c14a819 */ /* 0x000fe4000001020d */
[----:B------:R-:W-:Y:S01]  /*1760*/  @!P1 IADD3 R49, PT, PT, R49, R59, RZ ;  /* 0x0000003b31319210 */ /* 0x000fe20007ffe0ff */
[----:B------:R-:W0:Y:S01]  /*1770*/  @!P4 LDC.64 R12, c[0x0][0x3f8] ;  /* 0x0000fe00ff0ccb82 */ /* 0x000e220000000a00 */
[----:B-1----:R-:W-:Y:S02]  /*1780*/  @!P1 IADD3 R50, P6, PT, R61, R18, RZ ;  /* 0x000000123d329210 */ /* 0x002fe40007fde0ff */
[----:B------:R-:W-:Y:S01]  /*1790*/  @!P1 SHF.L.U64.HI R48, R48, 0x1, R49 ;  /* 0x0000000130309819 */ /* 0x000fe20000010231 */
[----:B------:R-:W-:-:S04]  /*17a0*/  HFMA2 R46, -RZ, RZ, 0, 0 ;  /* 0x00000000ff2e7431 */ /* 0x000fc800000001ff */
[----:B------:R-:W1:Y:S01]  /*17b0*/  @P0 LDC.64 R52, c[0x0][0x3b0] ;  /* 0x0000ec00ff340b82 */ /* 0x000e620000000a00 */
[C---:B------:R-:W-:Y:S02]  /*17c0*/  @!P1 IADD3.X R51, PT, PT, R48.reuse, R19, RZ, P6, !PT ;  /* 0x0000001330339210 */ /* 0x040fe400037fe4ff */
[----:B------:R-:W-:Y:S02]  /*17d0*/  @!P1 IADD3.X R61, PT, PT, R48, R21, RZ, P3, !PT ;  /* 0x00000015303d9210 */ /* 0x000fe40001ffe4ff */
[----:B------:R-:W-:Y:S02]  /*17e0*/  CS2R R48, SRZ ;  /* 0x0000000000307805 */ /* 0x000fe4000001ff00 */
[----:B------:R-:W-:Y:S01]  /*17f0*/  @!P5 MOV R56, R64 ;  /* 0x000000400038d202 */ /* 0x000fe20000000f00 */
[----:B------:R4:W5:Y:S01]  /*1800*/  @!P1 LDG.E R46, desc[UR10][R50.64] ;  /* 0x0000000a322e9981 */ /* 0x000962000c1e1900 */
[----:B------:R-:W-:Y:S01]  /*1810*/  @!P5 MOV R57, R67 ;  /* 0x000000430039d202 */ /* 0x000fe20000000f00 */
[----:B------:R-:W1:Y:S01]  /*1820*/  @!P5 LDC.64 R18, c[0x0][0x3a0] ;  /* 0x0000e800ff12db82 */ /* 0x000e620000000a00 */
[C---:B--2---:R-:W-:Y:S01]  /*1830*/  @!P2 IADD3 R58, P6, PT, R55.reuse, R22, RZ ;  /* 0x00000016373aa210 */ /* 0x044fe20007fde0ff */
[----:B------:R0:W5:Y:S01]  /*1840*/  @!P1 LDG.E R49, desc[UR10][R60.64] ;  /* 0x0000000a3c319981 */ /* 0x000162000c1e1900 */
[----:B------:R-:W-:Y:S01]  /*1850*/  @!P2 IADD3 R54, P1, PT, R55, R24, RZ ;  /* 0x000000183736a210 */ /* 0x000fe20007f3e0ff */
[-C--:B----4-:R-:W-:Y:S01]  /*1860*/  @!P5 IMAD R31, R31, R26.reuse, RZ ;  /* 0x0000001a1f1fd224 */ /* 0x090fe200078e02ff */
[----:B------:R-:W-:Y:S01]  /*1870*/  @!P2 IADD3.X R59, PT, PT, R20, R23, RZ, P6, !PT ;  /* 0x00000017143ba210 */ /* 0x000fe200037fe4ff */
[----:B------:R-:W-:Y:S01]  /*1880*/  @!P5 IMAD.WIDE.U32 R56, R30, R26, R56 ;  /* 0x0000001a1e38d225 */ /* 0x000fe200078e0038 */
[----:B------:R-:W-:Y:S01]  /*1890*/  @!P2 IADD3.X R55, PT, PT, R20, R25, RZ, P1, !PT ;  /* 0x000000191437a210 */ /* 0x000fe20000ffe4ff */
[----:B------:R-:W2:Y:S01]  /*18a0*/  @!P4 LDC.64 R22, c[0x0][0x3a0] ;  /* 0x0000e800ff16cb82 */ /* 0x000ea20000000a00 */
[----:B------:R-:W-:Y:S01]  /*18b0*/  LOP3.LUT R50, R45, 0xffff, RZ, 0xc0, !PT ;  /* 0x0000ffff2d327812 */ /* 0x000fe200078ec0ff */
[----:B------:R-:W-:Y:S01]  /*18c0*/  @!P5 IMAD R31, R30, R27, R31 ;  /* 0x0000001b1e1fd224 */ /* 0x000fe200078e021f */
[----:B------:R1:W5:Y:S01]  /*18d0*/  @!P2 LDG.E R48, desc[UR10][R58.64] ;  /* 0x0000000a3a30a981 */ /* 0x000362000c1e1900 */
[----:B0-----:R-:W-:-:S04]  /*18e0*/  @!P4 IMAD R61, R29, R12, RZ ;  /* 0x0000000c1d3dc224 */ /* 0x001fc800078e02ff */
[----:B------:R-:W0:Y:S01]  /*18f0*/  LDC.64 R26, c[0x0][0x3a8] ;  /* 0x0000ea00ff1a7b82 */ /* 0x000e220000000a00 */
[----:B------:R-:W-:-:S07]  /*1900*/  IMAD R29, R63, 0x1a, R50 ;  /* 0x0000001a3f1d7824 */ /* 0x000fce00078e0232 */
[----:B------:R-:W4:Y:S08]  /*1910*/  @!P5 LDC.64 R20, c[0x0][0x398] ;  /* 0x0000e600ff14db82 */ /* 0x000f300000000a00 */
[----:B------:R-:W2:Y:S01]  /*1920*/  @!P4 LDC.64 R24, c[0x0][0x398] ;  /* 0x0000e600ff18cb82 */ /* 0x000ea20000000a00 */
[----:B-1----:R-:W-:Y:S01]  /*1930*/  @P0 IMAD.WIDE R58, R29, 0x2, R52 ;  /* 0x000000021d3a0825 */ /* 0x002fe200078e0234 */
[----:B------:R-:W-:-:S02]  /*1940*/  @!P4 MOV R52, R64 ;  /* 0x000000400034c202 */ /* 0x000fc40000000f00 */
[----:B------:R-:W-:Y:S02]  /*1950*/  @!P4 MOV R53, R67 ;  /* 0x000000430035c202 */ /* 0x000fe40000000f00 */
[----:B------:R-:W-:Y:S01]  /*1960*/  @!P5 IADD3 R31, PT, PT, R57, R31, RZ ;  /* 0x0000001f391fd210 */ /* 0x000fe20007ffe0ff */
[C---:B------:R-:W-:Y:S02]  /*1970*/  @!P4 IMAD R61, R28.reuse, R13, R61 ;  /* 0x0000000d1c3dc224 */ /* 0x040fe400078e023d */
[----:B------:R-:W-:Y:S01]  /*1980*/  @!P4 IMAD.WIDE.U32 R12, R28, R12, R52 ;  /* 0x0000000c1c0cc225 */ /* 0x000fe200078e0034 */
[----:B------:R-:W-:-:S03]  /*1990*/  @!P5 SHF.L.U64.HI R30, R56, 0x1, R31 ;  /* 0x00000001381ed819 */ /* 0x000fc6000001021f */
[----:B------:R-:W-:Y:S01]  /*19a0*/  HFMA2 R51, -RZ, RZ, 0, 0 ;  /* 0x00000000ff337431 */ /* 0x000fe200000001ff */
[----:B------:R-:W-:Y:S01]  /*19b0*/  @!P5 SHF.L.U32 R31, R56, 0x1, RZ ;  /* 0x00000001381fd819 */ /* 0x000fe200000006ff */
[----:B0-----:R-:W-:Y:S01]  /*19c0*/  IMAD.WIDE R26, R29, 0x2, R26 ;  /* 0x000000021d1a7825 */ /* 0x001fe200078e021a */
[----:B------:R-:W-:Y:S01]  /*19d0*/  @!P4 IADD3 R61, PT, PT, R13, R61, RZ ;  /* 0x0000003d0d3dc210 */ /* 0x000fe20007ffe0ff */
[----:B------:R-:W3:Y:S01]  /*19e0*/  @P0 LDG.E.U16 R28, desc[UR10][R58.64+0x2] ;  /* 0x0000020a3a1c0981 */ /* 0x000ee2000c1e1500 */
[C---:B------:R-:W-:Y:S02]  /*19f0*/  @!P5 IADD3 R56, P1, PT, R31.reuse, R18, RZ ;  /* 0x000000121f38d210 */ /* 0x040fe40007f3e0ff */
[----:B------:R-:W-:Y:S02]  /*1a00*/  @!P4 SHF.L.U32 R13, R12, 0x1, RZ ;  /* 0x000000010c0dc819 */ /* 0x000fe400000006ff */
[----:B------:R-:W-:Y:S02]  /*1a10*/  CS2R R52, SRZ ;  /* 0x0000000000347805 */ /* 0x000fe4000001ff00 */
[----:B------:R-:W-:Y:S01]  /*1a20*/  @!P5 IADD3.X R57, PT, PT, R30, R19, RZ, P1, !PT ;  /* 0x000000131e39d210 */ /* 0x000fe20000ffe4ff */
[----:B------:R0:W5:Y:S01]  /*1a30*/  @!P2 LDG.E R51, desc[UR10][R54.64] ;  /* 0x0000000a3633a981 */ /* 0x000162000c1e1900 */
[----:B----4-:R-:W-:-:S02]  /*1a40*/  @!P5 IADD3 R20, P1, PT, R31, R20, RZ ;  /* 0x000000141f14d210 */ /* 0x010fc40007f3e0ff */
[----:B------:R-:W-:Y:S01]  /*1a50*/  @!P4 SHF.L.U64.HI R12, R12, 0x1, R61 ;  /* 0x000000010c0cc819 */ /* 0x000fe2000001023d */
[----:B------:R-:W5:Y:S01]  /*1a60*/  @!P5 LDG.E R52, desc[UR10][R56.64] ;  /* 0x0000000a3834d981 */ /* 0x000f62000c1e1900 */
[C---:B--2---:R-:W-:Y:S02]  /*1a70*/  @!P4 IADD3 R22, P2, PT, R13.reuse, R22, RZ ;  /* 0x000000160d16c210 */ /* 0x044fe40007f5e0ff */
[----:B------:R-:W-:Y:S01]  /*1a80*/  @!P4 IADD3 R24, P3, PT, R13, R24, RZ ;  /* 0x000000180d18c210 */ /* 0x000fe20007f7e0ff */
[----:B------:R1:W2:Y:S01]  /*1a90*/  @P0 LDG.E.U16 R18, desc[UR10][R58.64] ;  /* 0x0000000a3a120981 */ /* 0x0002a2000c1e1500 */
[----:B------:R-:W-:Y:S02]  /*1aa0*/  @!P5 IADD3.X R21, PT, PT, R30, R21, RZ, P1, !PT ;  /* 0x000000151e15d210 */ /* 0x000fe40000ffe4ff */
[----:B0-----:R-:W-:Y:S02]  /*1ab0*/  CS2R R54, SRZ ;  /* 0x0000000000367805 */ /* 0x001fe4000001ff00 */
[C---:B------:R-:W-:Y:S01]  /*1ac0*/  @!P4 IADD3.X R23, PT, PT, R12.reuse, R23, RZ, P2, !PT ;  /* 0x000000170c17c210 */ /* 0x040fe200017fe4ff */
[----:B------:R-:W4:Y:S01]  /*1ad0*/  LDG.E.U16 R13, desc[UR10][R26.64] ;  /* 0x0000000a1a0d7981 */ /* 0x000f22000c1e1500 */
[----:B------:R-:W-:-:S03]  /*1ae0*/  @!P4 IADD3.X R25, PT, PT, R12, R25, RZ, P3, !PT ;  /* 0x000000190c19c210 */ /* 0x000fc60001ffe4ff */
[----:B------:R-:W4:Y:S04]  /*1af0*/  LDG.E.U16 R56, desc[UR10][R26.64+0x2] ;  /* 0x0000020a1a387981 */ /* 0x000f28000c1e1500 */
[----:B------:R0:W5:Y:S04]  /*1b00*/  @!P5 LDG.E R55, desc[UR10][R20.64] ;  /* 0x0000000a1437d981 */ /* 0x000168000c1e1900 */
[----:B------:R0:W5:Y:S04]  /*1b10*/  @!P4 LDG.E R54, desc[UR10][R22.64] ;  /* 0x0000000a1636c981 */ /* 0x000168000c1e1900 */
[----:B------:R0:W5:Y:S01]  /*1b20*/  @!P4 LDG.E R53, desc[UR10][R24.64] ;  /* 0x0000000a1835c981 */ /* 0x000162000c1e1900 */
[----:B------:R-:W-:Y:S01]  /*1b30*/  UISETP.NE.AND UP1, UPT, UR7, URZ, UPT ;  /* 0x000000ff0700728c */ /* 0x000fe2000bf25270 */
[----:B-1----:R-:W-:Y:S01]  /*1b40*/  CS2R R58, SRZ ;  /* 0x00000000003a7805 */ /* 0x002fe2000001ff00 */
        /* <DEDUP_REMOVED lines=12> */
[----:B------:R-:W-:Y:S02]  /*1c10*/  @P0 SHF.L.U32 R59, R28, 0x10, RZ ;  /* 0x000000101c3b0819 */ /* 0x000fe400000006ff */
[----:B--2---:R-:W-:Y:S02]  /*1c20*/  @P0 SHF.L.U32 R58, R18, 0x10, RZ ;  /* 0x00000010123a0819 */ /* 0x004fe400000006ff */
[----:B----4-:R-:W-:Y:S02]  /*1c30*/  SHF.L.U32 R57, R13, 0x10, RZ ;  /* 0x000000100d397819 */ /* 0x010fe400000006ff */
[----:B------:R-:W-:Y:S01]  /*1c40*/  SHF.L.U32 R56, R56, 0x10, RZ ;  /* 0x0000001038387819 */ /* 0x000fe200000006ff */
[----:B0-----:R-:W-:Y:S06]  /*1c50*/  BRA.U UP1, `(.L_x_955) ;  /* 0x0000001101847547 */ /* 0x001fec000b800000 */
[--C-:B-----5:R-:W-:Y:S02]  /*1c60*/  HADD2.F32 R16, -RZ, R44.reuse.H0_H0 ;  /* 0x2000002cff107230 */ /* 0x120fe40000004100 */
[----:B------:R-:W-:Y:S02]  /*1c70*/  HADD2.F32 R17, -RZ, R44.H1_H1 ;  /* 0x3000002cff117230 */ /* 0x000fe40000004100 */
[--C-:B------:R-:W-:Y:S02]  /*1c80*/  HADD2.F32 R12, -RZ, R43.reuse.H0_H0 ;  /* 0x2000002bff0c7230 */ /* 0x100fe40000004100 */
[----:B------:R-:W-:Y:S01]  /*1c90*/  FADD.FTZ R16, R16, -UR9 ;  /* 0x8000000910107e21 */ /* 0x000fe20008010000 */
[----:B------:R-:W-:Y:S02]  /*1ca0*/  HADD2.F32 R19, -RZ, R42.H0_H0 ;  /* 0x2000002aff137230 */ /* 0x000fe40000004100 */
[----:B------:R-:W-:Y:S01]  /*1cb0*/  FADD.FTZ R18, R17, -UR9 ;  /* 0x8000000911127e21 */ /* 0x000fe20008010000 */
[----:B------:R-:W-:-:S02]  /*1cc0*/  HADD2.F32 R13, -RZ, R43.H1_H1 ;  /* 0x3000002bff0d7230 */ /* 0x000fc40000004100 */
[----:B------:R-:W-:Y:S01]  /*1cd0*/  FMUL.FTZ R20, R57, R12 ;  /* 0x0000000c39147220 */ /* 0x000fe20000410000 */
[----:B------:R-:W-:Y:S01]  /*1ce0*/  FMUL.FTZ R17, R16, UR12 ;  /* 0x0000000c10117c20 */ /* 0x000fe20008410000 */
[----:B------:R-:W-:Y:S01]  /*1cf0*/  FADD.FTZ R23, R19, -UR9 ;  /* 0x8000000913177e21 */ /* 0x000fe20008010000 */
[----:B------:R-:W-:Y:S01]  /*1d00*/  FMUL.FTZ R16, R18, UR12 ;  /* 0x0000000c12107c20 */ /* 0x000fe20008410000 */
[----:B------:R-:W-:Y:S02]  /*1d10*/  HADD2.F32 R22, -RZ, R41.H0_H0 ;  /* 0x20000029ff167230 */ /* 0x000fe40000004100 */
[----:B------:R-:W-:Y:S01]  /*1d20*/  FMUL.FTZ R19, R56, R13 ;  /* 0x0000000d38137220 */ /* 0x000fe20000410000 */
[----:B------:R-:W-:Y:S01]  /*1d30*/  FADD.FTZ R18, RZ, R20 ;  /* 0x00000014ff127221 */ /* 0x000fe20000010000 */
[----:B------:R-:W-:Y:S01]  /*1d40*/  FFMA.FTZ R21, R17, R20, RZ ;  /* 0x0000001411157223 */ /* 0x000fe200000100ff */
[----:B------:R-:W-:Y:S01]  /*1d50*/  FFMA.FTZ R25, R12, R17, RZ ;  /* 0x000000110c197223 */ /* 0x000fe200000100ff */
[----:B------:R-:W-:Y:S01]  /*1d60*/  FADD.FTZ R27, RZ, R12 ;  /* 0x0000000cff1b7221 */ /* 0x000fe20000010000 */
[----:B------:R-:W-:Y:S01]  /*1d70*/  FMUL.FTZ R24, R23, UR12 ;  /* 0x0000000c17187c20 */ /* 0x000fe20008410000 */
[----:B------:R-:W-:Y:S01]  /*1d80*/  FADD.FTZ R17, R19, R18 ;  /* 0x0000001213117221 */ /* 0x000fe20000010000 */
[----:B------:R-:W-:-:S02]  /*1d90*/  HADD2.F32 R20, -RZ, R42.H1_H1 ;  /* 0x3000002aff147230 */ /* 0x000fc40000004100 */
[----:B------:R-:W-:Y:S01]  /*1da0*/  FFMA.FTZ R19, R16, R19, R21 ;  /* 0x0000001310137223 */ /* 0x000fe20000010015 */
[----:B------:R-:W-:Y:S01]  /*1db0*/  FMUL.FTZ R26, R57, R22 ;  /* 0x00000016391a7220 */ /* 0x000fe20000410000 */
[--C-:B------:R-:W-:Y:S02]  /*1dc0*/  HADD2.F32 R23, -RZ, R40.reuse.H0_H0 ;  /* 0x20000028ff177230 */ /* 0x100fe40000004100 */
[C---:B------:R-:W-:Y:S01]  /*1dd0*/  FADD.FTZ R12, R22.reuse, R27 ;  /* 0x0000001b160c7221 */ /* 0x040fe20000010000 */
[----:B------:R-:W-:Y:S01]  /*1de0*/  FFMA.FTZ R18, R22, R24, R25 ;  /* 0x0000001816127223 */ /* 0x000fe20000010019 */
[----:B------:R-:W-:Y:S02]  /*1df0*/  HADD2.F32 R21, -RZ, R41.H1_H1 ;  /* 0x30000029ff157230 */ /* 0x000fe40000004100 */
[----:B------:R-:W-:Y:S01]  /*1e00*/  FFMA.FTZ R19, R24, R26, R19 ;  /* 0x0000001a18137223 */ /* 0x000fe20000010013 */
[----:B------:R-:W-:Y:S01]  /*1e10*/  FADD.FTZ R20, R20, -UR9 ;  /* 0x8000000914147e21 */ /* 0x000fe20008010000 */
[----:B------:R-:W-:Y:S01]  /*1e20*/  FADD.FTZ R22, RZ, R13 ;  /* 0x0000000dff167221 */ /* 0x000fe20000010000 */
[----:B------:R-:W-:Y:S01]  /*1e30*/  FADD.FTZ R24, R23, -UR9 ;  /* 0x8000000917187e21 */ /* 0x000fe20008010000 */
[----:B------:R-:W-:-:S02]  /*1e40*/  HADD2.F32 R23, -RZ, R40.H1_H1 ;  /* 0x30000028ff177230 */ /* 0x000fc40000004100 */
[----:B------:R-:W-:Y:S01]  /*1e50*/  FFMA.FTZ R16, R13, R16, RZ ;  /* 0x000000100d107223 */ /* 0x000fe200000100ff */
[--C-:B------:R-:W-:Y:S02]  /*1e60*/  HADD2.F32 R25, -RZ, R39.reuse.H0_H0 ;  /* 0x20000027ff197230 */ /* 0x100fe40000004100 */
[----:B------:R-:W-:Y:S01]  /*1e70*/  FMUL.FTZ R20, R20, UR12 ;  /* 0x0000000c14147c20 */ /* 0x000fe20008410000 */
[----:B------:R-:W-:Y:S01]  /*1e80*/  FADD.FTZ R13, R21, R22 ;  /* 0x00000016150d7221 */ /* 0x000fe20000010000 */
[----:B------:R-:W-:Y:S01]  /*1e90*/  FADD.FTZ R17, R17, R26 ;  /* 0x0000001a11117221 */ /* 0x000fe20000010000 */
[----:B------:R-:W-:Y:S01]  /*1ea0*/  FMUL.FTZ R22, R56, R21 ;  /* 0x0000001538167220 */ /* 0x000fe20000410000 */
[----:B------:R-:W-:Y:S01]  /*1eb0*/  FADD.FTZ R23, R23, -UR9 ;  /* 0x8000000917177e21 */ /* 0x000fe20008010000 */
[----:B------:R-:W-:Y:S01]  /*1ec0*/  FMUL.FTZ R24, R24, UR12 ;  /* 0x0000000c18187c20 */ /* 0x000fe20008410000 */
[----:B------:R-:W-:Y:S01]  /*1ed0*/  FFMA.FTZ R16, R21, R20, R16 ;  /* 0x0000001415107223 */ /* 0x000fe20000010010 */
[----:B------:R-:W-:Y:S01]  /*1ee0*/  FMUL.FTZ R26, R57, R25 ;  /* 0x00000019391a7220 */ /* 0x000fe20000410000 */
[----:B------:R-:W-:Y:S01]  /*1ef0*/  FADD.FTZ R17, R22, R17 ;  /* 0x0000001116117221 */ /* 0x000fe20000010000 */
[----:B------:R-:W-:-:S02]  /*1f00*/  HADD2.F32 R21, -RZ, R39.H1_H1 ;  /* 0x30000027ff157230 */ /* 0x000fc40000004100 */
[----:B------:R-:W-:Y:S01]  /*1f10*/  FFMA.FTZ R19, R20, R22, R19 ;  /* 0x0000001614137223 */ /* 0x000fe20000010013 */
[----:B------:R-:W-:Y:S01]  /*1f20*/  FMUL.FTZ R23, R23, UR12 ;  /* 0x0000000c17177c20 */ /* 0x000fe20008410000 */
[----:B------:R-:W-:Y:S01]  /*1f30*/  FADD.FTZ R12, R12, R25 ;  /* 0x000000190c0c7221 */ /* 0x000fe20000010000 */
[----:B------:R-:W-:Y:S01]  /*1f40*/  FFMA.FTZ R18, R25, R24, R18 ;  /* 0x0000001819127223 */ /* 0x000fe20000010012 */
[----:B------:R-:W-:Y:S01]  /*1f50*/  FADD.FTZ R25, R17, R26 ;  /* 0x0000001a11197221 */ /* 0x000fe20000010000 */
[----:B------:R-:W-:Y:S01]  /*1f60*/  FFMA.FTZ R24, R24, R26, R19 ;  /* 0x0000001a18187223 */ /* 0x000fe20000010013 */
[----:B------:R-:W-:Y:S01]  /*1f70*/  FMUL.FTZ R20, R56, R21 ;  /* 0x0000001538147220 */ /* 0x000fe20000410000 */
[----:B------:R-:W-:Y:S01]  /*1f80*/  FADD.FTZ R17, R13, R21 ;  /* 0x000000150d117221 */ /* 0x000fe20000010000 */
[--C-:B------:R-:W-:Y:S02]  /*1f90*/  HADD2.F32 R19, -RZ, R38.reuse.H0_H0 ;  /* 0x20000026ff137230 */ /* 0x100fe40000004100 */
[----:B------:R-:W-:Y:S01]  /*1fa0*/  FFMA.FTZ R21, R21, R23, R16 ;  /* 0x0000001715157223 */ /* 0x000fe20000010010 */
[----:B------:R-:W-:-:S02]  /*1fb0*/  HADD2.F32 R16, -RZ, R38.H1_H1 ;  /* 0x30000026ff107230 */ /* 0x000fc40000004100 */
[----:B------:R-:W-:Y:S01]  /*1fc0*/  FADD.FTZ R13, R20, R25 ;  /* 0x00000019140d7221 */ /* 0x000fe20000010000 */
[----:B------:R-:W-:Y:S01]  /*1fd0*/  FFMA.FTZ R24, R23, R20, R24 ;  /* 0x0000001417187223 */ /* 0x000fe20000010018 */
[----:B------:R-:W-:Y:S01]  /*1fe0*/  FADD.FTZ R22, R19, -UR9 ;  /* 0x8000000913167e21 */ /* 0x000fe20008010000 */
[--C-:B------:R-:W-:Y:S02]  /*1ff0*/  HADD2.F32 R19, -RZ, R37.reuse.H0_H0 ;  /* 0x20000025ff137230 */ /* 0x100fe40000004100 */
[----:B------:R-:W-:Y:S01]  /*2000*/  FADD.FTZ R16, R16, -UR9 ;  /* 0x8000000910107e21 */ /* 0x000fe20008010000 */
[----:B------:R-:W-:Y:S02]  /*2010*/  HADD2.F32 R20, -RZ, R37.H1_H1 ;  /* 0x30000025ff147230 */ /* 0x000fe40000004100 */
[----:B------:R-:W-:Y:S01]  /*2020*/  FMUL.FTZ R23, R22, UR12 ;  /* 0x0000000c16177c20 */ /* 0x000fe20008410000 */
[----:B------:R-:W-:Y:S02]  /*2030*/  HADD2.F32 R25, -RZ, R36.H0_H0 ;  /* 0x20000024ff197230 */ /* 0x000fe40000004100 */
[----:B------:R-:W-:Y:S01]  /*2040*/  FMUL.FTZ R22, R16, UR12 ;  /* 0x0000000c10167c20 */ /* 0x000fe20008410000 */
[----:B------:R-:W-:Y:S01]  /*2050*/  FMUL.FTZ R26, R57, R19 ;  /* 0x00000013391a7220 */ /* 0x000fe20000410000 */
[----:B------:R-:W-:Y:S01]  /*2060*/  FADD.FTZ R16, R12, R19 ;  /* 0x000000130c107221 */ /* 0x000fe20000010000 */
[----:B------:R-:W-:Y:S01]  /*2070*/  FFMA.FTZ R18, R19, R23, R18 ;  /* 0x0000001713127223 */ /* 0x000fe20000010012 */
        /* <DEDUP_REMOVED lines=24> */
[----:B------:R-:W-:Y:S01]  /*2200*/  FMUL.FTZ R19, R56, R19 ;  /* 0x0000001338137220 */ /* 0x000fe20000410000 */
[--C-:B------:R-:W-:Y:S02]  /*2210*/  HADD2.F32 R24, -RZ, R33.reuse.H0_H0 ;  /* 0x20000021ff187230 */ /* 0x100fe40000004100 */
[----:B------:R-:W-:Y:S01]  /*2220*/  FMUL.FTZ R26, R25, UR12 ;  /* 0x0000000c191a7c20 */ /* 0x000fe20008410000 */
[----:B------:R-:W-:Y:S01]  /*2230*/  FADD.FTZ R22, R22, -UR9 ;  /* 0x8000000916167e21 */ /* 0x000fe20008010000 */
[----:B------:R-:W-:Y:S01]  /*2240*/  FFMA.FTZ R23, R20, R19, R23 ;  /* 0x0000001314177223 */ /* 0x000fe20000010017 */
[----:B------:R-:W-:-:S02]  /*2250*/  HADD2.F32 R20, -RZ, R33.H1_H1 ;  /* 0x30000021ff147230 */ /* 0x000fc40000004100 */
[----:B------:R-:W-:Y:S01]  /*2260*/  FADD.FTZ R16, R16, R24 ;  /* 0x0000001810107221 */ /* 0x000fe20000010000 */
[----:B------:R-:W-:Y:S01]  /*2270*/  FFMA.FTZ R12, R24, R26, R21 ;  /* 0x0000001a180c7223 */ /* 0x000fe20000010015 */
[----:B------:R-:W-:Y:S01]  /*2280*/  FMUL.FTZ R24, R57, R24 ;  /* 0x0000001839187220 */ /* 0x000fe20000410000 */
[----:B------:R-:W-:Y:S01]  /*2290*/  FMUL.FTZ R22, R22, UR12 ;  /* 0x0000000c16167c20 */ /* 0x000fe20008410000 */
[----:B------:R-:W-:Y:S01]  /*22a0*/  FADD.FTZ R13, R19, R13 ;  /* 0x0000000d130d7221 */ /* 0x000fe20000010000 */
[----:B------:R-:W-:Y:S01]  /*22b0*/  FMUL.FTZ R19, R56, R20 ;  /* 0x0000001438137220 */ /* 0x000fe20000410000 */
[----:B------:R-:W-:Y:S01]  /*22c0*/  FADD.FTZ R18, R18, R20 ;  /* 0x0000001412127221 */ /* 0x000fe20000010000 */
[----:B------:R-:W-:Y:S01]  /*22d0*/  FFMA.FTZ R23, R26, R24, R23 ;  /* 0x000000181a177223 */ /* 0x000fe20000010017 */
[--C-:B------:R-:W-:Y:S02]  /*22e0*/  HADD2.F32 R21, -RZ, R32.reuse.H0_H0 ;  /* 0x20000020ff157230 */ /* 0x100fe40000004100 */
[----:B------:R-:W-:Y:S01]  /*22f0*/  FFMA.FTZ R20, R20, R22, R17 ;  /* 0x0000001614147223 */ /* 0x000fe20000010011 */
[----:B------:R-:W-:Y:S01]  /*2300*/  FADD.FTZ R28, R13, R24 ;  /* 0x000000180d1c7221 */ /* 0x000fe20000010000 */
[----:B------:R-:W-:-:S02]  /*2310*/  HADD2.F32 R17, -RZ, R32.H1_H1 ;  /* 0x30000020ff117230 */ /* 0x000fc40000004100 */
[----:B------:R-:W-:Y:S01]  /*2320*/  FFMA.FTZ R23, R22, R19, R23 ;  /* 0x0000001316177223 */ /* 0x000fe20000010017 */
[----:B------:R-:W-:Y:S01]  /*2330*/  FADD.FTZ R22, R21, -UR9 ;  /* 0x8000000915167e21 */ /* 0x000fe20008010000 */
[----:B------:R-:W-:Y:S01]  /*2340*/  FADD.FTZ R13, R19, R28 ;  /* 0x0000001c130d7221 */ /* 0x000fe20000010000 */
[--C-:B------:R-:W-:Y:S02]  /*2350*/  HADD2.F32 R19, -RZ, R15.reuse.H0_H0 ;  /* 0x2000000fff137230 */ /* 0x100fe40000004100 */
[----:B------:R-:W-:Y:S01]  /*2360*/  FADD.FTZ R17, R17, -UR9 ;  /* 0x8000000911117e21 */ /* 0x000fe20008010000 */
[----:B------:R-:W-:Y:S02]  /*2370*/  HADD2.F32 R21, -RZ, R15.H1_H1 ;  /* 0x3000000fff157230 */ /* 0x000fe40000004100 */
[----:B------:R-:W-:Y:S01]  /*2380*/  FMUL.FTZ R22, R22, UR12 ;  /* 0x0000000c16167c20 */ /* 0x000fe20008410000 */
[----:B------:R-:W-:Y:S02]  /*2390*/  HADD2.F32 R25, -RZ, R14.H0_H0 ;  /* 0x2000000eff197230 */ /* 0x000fe40000004100 */
[----:B------:R-:W-:Y:S01]  /*23a0*/  FMUL.FTZ R24, R17, UR12 ;  /* 0x0000000c11187c20 */ /* 0x000fe20008410000 */
[----:B------:R-:W-:Y:S01]  /*23b0*/  FMUL.FTZ R26, R57, R19 ;  /* 0x00000013391a7220 */ /* 0x000fe20000410000 */
[----:B------:R-:W-:Y:S01]  /*23c0*/  FFMA.FTZ R17, R19, R22, R12 ;  /* 0x0000001613117223 */ /* 0x000fe2000001000c */
[----:B------:R-:W-:Y:S01]  /*23d0*/  FADD.FTZ R18, R18, R21 ;  /* 0x0000001512127221 */ /* 0x000fe20000010000 */
[----:B------:R-:W-:Y:S01]  /*23e0*/  FFMA.FTZ R12, R21, R24, R20 ;  /* 0x00000018150c7223 */ /* 0x000fe20000010014 */
[----:B------:R-:W-:Y:S01]  /*23f0*/  FMUL.FTZ R21, R56, R21 ;  /* 0x0000001538157220 */ /* 0x000fe20000410000 */
[----:B------:R-:W-:Y:S01]  /*2400*/  FADD.FTZ R20, R13, R26 ;  /* 0x0000001a0d147221 */ /* 0x000fe20000010000 */
[----:B------:R-:W-:Y:S01]  /*2410*/  FADD.FTZ R25, R25, -UR9 ;  /* 0x8000000919197e21 */ /* 0x000fe20008010000 */
[----:B------:R-:W-:Y:S01]  /*2420*/  FFMA.FTZ R23, R22, R26, R23 ;  /* 0x0000001a16177223 */ /* 0x000fe20000010017 */
[----:B------:R-:W-:-:S02]  /*2430*/  HADD2.F32 R22, -RZ, R3.H0_H0 ;  /* 0x20000003ff167230 */ /* 0x000fc40000004100 */
[----:B------:R-:W-:Y:S01]  /*2440*/  FADD.FTZ R16, R16, R19 ;  /* 0x0000001310107221 */ /* 0x000fe20000010000 */
[----:B------:R-:W-:Y:S01]  /*2450*/  FADD.FTZ R13, R21, R20 ;  /* 0x00000014150d7221 */ /* 0x000fe20000010000 */
[----:B------:R-:W-:Y:S01]  /*2460*/  FMUL.FTZ R20, R25, UR12 ;  /* 0x0000000c19147c20 */ /* 0x000fe20008410000 */
[----:B------:R-:W-:Y:S02]  /*2470*/  HADD2.F32 R19, -RZ, R14.H1_H1 ;  /* 0x3000000eff137230 */ /* 0x000fe40000004100 */
[----:B------:R-:W-:Y:S01]  /*2480*/  FFMA.FTZ R23, R24, R21, R23 ;  /* 0x0000001518177223 */ /* 0x000fe20000010017 */
[----:B------:R-:W-:Y:S01]  /*2490*/  FMUL.FTZ R24, R57, R22 ;  /* 0x0000001639187220 */ /* 0x000fe20000410000 */
[----:B------:R-:W-:Y:S01]  /*24a0*/  FADD.FTZ R16, R16, R22 ;  /* 0x0000001610107221 */ /* 0x000fe20000010000 */
[----:B------:R-:W-:Y:S01]  /*24b0*/  FFMA.FTZ R22, R22, R20, R17 ;  /* 0x0000001416167223 */ /* 0x000fe20000010011 */
[----:B------:R-:W-:Y:S02]  /*24c0*/  HADD2.F32 R21, -RZ, R4.H0_H0 ;  /* 0x20000004ff157230 */ /* 0x000fe40000004100 */
[----:B------:R-:W-:Y:S01]  /*24d0*/  FADD.FTZ R17, R19, -UR9 ;  /* 0x8000000913117e21 */ /* 0x000fe20008010000 */
[----:B------:R-:W-:Y:S01]  /*24e0*/  FFMA.FTZ R23, R20, R24, R23 ;  /* 0x0000001814177223 */ /* 0x000fe20000010017 */
[----:B------:R-:W-:-:S02]  /*24f0*/  HADD2.F32 R19, -RZ, R3.H1_H1 ;  /* 0x30000003ff137230 */ /* 0x000fc40000004100 */
[----:B------:R-:W-:Y:S01]  /*2500*/  FADD.FTZ R13, R13, R24 ;  /* 0x000000180d0d7221 */ /* 0x000fe20000010000 */
[----:B------:R-:W-:Y:S01]  /*2510*/  FMUL.FTZ R20, R17, UR12 ;  /* 0x0000000c11147c20 */ /* 0x000fe20008410000 */
[----:B------:R-:W-:Y:S01]  /*2520*/  FADD.FTZ R24, R21, -UR9 ;  /* 0x8000000915187e21 */ /* 0x000fe20008010000 */
[----:B------:R-:W-:Y:S02]  /*2530*/  HADD2.F32 R21, -RZ, R4.H1_H1 ;  /* 0x30000004ff157230 */ /* 0x000fe40000004100 */
[----:B------:R-:W-:Y:S01]  /*2540*/  FADD.FTZ R18, R18, R19 ;  /* 0x0000001312127221 */ /* 0x000fe20000010000 */
[--C-:B------:R-:W-:Y:S02]  /*2550*/  HADD2.F32 R25, -RZ, R5.reuse.H0_H0 ;  /* 0x20000005ff197230 */ /* 0x100fe40000004100 */
[----:B------:R-:W-:Y:S01]  /*2560*/  FFMA.FTZ R17, R19, R20, R12 ;  /* 0x0000001413117223 */ /* 0x000fe2000001000c */
[----:B------:R-:W-:Y:S01]  /*2570*/  FMUL.FTZ R24, R24, UR12 ;  /* 0x0000000c18187c20 */ /* 0x000fe20008410000 */
[----:B------:R-:W-:Y:S01]  /*2580*/  FMUL.FTZ R19, R56, R19 ;  /* 0x0000001338137220 */ /* 0x000fe20000410000 */
[----:B------:R-:W-:Y:S01]  /*2590*/  FADD.FTZ R21, R21, -UR9 ;  /* 0x8000000915157e21 */ /* 0x000fe20008010000 */
[----:B------:R-:W-:Y:S01]  /*25a0*/  FADD.FTZ R16, R16, R25 ;  /* 0x0000001910107221 */ /* 0x000fe20000010000 */
[----:B------:R-:W-:Y:S01]  /*25b0*/  FFMA.FTZ R12, R25, R24, R22 ;  /* 0x00000018190c7223 */ /* 0x000fe20000010016 */
[----:B------:R-:W-:Y:S01]  /*25c0*/  FFMA.FTZ R23, R20, R19, R23 ;  /* 0x0000001314177223 */ /* 0x000fe20000010017 */
[----:B------:R-:W-:Y:S01]  /*25d0*/  FMUL.FTZ R22, R57, R25 ;  /* 0x0000001939167220 */ /* 0x000fe20000410000 */
[----:B------:R-:W-:Y:S01]  /*25e0*/  FADD.FTZ R13, R19, R13 ;  /* 0x0000000d130d7221 */ /* 0x000fe20000010000 */
[----:B------:R-:W-:-:S02]  /*25f0*/  HADD2.F32 R20, -RZ, R5.H1_H1 ;  /* 0x30000005ff147230 */ /* 0x000fc40000004100 */
[----:B------:R-:W-:Y:S01]  /*2600*/  FMUL.FTZ R21, R21, UR12 ;  /* 0x0000000c15157c20 */ /* 0x000fe20008410000 */
[----:B------:R-:W-:Y:S01]  /*2610*/  FFMA.FTZ R24, R24, R22, R23 ;  /* 0x0000001618187223 */ /* 0x000fe20000010017 */
[----:B------:R-:W-:Y:S01]  /*2620*/  FADD.FTZ R13, R13, R22 ;  /* 0x000000160d0d7221 */ /* 0x000fe20000010000 */
[--C-:B------:R-:W-:Y:S02]  /*2630*/  HADD2.F32 R19, -RZ, R6.reuse.H0_H0 ;  /* 0x20000006ff137230 */ /* 0x100fe40000004100 */
        /* <DEDUP_REMOVED lines=35> */
[----:B------:R-:W-:Y:S01]  /*2870*/  FADD.FTZ R24, R21, -UR9 ;  /* 0x8000000915187e21 */ /* 0x000fe20008010000 */
[----:B------:R-:W-:Y:S01]  /*2880*/  FMUL.FTZ R20, R16, UR12 ;  /* 0x0000000c10147c20 */ /* 0x000fe20008410000 */
[--C-:B------:R-:W-:Y:S02]  /*2890*/  HADD2.F32 R22, -RZ, R11.reuse.H0_H0 ;  /* 0x2000000bff167230 */ /* 0x100fe40000004100 */
[----:B------:R-:W-:Y:S01]  /*28a0*/  FADD.FTZ R18, R18, R19 ;  /* 0x0000001312127221 */ /* 0x000fe20000010000 */
[----:B------:R-:W-:Y:S02]  /*28b0*/  HADD2.F32 R21, -RZ, R10.H1_H1 ;  /* 0x3000000aff157230 */ /* 0x000fe40000004100 */
[----:B------:R-:W-:Y:S01]  /*28c0*/  FMUL.FTZ R24, R24, UR12 ;  /* 0x0000000c18187c20 */ /* 0x000fe20008410000 */
[----:B------:R-:W-:Y:S01]  /*28d0*/  FFMA.FTZ R16, R19, R20, R12 ;  /* 0x0000001413107223 */ /* 0x000fe2000001000c */
[----:B------:R-:W-:Y:S01]  /*28e0*/  FMUL.FTZ R19, R56, R19 ;  /* 0x0000001338137220 */ /* 0x000fe20000410000 */
[----:B------:R-:W-:Y:S01]  /*28f0*/  FADD.FTZ R17, R17, R22 ;  /* 0x0000001611117221 */ /* 0x000fe20000010000 */
[----:B------:R-:W-:Y:S01]  /*2900*/  FFMA.FTZ R12, R22, R24, R25 ;  /* 0x00000018160c7223 */ /* 0x000fe20000010019 */
[----:B------:R-:W-:Y:S01]  /*2910*/  FMUL.FTZ R22, R57, R22 ;  /* 0x0000001639167220 */ /* 0x000fe20000410000 */
[----:B------:R-:W-:Y:S01]  /*2920*/  FADD.FTZ R13, R19, R13 ;  /* 0x0000000d130d7221 */ /* 0x000fe20000010000 */
[----:B------:R-:W-:Y:S01]  /*2930*/  FADD.FTZ R21, R21, -UR9 ;  /* 0x8000000915157e21 */ /* 0x000fe20008010000 */
[----:B------:R-:W-:Y:S01]  /*2940*/  FFMA.FTZ R23, R20, R19, R23 ;  /* 0x0000001314177223 */ /* 0x000fe20000010017 */
[----:B------:R-:W-:-:S02]  /*2950*/  HADD2.F32 R19, -RZ, R11.H1_H1 ;  /* 0x3000000bff137230 */ /* 0x000fc40000004100 */
[----:B------:R-:W-:Y:S01]  /*2960*/  FADD.FTZ R25, R13, R22 ;  /* 0x000000160d197221 */ /* 0x000fe20000010000 */
[----:B------:R-:W-:Y:S01]  /*2970*/  FMUL.FTZ R21, R21, UR12 ;  /* 0x0000000c15157c20 */ /* 0x000fe20008410000 */
[----:B------:R-:W-:Y:S01]  /*2980*/  FFMA.FTZ R22, R24, R22, R23 ;  /* 0x0000001618167223 */ /* 0x000fe20000010017 */
[--C-:B------:R-:W-:Y:S02]  /*2990*/  HADD2.F32 R23, -RZ, R46.reuse.H0_H0 ;  /* 0x2000002eff177230 */ /* 0x100fe40000004100 */
[----:B------:R-:W-:Y:S01]  /*29a0*/  FMUL.FTZ R20, R56, R19 ;  /* 0x0000001338147220 */ /* 0x000fe20000410000 */
[----:B------:R-:W-:Y:S01]  /*29b0*/  FADD.FTZ R18, R18, R19 ;  /* 0x0000001312127221 */ /* 0x000fe20000010000 */
[----:B------:R-:W-:Y:S01]  /*29c0*/  FFMA.FTZ R13, R19, R21, R16 ;  /* 0x00000015130d7223 */ /* 0x000fe20000010010 */
[----:B------:R-:W-:Y:S02]  /*29d0*/  HADD2.F32 R19, -RZ, R46.H1_H1 ;  /* 0x3000002eff137230 */ /* 0x000fe40000004100 */
[----:B------:R-:W-:Y:S01]  /*29e0*/  FADD.FTZ R23, R23, -UR9 ;  /* 0x8000000917177e21 */ /* 0x000fe20008010000 */
[----:B------:R-:W-:Y:S01]  /*29f0*/  FFMA.FTZ R22, R21, R20, R22 ;  /* 0x0000001415167223 */ /* 0x000fe20000010016 */
[----:B------:R-:W-:-:S02]  /*2a00*/  HADD2.F32 R21, -RZ, R49.H0_H0 ;  /* 0x20000031ff157230 */ /* 0x000fc40000004100 */
[----:B------:R-:W-:Y:S01]  /*2a10*/  FADD.FTZ R16, R20, R25 ;  /* 0x0000001914107221 */ /* 0x000fe20000010000 */
[----:B------:R-:W-:Y:S01]  /*2a20*/  FADD.FTZ R19, R19, -UR9 ;  /* 0x8000000913137e21 */ /* 0x000fe20008010000 */
[----:B------:R-:W-:Y:S01]  /*2a30*/  FMUL.FTZ R23, R23, UR12 ;  /* 0x0000000c17177c20 */ /* 0x000fe20008410000 */
[----:B------:R-:W-:Y:S02]  /*2a40*/  HADD2.F32 R26, -RZ, R48.H0_H0 ;  /* 0x20000030ff1a7230 */ /* 0x000fe40000004100 */
[----:B------:R-:W-:Y:S01]  /*2a50*/  FADD.FTZ R17, R17, R21 ;  /* 0x0000001511117221 */ /* 0x000fe20000010000 */
[----:B------:R-:W-:Y:S02]  /*2a60*/  HADD2.F32 R20, -RZ, R49.H1_H1 ;  /* 0x30000031ff147230 */ /* 0x000fe40000004100 */
[----:B------:R-:W-:Y:S01]  /*2a70*/  FMUL.FTZ R24, R19, UR12 ;  /* 0x0000000c13187c20 */ /* 0x000fe20008410000 */
[----:B------:R-:W-:Y:S01]  /*2a80*/  FFMA.FTZ R19, R21, R23, R12 ;  /* 0x0000001715137223 */ /* 0x000fe2000001000c */
[----:B------:R-:W-:Y:S01]  /*2a90*/  FMUL.FTZ R21, R57, R21 ;  /* 0x0000001539157220 */ /* 0x000fe20000410000 */
[----:B------:R-:W-:Y:S01]  /*2aa0*/  FADD.FTZ R26, R26, -UR9 ;  /* 0x800000091a1a7e21 */ /* 0x000fe20008010000 */
[----:B------:R-:W-:Y:S01]  /*2ab0*/  FADD.FTZ R12, R18, R20 ;  /* 0x00000014120c7221 */ /* 0x000fe20000010000 */
[----:B------:R-:W-:-:S02]  /*2ac0*/  HADD2.F32 R18, -RZ, R51.H0_H0 ;  /* 0x20000033ff127230 */ /* 0x000fc40000004100 */
[----:B------:R-:W-:Y:S01]  /*2ad0*/  FMUL.FTZ R25, R56, R20 ;  /* 0x0000001438197220 */ /* 0x000fe20000410000 */
[----:B------:R-:W-:Y:S01]  /*2ae0*/  FADD.FTZ R16, R16, R21 ;  /* 0x0000001510107221 */ /* 0x000fe20000010000 */
[----:B------:R-:W-:Y:S01]  /*2af0*/  FMUL.FTZ R26, R26, UR12 ;  /* 0x0000000c1a1a7c20 */ /* 0x000fe20008410000 */
[----:B------:R-:W-:Y:S01]  /*2b00*/  FFMA.FTZ R13, R20, R24, R13 ;  /* 0x00000018140d7223 */ /* 0x000fe2000001000d */
[----:B------:R-:W-:Y:S01]  /*2b10*/  FFMA.FTZ R21, R23, R21, R22 ;  /* 0x0000001517157223 */ /* 0x000fe20000010016 */
[----:B------:R-:W-:Y:S02]  /*2b20*/  HADD2.F32 R20, -RZ, R48.H1_H1 ;  /* 0x30000030ff147230 */ /* 0x000fe40000004100 */
[----:B------:R-:W-:Y:S01]  /*2b30*/  FADD.FTZ R16, R25, R16 ;  /* 0x0000001019107221 */ /* 0x000fe20000010000 */
[----:B------:R-:W-:Y:S01]  /*2b40*/  FMUL.FTZ R23, R57, R18 ;  /* 0x0000001239177220 */ /* 0x000fe20000410000 */
[----:B------:R-:W-:Y:S01]  /*2b50*/  FADD.FTZ R17, R17, R18 ;  /* 0x0000001211117221 */ /* 0x000fe20000010000 */
[----:B------:R-:W-:Y:S01]  /*2b60*/  FFMA.FTZ R19, R18, R26, R19 ;  /* 0x0000001a12137223 */ /* 0x000fe20000010013 */
[----:B------:R-:W-:Y:S01]  /*2b70*/  FFMA.FTZ R21, R24, R25, R21 ;  /* 0x0000001918157223 */ /* 0x000fe20000010015 */
[----:B------:R-:W-:-:S02]  /*2b80*/  HADD2.F32 R18, -RZ, R51.H1_H1 ;  /* 0x30000033ff127230 */ /* 0x000fc40000004100 */
[----:B------:R-:W-:Y:S01]  /*2b90*/  FADD.FTZ R20, R20, -UR9 ;  /* 0x8000000914147e21 */ /* 0x000fe20008010000 */
[--C-:B------:R-:W-:Y:S02]  /*2ba0*/  HADD2.F32 R25, -RZ, R52.reuse.H0_H0 ;  /* 0x20000034ff197230 */ /* 0x100fe40000004100 */
[----:B------:R-:W-:Y:S01]  /*2bb0*/  FADD.FTZ R24, R16, R23 ;  /* 0x0000001710187221 */ /* 0x000fe20000010000 */
[----:B------:R-:W-:Y:S01]  /*2bc0*/  FFMA.FTZ R23, R26, R23, R21 ;  /* 0x000000171a177223 */ /* 0x000fe20000010015 */
[--C-:B------:R-:W-:Y:S02]  /*2bd0*/  HADD2.F32 R16, -RZ, R55.reuse.H0_H0 ;  /* 0x20000037ff107230 */ /* 0x100fe40000004100 */
[----:B------:R-:W-:Y:S01]  /*2be0*/  FMUL.FTZ R21, R56, R18 ;  /* 0x0000001238157220 */ /* 0x000fe20000410000 */
[----:B------:R-:W-:Y:S02]  /*2bf0*/  HADD2.F32 R26, -RZ, R52.H1_H1 ;  /* 0x30000034ff1a7230 */ /* 0x000fe40000004100 */
[----:B------:R-:W-:Y:S01]  /*2c00*/  FMUL.FTZ R22, R20, UR12 ;  /* 0x0000000c14167c20 */ /* 0x000fe20008410000 */
[----:B------:R-:W-:Y:S01]  /*2c10*/  FADD.FTZ R20, R25, -UR9 ;  /* 0x8000000919147e21 */ /* 0x000fe20008010000 */
[----:B------:R-:W-:Y:S01]  /*2c20*/  FADD.FTZ R24, R21, R24 ;  /* 0x0000001815187221 */ /* 0x000fe20000010000 */
[----:B------:R-:W-:Y:S01]  /*2c30*/  FMUL.FTZ R25, R57, R16 ;  /* 0x0000001039197220 */ /* 0x000fe20000410000 */
[----:B------:R-:W-:Y:S01]  /*2c40*/  FFMA.FTZ R23, R22, R21, R23 ;  /* 0x0000001516177223 */ /* 0x000fe20000010017 */
[----:B------:R-:W-:Y:S01]  /*2c50*/  FADD.FTZ R26, R26, -UR9 ;  /* 0x800000091a1a7e21 */ /* 0x000fe20008010000 */
[----:B------:R-:W-:Y:S01]  /*2c60*/  FMUL.FTZ R20, R20, UR12 ;  /* 0x0000000c14147c20 */ /* 0x000fe20008410000 */
[----:B------:R-:W-:-:S02]  /*2c70*/  HADD2.F32 R21, -RZ, R55.H1_H1 ;  /* 0x30000037ff157230 */ /* 0x000fc40000004100 */
[----:B------:R-:W-:Y:S01]  /*2c80*/  FADD.FTZ R28, R24, R25 ;  /* 0x00000019181c7221 */ /* 0x000fe20000010000 */
[--C-:B------:R-:W-:Y:S02]  /*2c90*/  HADD2.F32 R27, -RZ, R54.reuse.H0_H0 ;  /* 0x20000036ff1b7230 */ /* 0x100fe40000004100 */
[----:B------:R-:W-:Y:S01]  /*2ca0*/  FMUL.FTZ R24, R26, UR12 ;  /* 0x0000000c1a187c20 */ /* 0x000fe20008410000 */
[----:B------:R-:W-:Y:S01]  /*2cb0*/  FFMA.FTZ R25, R20, R25, R23 ;  /* 0x0000001914197223 */ /* 0x000fe20000010017 */
[----:B------:R-:W-:Y:S01]  /*2cc0*/  FADD.FTZ R26, R12, R18 ;  /* 0x000000120c1a7221 */ /* 0x000fe20000010000 */
[----:B------:R-:W-:Y:S01]  /*2cd0*/  FMUL.FTZ R23, R56, R21 ;  /* 0x0000001538177220 */ /* 0x000fe20000410000 */
[----:B------:R-:W-:Y:S01]  /*2ce0*/  FFMA.FTZ R18, R18, R22, R13 ;  /* 0x0000001612127223 */ /* 0x000fe2000001000d */
[----:B------:R-:W-:Y:S02]  /*2cf0*/  HADD2.F32 R12, -RZ, R53.H0_H0 ;  /* 0x20000035ff0c7230 */ /* 0x000fe40000004100 */
[----:B------:R-:W-:Y:S01]  /*2d00*/  FADD.FTZ R13, R27, -UR9 ;  /* 0x800000091b0d7e21 */ /* 0x000fe20008010000 */
[----:B------:R-:W-:-:S02]  /*2d10*/  HADD2.F32 R27, -RZ, R54.H1_H1 ;  /* 0x30000036ff1b7230 */ /* 0x000fc40000004100 */
[----:B------:R-:W-:Y:S01]  /*2d20*/  FFMA.FTZ R22, R24, R23, R25 ;  /* 0x0000001718167223 */ /* 0x000fe20000010019 */
[----:B------:R-:W-:Y:S01]  /*2d30*/  FADD.FTZ R28, R23, R28 ;  /* 0x0000001c171c7221 */ /* 0x000fe20000010000 */
[----:B------:R-:W-:Y:S02]  /*2d40*/  HADD2.F32 R25, -RZ, R53.H1_H1 ;  /* 0x30000035ff197230 */ /* 0x000fe40000004100 */
[----:B------:R-:W-:Y:S01]  /*2d50*/  FMUL.FTZ R29, R57, R12 ;  /* 0x0000000c391d7220 */ /* 0x000fe20000410000 */
[----:B------:R-:W-:Y:S01]  /*2d60*/  FMUL.FTZ R13, R13, UR12 ;  /* 0x0000000c0d0d7c20 */ /* 0x000fe20008410000 */
[----:B------:R-:W-:Y:S01]  /*2d70*/  FADD.FTZ R27, R27, -UR9 ;  /* 0x800000091b1b7e21 */ /* 0x000fe20008010000 */
[----:B------:R-:W-:Y:S01]  /*2d80*/  FADD.FTZ R17, R17, R16 ;  /* 0x0000001011117221 */ /* 0x000fe20000010000 */
[----:B------:R-:W-:Y:S01]  /*2d90*/  FFMA.FTZ R23, R16, R20, R19 ;  /* 0x0000001410177223 */ /* 0x000fe20000010013 */
[----:B------:R-:W-:Y:S01]  /*2da0*/  FADD.FTZ R28, R28, R29 ;  /* 0x0000001d1c1c7221 */ /* 0x000fe20000010000 */
[----:B------:R-:W-:Y:S01]  /*2db0*/  FFMA.FTZ R29, R13, R29, R22 ;  /* 0x0000001d0d1d7223 */ /* 0x000fe20000010016 */
[----:B------:R-:W-:Y:S01]  /*2dc0*/  FMUL.FTZ R19, R56, R25 ;  /* 0x0000001938137220 */ /* 0x000fe20000410000 */
[----:B------:R-:W-:Y:S01]  /*2dd0*/  FADD.FTZ R16, R26, R21 ;  /* 0x000000151a107221 */ /* 0x000fe20000010000 */
        /* <DEDUP_REMOVED lines=9> */
.L_x_955:
        /* <DEDUP_REMOVED lines=8> */
[----:B------:R-:W-:Y:S01]  /*2ef0*/  FADD.FTZ R24, R24, -UR9 ;  /* 0x8000000918187e21 */ /* 0x000fe20008010000 */
[----:B------:R-:W-:Y:S01]  /*2f00*/  FADD.FTZ R12, R12, -UR9 ;  /* 0x800000090c0c7e21 */ /* 0x000fe20008010000 */
[----:B------:R-:W-:Y:S01]  /*2f10*/  FMUL.FTZ R22, R19, UR12 ;  /* 0x0000000c13167c20 */ /* 0x000fe20008410000 */
[C-C-:B------:R-:W-:Y:S01]  /*2f20*/  FFMA.FTZ R16, R57.reuse, R13, R58.reuse ;  /* 0x0000000d39107223 */ /* 0x140fe2000001003a */
[----:B------:R-:W-:Y:S02]  /*2f30*/  HADD2.F32 R28, -RZ, R43.H0_H0 ;  /* 0x2000002bff1c7230 */ /* 0x000fe40000004100 */
[----:B------:R-:W-:Y:S01]  /*2f40*/  FMUL.FTZ R12, R12, UR12 ;  /* 0x0000000c0c0c7c20 */ /* 0x000fe20008410000 */
[----:B------:R-:W-:Y:S01]  /*2f50*/  FFMA.FTZ R19, R57, R22, R58 ;  /* 0x0000001639137223 */ /* 0x000fe2000001003a */
[----:B------:R-:W-:Y:S01]  /*2f60*/  FMUL.FTZ R18, R16, -1.4426950216293334961 ;  /* 0xbfb8aa3b10127820 */ /* 0x000fe20000410000 */
[----:B------:R-:W-:Y:S01]  /*2f70*/  FADD.FTZ R25, R25, -UR9 ;  /* 0x8000000919197e21 */ /* 0x000fe20008010000 */
[----:B------:R-:W-:Y:S01]  /*2f80*/  FFMA.FTZ R17, R56, R12, R59 ;  /* 0x0000000c38117223 */ /* 0x000fe2000001003b */
[----:B------:R-:W-:Y:S01]  /*2f90*/  FMUL.FTZ R29, R19, -1.4426950216293334961 ;  /* 0xbfb8aa3b131d7820 */ /* 0x000fe20000410000 */
[----:B------:R-:W-:-:S02]  /*2fa0*/  HADD2.F32 R31, -RZ, R40.H1_H1 ;  /* 0x30000028ff1f7230 */ /* 0x000fc40000004100 */
[----:B------:R-:W-:Y:S01]  /*2fb0*/  FMUL.FTZ R25, R25, UR12 ;  /* 0x0000000c19197c20 */ /* 0x000fe20008410000 */
[----:B------:R-:W-:Y:S01]  /*2fc0*/  FMUL.FTZ R23, R17, -1.4426950216293334961 ;  /* 0xbfb8aa3b11177820 */ /* 0x000fe20000410000 */
[----:B------:R-:W0:Y:S01]  /*2fd0*/  MUFU.EX2 R18, R18 ;  /* 0x0000001200127308 */ /* 0x000e220000000800 */
[----:B------:R-:W-:Y:S02]  /*2fe0*/  HADD2.F32 R62, -RZ, R41.H0_H0 ;  /* 0x20000029ff3e7230 */ /* 0x000fe40000004100 */
[----:B------:R-:W-:Y:S01]  /*2ff0*/  HADD2.F32 R61, -RZ, R39.H0_H0 ;  /* 0x20000027ff3d7230 */ /* 0x000fe20000004100 */
[----:B------:R-:W-:Y:S01]  /*3000*/  MUFU.EX2 R29, R29 ;  /* 0x0000001d001d7308 */ /* 0x000fe20000000800 */
[----:B------:R-:W-:-:S03]  /*3010*/  HADD2.F32 R69, -RZ, R37.H0_H0 ;  /* 0x20000025ff457230 */ /* 0x000fc60000004100 */
[----:B------:R-:W1:Y:S01]  /*3020*/  MUFU.EX2 R23, R23 ;  /* 0x0000001700177308 */ /* 0x000e620000000800 */
[----:B0-----:R-:W-:-:S06]  /*3030*/  FADD.FTZ R21, R18, 1 ;  /* 0x3f80000012157421 */ /* 0x001fcc0000010000 */
[----:B------:R-:W0:Y:S01]  /*3040*/  MUFU.RCP R21, R21 ;  /* 0x0000001500157308 */ /* 0x000e220000001000 */
[----:B-1----:R-:W-:Y:S01]  /*3050*/  FADD.FTZ R20, R23, 1 ;  /* 0x3f80000017147421 */ /* 0x002fe20000010000 */
[----:B------:R-:W-:-:S04]  /*3060*/  FMUL.FTZ R23, R24, UR12 ;  /* 0x0000000c18177c20 */ /* 0x000fc80008410000 */
[----:B------:R-:W-:Y:S02]  /*3070*/  FFMA.FTZ R18, R56, R23, R59 ;  /* 0x0000001738127223 */ /* 0x000fe4000001003b */
[----:B------:R-:W1:Y:S02]  /*3080*/  MUFU.RCP R20, R20 ;  /* 0x0000001400147308 */ /* 0x000e640000001000 */
[----:B------:R-:W-:-:S06]  /*3090*/  FMUL.FTZ R26, R18, -1.4426950216293334961 ;  /* 0xbfb8aa3b121a7820 */ /* 0x000fcc0000410000 */
[----:B------:R-:W2:Y:S01]  /*30a0*/  MUFU.EX2 R26, R26 ;  /* 0x0000001a001a7308 */ /* 0x000ea20000000800 */
[----:B0-----:R-:W-:Y:S01]  /*30b0*/  FADD.FTZ R27, -R21, 1 ;  /* 0x3f800000151b7421 */ /* 0x001fe20000010100 */
[----:B------:R-:W-:Y:S01]  /*30c0*/  FMUL.FTZ R28, R28, R21 ;  /* 0x000000151c1c7220 */ /* 0x000fe20000410000 */
[----:B------:R-:W-:Y:S02]  /*30d0*/  FADD.FTZ R21, R29, 1 ;  /* 0x3f8000001d157421 */ /* 0x000fe40000010000 */
[----:B------:R-:W-:Y:S01]  /*30e0*/  FFMA.FTZ R27, R16, R27, 1 ;  /* 0x3f800000101b7423 */ /* 0x000fe2000001001b */
[----:B------:R-:W-:Y:S01]  /*30f0*/  FFMA.FTZ R16, R57, R25, R58 ;  /* 0x0000001939107223 */ /* 0x000fe2000001003a */
[----:B-1----:R-:W-:-:S03]  /*3100*/  FADD.FTZ R24, -R20, 1 ;  /* 0x3f80000014187421 */ /* 0x002fc60000010100 */
[----:B------:R-:W-:Y:S01]  /*3110*/  FMUL.FTZ R30, R16, -1.4426950216293334961 ;  /* 0xbfb8aa3b101e7820 */ /* 0x000fe20000410000 */
[----:B------:R-:W0:Y:S01]  /*3120*/  MUFU.RCP R21, R21 ;  /* 0x0000001500157308 */ /* 0x000e220000001000 */
[----:B------:R-:W-:Y:S01]  /*3130*/  FMUL.FTZ R28, R28, R27 ;  /* 0x0000001b1c1c7220 */ /* 0x000fe20000410000 */
[----:B------:R-:W-:Y:S01]  /*3140*/  FFMA.FTZ R29, R17, R24, 1 ;  /* 0x3f800000111d7423 */ /* 0x000fe20000010018 */
[----:B------:R-:W-:Y:S01]  /*3150*/  FADD.FTZ R24, R31, -UR9 ;  /* 0x800000091f187e21 */ /* 0x000fe20008010000 */
[----:B------:R-:W-:Y:S02]  /*3160*/  HADD2.F32 R17, -RZ, R43.H1_H1 ;  /* 0x3000002bff117230 */ /* 0x000fe40000004100 */
[----:B--2---:R-:W-:Y:S01]  /*3170*/  FADD.FTZ R27, R26, 1 ;  /* 0x3f8000001a1b7421 */ /* 0x004fe20000010000 */
[----:B------:R-:W-:Y:S01]  /*3180*/  FMUL.FTZ R24, R24, UR12 ;  /* 0x0000000c18187c20 */ /* 0x000fe20008410000 */
[----:B------:R-:W1:Y:S01]  /*3190*/  MUFU.EX2 R30, R30 ;  /* 0x0000001e001e7308 */ /* 0x000e620000000800 */
[----:B------:R-:W-:-:S02]  /*31a0*/  FMUL.FTZ R20, R17, R20 ;  /* 0x0000001411147220 */ /* 0x000fc40000410000 */
[----:B------:R-:W-:Y:S01]  /*31b0*/  FFMA.FTZ R17, R56, R24, R59 ;  /* 0x0000001838117223 */ /* 0x000fe2000001003b */
[----:B------:R-:W2:Y:S01]  /*31c0*/  MUFU.RCP R27, R27 ;  /* 0x0000001b001b7308 */ /* 0x000ea20000001000 */
[----:B------:R-:W-:Y:S02]  /*31d0*/  FMUL.FTZ R29, R20, R29 ;  /* 0x0000001d141d7220 */ /* 0x000fe40000410000 */
[----:B------:R-:W-:Y:S01]  /*31e0*/  FMUL.FTZ R20, R17, -1.4426950216293334961 ;  /* 0xbfb8aa3b11147820 */ /* 0x000fe20000410000 */
[----:B0-----:R-:W-:-:S05]  /*31f0*/  FADD.FTZ R26, -R21, 1 ;  /* 0x3f800000151a7421 */ /* 0x001fca0000010100 */
[----:B------:R-:W0:Y:S01]  /*3200*/  MUFU.EX2 R20, R20 ;  /* 0x0000001400147308 */ /* 0x000e220000000800 */
[----:B-1----:R-:W-:Y:S01]  /*3210*/  FADD.FTZ R60, R30, 1 ;  /* 0x3f8000001e3c7421 */ /* 0x002fe20000010000 */
[----:B------:R-:W-:Y:S01]  /*3220*/  FFMA.FTZ R30, R19, R26, 1 ;  /* 0x3f800000131e7423 */ /* 0x000fe2000001001a */
[----:B------:R-:W-:Y:S02]  /*3230*/  FMUL.FTZ R19, R62, R21 ;  /* 0x000000153e137220 */ /* 0x000fe40000410000 */
[----:B------:R-:W1:Y:S02]  /*3240*/  MUFU.RCP R26, R60 ;  /* 0x0000003c001a7308 */ /* 0x000e640000001000 */
[----:B------:R-:W-:Y:S01]  /*3250*/  FMUL.FTZ R19, R19, R30 ;  /* 0x0000001e13137220 */ /* 0x000fe20000410000 */
[----:B------:R-:W-:Y:S02]  /*3260*/  HADD2.F32 R30, -RZ, R41.H1_H1 ;  /* 0x30000029ff1e7230 */ /* 0x000fe40000004100 */
[----:B--2---:R-:W-:-:S04]  /*3270*/  FADD.FTZ R21, -R27, 1 ;  /* 0x3f8000001b157421 */ /* 0x004fc80000010100 */
[----:B------:R-:W-:Y:S01]  /*3280*/  FFMA.FTZ R18, R18, R21, 1 ;  /* 0x3f80000012127423 */ /* 0x000fe20000010015 */
[----:B0-----:R-:W-:Y:S01]  /*3290*/  FADD.FTZ R31, R20, 1 ;  /* 0x3f800000141f7421 */ /* 0x001fe20000010000 */
[----:B------:R-:W-:Y:S02]  /*32a0*/  HADD2.F32 R21, -RZ, R38.H0_H0 ;  /* 0x20000026ff157230 */ /* 0x000fe40000004100 */
[----:B------:R-:W-:-:S03]  /*32b0*/  FMUL.FTZ R27, R30, R27 ;  /* 0x0000001b1e1b7220 */ /* 0x000fc60000410000 */
[----:B------:R-:W0:Y:S01]  /*32c0*/  MUFU.RCP R31, R31 ;  /* 0x0000001f001f7308 */ /* 0x000e220000001000 */
[----:B------:R-:W-:Y:S01]  /*32d0*/  FADD.FTZ R21, R21, -UR9 ;  /* 0x8000000915157e21 */ /* 0x000fe20008010000 */
[----:B------:R-:W-:Y:S01]  /*32e0*/  FMUL.FTZ R20, R27, R18 ;  /* 0x000000121b147220 */ /* 0x000fe20000410000 */
[----:B-1----:R-:W-:Y:S01]  /*32f0*/  FADD.FTZ R27, -R26, 1 ;  /* 0x3f8000001a1b7421 */ /* 0x002fe20000010100 */
[----:B------:R-:W-:Y:S01]  /*3300*/  FMUL.FTZ R26, R61, R26 ;  /* 0x0000001a3d1a7220 */ /* 0x000fe20000410000 */
[----:B------:R-:W-:Y:S01]  /*3310*/  FMUL.FTZ R21, R21, UR12 ;  /* 0x0000000c15157c20 */ /* 0x000fe20008410000 */
[----:B------:R-:W-:Y:S02]  /*3320*/  HADD2.F32 R18, -RZ, R39.H1_H1 ;  /* 0x30000027ff127230 */ /* 0x000fe40000004100 */
[----:B------:R-:W-:Y:S01]  /*3330*/  FFMA.FTZ R27, R16, R27, 1 ;  /* 0x3f800000101b7423 */ /* 0x000fe2000001001b */
[----:B------:R-:W-:-:S03]  /*3340*/  FFMA.FTZ R16, R57, R21, R58 ;  /* 0x0000001539107223 */ /* 0x000fc6000001003a */
[----:B------:R-:W-:Y:S01]  /*3350*/  FMUL.FTZ R26, R26, R27 ;  /* 0x0000001b1a1a7220 */ /* 0x000fe20000410000 */
[----:B------:R-:W-:Y:S01]  /*3360*/  FMUL.FTZ R61, R16, -1.4426950216293334961 ;  /* 0xbfb8aa3b103d7820 */ /* 0x000fe20000410000 */
[----:B0-----:R-:W-:-:S05]  /*3370*/  FADD.FTZ R30, -R31, 1 ;  /* 0x3f8000001f1e7421 */ /* 0x001fca0000010100 */
[----:B------:R-:W0:Y:S01]  /*3380*/  MUFU.EX2 R61, R61 ;  /* 0x0000003d003d7308 */ /* 0x000e220000000800 */
[----:B------:R-:W-:Y:S01]  /*3390*/  FMUL.FTZ R31, R18, R31 ;  /* 0x0000001f121f7220 */ /* 0x000fe20000410000 */
[----:B------:R-:W-:Y:S01]  /*33a0*/  FFMA.FTZ R30, R17, R30, 1 ;  /* 0x3f800000111e7423 */ /* 0x000fe2000001001e */
[----:B------:R-:W-:-:S03]  /*33b0*/  HADD2.F32 R17, -RZ, R38.H1_H1 ;  /* 0x30000026ff117230 */ /* 0x000fc60000004100 */
[----:B------:R-:W-:Y:S01]  /*33c0*/  FMUL.FTZ R27, R31, R30 ;  /* 0x0000001e1f1b7220 */ /* 0x000fe20000410000 */
[----:B------:R-:W-:Y:S01]  /*33d0*/  FMUL.FTZ R30, R57, R28 ;  /* 0x0000001c391e7220 */ /* 0x000fe20000410000 */
[----:B------:R-:W-:-:S04]  /*33e0*/  FADD.FTZ R17, R17, -UR9 ;  /* 0x8000000911117e21 */ /* 0x000fc80008010000 */
[----:B------:R-:W-:Y:S01]  /*33f0*/  FMUL.FTZ R18, R17, UR12 ;  /* 0x0000000c11127c20 */ /* 0x000fe20008410000 */
[----:B0-----:R-:W-:-:S03]  /*3400*/  FADD.FTZ R60, R61, 1 ;  /* 0x3f8000003d3c7421 */ /* 0x001fc60000010000 */
        /* <DEDUP_REMOVED lines=8> */
[----:B------:R-:W-:Y:S01]  /*3490*/  FMUL.FTZ R61, R56, R29 ;  /* 0x0000001d383d7220 */ /* 0x000fe20000410000 */
[----:B------:R0:W1:Y:S01]  /*34a0*/  MUFU.RCP R60, R62 ;  /* 0x0000003e003c7308 */ /* 0x0000620000001000 */
[----:B------:R-:W-:Y:S02]  /*34b0*/  HADD2.F32 R69, -RZ, R35.H0_H0 ;  /* 0x20000023ff457230 */ /* 0x000fe40000004100 */
[----:B------:R-:W-:Y:S01]  /*34c0*/  FMUL.FTZ R16, R16, R31 ;  /* 0x0000001f10107220 */ /* 0x000fe20000410000 */
[----:B------:R-:W-:Y:S01]  /*34d0*/  FFMA.FTZ R31, R13, R30, RZ ;  /* 0x0000001e0d1f7223 */ /* 0x000fe200000100ff */
[----:B------:R-:W-:-:S03]  /*34e0*/  FADD.FTZ R30, RZ, R30 ;  /* 0x0000001eff1e7221 */ /* 0x000fc60000010000 */
[C---:B------:R-:W-:Y:S01]  /*34f0*/  FFMA.FTZ R31, R12.reuse, R61, R31 ;  /* 0x0000003d0c1f7223 */ /* 0x040fe2000001001f */
[----:B------:R-:W-:Y:S01]  /*3500*/  FADD.FTZ R30, R61, R30 ;  /* 0x0000001e3d1e7221 */ /* 0x000fe20000010000 */
[----:B------:R-:W-:Y:S02]  /*3510*/  HADD2.F32 R61, -RZ, R37.H1_H1 ;  /* 0x30000025ff3d7230 */ /* 0x000fe40000004100 */
[----:B0-----:R-:W-:Y:S01]  /*3520*/  FMUL.FTZ R62, R57, R19 ;  /* 0x00000013393e7220 */ /* 0x001fe20000410000 */
[----:B------:R-:W-:Y:S01]  /*3530*/  FFMA.FTZ R12, R12, R29, RZ ;  /* 0x0000001d0c0c7223 */ /* 0x000fe200000100ff */
[----:B------:R-:W-:Y:S01]  /*3540*/  FADD.FTZ R29, RZ, R29 ;  /* 0x0000001dff1d7221 */ /* 0x000fe20000010000 */
[----:B-1----:R-:W-:Y:S01]  /*3550*/  FMUL.FTZ R61, R61, R60 ;  /* 0x0000003c3d3d7220 */ /* 0x002fe20000410000 */
[----:B------:R-:W-:-:S04]  /*3560*/  FADD.FTZ R60, -R60, 1 ;  /* 0x3f8000003c3c7421 */ /* 0x000fc80000010100 */
[----:B------:R-:W-:-:S04]  /*3570*/  FFMA.FTZ R60, R17, R60, 1 ;  /* 0x3f800000113c7423 */ /* 0x000fc8000001003c */
[----:B------:R-:W-:Y:S01]  /*3580*/  FMUL.FTZ R17, R61, R60 ;  /* 0x0000003c3d117220 */ /* 0x000fe20000410000 */
[----:B------:R-:W-:Y:S01]  /*3590*/  FFMA.FTZ R61, R13, R28, RZ ;  /* 0x0000001c0d3d7223 */ /* 0x000fe200000100ff */
[----:B------:R-:W-:Y:S02]  /*35a0*/  HADD2.F32 R13, -RZ, R36.H0_H0 ;  /* 0x20000024ff0d7230 */ /* 0x000fe40000004100 */
[----:B------:R-:W-:-:S03]  /*35b0*/  FADD.FTZ R28, RZ, R28 ;  /* 0x0000001cff1c7221 */ /* 0x000fc60000010000 */
[----:B------:R-:W-:Y:S01]  /*35c0*/  FADD.FTZ R60, R13, -UR9 ;  /* 0x800000090d3c7e21 */ /* 0x000fe20008010000 */
[----:B------:R-:W-:Y:S01]  /*35d0*/  FADD.FTZ R13, R28, R19 ;  /* 0x000000131c0d7221 */ /* 0x000fe20000010000 */
[----:B------:R-:W-:Y:S02]  /*35e0*/  FFMA.FTZ R28, R22, R19, R61 ;  /* 0x00000013161c7223 */ /* 0x000fe4000001003d */
[----:B------:R-:W-:Y:S01]  /*35f0*/  FMUL.FTZ R19, R60, UR12 ;  /* 0x0000000c3c137c20 */ /* 0x000fe20008410000 */
[----:B------:R-:W-:Y:S01]  /*3600*/  FFMA.FTZ R60, R22, R62, R31 ;  /* 0x0000003e163c7223 */ /* 0x000fe2000001001f */
[----:B------:R-:W-:Y:S01]  /*3610*/  FADD.FTZ R31, R30, R62 ;  /* 0x0000003e1e1f7221 */ /* 0x000fe20000010000 */
[----:B------:R-:W-:Y:S01]  /*3620*/  FFMA.FTZ R28, R25, R26, R28 ;  /* 0x0000001a191c7223 */ /* 0x000fe2000001001c */
[----:B------:R-:W-:-:S03]  /*3630*/  FFMA.FTZ R22, R57, R19, R58 ;  /* 0x0000001339167223 */ /* 0x000fc6000001003a */
[----:B------:R-:W-:Y:S01]  /*3640*/  FFMA.FTZ R28, R21, R16, R28 ;  /* 0x00000010151c7223 */ /* 0x000fe2000001001c */
        /* <DEDUP_REMOVED lines=9> */
[----:B------:R-:W-:-:S04]  /*36e0*/  FFMA.FTZ R69, R22, R69, 1 ;  /* 0x3f80000016457423 */ /* 0x000fc80000010045 */
[----:B------:R-:W-:Y:S01]  /*36f0*/  FMUL.FTZ R22, R30, R69 ;  /* 0x000000451e167220 */ /* 0x000fe20000410000 */
[----:B------:R-:W-:-:S05]  /*3700*/  HADD2.F32 R30, -RZ, R36.H1_H1 ;  /* 0x30000024ff1e7230 */ /* 0x000fca0000004100 */
[----:B------:R-:W-:Y:S01]  /*3710*/  FADD.FTZ R62, R30, -UR9 ;  /* 0x800000091e3e7e21 */ /* 0x000fe20008010000 */
[----:B------:R-:W-:Y:S01]  /*3720*/  FADD.FTZ R30, R29, R20 ;  /* 0x000000141d1e7221 */ /* 0x000fe20000010000 */
[----:B------:R-:W-:Y:S01]  /*3730*/  FFMA.FTZ R29, R23, R20, R12 ;  /* 0x00000014171d7223 */ /* 0x000fe2000001000c */
[----:B------:R-:W-:Y:S02]  /*3740*/  HADD2.F32 R23, -RZ, R35.H1_H1 ;  /* 0x30000023ff177230 */ /* 0x000fe40000004100 */
[----:B------:R-:W-:Y:S01]  /*3750*/  FMUL.FTZ R20, R62, UR12 ;  /* 0x0000000c3e147c20 */ /* 0x000fe20008410000 */
[----:B------:R-:W-:Y:S01]  /*3760*/  FADD.FTZ R30, R30, R27 ;  /* 0x0000001b1e1e7221 */ /* 0x000fe20000010000 */
[----:B------:R-:W-:Y:S02]  /*3770*/  FFMA.FTZ R29, R24, R27, R29 ;  /* 0x0000001b181d7223 */ /* 0x000fe4000001001d */
        /* <DEDUP_REMOVED lines=9> */
[----:B------:R-:W-:Y:S01]  /*3810*/  FFMA.FTZ R12, R12, R31, 1 ;  /* 0x3f8000000c0c7423 */ /* 0x000fe2000001001f */
[----:B------:R-:W-:Y:S01]  /*3820*/  FADD.FTZ R31, R13, R26 ;  /* 0x0000001a0d1f7221 */ /* 0x000fe20000010000 */
[----:B------:R-:W-:Y:S02]  /*3830*/  FMUL.FTZ R13, R57, R26 ;  /* 0x0000001a390d7220 */ /* 0x000fe40000410000 */
[----:B------:R-:W-:Y:S01]  /*3840*/  FMUL.FTZ R23, R23, R12 ;  /* 0x0000000c17177220 */ /* 0x000fe20000410000 */
[----:B------:R-:W-:Y:S02]  /*3850*/  HADD2.F32 R12, -RZ, R34.H0_H0 ;  /* 0x20000022ff0c7230 */ /* 0x000fe40000004100 */
[----:B------:R-:W-:Y:S01]  /*3860*/  FFMA.FTZ R69, R25, R13, R60 ;  /* 0x0000000d19457223 */ /* 0x000fe2000001003c */
[----:B------:R-:W-:Y:S01]  /*3870*/  FADD.FTZ R61, R61, R13 ;  /* 0x0000000d3d3d7221 */ /* 0x000fe20000010000 */
[----:B------:R-:W-:Y:S02]  /*3880*/  HADD2.F32 R13, -RZ, R33.H0_H0 ;  /* 0x20000021ff0d7230 */ /* 0x000fe40000004100 */
        /* <DEDUP_REMOVED lines=13> */
[----:B------:R-:W-:Y:S02]  /*3960*/  HADD2.F32 R69, -RZ, R33.H1_H1 ;  /* 0x30000021ff457230 */ /* 0x000fe40000004100 */
[----:B------:R-:W-:Y:S01]  /*3970*/  FMUL.FTZ R25, R13, R62 ;  /* 0x0000003e0d197220 */ /* 0x000fe20000410000 */
[----:B------:R-:W-:-:S02]  /*3980*/  HADD2.F32 R13, -RZ, R34.H1_H1 ;  /* 0x30000022ff0d7230 */ /* 0x000fc40000004100 */
[----:B------:R-:W-:-:S03]  /*3990*/  FADD.FTZ R61, R60, R61 ;  /* 0x0000003d3c3d7221 */ /* 0x000fc60000010000 */
        /* <DEDUP_REMOVED lines=12> */
[----:B------:R-:W-:-:S03]  /*3a60*/  FMUL.FTZ R69, R57, R16 ;  /* 0x0000001039457220 */ /* 0x000fc60000410000 */
[----:B------:R-:W-:Y:S01]  /*3a70*/  FADD.FTZ R60, R60, -UR9 ;  /* 0x800000093c3c7e21 */ /* 0x000fe20008010000 */
[----:B------:R-:W-:Y:S01]  /*3a80*/  FFMA.FTZ R27, R21, R69, R26 ;  /* 0x00000045151b7223 */ /* 0x000fe2000001001a */
[----:B------:R-:W-:Y:S01]  /*3a90*/  FADD.FTZ R61, R61, R69 ;  /* 0x000000453d3d7221 */ /* 0x000fe20000010000 */
[----:B------:R-:W-:Y:S02]  /*3aa0*/  HADD2.F32 R69, -RZ, R15.H0_H0 ;  /* 0x2000000fff457230 */ /* 0x000fe40000004100 */
        /* <DEDUP_REMOVED lines=10> */
[----:B------:R-:W-:Y:S02]  /*3b50*/  HADD2.F32 R69, -RZ, R15.H1_H1 ;  /* 0x3000000fff457230 */ /* 0x000fe40000004100 */
[----:B------:R-:W-:Y:S01]  /*3b60*/  FADD.FTZ R60, R31, R22 ;  /* 0x000000161f3c7221 */ /* 0x000fe20000010000 */
[----:B------:R-:W-:Y:S01]  /*3b70*/  FFMA.FTZ R21, R21, R68, 1 ;  /* 0x3f80000015157423 */ /* 0x000fe20000010044 */
[----:B------:R-:W-:Y:S02]  /*3b80*/  FMUL.FTZ R31, R57, R22 ;  /* 0x00000016391f7220 */ /* 0x000fe40000410000 */
[----:B------:R-:W-:Y:S01]  /*3b90*/  FADD.FTZ R60, R60, R25 ;  /* 0x000000193c3c7221 */ /* 0x000fe20000010000 */
[----:B------:R-:W-:Y:S01]  /*3ba0*/  FMUL.FTZ R21, R62, R21 ;  /* 0x000000153e157220 */ /* 0x000fe20000410000 */
[----:B------:R-:W-:-:S02]  /*3bb0*/  HADD2.F32 R62, -RZ, R32.H1_H1 ;  /* 0x30000020ff3e7230 */ /* 0x000fc40000004100 */
[----:B------:R-:W-:-:S03]  /*3bc0*/  FADD.FTZ R61, R61, R31 ;  /* 0x0000001f3d3d7221 */ /* 0x000fc60000010000 */
[----:B------:R-:W-:-:S04]  /*3bd0*/  FADD.FTZ R62, R62, -UR9 ;  /* 0x800000093e3e7e21 */ /* 0x000fc80008010000 */
[----:B------:R-:W-:Y:S01]  /*3be0*/  FMUL.FTZ R17, R62, UR12 ;  /* 0x0000000c3e117c20 */ /* 0x000fe20008410000 */
[----:B------:R-:W-:-:S03]  /*3bf0*/  FFMA.FTZ R62, R18, R26, R27 ;  /* 0x0000001a123e7223 */ /* 0x000fc6000001001b */
[----:B------:R-:W-:-:S04]  /*3c00*/  FFMA.FTZ R18, R56, R17, R59 ;  /* 0x0000001138127223 */ /* 0x000fc8000001003b */
[----:B------:R-:W-:-:S06]  /*3c10*/  FMUL.FTZ R27, R18, -1.4426950216293334961 ;  /* 0xbfb8aa3b121b7820 */ /* 0x000fcc0000410000 */
[----:B------:R-:W0:Y:S02]  /*3c20*/  MUFU.EX2 R27, R27 ;  /* 0x0000001b001b7308 */ /* 0x000e240000000800 */
[----:B0-----:R-:W-:Y:S01]  /*3c30*/  FADD.FTZ R68, R27, 1 ;  /* 0x3f8000001b447421 */ /* 0x001fe20000010000 */
[----:B------:R-:W-:-:S05]  /*3c40*/  FFMA.FTZ R27, R19, R22, R28 ;  /* 0x00000016131b7223 */ /* 0x000fca000001001c */
[----:B------:R-:W0:Y:S02]  /*3c50*/  MUFU.RCP R68, R68 ;  /* 0x0000004400447308 */ /* 0x000e240000001000 */
[----:B0-----:R-:W-:Y:S01]  /*3c60*/  FMUL.FTZ R26, R69, R68 ;  /* 0x00000044451a7220 */ /* 0x001fe20000410000 */
[----:B------:R-:W-:-:S04]  /*3c70*/  FADD.FTZ R69, -R68, 1 ;  /* 0x3f80000044457421 */ /* 0x000fc80000010100 */
[----:B------:R-:W-:Y:S01]  /*3c80*/  FFMA.FTZ R69, R18, R69, 1 ;  /* 0x3f80000012457423 */ /* 0x000fe20000010045 */
[----:B------:R-:W-:-:S03]  /*3c90*/  HADD2.F32 R18, -RZ, R14.H0_H0 ;  /* 0x2000000eff127230 */ /* 0x000fc60000004100 */
[----:B------:R-:W-:Y:S01]  /*3ca0*/  FMUL.FTZ R26, R26, R69 ;  /* 0x000000451a1a7220 */ /* 0x000fe20000410000 */
[----:B------:R-:W-:Y:S01]  /*3cb0*/  FFMA.FTZ R69, R19, R31, R62 ;  /* 0x0000001f13457223 */ /* 0x000fe2000001003e */
[----:B------:R-:W-:Y:S01]  /*3cc0*/  FADD.FTZ R18, R18, -UR9 ;  /* 0x8000000912127e21 */ /* 0x000fe20008010000 */
[----:B------:R-:W-:-:S03]  /*3cd0*/  HADD2.F32 R31, -RZ, R3.H0_H0 ;  /* 0x20000003ff1f7230 */ /* 0x000fc60000004100 */
[----:B------:R-:W-:-:S04]  /*3ce0*/  FMUL.FTZ R18, R18, UR12 ;  /* 0x0000000c12127c20 */ /* 0x000fc80008410000 */
[----:B------:R-:W-:-:S04]  /*3cf0*/  FFMA.FTZ R19, R57, R18, R58 ;  /* 0x0000001239137223 */ /* 0x000fc8000001003a */
[----:B------:R-:W-:-:S06]  /*3d00*/  FMUL.FTZ R28, R19, -1.4426950216293334961 ;  /* 0xbfb8aa3b131c7820 */ /* 0x000fcc0000410000 */
[----:B------:R-:W0:Y:S02]  /*3d10*/  MUFU.EX2 R28, R28 ;  /* 0x0000001c001c7308 */ /* 0x000e240000000800 */
[----:B0-----:R-:W-:Y:S01]  /*3d20*/  FADD.FTZ R62, R28, 1 ;  /* 0x3f8000001c3e7421 */ /* 0x001fe20000010000 */
[----:B------:R-:W-:-:S04]  /*3d30*/  FFMA.FTZ R28, R20, R23, R29 ;  /* 0x00000017141c7223 */ /* 0x000fc8000001001d */
[----:B------:R-:W-:Y:S01]  /*3d40*/  FFMA.FTZ R28, R13, R24, R28 ;  /* 0x000000180d1c7223 */ /* 0x000fe2000001001c */
[----:B------:R-:W0:Y:S03]  /*3d50*/  MUFU.RCP R62, R62 ;  /* 0x0000003e003e7308 */ /* 0x000e260000001000 */
[----:B------:R-:W-:Y:S01]  /*3d60*/  FFMA.FTZ R28, R17, R26, R28 ;  /* 0x0000001a111c7223 */ /* 0x000fe2000001001c */
[----:B0-----:R-:W-:Y:S01]  /*3d70*/  FADD.FTZ R68, -R62, 1 ;  /* 0x3f8000003e447421 */ /* 0x001fe20000010100 */
[----:B------:R-:W-:Y:S01]  /*3d80*/  FMUL.FTZ R22, R31, R62 ;  /* 0x0000003e1f167220 */ /* 0x000fe20000410000 */
[----:B------:R-:W-:Y:S01]  /*3d90*/  FADD.FTZ R31, R30, R23 ;  /* 0x000000171e1f7221 */ /* 0x000fe20000010000 */
[----:B------:R-:W-:Y:S01]  /*3da0*/  FMUL.FTZ R30, R56, R23 ;  /* 0x00000017381e7220 */ /* 0x000fe20000410000 */
[----:B------:R-:W-:Y:S01]  /*3db0*/  FFMA.FTZ R19, R19, R68, 1 ;  /* 0x3f80000013137423 */ /* 0x000fe20000010044 */
[----:B------:R-:W-:-:S02]  /*3dc0*/  HADD2.F32 R23, -RZ, R3.H1_H1 ;  /* 0x30000003ff177230 */ /* 0x000fc40000004100 */
[----:B------:R-:W-:Y:S01]  /*3dd0*/  FADD.FTZ R31, R31, R24 ;  /* 0x000000181f1f7221 */ /* 0x000fe20000010000 */
[----:B------:R-:W-:Y:S01]  /*3de0*/  FFMA.FTZ R69, R20, R30, R69 ;  /* 0x0000001e14457223 */ /* 0x000fe20000010045 */
[----:B------:R-:W-:Y:S01]  /*3df0*/  FMUL.FTZ R22, R22, R19 ;  /* 0x0000001316167220 */ /* 0x000fe20000410000 */
[----:B------:R-:W-:Y:S02]  /*3e00*/  HADD2.F32 R19, -RZ, R14.H1_H1 ;  /* 0x3000000eff137230 */ /* 0x000fe40000004100 */
[----:B------:R-:W-:-:S03]  /*3e10*/  FADD.FTZ R61, R30, R61 ;  /* 0x0000003d1e3d7221 */ /* 0x000fc60000010000 */
[----:B------:R-:W-:-:S04]  /*3e20*/  FADD.FTZ R19, R19, -UR9 ;  /* 0x8000000913137e21 */ /* 0x000fc80008010000 */
        /* <DEDUP_REMOVED lines=11> */
[----:B------:R-:W-:Y:S01]  /*3ee0*/  FMUL.FTZ R62, R57, R25 ;  /* 0x00000019393e7220 */ /* 0x000fe20000410000 */
[----:B------:R-:W-:Y:S02]  /*3ef0*/  HADD2.F32 R25, -RZ, R5.H0_H0 ;  /* 0x20000005ff197230 */ /* 0x000fe40000004100 */
[----:B------:R-:W-:Y:S01]  /*3f00*/  FFMA.FTZ R30, R20, R30, 1 ;  /* 0x3f800000141e7423 */ /* 0x000fe2000001001e */
[----:B------:R-:W-:-:S02]  /*3f10*/  HADD2.F32 R20, -RZ, R4.H0_H0 ;  /* 0x20000004ff147230 */ /* 0x000fc40000004100 */
[----:B------:R-:W-:Y:S01]  /*3f20*/  FADD.FTZ R61, R61, R62 ;  /* 0x0000003e3d3d7221 */ /* 0x000fe20000010000 */
[----:B------:R-:W-:Y:S01]  /*3f30*/  FMUL.FTZ R23, R23, R30 ;  /* 0x0000001e17177220 */ /* 0x000fe20000410000 */
        /* <DEDUP_REMOVED lines=9> */
[----:B------:R-:W0:Y:S01]  /*3fd0*/  MUFU.RCP R68, R68 ;  /* 0x0000004400447308 */ /* 0x000e220000001000 */
[----:B------:R-:W-:Y:S01]  /*3fe0*/  FADD.FTZ R61, R60, R21 ;  /* 0x000000153c3d7221 */ /* 0x000fe20000010000 */
[----:B0-----:R-:W-:Y:S01]  /*3ff0*/  FADD.FTZ R69, -R68, 1 ;  /* 0x3f80000044457421 */ /* 0x001fe20000010100 */
[----:B------:R-:W-:-:S03]  /*4000*/  FMUL.FTZ R25, R25, R68 ;  /* 0x0000004419197220 */ /* 0x000fc60000410000 */
[----:B------:R-:W-:Y:S01]  /*4010*/  FFMA.FTZ R12, R12, R69, 1 ;  /* 0x3f8000000c0c7423 */ /* 0x000fe20000010045 */
[----:B------:R-:W-:Y:S01]  /*4020*/  FFMA.FTZ R69, R13, R27, R30 ;  /* 0x0000001b0d457223 */ /* 0x000fe2000001001e */
[----:B------:R-:W-:Y:S02]  /*4030*/  HADD2.F32 R27, -RZ, R5.H1_H1 ;  /* 0x30000005ff1b7230 */ /* 0x000fe40000004100 */
[----:B------:R-:W-:Y:S01]  /*4040*/  FMUL.FTZ R25, R25, R12 ;  /* 0x0000000c19197220 */ /* 0x000fe20000410000 */
[----:B------:R-:W-:-:S05]  /*4050*/  HADD2.F32 R12, -RZ, R4.H1_H1 ;  /* 0x30000004ff0c7230 */ /* 0x000fca0000004100 */
        /* <DEDUP_REMOVED lines=9> */
[----:B------:R-:W-:Y:S02]  /*40f0*/  HADD2.F32 R69, -RZ, R7.H0_H0 ;  /* 0x20000007ff457230 */ /* 0x000fe40000004100 */
[----:B------:R-:W-:Y:S01]  /*4100*/  FADD.FTZ R21, R24, R30 ;  /* 0x0000001e18157221 */ /* 0x000fe20000010000 */
[----:B------:R-:W-:-:S04]  /*4110*/  FADD.FTZ R30, R31, R26 ;  /* 0x0000001a1f1e7221 */ /* 0x000fc80000010000 */
[----:B------:R-:W-:Y:S01]  /*4120*/  FADD.FTZ R30, R30, R23 ;  /* 0x000000171e1e7221 */ /* 0x000fe20000010000 */
[----:B0-----:R-:W-:Y:S01]  /*4130*/  FADD.FTZ R68, -R62, 1 ;  /* 0x3f8000003e447421 */ /* 0x001fe20000010100 */
[----:B------:R-:W-:-:S03]  /*4140*/  FMUL.FTZ R27, R27, R62 ;  /* 0x0000003e1b1b7220 */ /* 0x000fc60000410000 */
[----:B------:R-:W-:Y:S01]  /*4150*/  FFMA.FTZ R68, R13, R68, 1 ;  /* 0x3f8000000d447423 */ /* 0x000fe20000010044 */
[----:B------:R-:W-:-:S03]  /*4160*/  HADD2.F32 R13, -RZ, R6.H0_H0 ;  /* 0x20000006ff0d7230 */ /* 0x000fc60000004100 */
[----:B------:R-:W-:Y:S02]  /*4170*/  FMUL.FTZ R27, R27, R68 ;  /* 0x000000441b1b7220 */ /* 0x000fe40000410000 */
[----:B------:R-:W-:Y:S02]  /*4180*/  FADD.FTZ R13, R13, -UR9 ;  /* 0x800000090d0d7e21 */ /* 0x000fe40008010000 */
[----:B------:R-:W-:Y:S02]  /*4190*/  FADD.FTZ R30, R30, R27 ;  /* 0x0000001b1e1e7221 */ /* 0x000fe40000010000 */
        /* <DEDUP_REMOVED lines=10> */
[----:B------:R-:W-:Y:S01]  /*4240*/  FMUL.FTZ R24, R24, R69 ;  /* 0x0000004518187220 */ /* 0x000fe20000410000 */
[----:B------:R-:W-:Y:S01]  /*4250*/  FMUL.FTZ R69, R56, R26 ;  /* 0x0000001a38457220 */ /* 0x000fe20000410000 */
[----:B------:R-:W-:-:S03]  /*4260*/  FADD.FTZ R16, R16, -UR9 ;  /* 0x8000000910107e21 */ /* 0x000fc60008010000 */
[----:B------:R-:W-:Y:S01]  /*4270*/  FFMA.FTZ R31, R17, R69, R60 ;  /* 0x00000045111f7223 */ /* 0x000fe2000001003c */
[----:B------:R-:W-:Y:S01]  /*4280*/  FMUL.FTZ R16, R16, UR12 ;  /* 0x0000000c10107c20 */ /* 0x000fe20008410000 */
[----:B------:R-:W-:Y:S01]  /*4290*/  FADD.FTZ R60, R69, R21 ;  /* 0x00000015453c7221 */ /* 0x000fe20000010000 */
[----:B------:R-:W-:Y:S02]  /*42a0*/  HADD2.F32 R21, -RZ, R7.H1_H1 ;  /* 0x30000007ff157230 */ /* 0x000fe40000004100 */
[----:B------:R-:W-:-:S04]  /*42b0*/  FFMA.FTZ R17, R56, R16, R59 ;  /* 0x0000001038117223 */ /* 0x000fc8000001003b */
[----:B------:R-:W-:-:S06]  /*42c0*/  FMUL.FTZ R26, R17, -1.4426950216293334961 ;  /* 0xbfb8aa3b111a7820 */ /* 0x000fcc0000410000 */
[----:B------:R-:W0:Y:S02]  /*42d0*/  MUFU.EX2 R26, R26 ;  /* 0x0000001a001a7308 */ /* 0x000e240000000800 */
[----:B0-----:R-:W-:Y:S01]  /*42e0*/  FADD.FTZ R62, R26, 1 ;  /* 0x3f8000001a3e7421 */ /* 0x001fe20000010000 */
[----:B------:R-:W-:Y:S01]  /*42f0*/  FADD.FTZ R26, R61, R22 ;  /* 0x000000163d1a7221 */ /* 0x000fe20000010000 */
[----:B------:R-:W-:-:S04]  /*4300*/  FMUL.FTZ R22, R57, R22 ;  /* 0x0000001639167220 */ /* 0x000fc80000410000 */
[----:B------:R-:W0:Y:S01]  /*4310*/  MUFU.RCP R62, R62 ;  /* 0x0000003e003e7308 */ /* 0x000e220000001000 */
[----:B------:R-:W-:Y:S01]  /*4320*/  FADD.FTZ R60, R60, R22 ;  /* 0x000000163c3c7221 */ /* 0x000fe20000010000 */
[----:B0-----:R-:W-:Y:S01]  /*4330*/  FADD.FTZ R68, -R62, 1 ;  /* 0x3f8000003e447421 */ /* 0x001fe20000010100 */
[----:B------:R-:W-:Y:S01]  /*4340*/  FMUL.FTZ R21, R21, R62 ;  /* 0x0000003e15157220 */ /* 0x000fe20000410000 */
[----:B------:R-:W-:Y:S01]  /*4350*/  FFMA.FTZ R62, R18, R22, R31 ;  /* 0x00000016123e7223 */ /* 0x000fe2000001001f */
[----:B------:R-:W-:Y:S02]  /*4360*/  HADD2.F32 R22, -RZ, R9.H0_H0 ;  /* 0x20000009ff167230 */ /* 0x000fe40000004100 */
        /* <DEDUP_REMOVED lines=14> */
[----:B------:R-:W-:Y:S02]  /*4450*/  FADD.FTZ R60, R23, R60 ;  /* 0x0000003c173c7221 */ /* 0x000fe40000010000 */
[----:B------:R-:W-:Y:S01]  /*4460*/  FFMA.FTZ R31, R16, R21, R31 ;  /* 0x00000015101f7223 */ /* 0x000fe2000001001f */
[----:B0-----:R-:W-:Y:S01]  /*4470*/  FADD.FTZ R69, -R61, 1 ;  /* 0x3f8000003d457421 */ /* 0x001fe20000010100 */
[----:B------:R-:W-:Y:S01]  /*4480*/  FMUL.FTZ R22, R22, R61 ;  /* 0x0000003d16167220 */ /* 0x000fe20000410000 */
[----:B------:R-:W-:Y:S01]  /*4490*/  FADD.FTZ R61, R26, R25 ;  /* 0x000000191a3d7221 */ /* 0x000fe20000010000 */
[----:B------:R-:W-:Y:S01]  /*44a0*/  FFMA.FTZ R26, R20, R25, R29 ;  /* 0x00000019141a7223 */ /* 0x000fe2000001001d */
[----:B------:R-:W-:Y:S01]  /*44b0*/  FFMA.FTZ R69, R18, R69, 1 ;  /* 0x3f80000012457423 */ /* 0x000fe20000010045 */
[----:B------:R-:W-:-:S02]  /*44c0*/  HADD2.F32 R18, -RZ, R8.H1_H1 ;  /* 0x30000008ff127230 */ /* 0x000fc40000004100 */
[----:B------:R-:W-:Y:S01]  /*44d0*/  FADD.FTZ R61, R61, R24 ;  /* 0x000000183d3d7221 */ /* 0x000fe20000010000 */
[----:B------:R-:W-:Y:S01]  /*44e0*/  FFMA.FTZ R26, R13, R24, R26 ;  /* 0x000000180d1a7223 */ /* 0x000fe2000001001a */
[----:B------:R-:W-:Y:S01]  /*44f0*/  FMUL.FTZ R22, R22, R69 ;  /* 0x0000004516167220 */ /* 0x000fe20000410000 */
[----:B------:R-:W-:Y:S01]  /*4500*/  FFMA.FTZ R69, R19, R23, R62 ;  /* 0x0000001713457223 */ /* 0x000fe2000001003e */
[----:B------:R-:W-:Y:S01]  /*4510*/  FADD.FTZ R18, R18, -UR9 ;  /* 0x8000000912127e21 */ /* 0x000fe20008010000 */
[----:B------:R-:W-:Y:S02]  /*4520*/  HADD2.F32 R23, -RZ, R9.H1_H1 ;  /* 0x30000009ff177230 */ /* 0x000fe40000004100 */
[----:B------:R-:W-:Y:S01]  /*4530*/  FADD.FTZ R61, R61, R22 ;  /* 0x000000163d3d7221 */ /* 0x000fe20000010000 */
[----:B------:R-:W-:Y:S01]  /*4540*/  FFMA.FTZ R26, R17, R22, R26 ;  /* 0x00000016111a7223 */ /* 0x000fe2000001001a */
        /* <DEDUP_REMOVED lines=12> */
[----:B------:R-:W-:Y:S01]  /*4610*/  FFMA.FTZ R68, R19, R68, 1 ;  /* 0x3f80000013447423 */ /* 0x000fe20000010044 */
[----:B------:R-:W-:-:S03]  /*4620*/  HADD2.F32 R19, -RZ, R10.H0_H0 ;  /* 0x2000000aff137230 */ /* 0x000fc60000004100 */
        /* <DEDUP_REMOVED lines=13> */
[----:B------:R-:W-:Y:S02]  /*4700*/  HADD2.F32 R28, -RZ, R10.H1_H1 ;  /* 0x3000000aff1c7230 */ /* 0x000fe40000004100 */
[----:B------:R-:W-:-:S03]  /*4710*/  FADD.FTZ R60, R62, R60 ;  /* 0x0000003c3e3c7221 */ /* 0x000fc60000010000 */
        /* <DEDUP_REMOVED lines=17> */
[----:B------:R-:W-:-:S03]  /*4830*/  HADD2.F32 R29, -RZ, R49.H0_H0 ;  /* 0x20000031ff1d7230 */ /* 0x000fc60000004100 */
        /* <DEDUP_REMOVED lines=15> */
[----:B------:R-:W-:-:S03]  /*4930*/  HADD2.F32 R62, -RZ, R49.H1_H1 ;  /* 0x30000031ff3e7230 */ /* 0x000fc60000004100 */
        /* <DEDUP_REMOVED lines=15> */
[----:B------:R-:W-:-:S05]  /*4a30*/  HADD2.F32 R62, -RZ, R48.H0_H0 ;  /* 0x20000030ff3e7230 */ /* 0x000fca0000004100 */
        /* <DEDUP_REMOVED lines=11> */
[----:B------:R-:W-:-:S03]  /*4af0*/  FMUL.FTZ R27, R27, R62 ;  /* 0x0000003e1b1b7220 */ /* 0x000fc60000410000 */
[----:B------:R-:W-:-:S04]  /*4b00*/  FFMA.FTZ R68, R17, R68, 1 ;  /* 0x3f80000011447423 */ /* 0x000fc80000010044 */
[----:B------:R-:W-:Y:S01]  /*4b10*/  FMUL.FTZ R17, R27, R68 ;  /* 0x000000441b117220 */ /* 0x000fe20000410000 */
[----:B------:R-:W-:-:S05]  /*4b20*/  HADD2.F32 R27, -RZ, R48.H1_H1 ;  /* 0x30000030ff1b7230 */ /* 0x000fca0000004100 */
[----:B------:R-:W-:Y:S01]  /*4b30*/  FADD.FTZ R68, R27, -UR9 ;  /* 0x800000091b447e21 */ /* 0x000fe20008010000 */
[----:B------:R-:W-:Y:S01]  /*4b40*/  FADD.FTZ R27, R30, R23 ;  /* 0x000000171e1b7221 */ /* 0x000fe20000010000 */
[----:B------:R-:W-:Y:S02]  /*4b50*/  FMUL.FTZ R30, R56, R23 ;  /* 0x00000017381e7220 */ /* 0x000fe40000410000 */
[----:B------:R-:W-:Y:S01]  /*4b60*/  FMUL.FTZ R23, R68, UR12 ;  /* 0x0000000c44177c20 */ /* 0x000fe20008410000 */
[----:B------:R-:W-:Y:S01]  /*4b70*/  FADD.FTZ R27, R27, R12 ;  /* 0x0000000c1b1b7221 */ /* 0x000fe20000010000 */
[----:B------:R-:W-:Y:S01]  /*4b80*/  FFMA.FTZ R62, R18, R30, R29 ;  /* 0x0000001e123e7223 */ /* 0x000fe2000001001d */
[----:B------:R-:W-:Y:S01]  /*4b90*/  FADD.FTZ R60, R30, R60 ;  /* 0x0000003c1e3c7221 */ /* 0x000fe20000010000 */
[----:B------:R-:W-:Y:S01]  /*4ba0*/  FFMA.FTZ R18, R56, R23, R59 ;  /* 0x0000001738127223 */ /* 0x000fe2000001003b */
[----:B------:R-:W-:Y:S02]  /*4bb0*/  HADD2.F32 R30, -RZ, R51.H1_H1 ;  /* 0x30000033ff1e7230 */ /* 0x000fe40000004100 */
[----:B------:R-:W-:Y:S01]  /*4bc0*/  FADD.FTZ R27, R27, R16 ;  /* 0x000000101b1b7221 */ /* 0x000fe20000010000 */
[----:B------:R-:W-:-:S06]  /*4bd0*/  FMUL.FTZ R29, R18, -1.4426950216293334961 ;  /* 0xbfb8aa3b121d7820 */ /* 0x000fcc0000410000 */
[----:B------:R-:W0:Y:S02]  /*4be0*/  MUFU.EX2 R29, R29 ;  /* 0x0000001d001d7308 */ /* 0x000e240000000800 */
[----:B0-----:R-:W-:Y:S01]  /*4bf0*/  FADD.FTZ R31, R29, 1 ;  /* 0x3f8000001d1f7421 */ /* 0x001fe20000010000 */
[----:B------:R-:W-:-:S04]  /*4c00*/  FFMA.FTZ R29, R19, R20, R26 ;  /* 0x00000014131d7223 */ /* 0x000fc8000001001a */
[----:B------:R-:W-:Y:S01]  /*4c10*/  FFMA.FTZ R29, R24, R13, R29 ;  /* 0x0000000d181d7223 */ /* 0x000fe2000001001d */
        /* <DEDUP_REMOVED lines=10> */
[----:B------:R-:W-:Y:S01]  /*4cc0*/  FADD.FTZ R68, R30, -UR9 ;  /* 0x800000091e447e21 */ /* 0x000fe20008010000 */
[----:B------:R-:W-:-:S03]  /*4cd0*/  FADD.FTZ R30, R61, R20 ;  /* 0x000000143d1e7221 */ /* 0x000fc60000010000 */
[----:B------:R-:W-:Y:S01]  /*4ce0*/  FMUL.FTZ R20, R68, UR12 ;  /* 0x0000000c44147c20 */ /* 0x000fe20008410000 */
[----:B------:R-:W-:Y:S02]  /*4cf0*/  HADD2.F32 R68, -RZ, R55.H0_H0 ;  /* 0x20000037ff447230 */ /* 0x000fe40000004100 */
[----:B------:R-:W-:Y:S01]  /*4d00*/  FADD.FTZ R30, R30, R13 ;  /* 0x0000000d1e1e7221 */ /* 0x000fe20000010000 */
[----:B------:R-:W-:-:S03]  /*4d10*/  FFMA.FTZ R19, R57, R20, R58 ;  /* 0x0000001439137223 */ /* 0x000fc6000001003a */
[----:B------:R-:W-:Y:S01]  /*4d20*/  FADD.FTZ R30, R30, R17 ;  /* 0x000000111e1e7221 */ /* 0x000fe20000010000 */
        /* <DEDUP_REMOVED lines=8> */
[----:B------:R-:W-:-:S03]  /*4db0*/  FADD.FTZ R60, R61, R60 ;  /* 0x0000003c3d3c7221 */ /* 0x000fc60000010000 */
[----:B------:R-:W-:Y:S01]  /*4dc0*/  FMUL.FTZ R19, R31, R68 ;  /* 0x000000441f137220 */ /* 0x000fe20000410000 */
[----:B------:R-:W-:-:S05]  /*4dd0*/  HADD2.F32 R31, -RZ, R52.H1_H1 ;  /* 0x30000034ff1f7230 */ /* 0x000fca0000004100 */
[----:B------:R-:W-:-:S04]  /*4de0*/  FADD.FTZ R31, R31, -UR9 ;  /* 0x800000091f1f7e21 */ /* 0x000fc80008010000 */
[----:B------:R-:W-:Y:S01]  /*4df0*/  FMUL.FTZ R12, R31, UR12 ;  /* 0x0000000c1f0c7c20 */ /* 0x000fe20008410000 */
[----:B------:R-:W-:Y:S01]  /*4e00*/  FFMA.FTZ R31, R25, R61, R62 ;  /* 0x0000003d191f7223 */ /* 0x000fe2000001003e */
[----:B------:R-:W-:Y:S02]  /*4e10*/  HADD2.F32 R61, -RZ, R55.H1_H1 ;  /* 0x30000037ff3d7230 */ /* 0x000fe40000004100 */
        /* <DEDUP_REMOVED lines=23> */
[----:B------:R-:W-:-:S04]  /*4f90*/  FFMA.FTZ R31, R31, R68, 1 ;  /* 0x3f8000001f1f7423 */ /* 0x000fc80000010044 */
[----:B------:R-:W-:Y:S01]  /*4fa0*/  FMUL.FTZ R26, R26, R31 ;  /* 0x0000001f1a1a7220 */ /* 0x000fe20000410000 */
[----:B------:R-:W-:-:S05]  /*4fb0*/  HADD2.F32 R31, -RZ, R54.H1_H1 ;  /* 0x30000036ff1f7230 */ /* 0x000fca0000004100 */
[----:B------:R-:W-:Y:S01]  /*4fc0*/  FADD.FTZ R68, R31, -UR9 ;  /* 0x800000091f447e21 */ /* 0x000fe20008010000 */
[----:B------:R-:W-:-:S03]  /*4fd0*/  FMUL.FTZ R31, R56, R16 ;  /* 0x00000010381f7220 */ /* 0x000fc60000410000 */
[----:B------:R-:W-:Y:S01]  /*4fe0*/  FMUL.FTZ R16, R68, UR12 ;  /* 0x0000000c44107c20 */ /* 0x000fe20008410000 */
[----:B------:R-:W-:Y:S01]  /*4ff0*/  FFMA.FTZ R21, R21, R31, R24 ;  /* 0x0000001f15157223 */ /* 0x000fe20000010018 */
[----:B------:R-:W-:Y:S01]  /*5000*/  FADD.FTZ R60, R31, R60 ;  /* 0x0000003c1f3c7221 */ /* 0x000fe20000010000 */
[----:B------:R-:W-:Y:S02]  /*5010*/  HADD2.F32 R31, -RZ, R53.H1_H1 ;  /* 0x30000035ff1f7230 */ /* 0x000fe40000004100 */
        /* <DEDUP_REMOVED lines=8> */
[C---:B------:R-:W-:Y:S01]  /*50a0*/  FFMA.FTZ R24, R22.reuse, R17, R29 ;  /* 0x0000001116187223 */ /* 0x040fe2000001001d */
[----:B------:R-:W-:Y:S01]  /*50b0*/  FFMA.FTZ R29, R22, R62, R21 ;  /* 0x0000003e161d7223 */ /* 0x000fe20000010015 */
[-C--:B------:R-:W-:Y:S01]  /*50c0*/  FMUL.FTZ R22, R56, R18.reuse ;  /* 0x0000001238167220 */ /* 0x080fe20000410000 */
[----:B------:R-:W-:Y:S01]  /*50d0*/  FMUL.FTZ R17, R31, R69 ;  /* 0x000000451f117220 */ /* 0x000fe20000410000 */
[----:B------:R-:W-:Y:S01]  /*50e0*/  FADD.FTZ R31, R60, R62 ;  /* 0x0000003e3c1f7221 */ /* 0x000fe20000010000 */
[C---:B------:R-:W-:Y:S01]  /*50f0*/  FFMA.FTZ R21, R23.reuse, R18, R28 ;  /* 0x0000001217157223 */ /* 0x040fe2000001001c */
[----:B------:R-:W-:Y:S01]  /*5100*/  FFMA.FTZ R29, R23, R22, R29 ;  /* 0x00000016171d7223 */ /* 0x000fe2000001001d */
[----:B------:R-:W-:Y:S01]  /*5110*/  FMUL.FTZ R23, R56, R25 ;  /* 0x0000001938177220 */ /* 0x000fe20000410000 */
[----:B------:R-:W-:Y:S01]  /*5120*/  FADD.FTZ R31, R22, R31 ;  /* 0x0000001f161f7221 */ /* 0x000fe20000010000 */
[-C--:B------:R-:W-:Y:S01]  /*5130*/  FMUL.FTZ R22, R57, R19.reuse ;  /* 0x0000001339167220 */ /* 0x080fe20000410000 */
[----:B------:R-:W-:Y:S01]  /*5140*/  FADD.FTZ R18, R27, R18 ;  /* 0x000000121b127221 */ /* 0x000fe20000010000 */
[C---:B------:R-:W-:Y:S01]  /*5150*/  FFMA.FTZ R24, R20.reuse, R19, R24 ;  /* 0x0000001314187223 */ /* 0x040fe20000010018 */
[----:B------:R-:W-:Y:S01]  /*5160*/  FMUL.FTZ R27, R57, R26 ;  /* 0x0000001a391b7220 */ /* 0x000fe20000410000 */
[----:B------:R-:W-:Y:S01]  /*5170*/  FFMA.FTZ R29, R20, R22, R29 ;  /* 0x00000016141d7223 */ /* 0x000fe2000001001d */
[----:B------:R-:W-:Y:S01]  /*5180*/  FADD.FTZ R22, R31, R22 ;  /* 0x000000161f167221 */ /* 0x000fe20000010000 */
[C---:B------:R-:W-:Y:S01]  /*5190*/  FFMA.FTZ R21, R12.reuse, R25, R21 ;  /* 0x000000190c157223 */ /* 0x040fe20000010015 */
[----:B------:R-:W-:Y:S01]  /*51a0*/  FFMA.FTZ R24, R13, R26, R24 ;  /* 0x0000001a0d187223 */ /* 0x000fe20000010018 */
[----:B------:R-:W-:Y:S01]  /*51b0*/  FFMA.FTZ R20, R12, R23, R29 ;  /* 0x000000170c147223 */ /* 0x000fe2000001001d */
[----:B------:R-:W-:Y:S01]  /*51c0*/  FADD.FTZ R22, R23, R22 ;  /* 0x0000001617167221 */ /* 0x000fe20000010000 */
[----:B------:R-:W-:Y:S01]  /*51d0*/  FADD.FTZ R23, R30, R19 ;  /* 0x000000131e177221 */ /* 0x000fe20000010000 */
[----:B------:R-:W-:Y:S01]  /*51e0*/  FMUL.FTZ R29, R56, R17 ;  /* 0x00000011381d7220 */ /* 0x000fe20000410000 */
[----:B------:R-:W-:Y:S01]  /*51f0*/  FFMA.FTZ R19, R13, R27, R20 ;  /* 0x0000001b0d137223 */ /* 0x000fe20000010014 */
[----:B------:R-:W-:Y:S01]  /*5200*/  FADD.FTZ R22, R22, R27 ;  /* 0x0000001b16167221 */ /* 0x000fe20000010000 */
[----:B------:R-:W-:Y:S01]  /*5210*/  FADD.FTZ R12, R18, R25 ;  /* 0x00000019120c7221 */ /* 0x000fe20000010000 */
[----:B------:R-:W-:Y:S01]  /*5220*/  FADD.FTZ R26, R23, R26 ;  /* 0x0000001a171a7221 */ /* 0x000fe20000010000 */
[C---:B------:R-:W-:Y:S01]  /*5230*/  FFMA.FTZ R19, R16.reuse, R29, R19 ;  /* 0x0000001d10137223 */ /* 0x040fe20000010013 */
[----:B------:R-:W-:Y:S01]  /*5240*/  FADD.FTZ R18, R29, R22 ;  /* 0x000000161d127221 */ /* 0x000fe20000010000 */
[----:B------:R-:W-:Y:S01]  /*5250*/  FFMA.FTZ R25, R16, R17, R21 ;  /* 0x0000001110197223 */ /* 0x000fe20000010015 */
[----:B------:R-:W-:-:S07]  /*5260*/  FADD.FTZ R27, R12, R17 ;  /* 0x000000110c1b7221 */ /* 0x000fce0000010000 */
.L_x_956:
        /* <DEDUP_REMOVED lines=44> */
.L_x_958:
[----:B------:R-:W-:Y:S05]  /*5530*/  BSYNC.RECONVERGENT B0 ;  /* 0x0000000000007941 */ /* 0x000fea0003800200 */
.L_x_957:
[----:B------:R-:W-:Y:S06]  /*5540*/  BAR.SYNC.DEFER_BLOCKING 0x0 ;  /* 0x0000000000007b1d */ /* 0x000fec0000010000 */
[----:B------:R-:W-:Y:S04]  /*5550*/  BSSY.RECONVERGENT B0, `(.L_x_959) ;  /* 0x0000022000007945 */ /* 0x000fe80003800200 */
[----:B------:R-:W-:Y:S05]  /*5560*/  @P1 BRA `(.L_x_960) ;  /* 0x0000000000801947 */ /* 0x000fea0003800000 */
[----:B------:R-:W-:-:S09]  /*5570*/  ULEA UR5, UR13, UR8, 0x18 ;  /* 0x000000080d057291 */ /* 0x000fd2000f8ec0ff */
[----:B------:R-:W4:Y:S04]  /*5580*/  LDS.64 R28, [UR5+0x18] ;  /* 0x00001805ff1c7984 */ /* 0x000f280008000a00 */
[----:B------:R-:W5:Y:S04]  /*5590*/  LDS.128 R20, [UR5+0x20] ;  /* 0x00002005ff147984 */ /* 0x000f680008000c00 */
[----:B-123--:R-:W1:Y:S01]  /*55a0*/  LDS.128 R16, [UR5+0x30] ;  /* 0x00003005ff107984 */ /* 0x00ee620008000c00 */
[----:B----4-:R-:W-:Y:S01]  /*55b0*/  FADD.FTZ R69, R12, R28 ;  /* 0x0000001c0c457221 */ /* 0x010fe20000010000 */
[----:B0-----:R-:W-:-:S02]  /*55c0*/  FADD.FTZ R12, R13, R29 ;  /* 0x0000001d0d0c7221 */ /* 0x001fc40000010000 */
        /* <DEDUP_REMOVED lines=26> */
.L_x_960:
[----:B------:R-:W-:Y:S05]  /*5770*/  BSYNC.RECONVERGENT B0 ;  /* 0x0000000000007941 */ /* 0x000fea0003800200 */
.L_x_959:
        /* <DEDUP_REMOVED lines=8> */
[----:B------:R-:W5:Y:S04]  /*5800*/  LDS.128 R20, [R61+0x1a0] ;  /* 0x0001a0003d147984 */ /* 0x000f680000000c00 */
[----:B-123--:R-:W1:Y:S01]  /*5810*/  LDS.128 R16, [R61+0x270] ;  /* 0x000270003d107984 */ /* 0x00ee620000000c00 */
[----:B----4-:R-:W-:Y:S01]  /*5820*/  FADD.FTZ R63, R24, R28 ;  /* 0x0000001c183f7221 */ /* 0x010fe20000010000 */
[----:B------:R-:W-:Y:S01]  /*5830*/  FADD.FTZ R28, R25, R29 ;  /* 0x0000001d191c7221 */ /* 0x000fe20000010000 */
[----:B------:R-:W-:Y:S01]  /*5840*/  FADD.FTZ R29, R26, R30 ;  /* 0x0000001e1a1d7221 */ /* 0x000fe20000010000 */
[----:B------:R-:W-:Y:S01]  /*5850*/  FADD.FTZ R30, R27, R31 ;  /* 0x0000001f1b1e7221 */ /* 0x000fe20000010000 */
[----:B-----5:R-:W-:Y:S01]  /*5860*/  FADD.FTZ R63, R63, R20 ;  /* 0x000000143f3f7221 */ /* 0x020fe20000010000 */
        /* <DEDUP_REMOVED lines=147> */
.L_x_962:
[----:B------:R-:W-:Y:S05]  /*61a0*/  BSYNC.RECONVERGENT B0 ;  /* 0x0000000000007941 */ /* 0x000fea0003800200 */
.L_x_961:
[----:B------:R-:W-:Y:S04]  /*61b0*/  BSSY.RECONVERGENT B0, `(.L_x_963) ;  /* 0x000001c000007945 */ /* 0x000fe80003800200 */
[----:B------:R-:W-:Y:S05]  /*61c0*/  @P2 BRA `(.L_x_964) ;  /* 0x0000000000682947 */ /* 0x000fea0003800000 */
[----:B---3--:R-:W3:Y:S08]  /*61d0*/  LDC.64 R16, c[0x0][0x3f8] ;  /* 0x0000fe00ff107b82 */ /* 0x008ef00000000a00 */
[----:B-12---:R-:W1:Y:S01]  /*61e0*/  LDC.64 R18, c[0x0][0x3d8] ;  /* 0x0000f600ff127b82 */ /* 0x006e620000000a00 */
[----:B---3--:R-:W-:Y:S01]  /*61f0*/  IMAD.WIDE.U32 R20, R16, 0x3, RZ ;  /* 0x0000000310147825 */ /* 0x008fe200078e00ff */
        /* <DEDUP_REMOVED lines=23> */
.L_x_964:
[----:B------:R-:W-:Y:S05]  /*6370*/  BSYNC.RECONVERGENT B0 ;  /* 0x0000000000007941 */ /* 0x000fea0003800200 */
.L_x_963:
[----:B------:R-:W-:Y:S05]  /*6380*/  @!P0 BRA `(.L_x_965) ;  /* 0x0000000800cc8947 */ /* 0x000fea0003800000 */
[----:B------:R-:W-:Y:S01]  /*6390*/  ULOP3.LUT UR5, UR4, 0x1, URZ, 0xc0, !UPT ;  /* 0x0000000104057892 */ /* 0x000fe2000f8ec0ff */
[----:B------:R-:W5:Y:S01]  /*63a0*/  LDC.64 R62, c[0x0][0x3d0] ;  /* 0x0000f400ff3e7b82 */ /* 0x000f620000000a00 */
[----:B----4-:R-:W4:Y:S01]  /*63b0*/  S2R R25, SR_CTAID.Y ;  /* 0x0000000000197919 */ /* 0x010f220000002600 */
[----:B------:R-:W-:-:S03]  /*63c0*/  ISETP.GE.U32.AND P2, PT, R60, 0x8, PT ;  /* 0x000000083c00780c */ /* 0x000fc60003f46070 */
[----:B-1----:R-:W-:-:S05]  /*63d0*/  MOV R19, UR5 ;  /* 0x0000000500137c02 */ /* 0x002fca0008000f00 */
[----:B------:R-:W-:-:S04]  /*63e0*/  IMAD R19, R19, UR7, RZ ;  /* 0x0000000713137c24 */ /* 0x000fc8000f8e02ff */
[----:B---3--:R-:W-:-:S05]  /*63f0*/  IMAD R16, R19, R60, RZ ;  /* 0x0000003c13107224 */ /* 0x008fca00078e02ff */
[----:B------:R-:W-:-:S05]  /*6400*/  SHF.L.U32 R17, R16, 0x1, RZ ;  /* 0x0000000110117819 */ /* 0x000fca00000006ff */
        /* <DEDUP_REMOVED lines=10> */
[----:B--2---:R-:W-:Y:S01]  /*64b0*/  IMAD.WIDE.U32 R18, R21, 0x8, R62 ;  /* 0x0000000815127825 */ /* 0x004fe200078e003e */
        /* <DEDUP_REMOVED lines=8> */
.L_x_967:
[----:B-1----:R-:W2:Y:S04]  /*6540*/  LDG.E.STRONG.GPU R18, desc[UR10][R16.64] ;  /* 0x0000000a10127981 */ /* 0x002ea8000c1ef900 */
[----:B--2---:R-:W-:Y:S01]  /*6550*/  CCTL.IVALL ;  /* 0x00000000ff00798f */ /* 0x004fe20002000000 */
[----:B------:R-:W-:Y:S05]  /*6560*/  YIELD ;  /* 0x0000000000007946 */ /* 0x000fea0003800000 */
[----:B------:R-:W-:-:S13]  /*6570*/  ISETP.NE.AND P0, PT, R18, R21, PT ;  /* 0x000000151200720c */ /* 0x000fda0003f05270 */
[----:B------:R-:W-:Y:S05]  /*6580*/  @P0 BRA `(.L_x_967) ;  /* 0xfffffffc00ec0947 */ /* 0x000fea000383ffff */
.L_x_966:
[----:B------:R-:W-:Y:S05]  /*6590*/  WARPSYNC.ALL ;  /* 0x0000000000007948 */ /* 0x000fea0003800000 */
[----:B------:R-:W-:Y:S01]  /*65a0*/  BAR.SYNC.DEFER_BLOCKING 0x0 ;  /* 0x0000000000007b1d */ /* 0x000fe20000010000 */
[----:B------:R-:W-:-:S05]  /*65b0*/  HFMA2 R24, -RZ, RZ, 0, 0 ;  /* 0x00000000ff187431 */ /* 0x000fca00000001ff */
[----:B------:R-:W-:Y:S05]  /*65c0*/  @!P2 BRA `(.L_x_968) ;  /* 0x000000040044a947 */ /* 0x000fea0003800000 */
[----:B-1----:R-:W-:Y:S01]  /*65d0*/  MOV R16, UR7 ;  /* 0x0000000700107c02 */ /* 0x002fe20008000f00 */
[----:B------:R-:W-:Y:S01]  /*65e0*/  UMOV UR5, URZ ;  /* 0x000000ff00057c82 */ /* 0x000fe20008000000 */
[----:B------:R-:W-:Y:S02]  /*65f0*/  MOV R30, UR7 ;  /* 0x00000007001e7c02 */ /* 0x000fe40008000f00 */
[----:B------:R-:W-:Y:S01]  /*6600*/  MOV R28, UR7 ;  /* 0x00000007001c7c02 */ /* 0x000fe20008000f00 */
[--C-:B------:R-:W-:Y:S01]  /*6610*/  IMAD R61, R16, 0x5, R25.reuse ;  /* 0x00000005103d7824 */ /* 0x100fe200078e0219 */
[----:B------:R-:W-:Y:S01]  /*6620*/  MOV R68, UR7 ;  /* 0x0000000700447c02 */ /* 0x000fe20008000f00 */
[--C-:B------:R-:W-:Y:S01]  /*6630*/  IMAD R30, R30, 0x3, R25.reuse ;  /* 0x000000031e1e7824 */ /* 0x100fe200078e0219 */
[----:B--2---:R-:W-:Y:S01]  /*6640*/  MOV R18, UR7 ;  /* 0x0000000700127c02 */ /* 0x004fe20008000f00 */
        /* <DEDUP_REMOVED lines=9> */
.L_x_969:
        /* <DEDUP_REMOVED lines=46> */
[----:B------:R-:W-:Y:S02]  /*69c0*/  LEA R23, R18, R23, 0x3 ;  /* 0x0000001712177211 */ /* 0x000fe400078e18ff */
[----:B------:R-:W-:-:S02]  /*69d0*/  LEA R28, R19, R28, 0x3 ;  /* 0x0000001c131c7211 */ /* 0x000fc400078e18ff */
        /* <DEDUP_REMOVED lines=9> */
[C---:B------:R-:W-:Y:S02]  /*6a70*/  LEA R27, R16.reuse, R27, 0x3 ;  /* 0x0000001b101b7211 */ /* 0x040fe400078e18ff */
[----:B------:R-:W-:-:S02]  /*6a80*/  LEA R29, R16, R29, 0x3 ;  /* 0x0000001d101d7211 */ /* 0x000fc400078e18ff */
[C---:B------:R-:W-:Y:S02]  /*6a90*/  LEA R30, R17.reuse, R30, 0x3 ;  /* 0x0000001e111e7211 */ /* 0x040fe400078e18ff */
[----:B------:R-:W-:Y:S02]  /*6aa0*/  LEA R31, R16, R31, 0x3 ;  /* 0x0000001f101f7211 */ /* 0x000fe400078e18ff */
[----:B------:R-:W-:Y:S01]  /*6ab0*/  LEA R26, R17, R26, 0x3 ;  /* 0x0000001a111a7211 */ /* 0x000fe200078e18ff */
[----:B------:R-:W-:Y:S06]  /*6ac0*/  @P0 BRA `(.L_x_969) ;  /* 0xfffffffc00040947 */ /* 0x000fec000383ffff */
[----:B------:R-:W-:-:S07]  /*6ad0*/  MOV R24, R22 ;  /* 0x0000001600187202 */ /* 0x000fce0000000f00 */
.L_x_968:
        /* <DEDUP_REMOVED lines=17> */
[----:B--2---:R-:W-:Y:S01]  /*6bf0*/  @!P2 IMAD.WIDE.U32 R18, R19, 0x8, R62 ;  /* 0x000000081312a825 */ /* 0x004fe200078e003e */
[----:B------:R-:W0:Y:S03]  /*6c00*/  @!P0 LDG.E.64 R16, desc[UR10][R16.64] ;  /* 0x0000000a10108981 */ /* 0x000e26000c1e1b00 */
[----:B------:R-:W-:Y:S02]  /*6c10*/  @!P4 IMAD R23, R23, UR7, R25 ;  /* 0x000000071717cc24 */ /* 0x000fe4000f8e0219 */
[--C-:B------:R-:W-:Y:S01]  /*6c20*/  @!P3 IMAD.WIDE.U32 R20, R21, 0x8, R62.reuse ;  /* 0x000000081514b825 */ /* 0x100fe200078e003e */
        /* <DEDUP_REMOVED lines=13> */
.L_x_970:
        /* <DEDUP_REMOVED lines=10> */
[----:B--2---:R-:W-:Y:S02]  /*6da0*/  @!P0 IMAD.WIDE.U32 R18, R19, 0x8, R62 ;  /* 0x0000000813128825 */ /* 0x004fe400078e003e */
[----:B------:R-:W0:Y:S04]  /*6db0*/  @!P2 LDG.E.64 R16, desc[UR10][R16.64] ;  /* 0x0000000a1010a981 */ /* 0x000e28000c1e1b00 */
[----:B------:R-:W2:Y:S01]  /*6dc0*/  @!P0 LDG.E.64 R18, desc[UR10][R18.64] ;  /* 0x0000000a12128981 */ /* 0x000ea2000c1e1b00 */
[----:B------:R-:W-:Y:S01]  /*6dd0*/  IADD3 R24, PT, PT, R24, 0x2, RZ ;  /* 0x0000000218187810 */ /* 0x000fe20007ffe0ff */
[----:B0-----:R-:W-:Y:S01]  /*6de0*/  @!P2 FADD.FTZ R12, R12, R16 ;  /* 0x000000100c0ca221 */ /* 0x001fe20000010000 */
[----:B------:R-:W-:-:S03]  /*6df0*/  @!P2 FADD.FTZ R13, R13, R17 ;  /* 0x000000110d0da221 */ /* 0x000fc60000010000 */
[----:B--2---:R-:W-:Y:S01]  /*6e00*/  @!P0 FADD.FTZ R12, R12, R18 ;  /* 0x000000120c0c8221 */ /* 0x004fe20000010000 */
[----:B------:R-:W-:-:S07]  /*6e10*/  @!P0 FADD.FTZ R13, R13, R19 ;  /* 0x000000130d0d8221 */ /* 0x000fce0000010000 */
.L_x_971:
        /* <DEDUP_REMOVED lines=9> */
.L_x_972:
[----:B------:R-:W-:Y:S05]  /*6eb0*/  BSYNC.RECONVERGENT B0 ;  /* 0x0000000000007941 */ /* 0x000fea0003800200 */
.L_x_965:
[----:B------:R-:W5:Y:S01]  /*6ec0*/  S2UR UR8, SR_CgaCtaId ;  /* 0x00000000000879c3 */ /* 0x000f620000008800 */
[----:B------:R-:W-:Y:S01]  /*6ed0*/  UMOV UR5, 0x400 ;  /* 0x0000040000057882 */ /* 0x000fe20000000000 */
[--C-:B-1--4-:R-:W-:Y:S02]  /*6ee0*/  HADD2.F32 R19, -RZ, R44.reuse.H0_H0 ;  /* 0x2000002cff137230 */ /* 0x112fe40000004100 */
[----:B------:R-:W-:Y:S01]  /*6ef0*/  HADD2.F32 R44, -RZ, R44.H1_H1 ;  /* 0x3000002cff2c7230 */ /* 0x000fe20000004100 */
[----:B-----5:R-:W-:Y:S01]  /*6f00*/  ULEA UR5, UR8, UR5, 0x18 ;  /* 0x0000000508057291 */ /* 0x020fe2000f8ec0ff */
[----:B------:R-:W1:Y:S08]  /*6f10*/  LDCU.U8 UR8, c[0x0][0x414] ;  /* 0x00008280ff0877ac */ /* 0x000e700008000000 */
[----:B------:R0:W-:Y:S01]  /*6f20*/  @!P1 STS.64 [UR5+0x80], R12 ;  /* 0x0000800cff009988 */ /* 0x0001e20008000a05 */
[----:B------:R-:W-:Y:S01]  /*6f30*/  BAR.SYNC.DEFER_BLOCKING 0x0 ;  /* 0x0000000000007b1d */ /* 0x000fe20000010000 */
[----:B0--3--:R-:W-:Y:S01]  /*6f40*/  FADD.FTZ R13, R44, -UR9 ;  /* 0x800000092c0d7e21 */ /* 0x009fe20008010000 */
[----:B-1----:R-:W-:Y:S01]  /*6f50*/  UISETP.NE.AND UP0, UPT, UR8, URZ, UPT ;  /* 0x000000ff0800728c */ /* 0x002fe2000bf05270 */
[----:B------:R-:W-:-:S02]  /*6f60*/  HADD2.F32 R12, -RZ, R43.H0_H0 ;  /* 0x2000002bff0c7230 */ /* 0x000fc40000004100 */
[----:B------:R-:W-:Y:S02]  /*6f70*/  HADD2.F32 R43, -RZ, R43.H1_H1 ;  /* 0x3000002bff2b7230 */ /* 0x000fe40000004100 */
[----:B------:R-:W-:Y:S01]  /*6f80*/  FMUL.FTZ R13, R13, UR12 ;  /* 0x0000000c0d0d7c20 */ /* 0x000fe20008410000 */
[----:B------:R-:W2:Y:S01]  /*6f90*/  LDS.64 R16, [UR5+0x80] ;  /* 0x00008005ff107984 */ /* 0x000ea20008000a00 */
[----:B------:R-:W2:Y:S02]  /*6fa0*/  LDCU UR5, c[0x0][0x42c] ;  /* 0x00008580ff0577ac */ /* 0x000ea40008000800 */
[----:B--2---:R-:W-:Y:S01]  /*6fb0*/  FMUL.FTZ R18, R17, UR5 ;  /* 0x0000000511127c20 */ /* 0x004fe20008410000 */
[----:B------:R-:W-:Y:S01]  /*6fc0*/  FADD.FTZ R17, R19, -UR9 ;  /* 0x8000000913117e21 */ /* 0x000fe20008010000 */
[----:B------:R-:W-:-:S03]  /*6fd0*/  FMUL.FTZ R16, R16, UR5 ;  /* 0x0000000510107c20 */ /* 0x000fc60008410000 */
        /* <DEDUP_REMOVED lines=20> */
.L_x_973:
[----:B------:R-:W0:Y:S01]  /*7120*/  LDCU UR8, c[0x0][0x41c] ;  /* 0x00008380ff0877ac */ /* 0x000e220008000800 */
[----:B------:R-:W-:Y:S01]  /*7130*/  R2UR UR5, R16 ;  /* 0x00000000100572ca */ /* 0x000fe200000e0000 */
[----:B------:R-:W-:Y:S01]  /*7140*/  BSSY.RECONVERGENT B0, `(.L_x_974) ;  /* 0x0000020000007945 */ /* 0x000fe20003800200 */
[----:B------:R-:W1:Y:S11]  /*7150*/  LDCU.64 UR14, c[0x0][0x400] ;  /* 0x00008000ff0e77ac */ /* 0x000e760008000a00 */
[----:B------:R-:W-:Y:S01]  /*7160*/  FFMA.FTZ R16, R17, UR5, R18 ;  /* 0x0000000511107c23 */ /* 0x000fe20008010012 */
[----:B------:R-:W-:-:S02]  /*7170*/  HADD2.F32 R17, -RZ, R42.H0_H0 ;  /* 0x2000002aff117230 */ /* 0x000fc40000004100 */
[----:B------:R-:W-:Y:S01]  /*7180*/  FFMA.FTZ R13, R13, UR5, R18 ;  /* 0x000000050d0d7c23 */ /* 0x000fe20008010012 */
[----:B------:R-:W-:Y:S02]  /*7190*/  HADD2.F32 R42, -RZ, R42.H1_H1 ;  /* 0x3000002aff2a7230 */ /* 0x000fe40000004100 */
[----:B------:R-:W-:Y:S01]  /*71a0*/  FFMA.FTZ R16, R57, R12, -R16 ;  /* 0x0000000c39107223 */ /* 0x000fe20000010810 */
[----:B0-----:R-:W-:Y:S02]  /*71b0*/  IMAD R19, R2, UR8, R47 ;  /* 0x0000000802137c24 */ /* 0x001fe4000f8e022f */
[----:B------:R-:W-:Y:S01]  /*71c0*/  FADD.FTZ R24, R17, -UR9 ;  /* 0x8000000911187e21 */ /* 0x000fe20008010000 */
[----:B------:R-:W-:Y:S02]  /*71d0*/  FFMA.FTZ R20, R56, R43, -R13 ;  /* 0x0000002b38147223 */ /* 0x000fe4000001080d */
[----:B-1----:R-:W-:Y:S02]  /*71e0*/  ISETP.GE.U32.AND P0, PT, R19, UR14, PT ;  /* 0x0000000e13007c0c */ /* 0x002fe4000bf06070 */
[----:B------:R-:W-:-:S02]  /*71f0*/  SHF.R.S32.HI R22, RZ, 0x1f, R19 ;  /* 0x0000001fff167819 */ /* 0x000fc40000011413 */
[----:B------:R-:W-:Y:S02]  /*7200*/  IADD3 R21, PT, PT, R19, 0x20, RZ ;  /* 0x0000002013157810 */ /* 0x000fe40007ffe0ff */
        /* <DEDUP_REMOVED lines=19> */
.L_x_975:
[----:B------:R-:W-:Y:S05]  /*7340*/  BSYNC.RECONVERGENT B0 ;  /* 0x0000000000007941 */ /* 0x000fea0003800200 */
.L_x_974:
        /* <DEDUP_REMOVED lines=25> */
.L_x_976:
[----:B------:R-:W-:Y:S01]  /*74e0*/  FFMA.FTZ R13, R27, UR5, R18 ;  /* 0x000000051b0d7c23 */ /* 0x000fe20008010012 */
[----:B------:R-:W-:Y:S01]  /*74f0*/  BSSY.RECONVERGENT B0, `(.L_x_977) ;  /* 0x0000014000007945 */ /* 0x000fe20003800200 */
[----:B------:R-:W-:Y:S01]  /*7500*/  FFMA.FTZ R28, R57, R12, -R28 ;  /* 0x0000000c391c7223 */ /* 0x000fe2000001081c */
[C---:B------:R-:W-:Y:S01]  /*7510*/  IADD3 R25, PT, PT, R19.reuse, 0x40, RZ ;  /* 0x0000004013197810 */ /* 0x040fe20007ffe0ff */
[----:B------:R-:W-:Y:S01]  /*7520*/  FFMA.FTZ R41, R56, R41, -R13 ;  /* 0x0000002938297223 */ /* 0x000fe2000001080d */
[----:B------:R-:W-:Y:S01]  /*7530*/  IADD3 R23, PT, PT, R19, 0x60, RZ ;  /* 0x0000006013177810 */ /* 0x000fe20007ffe0ff */
        /* <DEDUP_REMOVED lines=15> */
.L_x_978:
[----:B------:R-:W-:Y:S05]  /*7630*/  BSYNC.RECONVERGENT B0 ;  /* 0x0000000000007941 */ /* 0x000fea0003800200 */
.L_x_977:
        /* <DEDUP_REMOVED lines=35> */
.L_x_979:
        /* <DEDUP_REMOVED lines=21> */
.L_x_981:
[----:B------:R-:W-:Y:S05]  /*79c0*/  BSYNC.RECONVERGENT B0 ;  /* 0x0000000000007941 */ /* 0x000fea0003800200 */
.L_x_980:
        /* <DEDUP_REMOVED lines=25> */
.L_x_982:
        /* <DEDUP_REMOVED lines=21> */
.L_x_984:
[----:B------:R-:W-:Y:S05]  /*7cb0*/  BSYNC.RECONVERGENT B0 ;  /* 0x0000000000007941 */ /* 0x000fea0003800200 */
.L_x_983:
[--C-:B0-----:R-:W-:Y:S01]  /*7cc0*/  HADD2.F32 R13, -RZ, R36.reuse.H0_H0 ;  /* 0x20000024ff0d7230 */ /* 0x101fe20000004100 */
[----:B------:R-:W-:Y:S01]  /*7cd0*/  ISETP.GE.U32.AND P0, PT, R25, UR14, PT ;  /* 0x0000000e19007c0c */ /* 0x000fe2000bf06070 */
[----:B------:R-:W-:Y:S01]  /*7ce0*/  HADD2.F32 R36, -RZ, R36.H1_H1 ;  /* 0x30000024ff247230 */ /* 0x000fe20000004100 */
[----:B------:R-:W-:Y:S01]  /*7cf0*/  ISETP.GE.U32.AND P1, PT, R21, UR14, PT ;  /* 0x0000000e15007c0c */ /* 0x000fe2000bf26070 */
[--C-:B------:R-:W-:Y:S02]  /*7d00*/  HADD2.F32 R16, -RZ, R35.reuse.H0_H0 ;  /* 0x20000023ff107230 */ /* 0x100fe40000004100 */
[----:B------:R-:W-:Y:S01]  /*7d10*/  FADD.FTZ R13, R13, -UR9 ;  /* 0x800000090d0d7e21 */ /* 0x000fe20008010000 */
[----:B------:R-:W-:Y:S01]  /*7d20*/  SHF.R.S32.HI R12, RZ, 0x1f, R25 ;  /* 0x0000001fff0c7819 */ /* 0x000fe20000011419 */
[----:B------:R-:W-:Y:S01]  /*7d30*/  HADD2.F32 R35, -RZ, R35.H1_H1 ;  /* 0x30000023ff237230 */ /* 0x000fe20000004100 */
[----:B------:R-:W-:Y:S01]  /*7d40*/  SHF.R.S32.HI R2, RZ, 0x1f, R21 ;  /* 0x0000001fff027819 */ /* 0x000fe20000011415 */
[----:B------:R-:W-:Y:S01]  /*7d50*/  FMUL.FTZ R17, R13, UR12 ;  /* 0x0000000c0d117c20 */ /* 0x000fe20008410000 */
[----:B------:R-:W-:Y:S01]  /*7d60*/  FADD.FTZ R13, R36, -UR9 ;  /* 0x80000009240d7e21 */ /* 0x000fe20008010000 */
[----:B------:R-:W-:Y:S01]  /*7d70*/  ISETP.GE.AND.EX P0, PT, R12, UR15, PT, P0 ;  /* 0x0000000f0c007c0c */ /* 0x000fe2000bf06300 */
[----:B------:R-:W-:Y:S01]  /*7d80*/  HADD2.F32 R29, -RZ, R34.H0_H0 ;  /* 0x20000022ff1d7230 */ /* 0x000fe20000004100 */
        /* <DEDUP_REMOVED lines=22> */
.L_x_985:
        /* <DEDUP_REMOVED lines=21> */
.L_x_987:
[----:B------:R-:W-:Y:S05]  /*8040*/  BSYNC.RECONVERGENT B0 ;  /* 0x0000000000007941 */ /* 0x000fea0003800200 */
.L_x_986:
[----:B------:R-:W-:Y:S01]  /*8050*/  FMUL.FTZ R29, R29, UR12 ;  /* 0x0000000c1d1d7c20 */ /* 0x000fe20008410000 */
[----:B------:R-:W-:Y:S01]  /*8060*/  FADD.FTZ R34, R34, -UR9 ;  /* 0x8000000922227e21 */ /* 0x000fe20008010000 */
[--C-:B------:R-:W-:Y:S02]  /*8070*/  HADD2.F32 R12, -RZ, R33.reuse.H0_H0 ;  /* 0x20000021ff0c7230 */ /* 0x100fe40000004100 */
[----:B------:R-:W-:Y:S02]  /*8080*/  HADD2.F32 R33, -RZ, R33.H1_H1 ;  /* 0x30000021ff217230 */ /* 0x000fe40000004100 */
[----:B------:R-:W-:Y:S01]  /*8090*/  FFMA.FTZ R28, R29, UR5, R18 ;  /* 0x000000051d1c7c23 */ /* 0x000fe20008010012 */
[----:B------:R-:W-:Y:S01]  /*80a0*/  FMUL.FTZ R27, R34, UR12 ;  /* 0x0000000c221b7c20 */ /* 0x000fe20008410000 */
[----:B------:R-:W-:Y:S06]  /*80b0*/  BRA.U !UP0, `(.L_x_988) ;  /* 0x0000000108487547 */ /* 0x000fec000b800000 */
[----:B0-----:R-:W-:Y:S01]  /*80c0*/  FFMA.FTZ R16, R56, R27, R59 ;  /* 0x0000001b38107223 */ /* 0x001fe2000001003b */
        /* <DEDUP_REMOVED lines=17> */
.L_x_988:
[----:B0-----:R-:W-:Y:S01]  /*81e0*/  FFMA.FTZ R13, R27, UR5, R18 ;  /* 0x000000051b0d7c23 */ /* 0x001fe20008010012 */
        /* <DEDUP_REMOVED lines=20> */
.L_x_990:
[----:B------:R-:W-:Y:S05]  /*8330*/  BSYNC.RECONVERGENT B0 ;  /* 0x0000000000007941 */ /* 0x000fea0003800200 */
.L_x_989:
[--C-:B------:R-:W-:Y:S01]  /*8340*/  HADD2.F32 R12, -RZ, R32.reuse.H0_H0 ;  /* 0x20000020ff0c7230 */ /* 0x100fe20000004100 */
[----:B------:R-:W-:Y:S01]  /*8350*/  ISETP.GE.U32.AND P0, PT, R22, UR14, PT ;  /* 0x0000000e16007c0c */ /* 0x000fe2000bf06070 */
[----:B------:R-:W-:Y:S01]  /*8360*/  HADD2.F32 R32, -RZ, R32.H1_H1 ;  /* 0x30000020ff207230 */ /* 0x000fe20000004100 */
[----:B------:R-:W-:Y:S01]  /*8370*/  ISETP.GE.U32.AND P1, PT, R20, UR14, PT ;  /* 0x0000000e14007c0c */ /* 0x000fe2000bf26070 */
[----:B------:R-:W-:Y:S02]  /*8380*/  HADD2.F32 R30, -RZ, R14.H0_H0 ;  /* 0x2000000eff1e7230 */ /* 0x000fe40000004100 */
[----:B0-----:R-:W-:Y:S01]  /*8390*/  FADD.FTZ R13, R12, -UR9 ;  /* 0x800000090c0d7e21 */ /* 0x001fe20008010000 */
        /* <DEDUP_REMOVED lines=29> */
.L_x_991:
        /* <DEDUP_REMOVED lines=21> */
.L_x_993:
[----:B------:R-:W-:Y:S05]  /*86c0*/  BSYNC.RECONVERGENT B0 ;  /* 0x0000000000007941 */ /* 0x000fea0003800200 */
.L_x_992:
        /* <DEDUP_REMOVED lines=25> */
.L_x_994:
        /* <DEDUP_REMOVED lines=8> */
[----:B------:R-:W-:Y:S01]  /*88e0*/  MOV R3, R67 ;  /* 0x0000004300037202 */ /* 0x000fe20000000f00 */
[----:B------:R-:W-:Y:S01]  /*88f0*/  FMUL.FTZ R16, R15, UR12 ;  /* 0x0000000c0f107c20 */ /* 0x000fe20008410000 */
[----:B------:R-:W1:Y:S01]  /*8900*/  LDCU.64 UR18, c[0x0][0x380] ;  /* 0x00007000ff1277ac */ /* 0x000e620008000a00 */
[----:B0-----:R-:W-:Y:S01]  /*8910*/  IMAD R17, R2, UR16, RZ ;  /* 0x0000001002117c24 */ /* 0x001fe2000f8e02ff */
[----:B------:R-:W-:-:S03]  /*8920*/  MOV R2, R64 ;  /* 0x0000004000027202 */ /* 0x000fc60000000f00 */
[----:B------:R-:W-:Y:S02]  /*8930*/  IMAD R21, R20, UR17, R17 ;  /* 0x0000001114157c24 */ /* 0x000fe4000f8e0211 */
[----:B------:R-:W-:Y:S01]  /*8940*/  FMUL.FTZ R17, R26, UR12 ;  /* 0x0000000c1a117c20 */ /* 0x000fe20008410000 */
[----:B------:R-:W-:-:S03]  /*8950*/  IMAD.WIDE.U32 R2, R20, UR16, R2 ;  /* 0x0000001014027c25 */ /* 0x000fc6000f8e0002 */
[----:B-1----:R-:W-:Y:S02]  /*8960*/  LEA R14, P0, R2, UR18, 0x1 ;  /* 0x00000012020e7c11 */ /* 0x002fe4000f8008ff */
[----:B------:R-:W-:Y:S02]  /*8970*/  IADD3 R21, PT, PT, R3, R21, RZ ;  /* 0x0000001503157210 */ /* 0x000fe40007ffe0ff */
[----:B------:R-:W-:Y:S02]  /*8980*/  F2FP.F16.F32.PACK_AB R3, R16, R17 ;  /* 0x000000111003723e */ /* 0x000fe400000000ff */
[----:B------:R-:W-:-:S05]  /*8990*/  LEA.HI.X R15, R2, UR19, R21, 0x1, P0 ;  /* 0x00000013020f7c11 */ /* 0x000fca00080f0c15 */
[----:B------:R0:W-:Y:S02]  /*89a0*/  STG.E desc[UR10][R14.64], R3 ;  /* 0x000000030e007986 */ /* 0x0001e4000c10190a */
.L_x_996:
[----:B------:R-:W-:Y:S05]  /*89b0*/  BSYNC.RECONVERGENT B0 ;  /* 0x0000000000007941 */ /* 0x000fea0003800200 */
.L_x_995:
        /* <DEDUP_REMOVED lines=35> */
.L_x_997:
        /* <DEDUP_REMOVED lines=21> */
.L_x_999:
[----:B------:R-:W-:Y:S05]  /*8d40*/  BSYNC.RECONVERGENT B0 ;  /* 0x0000000000007941 */ /* 0x000fea0003800200 */
.L_x_998:
        /* <DEDUP_REMOVED lines=25> */
.L_x_1000:
        /* <DEDUP_REMOVED lines=12> */
[----:B------:R-:W-:Y:S01]  /*8fa0*/  FMUL.FTZ R2, R13, UR12 ;  /* 0x0000000c0d027c20 */ /* 0x000fe20008410000 */
        /* <DEDUP_REMOVED lines=8> */
.L_x_1002:
[----:B------:R-:W-:Y:S05]  /*9030*/  BSYNC.RECONVERGENT B0 ;  /* 0x0000000000007941 */ /* 0x000fea0003800200 */
.L_x_1001:
        /* <DEDUP_REMOVED lines=35> */
.L_x_1003:
        /* <DEDUP_REMOVED lines=21> */
.L_x_1005:
[----:B------:R-:W-:Y:S05]  /*93c0*/  BSYNC.RECONVERGENT B0 ;  /* 0x0000000000007941 */ /* 0x000fea0003800200 */
.L_x_1004:
        /* <DEDUP_REMOVED lines=25> */
.L_x_1006:
        /* <DEDUP_REMOVED lines=21> */
.L_x_1008:
[----:B------:R-:W-:Y:S05]  /*96b0*/  BSYNC.RECONVERGENT B0 ;  /* 0x0000000000007941 */ /* 0x000fea0003800200 */
.L_x_1007:
        /* <DEDUP_REMOVED lines=35> */
.L_x_1009:
        /* <DEDUP_REMOVED lines=21> */
.L_x_1011:
[----:B------:R-:W-:Y:S05]  /*9a40*/  BSYNC.RECONVERGENT B0 ;  /* 0x0000000000007941 */ /* 0x000fea0003800200 */
.L_x_1010:
        /* <DEDUP_REMOVED lines=25> */
.L_x_1012:
        /* <DEDUP_REMOVED lines=21> */
.L_x_1014:
[----:B------:R-:W-:Y:S05]  /*9d30*/  BSYNC.RECONVERGENT B0 ;  /* 0x0000000000007941 */ /* 0x000fea0003800200 */
.L_x_1013:
[----:B------:R-:W-:Y:S01]  /*9d40*/  IADD3 R17, PT, PT, R19, 0x1c0, RZ ;  /* 0x000001c013117810 */ /* 0x000fe20007ffe0ff */
[----:B------:R-:W-:Y:S01]  /*9d50*/  FADD.FTZ R8, R8, -UR9 ;  /* 0x8000000908087e21 */ /* 0x000fe20008010000 */
[----:B------:R-:W-:Y:S01]  /*9d60*/  FADD.FTZ R52, R52, -UR9 ;  /* 0x8000000934347e21 */ /* 0x000fe20008010000 */
[--C-:B0-----:R-:W-:Y:S01]  /*9d70*/  HADD2.F32 R2, -RZ, R55.reuse.H0_H0 ;  /* 0x20000037ff027230 */ /* 0x101fe20000004100 */
[----:B------:R-:W-:Y:S01]  /*9d80*/  ISETP.GE.U32.AND P0, PT, R17, UR14, PT ;  /* 0x0000000e11007c0c */ /* 0x000fe2000bf06070 */
[--C-:B------:R-:W-:Y:S02]  /*9d90*/  HADD2.F32 R16, -RZ, R54.reuse.H0_H0 ;  /* 0x20000036ff107230 */ /* 0x100fe40000004100 */
        /* <DEDUP_REMOVED lines=25> */
.L_x_1015:
        /* <DEDUP_REMOVED lines=26> */
.L_x_1017:
[----:B------:R-:W-:Y:S05]  /*a0d0*/  BSYNC.RECONVERGENT B0 ;  /* 0x0000000000007941 */ /* 0x000fea0003800200 */
.L_x_1016:
        /* <DEDUP_REMOVED lines=24> */
.L_x_1018:
        /* <DEDUP_REMOVED lines=18> */
.L_x_1020:
[----:B------:R-:W-:Y:S05]  /*a380*/  BSYNC.RECONVERGENT B0 ;  /* 0x0000000000007941 */ /* 0x000fea0003800200 */
.L_x_1019:
[----:B------:R-:W1:Y:S01]  /*a390*/  LDCU UR5, c[0x0][0x410] ;  /* 0x00008200ff0577ac */ /* 0x000e620008000800 */
[----:B------:R-:W1:Y:S01]  /*a3a0*/  LDCU UR8, c[0x0][0x3e0] ;  /* 0x00007c00ff0877ac */ /* 0x000e620008000800 */
[----:B------:R-:W-:Y:S02]  /*a3b0*/  UIADD3 UR6, UPT, UPT, UR7, UR6, URZ ;  /* 0x0000000607067290 */ /* 0x000fe4000fffe0ff */
[----:B------:R-:W-:Y:S02]  /*a3c0*/  UIADD3 UR4, UPT, UPT, UR4, 0x1, URZ ;  /* 0x0000000104047890 */ /* 0x000fe4000fffe0ff */
[----:B-1----:R-:W-:-:S04]  /*a3d0*/  UIMAD UR5, UR5, UR8, URZ ;  /* 0x00000008050572a4 */ /* 0x002fc8000f8e02ff */
[----:B------:R-:W-:-:S09]  /*a3e0*/  UISETP.GE.AND UP0, UPT, UR6, UR5, UPT ;  /* 0x000000050600728c */ /* 0x000fd2000bf06270 */
[----:B------:R-:W-:Y:S05]  /*a3f0*/  BRA.U !UP0, `(.L_x_1021) ;  /* 0xffffff5d08547547 */ /* 0x000fea000b83ffff */
.L_x_954:
        /* <DEDUP_REMOVED lines=16> */
.L_x_1023:
[----:B------:R-:W-:Y:S05]  /*a500*/  BSYNC.RECONVERGENT B0 ;  /* 0x0000000000007941 */ /* 0x000fea0003800200 */
.L_x_1022:
        /* <DEDUP_REMOVED lines=11> */
.L_x_1025:
[----:B------:R-:W2:Y:S04]  /*a5c0*/  LDG.E.STRONG.GPU R5, desc[UR10][R2.64] ;  /* 0x0000000a02057981 */ /* 0x000ea8000c1ef900 */
[----:B--2---:R-:W-:Y:S01]  /*a5d0*/  CCTL.IVALL ;  /* 0x00000000ff00798f */ /* 0x004fe20002000000 */
[----:B------:R-:W-:Y:S05]  /*a5e0*/  YIELD ;  /* 0x0000000000007946 */ /* 0x000fea0003800000 */
[----:B------:R-:W-:-:S13]  /*a5f0*/  ISETP.NE.AND P0, PT, R5, R0, PT ;  /* 0x000000000500720c */ /* 0x000fda0003f05270 */
[----:B------:R-:W-:Y:S05]  /*a600*/  @P0 BRA `(.L_x_1025) ;  /* 0xfffffffc00ec0947 */ /* 0x000fea000383ffff */
.L_x_1024:
        /* <DEDUP_REMOVED lines=58> */
[----:B------:R-:W-:Y:S01]  /*a9b0*/  SHF.L.U32 R31, R11, 0x2, RZ ;  /* 0x000000020b1f7819 */ /* 0x000fe200000006ff */
[----:B------:R-:W-:Y:S01]  /*a9c0*/  UMOV UR4, URZ ;  /* 0x000000ff00047c82 */ /* 0x000fe20008000000 */
[----:B------:R-:W-:-:S02]  /*a9d0*/  SHF.L.U64.HI R33, R0, 0x2, R3 ;  /* 0x0000000200217819 */ /* 0x000fc40000010203 */
[----:B------:R-:W-:Y:S02]  /*a9e0*/  IADD3 R5, PT, PT, R7, UR4, RZ ;  /* 0x0000000407057c10 */ /* 0x000fe4000fffe0ff */
[----:B------:R-:W-:Y:S01]  /*a9f0*/  MOV R2, R6 ;  /* 0x0000000600027202 */ /* 0x000fe20000000f00 */
[----:B------:R-:W-:Y:S01]  /*aa00*/  IMAD.WIDE.U32 R6, R10, 0x4, RZ ;  /* 0x000000040a067825 */ /* 0x000fe200078e00ff */
[----:B0-----:R-:W-:Y:S02]  /*aa10*/  IADD3 R27, P1, PT, R22, UR6, RZ ;  /* 0x00000006161b7c10 */ /* 0x001fe4000ff3e0ff */
[----:B------:R-:W-:Y:S02]  /*aa20*/  SHF.L.U64.HI R29, R28, 0x2, R35 ;  /* 0x000000021c1d7819 */ /* 0x000fe40000010223 */
[----:B-1----:R-:W-:Y:S02]  /*aa30*/  IADD3 R24, P2, PT, R22, UR8, RZ ;  /* 0x0000000816187c10 */ /* 0x002fe4000ff5e0ff */
[----:B------:R-:W-:-:S02]  /*aa40*/  IADD3.X R26, PT, PT, R23, UR7, RZ, P1, !PT ;  /* 0x00000007171a7c10 */ /* 0x000fc40008ffe4ff */
[C---:B------:R-:W-:Y:S02]  /*aa50*/  IADD3.X R25, PT, PT, R23.reuse, UR9, RZ, P2, !PT ;  /* 0x0000000917197c10 */ /* 0x040fe400097fe4ff */
[----:B--2---:R-:W-:Y:S02]  /*aa60*/  IADD3 R22, P1, PT, R22, UR12, RZ ;  /* 0x0000000c16167c10 */ /* 0x004fe4000ff3e0ff */
[----:B------:R-:W-:Y:S02]  /*aa70*/  IADD3 R18, P2, PT, RZ, -R9, RZ ;  /* 0x80000009ff127210 */ /* 0x000fe40007f5e0ff */
[----:B------:R-:W-:Y:S02]  /*aa80*/  IADD3.X R23, PT, PT, R23, UR13, RZ, P1, !PT ;  /* 0x0000000d17177c10 */ /* 0x000fe40008ffe4ff */
[----:B------:R-:W-:Y:S02]  /*aa90*/  IADD3 R31, PT, PT, R7, R31, RZ ;  /* 0x0000001f071f7210 */ /* 0x000fe40007ffe0ff */
[----:B------:R-:W-:-:S07]  /*aaa0*/  IADD3.X R20, PT, PT, RZ, -0x1, RZ, P2, !PT ;  /* 0xffffffffff147810 */ /* 0x000fce00017fe4ff */
.L_x_1028:
        /* <DEDUP_REMOVED lines=31> */
.L_x_1027:
[----:B------:R-:W-:Y:S05]  /*aca0*/  BSYNC.RECONVERGENT B0 ;  /* 0x0000000000007941 */ /* 0x000fea0003800200 */
.L_x_1026:
        /* <DEDUP_REMOVED lines=10> */
.L_x_1029:
        /* <DEDUP_REMOVED lines=87> */
.L_x_1030:
        /* <DEDUP_REMOVED lines=12> */
.L_x_3426:


//--------------------- .text._Z35group_norm_nhwc_bwd_one_pass_kernelI11Fp16IOFp16WLi64ELi26ELi416EEv26Group_norm_nhwc_bwd_params --------------------------
	.section	.text._Z35group_norm_nhwc_bwd_one_pass_kernelI11Fp16IOFp16WLi64ELi26ELi416EEv26Group_norm_nhwc_bwd_params,"ax",@progbits
	.align	128
        .global         _Z35group_norm_nhwc_bwd_one_pass_kernelI11Fp16IOFp16WLi64ELi26ELi416EEv26Group_norm_nhwc_bwd_params
        .type           _Z35group_norm_nhwc_bwd_one_pass_kernelI11Fp16IOFp16WLi64ELi26ELi416EEv26Group_norm_nhwc_bwd_params,@function
        .size           _Z35group_norm_nhwc_bwd_one_pass_kernelI11Fp16IOFp16WLi64ELi26ELi416EEv26Group_norm_nhwc_bwd_params,(.L_x_3427 - _Z35group_norm_nhwc_bwd_one_pass_kernelI11Fp16IOFp16WLi64ELi26ELi416EEv26Group_norm_nhwc_bwd_params)
        .other          _Z35group_norm_nhwc_bwd_one_pass_kernelI11Fp16IOFp16WLi64ELi26ELi416EEv26Group_norm_nhwc_bwd_params,@"STO_CUDA_ENTRY STV_DEFAULT"
_Z35group_norm_nhwc_bwd_one_pass_kernelI11Fp16IOFp16WLi64ELi26ELi416EEv26Group_norm_nhwc_bwd_params:
.text._Z35group_norm_nhwc_bwd_one_pass_kernelI11Fp16IOFp16WLi64ELi26ELi416EEv26Group_norm_nhwc_bwd_params:
        /* <DEDUP_REMOVED lines=52> */
.L_x_1056:
        /* <DEDUP_REMOVED lines=110> */
[----:B---3--:R-:W-:Y:S02]  /*0a20*/  HADD2.F32 R6, -RZ, R18.H0_H0 ;  /* 0x20000012ff067230 */ /* 0x008fe40000004100 */
[----:B----4-:R-:W-:Y:S02]  /*0a30*/  HADD2.F32 R7, -RZ, R19.H0_H0 ;  /* 0x20000013ff077230 */ /* 0x010fe40000004100 */
[----:B------:R-:W-:Y:S02]  /*0a40*/  @P2 HADD2.F32 R25, -RZ, R21.H0_H0 ;  /* 0x20000015ff192230 */ /* 0x000fe40000004100 */
[----:B------:R-:W-:Y:S01]  /*0a50*/  @P2 HADD2.F32 R22, -RZ, R20.H0_H0 ;  /* 0x20000014ff162230 */ /* 0x000fe20000004100 */
        /* <DEDUP_REMOVED lines=38> */
.L_x_1032:
        /* <DEDUP_REMOVED lines=72> */
.L_x_1033:
        /* <DEDUP_REMOVED lines=36> */
.L_x_1035:
[----:B------:R-:W-:Y:S05]  /*1380*/  BSYNC.RECONVERGENT B0 ;  /* 0x0000000000007941 */ /* 0x000fea0003800200 */
.L_x_1034:
        /* <DEDUP_REMOVED lines=37> */
.L_x_1037:
[----:B------:R-:W-:Y:S05]  /*15e0*/  BSYNC.RECONVERGENT B0 ;  /* 0x0000000000007941 */ /* 0x000fea0003800200 */
.L_x_1036:
        /* <DEDUP_REMOVED lines=158> */
.L_x_1039:
[----:B------:R-:W-:Y:S05]  /*1fd0*/  BSYNC.RECONVERGENT B0 ;  /* 0x0000000000007941 */ /* 0x000fea0003800200 */
.L_x_1038:
        /* <DEDUP_REMOVED lines=29> */
.L_x_1041:
[----:B------:R-:W-:Y:S05]  /*21b0*/  BSYNC.RECONVERGENT B0 ;  /* 0x0000000000007941 */ /* 0x000fea0003800200 */
.L_x_1040:
        /* <DEDUP_REMOVED lines=29> */
.L_x_1044:
[----:B------:R-:W4:Y:S04]  /*2390*/  LDG.E.STRONG.GPU R4, desc[UR26][R10.64] ;  /* 0x0000001a0a047981 */ /* 0x000f28000c1ef900 */
[----:B----4-:R-:W-:Y:S01]  /*23a0*/  CCTL.IVALL ;  /* 0x00000000ff00798f */ /* 0x010fe20002000000 */
[----:B------:R-:W-:Y:S05]  /*23b0*/  YIELD ;  /* 0x0000000000007946 */ /* 0x000fea0003800000 */
[----:B------:R-:W-:-:S13]  /*23c0*/  ISETP.NE.AND P1, PT, R4, R15, PT ;  /* 0x0000000f0400720c */ /* 0x000fda0003f25270 */
[----:B------:R-:W-:Y:S05]  /*23d0*/  @P1 BRA `(.L_x_1044) ;  /* 0xfffffffc00ec1947 */ /* 0x000fea000383ffff */
.L_x_1043:
        /* <DEDUP_REMOVED lines=14> */
.L_x_1046:
        /* <DEDUP_REMOVED lines=84> */
.L_x_1045:
        /* <DEDUP_REMOVED lines=40> */
.L_x_1047:
        /* <DEDUP_REMOVED lines=22> */
.L_x_1048:
        /* <DEDUP_REMOVED lines=11> */
.L_x_1049:
[----:B------:R-:W-:Y:S05]  /*2e90*/  BSYNC.RECONVERGENT B0 ;  /* 0x0000000000007941 */ /* 0x000fea0003800200 */
.L_x_1042:
        /* <DEDUP_REMOVED lines=40> */
.L_x_1050:
        /* <DEDUP_REMOVED lines=20> */
.L_x_1052:
[----:B------:R-:W-:Y:S05]  /*3260*/  BSYNC.RECONVERGENT B0 ;  /* 0x0000000000007941 */ /* 0x000fea0003800200 */
.L_x_1051:
        /* <DEDUP_REMOVED lines=24> */
.L_x_1053:
        /* <DEDUP_REMOVED lines=22> */
.L_x_1055:
[----:B------:R-:W-:Y:S05]  /*3550*/  BSYNC.RECONVERGENT B0 ;  /* 0x0000000000007941 */ /* 0x000fea0003800200 */
.L_x_1054:
[----:B------:R-:W-:Y:S02]  /*3560*/  UIADD3 UR17, UPT, UPT, UR29, UR17, URZ ;  /* 0x000000111d117290 */ /* 0x000fe4000fffe0ff */
[----:B------:R-:W-:Y:S02]  /*3570*/  UIADD3 UR4, UPT, UPT, UR4, 0x1, URZ ;  /* 0x0000000104047890 */ /* 0x000fe4000fffe0ff */
[----:B------:R-:W-:-:S09]  /*3580*/  UISETP.GE.AND UP1, UPT, UR17, UR8, UPT ;  /* 0x000000081100728c */ /* 0x000fd2000bf26270 */
[----:B------:R-:W-:Y:S05]  /*3590*/  BRA.U !UP1, `(.L_x_1056) ;  /* 0xffffffcd09687547 */ /* 0x000fea000b83ffff */
.L_x_1031:
        /* <DEDUP_REMOVED lines=19> */
.L_x_1058:
[----:B------:R-:W-:Y:S05]  /*36d0*/  BSYNC.RECONVERGENT B0 ;  /* 0x0000000000007941 */ /* 0x000fea0003800200 */
.L_x_1057:
[----:B------:R-:W-:Y:S05]  /*36e0*/  @P0 EXIT ;  /* 0x000000000000094d */ /* 0x000fea0003800000 */
[----:B------:R-:W-:Y:S05]  /*36f0*/  @P2 BRA `(.L_x_1059) ;  /* 0x0000000000202947 */ /* 0x000fea0003800000 */
[----:B------:R-:W-:-:S05]  /*3700*/  IMAD R0, R4, R7, RZ ;  /* 0x0000000704007224 */ /* 0x000fca00078e02ff */
[----:B------:R-:W-:-:S13]  /*3710*/  ISETP.NE.AND P0, PT, R0, -0x1, PT ;  /* 0xffffffff0000780c */ /* 0x000fda0003f05270 */
[----:B------:R-:W-:Y:S05]  /*3720*/  @!P0 BRA `(.L_x_1059) ;  /* 0x0000000000148947 */ /* 0x000fea0003800000 */
.L_x_1060:
[----:B-1----:R-:W4:Y:S04]  /*3730*/  LDG.E.STRONG.GPU R5, desc[UR26][R2.64] ;  /* 0x0000001a02057981 */ /* 0x002f28000c1ef900 */
[----:B----4-:R-:W-:Y:S01]  /*3740*/  CCTL.IVALL ;  /* 0x00000000ff00798f */ /* 0x010fe20002000000 */
[----:B------:R-:W-:Y:S05]  /*3750*/  YIELD ;  /* 0x0000000000007946 */ /* 0x000fea0003800000 */
[----:B------:R-:W-:-:S13]  /*3760*/  ISETP.NE.AND P0, PT, R5, R0, PT ;  /* 0x000000000500720c */ /* 0x000fda0003f05270 */
[----:B------:R-:W-:Y:S05]  /*3770*/  @P0 BRA `(.L_x_1060) ;  /* 0xfffffffc00ec0947 */ /* 0x000fea000383ffff */
.L_x_1059:
        /* <DEDUP_REMOVED lines=74> */
.L_x_1063:
        /* <DEDUP_REMOVED lines=20> */
[----:B--2---:R-:W-:Y:S02]  /*3d60*/  F2FP.F16.F32.PACK_AB R21, R9, R10 ;  /* 0x0000000a0915723e */ /* 0x004fe400000000ff */
[----:B------:R-:W-:-:S02]  /*3d70*/  MOV R9, R25 ;  /* 0x0000001900097202 */ /* 0x000fc40000000f00 */
[----:B------:R-:W-:Y:S02]  /*3d80*/  MOV R10, R24 ;  /* 0x00000018000a7202 */ /* 0x000fe40000000f00 */
[----:B----4-:R-:W-:-:S05]  /*3d90*/  F2FP.F16.F32.PACK_AB R19, R13, R16 ;  /* 0x000000100d13723e */ /* 0x010fca00000000ff */
[----:B------:R1:W-:Y:S04]  /*3da0*/  STG.E desc[UR26][R8.64], R19 ;  /* 0x0000001308007986 */ /* 0x0003e8000c10191a */
[----:B------:R1:W-:Y:S01]  /*3db0*/  STG.E desc[UR26][R10.64], R21 ;  /* 0x000000150a007986 */ /* 0x0003e2000c10191a */
[----:B------:R-:W-:Y:S02]  /*3dc0*/  IADD3 R24, P3, PT, R24, 0x680, RZ ;  /* 0x0000068018187810 */ /* 0x000fe40007f7e0ff */
[----:B------:R-:W-:Y:S02]  /*3dd0*/  IADD3.X R25, PT, PT, RZ, R25, RZ, P4, !PT ;  /* 0x00000019ff197210 */ /* 0x000fe400027fe4ff */
[----:B------:R-:W-:Y:S01]  /*3de0*/  IADD3.X R27, PT, PT, RZ, R27, RZ, P3, !PT ;  /* 0x0000001bff1b7210 */ /* 0x000fe20001ffe4ff */
[----:B------:R-:W-:Y:S08]  /*3df0*/  @P1 BRA `(.L_x_1063) ;  /* 0xfffffffc00881947 */ /* 0x000ff0000383ffff */
.L_x_1062:
[----:B------:R-:W-:Y:S05]  /*3e00*/  BSYNC.RECONVERGENT B0 ;  /* 0x0000000000007941 */ /* 0x000fea0003800200 */
.L_x_1061:
        /* <DEDUP_REMOVED lines=10> */
.L_x_1064:
        /* <DEDUP_REMOVED lines=24> */
[----:B-----5:R-:W-:Y:S02]  /*4030*/  F2FP.F16.F32.PACK_AB R11, R14, R11 ;  /* 0x0000000b0e0b723e */ /* 0x020fe400000000ff */
[----:B------:R-:W-:Y:S02]  /*4040*/  IADD3 R14, P1, PT, R12, R4, RZ ;  /* 0x000000040c0e7210 */ /* 0x000fe40007f3e0ff */
[----:B------:R-:W-:-:S02]  /*4050*/  F2FP.F16.F32.PACK_AB R29, R19, R16 ;  /* 0x00000010131d723e */ /* 0x000fc400000000ff */
        /* <DEDUP_REMOVED lines=60> */
.L_x_1065:
        /* <DEDUP_REMOVED lines=14> */
.L_x_3427:


//--------------------- .text._Z35group_norm_nhwc_bwd_one_pass_kernelI11Fp16IOFp16WLi128ELi26ELi416EEv26Group_norm_nhwc_bwd_params --------------------------
	.section	.text._Z35group_norm_nhwc_bwd_one_pass_kernelI11Fp16IOFp16WLi128ELi26ELi416EEv26Group_norm_nhwc_bwd_params,"ax",@progbits
	.align	128
        .global         _Z35group_norm_nhwc_bwd_one_pass_kernelI11Fp16IOFp16WLi128ELi26ELi416EEv26Group_norm_nhwc_bwd_params
        .type           _Z35group_norm_nhwc_bwd_one_pass_kernelI11Fp16IOFp16WLi128ELi26ELi416EEv26Group_norm_nhwc_bwd_params,@function
        .size           _Z35group_norm_nhwc_bwd_one_pass_kernelI11Fp16IOFp16WLi128ELi26ELi416EEv26Group_norm_nhwc_bwd_params,(.L_x_3428 - _Z35group_norm_nhwc_bwd_one_pass_kernelI11Fp16IOFp16WLi128ELi26ELi416EEv26Group_norm_nhwc_bwd_params)
        .other          _Z35group_norm_nhwc_bwd_one_pass_kernelI11Fp16IOFp16WLi128ELi26ELi416EEv26Group_norm_nhwc_bwd_params,@"STO_CUDA_ENTRY STV_DEFAULT"
_Z35group_norm_nhwc_bwd_one_pass_kernelI11Fp16IOFp16WLi128ELi26ELi416EEv26Group_norm_nhwc_bwd_params:
.text._Z35group_norm_nhwc_bwd_one_pass_kernelI11Fp16IOFp16WLi128ELi26ELi416EEv26Group_norm_nhwc_bwd_params:
        /* <DEDUP_REMOVED lines=24> */
.L_x_1097:
        /* <DEDUP_REMOVED lines=158> */
[----:B--2---:R-:W-:Y:S02]  /*0b60*/  @P4 HADD2.F32 R27, -RZ, R5.H0_H0 ;  /* 0x20000005ff1b4230 */ /* 0x004fe40000004100 */
[----:B---3--:R-:W-:Y:S02]  /*0b70*/  @P4 HADD2.F32 R26, -RZ, R6.H0_H0 ;  /* 0x20000006ff1a4230 */ /* 0x008fe40000004100 */
[----:B----4-:R-:W-:Y:S02]  /*0b80*/  HADD2.F32 R5, -RZ, R14.H0_H0 ;  /* 0x2000000eff057230 */ /* 0x010fe40000004100 */
[----:B------:R-:W-:Y:S01]  /*0b90*/  HADD2.F32 R6, -RZ, R15.H0_H0 ;  /* 0x2000000fff067230 */ /* 0x000fe20000004100 */
        /* <DEDUP_REMOVED lines=74> */
.L_x_1067:
        /* <DEDUP_REMOVED lines=144> */
.L_x_1068:
        /* <DEDUP_REMOVED lines=45> */
.L_x_1070:
[----:B------:R-:W-:Y:S05]  /*1c10*/  BSYNC.RECONVERGENT B0 ;  /* 0x0000000000007941 */ /* 0x000fea0003800200 */
.L_x_1069:
        /* <DEDUP_REMOVED lines=35> */
.L_x_1072:
[----:B------:R-:W-:Y:S05]  /*1e50*/  BSYNC.RECONVERGENT B0 ;  /* 0x0000000000007941 */ /* 0x000fea0003800200 */
.L_x_1071:
        /* <DEDUP_REMOVED lines=158> */
.L_x_1074:
[----:B------:R-:W-:Y:S05]  /*2840*/  BSYNC.RECONVERGENT B0 ;  /* 0x0000000000007941 */ /* 0x000fea0003800200 */
.L_x_1073:
        /* <DEDUP_REMOVED lines=31> */
.L_x_1076:
[----:B------:R-:W-:Y:S05]  /*2a40*/  BSYNC.RECONVERGENT B0 ;  /* 0x0000000000007941 */ /* 0x000fea0003800200 */
.L_x_1075:
        /* <DEDUP_REMOVED lines=24> */
.L_x_1079:
[----:B----4-:R-:W3:Y:S04]  /*2bd0*/  LDG.E.STRONG.GPU R10, desc[UR6][R8.64] ;  /* 0x00000006080a7981 */ /* 0x010ee8000c1ef900 */
[----:B---3--:R-:W-:Y:S01]  /*2be0*/  CCTL.IVALL ;  /* 0x00000000ff00798f */ /* 0x008fe20002000000 */
[----:B------:R-:W-:Y:S05]  /*2bf0*/  YIELD ;  /* 0x0000000000007946 */ /* 0x000fea0003800000 */
[----:B------:R-:W-:-:S13]  /*2c00*/  ISETP.NE.AND P0, PT, R10, R15, PT ;  /* 0x0000000f0a00720c */ /* 0x000fda0003f05270 */
[----:B------:R-:W-:Y:S05]  /*2c10*/  @P0 BRA `(.L_x_1079) ;  /* 0xfffffffc00ec0947 */ /* 0x000fea000383ffff */
.L_x_1078:
        /* <DEDUP_REMOVED lines=15> */
.L_x_1081:
        /* <DEDUP_REMOVED lines=60> */
.L_x_1080:
        /* <DEDUP_REMOVED lines=34> */
.L_x_1082:
        /* <DEDUP_REMOVED lines=18> */
.L_x_1083:
        /* <DEDUP_REMOVED lines=9> */
.L_x_1084:
[----:B------:R-:W-:Y:S05]  /*34a0*/  BSYNC.RECONVERGENT B0 ;  /* 0x0000000000007941 */ /* 0x000fea0003800200 */
.L_x_1077:
        /* <DEDUP_REMOVED lines=45> */
.L_x_1085:
        /* <DEDUP_REMOVED lines=21> */
.L_x_1087:
[----:B------:R-:W-:Y:S05]  /*38d0*/  BSYNC.RECONVERGENT B0 ;  /* 0x0000000000007941 */ /* 0x000fea0003800200 */
.L_x_1086:
        /* <DEDUP_REMOVED lines=53> */
.L_x_1088:
        /* <DEDUP_REMOVED lines=18> */
.L_x_1090:
[----:B------:R-:W-:Y:S05]  /*3d50*/  BSYNC.RECONVERGENT B0 ;  /* 0x0000000000007941 */ /* 0x000fea0003800200 */
.L_x_1089:
        /* <DEDUP_REMOVED lines=21> */
.L_x_1091:
        /* <DEDUP_REMOVED lines=18> */
.L_x_1093:
[----:B------:R-:W-:Y:S05]  /*3fd0*/  BSYNC.RECONVERGENT B0 ;  /* 0x0000000000007941 */ /* 0x000fea0003800200 */
.L_x_1092:
        /* <DEDUP_REMOVED lines=22> */
.L_x_1094:
        /* <DEDUP_REMOVED lines=18> */
.L_x_1096:
[----:B------:R-:W-:Y:S05]  /*4260*/  BSYNC.RECONVERGENT B0 ;  /* 0x0000000000007941 */ /* 0x000fea0003800200 */
.L_x_1095:
[----:B------:R-:W1:Y:S01]  /*4270*/  LDCU UR4, c[0x0][0x410] ;  /* 0x00008200ff0477ac */ /* 0x000e620008000800 */
[----:B------:R-:W-:Y:S02]  /*4280*/  IADD3 R36, PT, PT, R3, R36, RZ ;  /* 0x0000002403247210 */ /* 0x000fe40007ffe0ff */
[----:B------:R-:W-:Y:S01]  /*4290*/  IADD3 R37, PT, PT, R37, 0x1, RZ ;  /* 0x0000000125257810 */ /* 0x000fe20007ffe0ff */
[----:B------:R-:W1:Y:S02]  /*42a0*/  LDCU UR5, c[0x0][0x3e0] ;  /* 0x00007c00ff0577ac */ /* 0x000e640008000800 */
[----:B-1----:R-:W-:-:S06]  /*42b0*/  UIMAD UR4, UR4, UR5, URZ ;  /* 0x00000005040472a4 */ /* 0x002fcc000f8e02ff */
[----:B------:R-:W-:-:S13]  /*42c0*/  ISETP.GE.AND P0, PT, R36, UR4, PT ;  /* 0x0000000424007c0c */ /* 0x000fda000bf06270 */
[----:B------:R-:W-:Y:S05]  /*42d0*/  @!P0 BRA `(.L_x_1097) ;  /* 0xffffffbc00a88947 */ /* 0x000fea000383ffff */
.L_x_1066:
        /* <DEDUP_REMOVED lines=19> */
.L_x_1099:
[----:B------:R-:W-:Y:S05]  /*4410*/  BSYNC.RECONVERGENT B0 ;  /* 0x0000000000007941 */ /* 0x000fea0003800200 */
.L_x_1098:
[----:B------:R-:W-:Y:S05]  /*4420*/  @P0 EXIT ;  /* 0x000000000000094d */ /* 0x000fea0003800000 */
[----:B------:R-:W-:Y:S05]  /*4430*/  @P2 BRA `(.L_x_1100) ;  /* 0x0000000000202947 */ /* 0x000fea0003800000 */
[----:B------:R-:W-:-:S05]  /*4440*/  IMAD R0, R4, R9, RZ ;  /* 0x0000000904007224 */ /* 0x000fca00078e02ff */
[----:B------:R-:W-:-:S13]  /*4450*/  ISETP.NE.AND P0, PT, R0, -0x1, PT ;  /* 0xffffffff0000780c */ /* 0x000fda0003f05270 */
[----:B------:R-:W-:Y:S05]  /*4460*/  @!P0 BRA `(.L_x_1100) ;  /* 0x0000000000148947 */ /* 0x000fea0003800000 */
.L_x_1101:
[----:B0-----:R-:W2:Y:S04]  /*4470*/  LDG.E.STRONG.GPU R5, desc[UR6][R2.64] ;  /* 0x0000000602057981 */ /* 0x001ea8000c1ef900 */
[----:B--2---:R-:W-:Y:S01]  /*4480*/  CCTL.IVALL ;  /* 0x00000000ff00798f */ /* 0x004fe20002000000 */
[----:B------:R-:W-:Y:S05]  /*4490*/  YIELD ;  /* 0x0000000000007946 */ /* 0x000fea0003800000 */
[----:B------:R-:W-:-:S13]  /*44a0*/  ISETP.NE.AND P0, PT, R5, R0, PT ;  /* 0x000000000500720c */ /* 0x000fda0003f05270 */
[----:B------:R-:W-:Y:S05]  /*44b0*/  @P0 BRA `(.L_x_1101) ;  /* 0xfffffffc00ec0947 */ /* 0x000fea000383ffff */
.L_x_1100:
        /* <DEDUP_REMOVED lines=74> */
.L_x_1104:
        /* <DEDUP_REMOVED lines=29> */
.L_x_1103:
[----:B------:R-:W-:Y:S05]  /*4b30*/  BSYNC.RECONVERGENT B0 ;  /* 0x0000000000007941 */ /* 0x000fea0003800200 */
.L_x_1102:
        /* <DEDUP_REMOVED lines=10> */
.L_x_1105:
        /* <DEDUP_REMOVED lines=87> */
.L_x_1106:
        /* <DEDUP_REMOVED lines=11> */
.L_x_3428:


//--------------------- .text._Z35group_norm_nhwc_bwd_one_pass_kernelI11Fp16IOFp16WLi256ELi26ELi416EEv26Group_norm_nhwc_bwd_params --------------------------
	.section	.text._Z35group_norm_nhwc_bwd_one_pass_kernelI11Fp16IOFp16WLi256ELi26ELi416EEv26Group_norm_nhwc_bwd_params,"ax",@progbits
	.align	128
        .global         _Z35group_norm_nhwc_bwd_one_pass_kernelI11Fp16IOFp16WLi256ELi26ELi416EEv26Group_norm_nhwc_bwd_params
        .type           _Z35group_norm_nhwc_bwd_one_pass_kernelI11Fp16IOFp16WLi256ELi26ELi416EEv26Group_norm_nhwc_bwd_params,@function
        .size           _Z35group_norm_nhwc_bwd_one_pass_kernelI11Fp16IOFp16WLi256ELi26ELi416EEv26Group_norm_nhwc_bwd_params,(.L_x_3429 - _Z35group_norm_nhwc_bwd_one_pass_kernelI11Fp16IOFp16WLi256ELi26ELi416EEv26Group_norm_nhwc_bwd_params)
        .other          _Z35group_norm_nhwc_bwd_one_pass_kernelI11Fp16IOFp16WLi256ELi26ELi416EEv26Group_norm_nhwc_bwd_params,@"STO_CUDA_ENTRY STV_DEFAULT"
_Z35group_norm_nhwc_bwd_one_pass_kernelI11Fp16IOFp16WLi256ELi26ELi416EEv26Group_norm_nhwc_bwd_params:
.text._Z35group_norm_nhwc_bwd_one_pass_kernelI11Fp16IOFp16WLi256ELi26ELi416EEv26Group_norm_nhwc_bwd_params:
        /* <DEDUP_REMOVED lines=49> */
.L_x_1150:
        /* <DEDUP_REMOVED lines=237> */
[----:B--2---:R-:W-:Y:S02]  /*11e0*/  HADD2.F32 R59, -RZ, R59.H0_H0 ;  /* 0x2000003bff3b7230 */ /* 0x004fe40000004100 */
[----:B---3--:R-:W-:Y:S02]  /*11f0*/  @P4 HADD2.F32 R61, -RZ, R18.H0_H0 ;  /* 0x20000012ff3d4230 */ /* 0x008fe40000004100 */
[----:B----4-:R-:W-:Y:S02]  /*1200*/  @P4 HADD2.F32 R60, -RZ, R17.H0_H0 ;  /* 0x20000011ff3c4230 */ /* 0x010fe40000004100 */
[----:B------:R-:W-:Y:S01]  /*1210*/  HADD2.F32 R58, -RZ, R58.H0_H0 ;  /* 0x2000003aff3a7230 */ /* 0x000fe20000004100 */
        /* <DEDUP_REMOVED lines=146> */
.L_x_1108:
        /* <DEDUP_REMOVED lines=288> */
.L_x_1109:
        /* <DEDUP_REMOVED lines=36> */
.L_x_1111:
[----:B------:R-:W-:Y:S05]  /*2f80*/  BSYNC.RECONVERGENT B0 ;  /* 0x0000000000007941 */ /* 0x000fea0003800200 */
.L_x_1110:
        /* <DEDUP_REMOVED lines=37> */
.L_x_1113:
[----:B------:R-:W-:Y:S05]  /*31e0*/  BSYNC.RECONVERGENT B0 ;  /* 0x0000000000007941 */ /* 0x000fea0003800200 */
.L_x_1112:
        /* <DEDUP_REMOVED lines=158> */
.L_x_1115:
[----:B------:R-:W-:Y:S05]  /*3bd0*/  BSYNC.RECONVERGENT B0 ;  /* 0x0000000000007941 */ /* 0x000fea0003800200 */
.L_x_1114:
        /* <DEDUP_REMOVED lines=29> */
.L_x_1117:
[----:B------:R-:W-:Y:S05]  /*3db0*/  BSYNC.RECONVERGENT B0 ;  /* 0x0000000000007941 */ /* 0x000fea0003800200 */
.L_x_1116:
        /* <DEDUP_REMOVED lines=23> */
.L_x_1120:
[----:B-1----:R-:W4:Y:S04]  /*3f30*/  LDG.E.STRONG.GPU R18, desc[UR8][R16.64] ;  /* 0x0000000810127981 */ /* 0x002f28000c1ef900 */
[----:B----4-:R-:W-:Y:S01]  /*3f40*/  CCTL.IVALL ;  /* 0x00000000ff00798f */ /* 0x010fe20002000000 */
[----:B------:R-:W-:Y:S05]  /*3f50*/  YIELD ;  /* 0x0000000000007946 */ /* 0x000fea0003800000 */
[----:B------:R-:W-:-:S13]  /*3f60*/  ISETP.NE.AND P1, PT, R18, R23, PT ;  /* 0x000000171200720c */ /* 0x000fda0003f25270 */
[----:B------:R-:W-:Y:S05]  /*3f70*/  @P1 BRA `(.L_x_1120) ;  /* 0xfffffffc00ec1947 */ /* 0x000fea000383ffff */
.L_x_1119:
        /* <DEDUP_REMOVED lines=14> */
.L_x_1122:
        /* <DEDUP_REMOVED lines=60> */
.L_x_1121:
        /* <DEDUP_REMOVED lines=34> */
.L_x_1123:
        /* <DEDUP_REMOVED lines=18> */
.L_x_1124:
        /* <DEDUP_REMOVED lines=9> */
.L_x_1125:
[----:B------:R-:W-:Y:S05]  /*47f0*/  BSYNC.RECONVERGENT B0 ;  /* 0x0000000000007941 */ /* 0x000fea0003800200 */
.L_x_1118:
        /* <DEDUP_REMOVED lines=43> */
.L_x_1126:
        /* <DEDUP_REMOVED lines=21> */
.L_x_1128:
[----:B------:R-:W-:Y:S05]  /*4c00*/  BSYNC.RECONVERGENT B0 ;  /* 0x0000000000007941 */ /* 0x000fea0003800200 */
.L_x_1127:
        /* <DEDUP_REMOVED lines=27> */
.L_x_1129:
        /* <DEDUP_REMOVED lines=21> */
.L_x_1131:
[----:B------:R-:W-:Y:S05]  /*4f10*/  BSYNC.RECONVERGENT B0 ;  /* 0x0000000000007941 */ /* 0x000fea0003800200 */
.L_x_1130:
        /* <DEDUP_REMOVED lines=69> */
.L_x_1132:
        /* <DEDUP_REMOVED lines=30> */
.L_x_1134:
[----:B------:R-:W-:Y:S05]  /*5550*/  BSYNC.RECONVERGENT B0 ;  /* 0x0000000000007941 */ /* 0x000fea0003800200 */
.L_x_1133:
        /* <DEDUP_REMOVED lines=21> */
.L_x_1135:
        /* <DEDUP_REMOVED lines=18> */
.L_x_1137:
[----:B------:R-:W-:Y:S05]  /*57d0*/  BSYNC.RECONVERGENT B0 ;  /* 0x0000000000007941 */ /* 0x000fea0003800200 */
.L_x_1136:
        /* <DEDUP_REMOVED lines=21> */
.L_x_1138:
        /* <DEDUP_REMOVED lines=18> */
.L_x_1140:
[----:B------:R-:W-:Y:S05]  /*5a50*/  BSYNC.RECONVERGENT B0 ;  /* 0x0000000000007941 */ /* 0x000fea0003800200 */
.L_x_1139:
        /* <DEDUP_REMOVED lines=21> */
.L_x_1141:
        /* <DEDUP_REMOVED lines=18> */
.L_x_1143:
[----:B------:R-:W-:Y:S05]  /*5cd0*/  BSYNC.RECONVERGENT B0 ;  /* 0x0000000000007941 */ /* 0x000fea0003800200 */
.L_x_1142:
        /* <DEDUP_REMOVED lines=21> */
.L_x_1144:
        /* <DEDUP_REMOVED lines=18> */
.L_x_1146:
[----:B------:R-:W-:Y:S05]  /*5f50*/  BSYNC.RECONVERGENT B0 ;  /* 0x0000000000007941 */ /* 0x000fea0003800200 */
.L_x_1145:
        /* <DEDUP_REMOVED lines=21> */
.L_x_1147:
        /* <DEDUP_REMOVED lines=18> */
.L_x_1149:
[----:B------:R-:W-:Y:S05]  /*61d0*/  BSYNC.RECONVERGENT B0 ;  /* 0x0000000000007941 */ /* 0x000fea0003800200 */
.L_x_1148:
[----:B------:R-:W-:Y:S02]  /*61e0*/  IADD3 R35, PT, PT, R3, R35, RZ ;  /* 0x0000002303237210 */ /* 0x000fe40007ffe0ff */
[----:B------:R-:W-:Y:S02]  /*61f0*/  IADD3 R36, PT, PT, R36, 0x1, RZ ;  /* 0x0000000124247810 */ /* 0x000fe40007ffe0ff */
[----:B------:R-:W-:-:S13]  /*6200*/  ISETP.GE.AND P0, PT, R35, UR4, PT ;  /* 0x0000000423007c0c */ /* 0x000fda000bf06270 */
[----:B------:R-:W-:Y:S05]  /*6210*/  @!P0 BRA `(.L_x_1150) ;  /* 0xffffffa0003c8947 */ /* 0x000fea000383ffff */
.L_x_1107:
        /* <DEDUP_REMOVED lines=19> */
.L_x_1152:
[----:B------:R-:W-:Y:S05]  /*6350*/  BSYNC.RECONVERGENT B0 ;  /* 0x0000000000007941 */ /* 0x000fea0003800200 */
.L_x_1151:
[----:B------:R-:W-:Y:S05]  /*6360*/  @P0 EXIT ;  /* 0x000000000000094d */ /* 0x000fea0003800000 */
[----:B------:R-:W-:Y:S05]  /*6370*/  @P2 BRA `(.L_x_1153) ;  /* 0x0000000000202947 */ /* 0x000fea0003800000 */
[----:B------:R-:W-:-:S05]  /*6380*/  IMAD R0, R6, R7, RZ ;  /* 0x0000000706007224 */ /* 0x000fca00078e02ff */
[----:B------:R-:W-:-:S13]  /*6390*/  ISETP.NE.AND P0, PT, R0, -0x1, PT ;  /* 0xffffffff0000780c */ /* 0x000fda0003f05270 */
[----:B------:R-:W-:Y:S05]  /*63a0*/  @!P0 BRA `(.L_x_1153) ;  /* 0x0000000000148947 */ /* 0x000fea0003800000 */
.L_x_1154:
[----:B0-----:R-:W5:Y:S04]  /*63b0*/  LDG.E.STRONG.GPU R3, desc[UR8][R4.64] ;  /* 0x0000000804037981 */ /* 0x001f68000c1ef900 */
[----:B-----5:R-:W-:Y:S01]  /*63c0*/  CCTL.IVALL ;  /* 0x00000000ff00798f */ /* 0x020fe20002000000 */
[----:B------:R-:W-:Y:S05]  /*63d0*/  YIELD ;  /* 0x0000000000007946 */ /* 0x000fea0003800000 */
[----:B------:R-:W-:-:S13]  /*63e0*/  ISETP.NE.AND P0, PT, R3, R0, PT ;  /* 0x000000000300720c */ /* 0x000fda0003f05270 */
[----:B------:R-:W-:Y:S05]  /*63f0*/  @P0 BRA `(.L_x_1154) ;  /* 0xfffffffc00ec0947 */ /* 0x000fea000383ffff */
.L_x_1153:
        /* <DEDUP_REMOVED lines=73> */
.L_x_1157:
        /* <DEDUP_REMOVED lines=24> */
[----:B--2---:R-:W-:Y:S02]  /*6a10*/  F2FP.F16.F32.PACK_AB R19, R13, R4 ;  /* 0x000000040d13723e */ /* 0x004fe400000000ff */
[-C--:B------:R-:W-:Y:S02]  /*6a20*/  MOV R13, R25.reuse ;  /* 0x00000019000d7202 */ /* 0x080fe40000000f00 */
[----:B---3--:R-:W-:Y:S01]  /*6a30*/  F2FP.F16.F32.PACK_AB R21, R17, R14 ;  /* 0x0000000e1115723e */ /* 0x008fe200000000ff */
[----:B------:R0:W-:Y:S04]  /*6a40*/  STG.E desc[UR8][R8.64], R19 ;  /* 0x0000001308007986 */ /* 0x0001e8000c101908 */
[----:B------:R0:W-:Y:S01]  /*6a50*/  STG.E desc[UR8][R12.64], R21 ;  /* 0x000000150c007986 */ /* 0x0001e2000c101908 */
[----:B------:R-:W-:Y:S01]  /*6a60*/  IADD3.X R25, PT, PT, RZ, R25, RZ, P3, !PT ;  /* 0x00000019ff197210 */ /* 0x000fe20001ffe4ff */
[----:B------:R-:W-:Y:S06]  /*6a70*/  @P1 BRA `(.L_x_1157) ;  /* 0xfffffffc00841947 */ /* 0x000fec000383ffff */
.L_x_1156:
[----:B------:R-:W-:Y:S05]  /*6a80*/  BSYNC.RECONVERGENT B0 ;  /* 0x0000000000007941 */ /* 0x000fea0003800200 */
.L_x_1155:
        /* <DEDUP_REMOVED lines=10> */
.L_x_1158:
        /* <DEDUP_REMOVED lines=81> */
[----:B----4-:R-:W-:Y:S02]  /*7040*/  F2FP.F16.F32.PACK_AB R23, R23, R4 ;  /* 0x000000041717723e */ /* 0x010fe400000000ff */
[----:B-----5:R-:W-:-:S03]  /*7050*/  F2FP.F16.F32.PACK_AB R9, R7, R8 ;  /* 0x000000080709723e */ /* 0x020fc600000000ff */
[----:B------:R3:W-:Y:S04]  /*7060*/  STG.E desc[UR8][R28.64], R23 ;  /* 0x000000171c007986 */ /* 0x0007e8000c101908 */
[----:B------:R3:W-:Y:S02]  /*7070*/  STG.E desc[UR8][R26.64], R9 ;  /* 0x000000091a007986 */ /* 0x0007e4000c101908 */
[----:B------:R-:W-:Y:S05]  /*7080*/  @P0 BRA `(.L_x_1158) ;  /* 0xfffffff800a80947 */ /* 0x000fea000383ffff */
[----:B------:R-:W-:Y:S05]  /*7090*/  EXIT ;  /* 0x000000000000794d */ /* 0x000fea0003800000 */
.L_x_1159:
        /* <DEDUP_REMOVED lines=14> */
.L_x_3429:


//--------------------- .text._Z35group_norm_nhwc_bwd_one_pass_kernelI11Fp16IOFp16WLi512ELi26ELi416EEv26Group_norm_nhwc_bwd_params --------------------------
	.section	.text._Z35group_norm_nhwc_bwd_one_pass_kernelI11Fp16IOFp16WLi512ELi26ELi416EEv26Group_norm_nhwc_bwd_params,"ax",@progbits
	.align	128
        .global         _Z35group_norm_nhwc_bwd_one_pass_kernelI11Fp16IOFp16WLi512ELi26ELi416EEv26Group_norm_nhwc_bwd_params
        .type           _Z35group_norm_nhwc_bwd_one_pass_kernelI11Fp16IOFp16WLi512ELi26ELi416EEv26Group_norm_nhwc_bwd_params,@function
        .size           _Z35group_norm_nhwc_bwd_one_pass_kernelI11Fp16IOFp16WLi512ELi26ELi416EEv26Group_norm_nhwc_bwd_params,(.L_x_3430 - _Z35group_norm_nhwc_bwd_one_pass_kernelI11Fp16IOFp16WLi512ELi26ELi416EEv26Group_norm_nhwc_bwd_params)
        .other          _Z35group_norm_nhwc_bwd_one_pass_kernelI11Fp16IOFp16WLi512ELi26ELi416EEv26Group_norm_nhwc_bwd_params,@"STO_CUDA_ENTRY STV_DEFAULT"
_Z35group_norm_nhwc_bwd_one_pass_kernelI11Fp16IOFp16WLi512ELi26ELi416EEv26Group_norm_nhwc_bwd_params:
.text._Z35group_norm_nhwc_bwd_one_pass_kernelI11Fp16IOFp16WLi512ELi26ELi416EEv26Group_norm_nhwc_bwd_params:
        /* <DEDUP_REMOVED lines=21> */
.L_x_1227:
        /* <DEDUP_REMOVED lines=428> */
[----:B------:R-:W-:Y:S02]  /*1c10*/  @P0 HADD2.F32 R59, -RZ, R28.H0_H0 ;  /* 0x2000001cff3b0230 */ /* 0x000fe40000004100 */
[----:B--2---:R-:W-:Y:S02]  /*1c20*/  @P0 HADD2.F32 R58, -RZ, R18.H0_H0 ;  /* 0x20000012ff3a0230 */ /* 0x004fe40000004100 */
[----:B----4-:R-:W-:Y:S02]  /*1c30*/  HADD2.F32 R57, -RZ, R13.H0_H0 ;  /* 0x2000000dff397230 */ /* 0x010fe40000004100 */
[----:B------:R-:W-:Y:S01]  /*1c40*/  HADD2.F32 R56, -RZ, R56.H0_H0 ;  /* 0x20000038ff387230 */ /* 0x000fe20000004100 */
        /* <DEDUP_REMOVED lines=290> */
.L_x_1161:
        /* <DEDUP_REMOVED lines=576> */
.L_x_1162:
        /* <DEDUP_REMOVED lines=44> */
.L_x_1164:
[----:B------:R-:W-:Y:S05]  /*5530*/  BSYNC.RECONVERGENT B0 ;  /* 0x0000000000007941 */ /* 0x000fea0003800200 */
.L_x_1163:
        /* <DEDUP_REMOVED lines=35> */
.L_x_1166:
[----:B------:R-:W-:Y:S05]  /*5770*/  BSYNC.RECONVERGENT B0 ;  /* 0x0000000000007941 */ /* 0x000fea0003800200 */
.L_x_1165:
        /* <DEDUP_REMOVED lines=162> */
.L_x_1168:
[----:B------:R-:W-:Y:S05]  /*61a0*/  BSYNC.RECONVERGENT B0 ;  /* 0x0000000000007941 */ /* 0x000fea0003800200 */
.L_x_1167:
        /* <DEDUP_REMOVED lines=28> */
.L_x_1170:
[----:B------:R-:W-:Y:S05]  /*6370*/  BSYNC.RECONVERGENT B0 ;  /* 0x0000000000007941 */ /* 0x000fea0003800200 */
.L_x_1169:
        /* <DEDUP_REMOVED lines=28> */
.L_x_1173:
[----:B-1----:R-:W2:Y:S04]  /*6540*/  LDG.E.STRONG.GPU R18, desc[UR10][R16.64] ;  /* 0x0000000a10127981 */ /* 0x002ea8000c1ef900 */
[----:B--2---:R-:W-:Y:S01]  /*6550*/  CCTL.IVALL ;  /* 0x00000000ff00798f */ /* 0x004fe20002000000 */
[----:B------:R-:W-:Y:S05]  /*6560*/  YIELD ;  /* 0x0000000000007946 */ /* 0x000fea0003800000 */
[----:B------:R-:W-:-:S13]  /*6570*/  ISETP.NE.AND P0, PT, R18, R21, PT ;  /* 0x000000151200720c */ /* 0x000fda0003f05270 */
[----:B------:R-:W-:Y:S05]  /*6580*/  @P0 BRA `(.L_x_1173) ;  /* 0xfffffffc00ec0947 */ /* 0x000fea000383ffff */
.L_x_1172:
        /* <DEDUP_REMOVED lines=21> */
.L_x_1175:
        /* <DEDUP_REMOVED lines=64> */
.L_x_1174:
        /* <DEDUP_REMOVED lines=34> */
.L_x_1176:
        /* <DEDUP_REMOVED lines=18> */
.L_x_1177:
        /* <DEDUP_REMOVED lines=9> */
.L_x_1178:
[----:B------:R-:W-:Y:S05]  /*6eb0*/  BSYNC.RECONVERGENT B0 ;  /* 0x0000000000007941 */ /* 0x000fea0003800200 */
.L_x_1171:
        /* <DEDUP_REMOVED lines=38> */
.L_x_1179:
        /* <DEDUP_REMOVED lines=34> */
.L_x_1181:
[----:B------:R-:W-:Y:S05]  /*7340*/  BSYNC.RECONVERGENT B0 ;  /* 0x0000000000007941 */ /* 0x000fea0003800200 */
.L_x_1180:
        /* <DEDUP_REMOVED lines=25> */
.L_x_1182:
        /* <DEDUP_REMOVED lines=21> */
.L_x_1184:
[----:B------:R-:W-:Y:S05]  /*7630*/  BSYNC.RECONVERGENT B0 ;  /* 0x0000000000007941 */ /* 0x000fea0003800200 */
.L_x_1183:
        /* <DEDUP_REMOVED lines=35> */
.L_x_1185:
        /* <DEDUP_REMOVED lines=21> */
.L_x_1187:
[----:B------:R-:W-:Y:S05]  /*79c0*/  BSYNC.RECONVERGENT B0 ;  /* 0x0000000000007941 */ /* 0x000fea0003800200 */
.L_x_1186:
        /* <DEDUP_REMOVED lines=25> */
.L_x_1188:
        /* <DEDUP_REMOVED lines=21> */
.L_x_1190:
[----:B------:R-:W-:Y:S05]  /*7cb0*/  BSYNC.RECONVERGENT B0 ;  /* 0x0000000000007941 */ /* 0x000fea0003800200 */
.L_x_1189:
        /* <DEDUP_REMOVED lines=35> */
.L_x_1191:
        /* <DEDUP_REMOVED lines=21> */
.L_x_1193:
[----:B------:R-:W-:Y:S05]  /*8040*/  BSYNC.RECONVERGENT B0 ;  /* 0x0000000000007941 */ /* 0x000fea0003800200 */
.L_x_1192:
        /* <DEDUP_REMOVED lines=25> */
.L_x_1194:
        /* <DEDUP_REMOVED lines=21> */
.L_x_1196:
[----:B------:R-:W-:Y:S05]  /*8330*/  BSYNC.RECONVERGENT B0 ;  /* 0x0000000000007941 */ /* 0x000fea0003800200 */
.L_x_1195:
        /* <DEDUP_REMOVED lines=35> */
.L_x_1197:
        /* <DEDUP_REMOVED lines=21> */
.L_x_1199:
[----:B------:R-:W-:Y:S05]  /*86c0*/  BSYNC.RECONVERGENT B0 ;  /* 0x0000000000007941 */ /* 0x000fea0003800200 */
.L_x_1198:
        /* <DEDUP_REMOVED lines=25> */
.L_x_1200:
        /* <DEDUP_REMOVED lines=21> */
.L_x_1202:
[----:B------:R-:W-:Y:S05]  /*89b0*/  BSYNC.RECONVERGENT B0 ;  /* 0x0000000000007941 */ /* 0x000fea0003800200 */
.L_x_1201:
        /* <DEDUP_REMOVED lines=35> */
.L_x_1203:
        /* <DEDUP_REMOVED lines=21> */
.L_x_1205:
[----:B------:R-:W-:Y:S05]  /*8d40*/  BSYNC.RECONVERGENT B0 ;  /* 0x0000000000007941 */ /* 0x000fea0003800200 */
.L_x_1204:
        /* <DEDUP_REMOVED lines=25> */
.L_x_1206:
        /* <DEDUP_REMOVED lines=21> */
.L_x_1208:
[----:B------:R-:W-:Y:S05]  /*9030*/  BSYNC.RECONVERGENT B0 ;  /* 0x0000000000007941 */ /* 0x000fea0003800200 */
.L_x_1207:
        /* <DEDUP_REMOVED lines=35> */
.L_x_1209:
        /* <DEDUP_REMOVED lines=21> */
.L_x_1211:
[----:B------:R-:W-:Y:S05]  /*93c0*/  BSYNC.RECONVERGENT B0 ;  /* 0x0000000000007941 */ /* 0x000fea0003800200 */
.L_x_1210:
        /* <DEDUP_REMOVED lines=25> */
.L_x_1212:
        /* <DEDUP_REMOVED lines=21> */
.L_x_1214:
[----:B------:R-:W-:Y:S05]  /*96b0*/  BSYNC.RECONVERGENT B0 ;  /* 0x0000000000007941 */ /* 0x000fea0003800200 */
.L_x_1213:
        /* <DEDUP_REMOVED lines=35> */
.L_x_1215:
        /* <DEDUP_REMOVED lines=21> */
.L_x_1217:
[----:B------:R-:W-:Y:S05]  /*9a40*/  BSYNC.RECONVERGENT B0 ;  /* 0x0000000000007941 */ /* 0x000fea0003800200 */
.L_x_1216:
        /* <DEDUP_REMOVED lines=25> */
.L_x_1218:
        /* <DEDUP_REMOVED lines=21> */
.L_x_1220:
[----:B------:R-:W-:Y:S05]  /*9d30*/  BSYNC.RECONVERGENT B0 ;  /* 0x0000000000007941 */ /* 0x000fea0003800200 */
.L_x_1219:
        /* <DEDUP_REMOVED lines=31> */
.L_x_1221:
        /* <DEDUP_REMOVED lines=26> */
.L_x_1223:
[----:B------:R-:W-:Y:S05]  /*a0d0*/  BSYNC.RECONVERGENT B0 ;  /* 0x0000000000007941 */ /* 0x000fea0003800200 */
.L_x_1222:
        /* <DEDUP_REMOVED lines=24> */
.L_x_1224:
        /* <DEDUP_REMOVED lines=18> */
.L_x_1226:
[----:B------:R-:W-:Y:S05]  /*a380*/  BSYNC.RECONVERGENT B0 ;  /* 0x0000000000007941 */ /* 0x000fea0003800200 */
.L_x_1225:
[----:B------:R-:W1:Y:S01]  /*a390*/  LDCU UR5, c[0x0][0x410] ;  /* 0x00008200ff0577ac */ /* 0x000e620008000800 */
[----:B------:R-:W1:Y:S01]  /*a3a0*/  LDCU UR8, c[0x0][0x3e0] ;  /* 0x00007c00ff0877ac */ /* 0x000e620008000800 */
[----:B------:R-:W-:Y:S02]  /*a3b0*/  UIADD3 UR6, UPT, UPT, UR7, UR6, URZ ;  /* 0x0000000607067290 */ /* 0x000fe4000fffe0ff */
[----:B------:R-:W-:Y:S02]  /*a3c0*/  UIADD3 UR4, UPT, UPT, UR4, 0x1, URZ ;  /* 0x0000000104047890 */ /* 0x000fe4000fffe0ff */
[----:B-1----:R-:W-:-:S04]  /*a3d0*/  UIMAD UR5, UR5, UR8, URZ ;  /* 0x00000008050572a4 */ /* 0x002fc8000f8e02ff */
[----:B------:R-:W-:-:S09]  /*a3e0*/  UISETP.GE.AND UP0, UPT, UR6, UR5, UPT ;  /* 0x000000050600728c */ /* 0x000fd2000bf06270 */
[----:B------:R-:W-:Y:S05]  /*a3f0*/  BRA.U !UP0, `(.L_x_1227) ;  /* 0xffffff5d08547547 */ /* 0x000fea000b83ffff */
.L_x_1160:
        /* <DEDUP_REMOVED lines=16> */
.L_x_1229:
[----:B------:R-:W-:Y:S05]  /*a500*/  BSYNC.RECONVERGENT B0 ;  /* 0x0000000000007941 */ /* 0x000fea0003800200 */
.L_x_1228:
        /* <DEDUP_REMOVED lines=11> */
.L_x_1231:
[----:B------:R-:W2:Y:S04]  /*a5c0*/  LDG.E.STRONG.GPU R5, desc[UR10][R2.64] ;  /* 0x0000000a02057981 */ /* 0x000ea8000c1ef900 */
[----:B--2---:R-:W-:Y:S01]  /*a5d0*/  CCTL.IVALL ;  /* 0x00000000ff00798f */ /* 0x004fe20002000000 */
[----:B------:R-:W-:Y:S05]  /*a5e0*/  YIELD ;  /* 0x0000000000007946 */ /* 0x000fea0003800000 */
[----:B------:R-:W-:-:S13]  /*a5f0*/  ISETP.NE.AND P0, PT, R5, R0, PT ;  /* 0x000000000500720c */ /* 0x000fda0003f05270 */
[----:B------:R-:W-:Y:S05]  /*a600*/  @P0 BRA `(.L_x_1231) ;  /* 0xfffffffc00ec0947 */ /* 0x000fea000383ffff */
.L_x_1230:
        /* <DEDUP_REMOVED lines=74> */
.L_x_1234:
        /* <DEDUP_REMOVED lines=31> */
.L_x_1233:
[----:B------:R-:W-:Y:S05]  /*aca0*/  BSYNC.RECONVERGENT B0 ;  /* 0x0000000000007941 */ /* 0x000fea0003800200 */
.L_x_1232:
        /* <DEDUP_REMOVED lines=10> */
.L_x_1235:
        /* <DEDUP_REMOVED lines=87> */
.L_x_1236:
        /* <DEDUP_REMOVED lines=12> */
.L_x_3430:


//--------------------- .text._Z35group_norm_nhwc_bwd_one_pass_kernelI11Fp32IOFp32WLi64ELi26ELi416EEv26Group_norm_nhwc_bwd_params --------------------------
	.section	.text._Z35group_norm_nhwc_bwd_one_pass_kernelI11Fp32IOFp32WLi64ELi26ELi416EEv26Group_norm_nhwc_bwd_params,"ax",@progbits
	.align	128
        .global         _Z35group_norm_nhwc_bwd_one_pass_kernelI11Fp32IOFp32WLi64ELi26ELi416EEv26Group_norm_nhwc_bwd_params
        .type           _Z35group_norm_nhwc_bwd_one_pass_kernelI11Fp32IOFp32WLi64ELi26ELi416EEv26Group_norm_nhwc_bwd_params,@function
        .size           _Z35group_norm_nhwc_bwd_one_pass_kernelI11Fp32IOFp32WLi64ELi26ELi416EEv26Group_norm_nhwc_bwd_params,(.L_x_3431 - _Z35group_norm_nhwc_bwd_one_pass_kernelI11Fp32IOFp32WLi64ELi26ELi416EEv26Group_norm_nhwc_bwd_params)
        .other          _Z35group_norm_nhwc_bwd_one_pass_kernelI11Fp32IOFp32WLi64ELi26ELi416EEv26Group_norm_nhwc_bwd_params,@"STO_CUDA_ENTRY STV_DEFAULT"
_Z35group_norm_nhwc_bwd_one_pass_kernelI11Fp32IOFp32WLi64ELi26ELi416EEv26Group_norm_nhwc_bwd_params:
.text._Z35group_norm_nhwc_bwd_one_pass_kernelI11Fp32IOFp32WLi64ELi26ELi416EEv26Group_norm_nhwc_bwd_params:
        /* <DEDUP_REMOVED lines=11> */
[----:B------:R-:W0:Y:S04]  /*00b0*/  LDCU UR18, c[0x0][0x374] ;  /* 0x00006e80ff1277ac */ /* 0x000e280008000800 */
[----:B------:R-:W-:Y:S01]  /*00c0*/  IMAD R0, R0, 0x13b2, RZ ;  /* 0x000013b200007824 */ /* 0x000fe200078e02ff */
[----:B------:R-:W1:Y:S04]  /*00d0*/  LDCU.U8 UR17, c[0x0][0x414] ;  /* 0x00008280ff1177ac */ /* 0x000e680008000000 */
[----:B------:R-:W-:Y:S01]  /*00e0*/  SHF.R.U32.HI R0, RZ, 0x10, R0 ;  /* 0x00000010ff007819 */ /* 0x000fe20000011600 */
[----:B------:R-:W2:Y:S03]  /*00f0*/  LDCU UR16, c[0x0][0x370] ;  /* 0x00006e00ff1077ac */ /* 0x000ea60008000800 */
[----:B------:R-:W-:Y:S01]  /*0100*/  PRMT R0, R0, 0x9910, RZ ;  /* 0x0000991000007816 */ /* 0x000fe200000000ff */
[----:B------:R-:W-:Y:S01]  /*0110*/  UMOV UR4, URZ ;  /* 0x000000ff00047c82 */ /* 0x000fe20008000000 */
[----:B------:R-:W-:-:S03]  /*0120*/  UMOV UR6, UR5 ;  /* 0x0000000500067c82 */ /* 0x000fc60008000000 */
[----:B------:R-:W-:-:S05]  /*0130*/  IMAD R0, R0, 0xd, RZ ;  /* 0x0000000d00007824 */ /* 0x000fca00078e02ff */
[----:B------:R-:W-:-:S04]  /*0140*/  IADD3 R0, PT, PT, RZ, -R0, RZ ;  /* 0x80000000ff007210 */ /* 0x000fc80007ffe0ff */
[----:B------:R-:W-:-:S04]  /*0150*/  PRMT R0, R0, 0x7710, RZ ;  /* 0x0000771000007816 */ /* 0x000fc800000000ff */
[----:B------:R-:W-:-:S04]  /*0160*/  IADD3 R0, PT, PT, R0, R33, RZ ;  /* 0x0000002100007210 */ /* 0x000fc80007ffe0ff */
[----:B------:R-:W-:-:S04]  /*0170*/  SHF.L.U32 R0, R0, 0x1, RZ ;  /* 0x0000000100007819 */ /* 0x000fc800000006ff */
[----:B012---:R-:W-:-:S07]  /*0180*/  LOP3.LUT R32, R0, 0xffff, RZ, 0xc0, !PT ;  /* 0x0000ffff00207812 */ /* 0x007fce00078ec0ff */
.L_x_1262:
[----:B01----:R-:W0:Y:S01]  /*0190*/  LDC R6, c[0x0][0x410] ;  /* 0x00010400ff067b82 */ /* 0x003e220000000800 */
[----:B------:R-:W1:Y:S01]  /*01a0*/  LDCU.64 UR8, c[0x0][0x3b8] ;  /* 0x00007700ff0877ac */ /* 0x000e620008000a00 */
[----:B--2---:R-:W2:Y:S06]  /*01b0*/  LDCU.128 UR20, c[0x0][0x400] ;  /* 0x00008000ff1477ac */ /* 0x004eac0008000c00 */
[----:B------:R-:W3:Y:S01]  /*01c0*/  LDC R19, c[0x0][0x41c] ;  /* 0x00010700ff137b82 */ /* 0x000ee20000000800 */
[----:B------:R-:W-:-:S07]  /*01d0*/  ISETP.LE.AND P3, PT, RZ, UR6, PT ;  /* 0x00000006ff007c0c */ /* 0x000fce000bf63270 */
[----:B------:R-:W4:Y:S01]  /*01e0*/  LDC.64 R24, c[0x0][0x3a8] ;  /* 0x0000ea00ff187b82 */ /* 0x000f220000000a00 */
[----:B-1----:R-:W-:Y:S01]  /*01f0*/  UIMAD.WIDE UR8, UR6, 0x8, UR8 ;  /* 0x00000008060878a5 */ /* 0x002fe2000f8e0208 */
[----:B0-----:R-:W-:-:S05]  /*0200*/  IABS R5, R6 ;  /* 0x0000000600057213 */ /* 0x001fca0000000000 */
[----:B------:R-:W-:Y:S01]  /*0210*/  MOV R14, UR8 ;  /* 0x00000008000e7c02 */ /* 0x000fe20008000f00 */
[----:B------:R-:W0:Y:S01]  /*0220*/  I2F.RP R0, R5 ;  /* 0x0000000500007306 */ /* 0x000e220000209400 */
[----:B------:R-:W-:-:S06]  /*0230*/  MOV R15, UR9 ;  /* 0x00000009000f7c02 */ /* 0x000fcc0008000f00 */
[----:B------:R-:W4:Y:S01]  /*0240*/  LDG.E.64 R14, desc[UR14][R14.64] ;  /* 0x0000000e0e0e7981 */ /* 0x000f22000c1e1b00 */
        /* <DEDUP_REMOVED lines=8> */
[----:B------:R-:W-:-:S05]  /*02d0*/  LOP3.LUT R2, R33, 0xffff, RZ, 0xc0, !PT ;  /* 0x0000ffff21027812 */ /* 0x000fca00078ec0ff */
[----:B------:R-:W-:-:S04]  /*02e0*/  IMAD.HI.U32 R3, R3, R4, RZ ;  /* 0x0000000403037227 */ /* 0x000fc800078e00ff */
[----:B------:R-:W-:Y:S01]  /*02f0*/  IMAD R2, R2, 0x13b2, RZ ;  /* 0x000013b202027824 */ /* 0x000fe200078e02ff */
[----:B------:R-:W-:-:S04]  /*0300*/  IADD3 R0, PT, PT, -R3, RZ, RZ ;  /* 0x000000ff03007210 */ /* 0x000fc80007ffe1ff */
[----:B------:R-:W-:Y:S01]  /*0310*/  SHF.R.U32.HI R8, RZ, 0x10, R2 ;  /* 0x00000010ff087819 */ /* 0x000fe20000011602 */
[----:B------:R-:W-:Y:S01]  /*0320*/  IMAD R0, R5, R0, R4 ;  /* 0x0000000005007224 */ /* 0x000fe200078e0204 */
[----:B------:R-:W-:-:S03]  /*0330*/  LOP3.LUT R2, R6, UR6, RZ, 0x3c, !PT ;  /* 0x0000000606027c12 */ /* 0x000fc6000f8e3cff */
[----:B---3--:R-:W-:Y:S01]  /*0340*/  IMAD R19, R19, UR13, R8 ;  /* 0x0000000d13137c24 */ /* 0x008fe2000f8e0208 */
[----:B------:R-:W-:Y:S02]  /*0350*/  ISETP.GT.U32.AND P5, PT, R5, R0, PT ;  /* 0x000000000500720c */ /* 0x000fe40003fa4070 */
[----:B------:R-:W-:Y:S02]  /*0360*/  ISETP.GE.AND P2, PT, R2, RZ, PT ;  /* 0x000000ff0200720c */ /* 0x000fe40003f46270 */
[----:B--2---:R-:W-:Y:S02]  /*0370*/  ISETP.GE.U32.AND P0, PT, R19, UR20, PT ;  /* 0x0000001413007c0c */ /* 0x004fe4000bf06070 */
[----:B------:R-:W-:-:S04]  /*0380*/  SHF.R.S32.HI R7, RZ, 0x1f, R19 ;  /* 0x0000001fff077819 */ /* 0x000fc80000011413 */
[----:B------:R-:W-:-:S03]  /*0390*/  ISETP.GE.AND.EX P0, PT, R7, UR21, PT, P0 ;  /* 0x0000001507007c0c */ /* 0x000fc6000bf06300 */
[-C--:B------:R-:W-:Y:S02]  /*03a0*/  @!P5 IADD3 R0, PT, PT, R0, -R5.reuse, RZ ;  /* 0x800000050000d210 */ /* 0x080fe40007ffe0ff */
[----:B------:R-:W-:Y:S02]  /*03b0*/  IADD3 R10, PT, PT, R19, 0x20, RZ ;  /* 0x00000020130a7810 */ /* 0x000fe40007ffe0ff */
[CC--:B------:R-:W-:Y:S02]  /*03c0*/  ISETP.GE.U32.AND P4, PT, R0.reuse, R5.reuse, PT ;  /* 0x000000050000720c */ /* 0x0c0fe40003f86070 */
[----:B------:R-:W-:Y:S02]  /*03d0*/  ISETP.GT.U32.AND P6, PT, R5, R0, PT ;  /* 0x000000000500720c */ /* 0x000fe40003fc4070 */
[----:B------:R-:W-:Y:S02]  /*03e0*/  IADD3 R5, PT, PT, R0, -R5, RZ ;  /* 0x8000000500057210 */ /* 0x000fe40007ffe0ff */
[----:B------:R-:W-:Y:S01]  /*03f0*/  ISETP.GE.U32.AND P1, PT, R10, UR20, PT ;  /* 0x000000140a007c0c */ /* 0x000fe2000bf26070 */
[----:B------:R-:W0:Y:S01]  /*0400*/  @!P0 LDC.64 R12, c[0x0][0x3f8] ;  /* 0x0000fe00ff0c8b82 */ /* 0x000e220000000a00 */
[----:B------:R-:W-:-:S02]  /*0410*/  SHF.R.S32.HI R21, RZ, 0x1f, R10 ;  /* 0x0000001fff157819 */ /* 0x000fc4000001140a */
[----:B------:R-:W-:Y:S02]  /*0420*/  SEL R0, R5, R0, !P6 ;  /* 0x0000000005007207 */ /* 0x000fe40007000000 */
[----:B------:R-:W-:Y:S02]  /*0430*/  ISETP.GE.AND.EX P1, PT, R21, UR21, PT, P1 ;  /* 0x0000001515007c0c */ /* 0x000fe4000bf26310 */
[----:B------:R-:W-:Y:S02]  /*0440*/  @!P5 IADD3 R3, PT, PT, R3, 0x1, RZ ;  /* 0x000000010303d810 */ /* 0x000fe40007ffe0ff */
[----:B------:R-:W-:Y:S02]  /*0450*/  ISETP.NE.AND P5, PT, R6, RZ, PT ;  /* 0x000000ff0600720c */ /* 0x000fe40003fa5270 */
[----:B------:R-:W-:Y:S02]  /*0460*/  LOP3.LUT R5, RZ, R6, RZ, 0x33, !PT ;  /* 0x00000006ff057212 */ /* 0x000fe400078e33ff */
[----:B------:R-:W-:-:S02]  /*0470*/  @!P3 IADD3 R0, PT, PT, -R0, RZ, RZ ;  /* 0x000000ff0000b210 */ /* 0x000fc40007ffe1ff */
[----:B------:R-:W-:Y:S02]  /*0480*/  @P4 IADD3 R3, PT, PT, R3, 0x1, RZ ;  /* 0x0000000103034810 */ /* 0x000fe40007ffe0ff */
[----:B------:R-:W-:Y:S01]  /*0490*/  SEL R0, R5, R0, !P5 ;  /* 0x0000000005007207 */ /* 0x000fe20006800000 */
[----:B------:R-:W1:Y:S01]  /*04a0*/  @!P1 LDC.64 R16, c[0x0][0x3f8] ;  /* 0x0000fe00ff109b82 */ /* 0x000e620000000a00 */
[----:B------:R-:W-:-:S03]  /*04b0*/  @!P2 IADD3 R3, PT, PT, -R3, RZ, RZ ;  /* 0x000000ff0303a210 */ /* 0x000fc60007ffe1ff */
[----:B------:R-:W-:Y:S01]  /*04c0*/  IMAD R11, R0, 0x1a, RZ ;  /* 0x0000001a000b7824 */ /* 0x000fe200078e02ff */
[----:B------:R-:W-:-:S04]  /*04d0*/  SEL R3, R5, R3, !P5 ;  /* 0x0000000305037207 */ /* 0x000fc80006800000 */
[----:B------:R-:W-:Y:S02]  /*04e0*/  SHF.R.S32.HI R2, RZ, 0x1f, R3 ;  /* 0x0000001fff027819 */ /* 0x000fe40000011403 */
[----:B------:R-:W-:-:S03]  /*04f0*/  IADD3 R36, P2, PT, R11, R32, RZ ;  /* 0x000000200b247210 */ /* 0x000fc60007f5e0ff */
[----:B------:R-:W-:Y:S01]  /*0500*/  IMAD R2, R2, UR22, RZ ;  /* 0x0000001602027c24 */ /* 0x000fe2000f8e02ff */
[----:B------:R-:W-:Y:S01]  /*0510*/  LEA.HI.X.SX32 R37, R11, RZ, 0x1, P2 ;  /* 0x000000ff0b257211 */ /* 0x000fe200010f0eff */
[----:B0-----:R-:W-:Y:S02]  /*0520*/  @!P0 IMAD R4, R7, R12, RZ ;  /* 0x0000000c07048224 */ /* 0x001fe400078e02ff */
[C---:B------:R-:W-:Y:S01]  /*0530*/  IMAD R39, R3.reuse, UR23, R2 ;  /* 0x0000001703277c24 */ /* 0x040fe2000f8e0202 */
[----:B------:R-:W-:Y:S01]  /*0540*/  ISETP.NE.AND P2, PT, RZ, UR17, PT ;  /* 0x00000011ff007c0c */ /* 0x000fe2000bf45270 */
[----:B------:R-:W-:Y:S01]  /*0550*/  IMAD.WIDE.U32 R36, R3, UR22, R36 ;  /* 0x0000001603247c25 */ /* 0x000fe2000f8e0024 */
[----:B------:R-:W0:Y:S03]  /*0560*/  @!P1 LDC.64 R6, c[0x0][0x3a0] ;  /* 0x0000e800ff069b82 */ /* 0x000e260000000a00 */
[----:B------:R-:W-:Y:S01]  /*0570*/  @!P0 IMAD R23, R19, R13, R4 ;  /* 0x0000000d13178224 */ /* 0x000fe200078e0204 */
[----:B------:R-:W-:-:S02]  /*0580*/  PRMT R13, R8, 0x9910, RZ ;  /* 0x00009910080d7816 */ /* 0x000fc400000000ff */
[----:B------:R-:W-:Y:S02]  /*0590*/  IADD3 R39, PT, PT, R37, R39, RZ ;  /* 0x0000002725277210 */ /* 0x000fe40007ffe0ff */
[----:B------:R-:W-:Y:S01]  /*05a0*/  @!P0 MOV R38, R36 ;  /* 0x0000002400268202 */ /* 0x000fe20000000f00 */
[----:B------:R-:W-:Y:S01]  /*05b0*/  IMAD R20, R13, 0xd, RZ ;  /* 0x0000000d0d147824 */ /* 0x000fe200078e02ff */
[----:B------:R-:W-:Y:S01]  /*05c0*/  @!P1 MOV R13, R39 ;  /* 0x00000027000d9202 */ /* 0x000fe20000000f00 */
[----:B-1----:R-:W-:Y:S01]  /*05d0*/  @!P1 IMAD R21, R21, R16, RZ ;  /* 0x0000001015159224 */ /* 0x002fe200078e02ff */
[----:B------:R-:W1:Y:S01]  /*05e0*/  @!P0 LDC.64 R2, c[0x0][0x398] ;  /* 0x0000e600ff028b82 */ /* 0x000e620000000a00 */
[----:B------:R-:W-:Y:S01]  /*05f0*/  @!P0 IMAD.WIDE.U32 R18, R19, R12, R38 ;  /* 0x0000000c13128225 */ /* 0x000fe200078e0026 */
[----:B------:R-:W-:Y:S02]  /*0600*/  @!P1 MOV R12, R36 ;  /* 0x00000024000c9202 */ /* 0x000fe40000000f00 */
[----:B------:R-:W-:Y:S01]  /*0610*/  IADD3 R20, PT, PT, RZ, -R20, RZ ;  /* 0x80000014ff147210 */ /* 0x000fe20007ffe0ff */
[----:B------:R-:W-:-:S03]  /*0620*/  @!P1 IMAD R21, R10, R17, R21 ;  /* 0x000000110a159224 */ /* 0x000fc600078e0215 */
[----:B------:R-:W2:Y:S01]  /*0630*/  @!P0 LDC.64 R8, c[0x0][0x3a0] ;  /* 0x0000e800ff088b82 */ /* 0x000ea20000000a00 */
[----:B------:R-:W-:Y:S01]  /*0640*/  @!P1 IMAD.WIDE.U32 R16, R10, R16, R12 ;  /* 0x000000100a109225 */ /* 0x000fe200078e000c */
[----:B------:R-:W-:-:S06]  /*0650*/  @!P0 IADD3 R19, PT, PT, R19, R23, RZ ;  /* 0x0000001713138210 */ /* 0x000fcc0007ffe0ff */
[----:B------:R-:W3:Y:S01]  /*0660*/  @!P1 LDC.64 R4, c[0x0][0x398] ;  /* 0x0000e600ff049b82 */ /* 0x000ee20000000a00 */
[----:B------:R-:W-:-:S07]  /*0670*/  PRMT R20, R20, 0x7710, RZ ;  /* 0x0000771014147816 */ /* 0x000fce00000000ff */
[----:B------:R-:W4:Y:S01]  /*0680*/  @P2 LDC.64 R12, c[0x0][0x3b0] ;  /* 0x0000ec00ff0c2b82 */ /* 0x000f220000000a00 */
[C---:B------:R-:W-:Y:S02]  /*0690*/  @!P0 SHF.L.U32 R23, R18.reuse, 0x2, RZ ;  /* 0x0000000212178819 */ /* 0x040fe400000006ff */
[----:B------:R-:W-:Y:S02]  /*06a0*/  @!P0 SHF.L.U64.HI R10, R18, 0x2, R19 ;  /* 0x00000002120a8819 */ /* 0x000fe40000010213 */
[----:B------:R-:W-:-:S04]  /*06b0*/  IADD3 R18, PT, PT, R20, R33, RZ ;  /* 0x0000002114127210 */ /* 0x000fc80007ffe0ff */
[----:B------:R-:W-:Y:S02]  /*06c0*/  SHF.L.U32 R32, R18, 0x1, RZ ;  /* 0x0000000112207819 */ /* 0x000fe400000006ff */
[----:B------:R-:W-:Y:S02]  /*06d0*/  @!P1 IADD3 R19, PT, PT, R17, R21, RZ ;  /* 0x0000001511139210 */ /* 0x000fe40007ffe0ff */
[----:B------:R-:W-:Y:S02]  /*06e0*/  LOP3.LUT R32, R32, 0xffff, RZ, 0xc0, !PT ;  /* 0x0000ffff20207812 */ /* 0x000fe400078ec0ff */
[----:B------:R-:W-:Y:S02]  /*06f0*/  @!P1 SHF.L.U32 R17, R16, 0x2, RZ ;  /* 0x0000000210119819 */ /* 0x000fe400000006ff */
[----:B-1----:R-:W-:Y:S02]  /*0700*/  @!P0 IADD3 R22, P4, PT, R23, R2, RZ ;  /* 0x0000000217168210 */ /* 0x002fe40007f9e0ff */
[----:B------:R-:W-:-:S02]  /*0710*/  IADD3 R11, PT, PT, R11, R32, RZ ;  /* 0x000000200b0b7210 */ /* 0x000fc40007ffe0ff */
[----:B--2---:R-:W-:Y:S02]  /*0720*/  @!P0 IADD3 R20, P3, PT, R23, R8, RZ ;  /* 0x0000000817148210 */ /* 0x004fe40007f7e0ff */
[----:B------:R-:W-:Y:S02]  /*0730*/  @!P1 SHF.L.U64.HI R2, R16, 0x2, R19 ;  /* 0x0000000210029819 */ /* 0x000fe40000010213 */
[C---:B0-----:R-:W-:Y:S02]  /*0740*/  @!P1 IADD3 R18, P5, PT, R17.reuse, R6, RZ ;  /* 0x0000000611129210 */ /* 0x041fe40007fbe0ff */
[----:B---3--:R-:W-:Y:S01]  /*0750*/  @!P1 IADD3 R16, P6, PT, R17, R4, RZ ;  /* 0x0000000411109210 */ /* 0x008fe20007fde0ff */
[----:B----4-:R-:W-:Y:S01]  /*0760*/  IMAD.WIDE R24, R11, 0x4, R24 ;  /* 0x000000040b187825 */ /* 0x010fe200078e0218 */
[----:B------:R-:W-:Y:S02]  /*0770*/  @!P0 IADD3.X R21, PT, PT, R10, R9, RZ, P3, !PT ;  /* 0x000000090a158210 */ /* 0x000fe40001ffe4ff */
[----:B------:R-:W-:-:S02]  /*0780*/  CS2R R8, SRZ ;  /* 0x0000000000087805 */ /* 0x000fc4000001ff00 */
[----:B------:R-:W-:Y:S01]  /*0790*/  @!P0 IADD3.X R23, PT, PT, R10, R3, RZ, P4, !PT ;  /* 0x000000030a178210 */ /* 0x000fe200027fe4ff */
[----:B------:R-:W-:Y:S01]  /*07a0*/  @P2 IMAD.WIDE R26, R11, 0x4, R12 ;  /* 0x000000040b1a2825 */ /* 0x000fe200078e020c */
[C---:B------:R-:W-:Y:S02]  /*07b0*/  @!P1 IADD3.X R19, PT, PT, R2.reuse, R7, RZ, P5, !PT ;  /* 0x0000000702139210 */ /* 0x040fe40002ffe4ff */
[----:B------:R-:W-:Y:S02]  /*07c0*/  CS2R R6, SRZ ;  /* 0x0000000000067805 */ /* 0x000fe4000001ff00 */
[----:B------:R-:W-:Y:S02]  /*07d0*/  CS2R R10, SRZ ;  /* 0x00000000000a7805 */ /* 0x000fe4000001ff00 */
[----:B------:R-:W-:Y:S01]  /*07e0*/  @!P1 IADD3.X R17, PT, PT, R2, R5, RZ, P6, !PT ;  /* 0x0000000502119210 */ /* 0x000fe200037fe4ff */
[----:B------:R0:W5:Y:S04]  /*07f0*/  LDG.E.64 R12, desc[UR14][R24.64] ;  /* 0x0000000e180c7981 */ /* 0x000168000c1e1b00 */
[----:B------:R0:W5:Y:S04]  /*0800*/  @!P1 LDG.E.64 R6, desc[UR14][R18.64] ;  /* 0x0000000e12069981 */ /* 0x000168000c1e1b00 */
[----:B------:R0:W5:Y:S04]  /*0810*/  @!P1 LDG.E.64 R8, desc[UR14][R16.64] ;  /* 0x0000000e10089981 */ /* 0x000168000c1e1b00 */
[----:B------:R0:W5:Y:S01]  /*0820*/  @P2 LDG.E.64 R10, desc[UR14][R26.64] ;  /* 0x0000000e1a0a2981 */ /* 0x000162000c1e1b00 */
[----:B------:R-:W-:Y:S01]  /*0830*/  CS2R R4, SRZ ;  /* 0x0000000000047805 */ /* 0x000fe2000001ff00 */
[----:B------:R-:W-:Y:S01]  /*0840*/  HFMA2 R3, -RZ, RZ, 0, 0 ;  /* 0x00000000ff037431 */ /* 0x000fe200000001ff */
[----:B------:R-:W-:-:S04]  /*0850*/  MOV R2, RZ ;  /* 0x000000ff00027202 */ /* 0x000fc80000000f00 */
[----:B------:R0:W5:Y:S04]  /*0860*/  @!P0 LDG.E.64 R4, desc[UR14][R20.64] ;  /* 0x0000000e14048981 */ /* 0x000168000c1e1b00 */
[----:B------:R0:W5:Y:S01]  /*0870*/  @!P0 LDG.E.64 R2, desc[UR14][R22.64] ;  /* 0x0000000e16028981 */ /* 0x000162000c1e1b00 */
        /* <DEDUP_REMOVED lines=9> */
[----:B------:R-:W-:Y:S01]  /*0910*/  UISETP.NE.AND UP1, UPT, UR17, URZ, UPT ;  /* 0x000000ff1100728c */ /* 0x000fe2000bf25270 */
[----:B------:R-:W-:Y:S01]  /*0920*/  UMOV UR19, 0x3f800000 ;  /* 0x3f80000000137882 */ /* 0x000fe20000000000 */
[----:B-1----:R-:W-:-:S13]  /*0930*/  @P0 R2UR UR8, R14 ;  /* 0x000000000e0802ca */ /* 0x002fda00000e0000 */
[----:B------:R-:W-:Y:S01]  /*0940*/  @UP0 UMOV UR19, UR8 ;  /* 0x0000000800130c82 */ /* 0x000fe20008000000 */
[----:B0-----:R-:W-:Y:S05]  /*0950*/  BRA.U UP1, `(.L_x_1238) ;  /* 0x0000000101747547 */ /* 0x001fea000b800000 */
[----:B-----5:R-:W-:Y:S01]  /*0960*/  FADD.FTZ R15, R4, -UR31 ;  /* 0x8000001f040f7e21 */ /* 0x020fe20008010000 */
[----:B------:R-:W-:Y:S01]  /*0970*/  FADD.FTZ R14, R5, -UR31 ;  /* 0x8000001f050e7e21 */ /* 0x000fe20008010000 */
[----:B------:R-:W-:Y:S01]  /*0980*/  FMUL.FTZ R16, R2, R12 ;  /* 0x0000000c02107220 */ /* 0x000fe20000410000 */
[-C--:B------:R-:W-:Y:S01]  /*0990*/  FMUL.FTZ R17, R3, R13.reuse ;  /* 0x0000000d03117220 */ /* 0x080fe20000410000 */
[----:B------:R-:W-:Y:S01]  /*09a0*/  FMUL.FTZ R15, R15, UR19 ;  /* 0x000000130f0f7c20 */ /* 0x000fe20008410000 */
[----:B------:R-:W-:Y:S01]  /*09b0*/  FMUL.FTZ R14, R14, UR19 ;  /* 0x000000130e0e7c20 */ /* 0x000fe20008410000 */
[----:B------:R-:W-:Y:S01]  /*09c0*/  FADD.FTZ R18, RZ, R16 ;  /* 0x00000010ff127221 */ /* 0x000fe20000010000 */
[----:B------:R-:W-:Y:S01]  /*09d0*/  FMUL.FTZ R21, R9, R13 ;  /* 0x0000000d09157220 */ /* 0x000fe20000410000 */
[----:B------:R-:W-:Y:S01]  /*09e0*/  FFMA.FTZ R19, R15, R16, RZ ;  /* 0x000000100f137223 */ /* 0x000fe200000100ff */
[----:B------:R-:W-:Y:S01]  /*09f0*/  FADD.FTZ R16, R6, -UR31 ;  /* 0x8000001f06107e21 */ /* 0x000fe20008010000 */
[----:B------:R-:W-:-:S02]  /*0a00*/  FADD.FTZ R18, R17, R18 ;  /* 0x0000001211127221 */ /* 0x000fc40000010000 */
[----:B------:R-:W-:Y:S01]  /*0a10*/  FFMA.FTZ R19, R14, R17, R19 ;  /* 0x000000110e137223 */ /* 0x000fe20000010013 */
[----:B------:R-:W-:Y:S01]  /*0a20*/  FMUL.FTZ R17, R8, R12 ;  /* 0x0000000c08117220 */ /* 0x000fe20000410000 */
[----:B------:R-:W-:Y:S01]  /*0a30*/  FMUL.FTZ R20, R16, UR19 ;  /* 0x0000001310147c20 */ /* 0x000fe20008410000 */
[----:B------:R-:W-:Y:S01]  /*0a40*/  FADD.FTZ R16, R7, -UR31 ;  /* 0x8000001f07107e21 */ /* 0x000fe20008010000 */
[----:B------:R-:W-:Y:S01]  /*0a50*/  FFMA.FTZ R14, R3, R14, RZ ;  /* 0x0000000e030e7223 */ /* 0x000fe200000100ff */
[----:B------:R-:W-:Y:S01]  /*0a60*/  FADD.FTZ R22, R18, R17 ;  /* 0x0000001112167221 */ /* 0x000fe20000010000 */
[----:B------:R-:W-:Y:S01]  /*0a70*/  FFMA.FTZ R19, R20, R17, R19 ;  /* 0x0000001114137223 */ /* 0x000fe20000010013 */
[----:B------:R-:W-:Y:S01]  /*0a80*/  FMUL.FTZ R18, R16, UR19 ;  /* 0x0000001310127c20 */ /* 0x000fe20008410000 */
[----:B------:R-:W-:Y:S01]  /*0a90*/  FFMA.FTZ R17, R2, R15, RZ ;  /* 0x0000000f02117223 */ /* 0x000fe200000100ff */
[----:B------:R-:W-:Y:S01]  /*0aa0*/  FADD.FTZ R15, R21, R22 ;  /* 0x00000016150f7221 */ /* 0x000fe20000010000 */
[----:B------:R-:W-:Y:S01]  /*0ab0*/  FADD.FTZ R22, RZ, R3 ;  /* 0x00000003ff167221 */ /* 0x000fe20000010000 */
[----:B------:R-:W-:Y:S01]  /*0ac0*/  FFMA.FTZ R21, R18, R21, R19 ;  /* 0x0000001512157223 */ /* 0x000fe20000010013 */
[----:B------:R-:W-:Y:S01]  /*0ad0*/  FADD.FTZ R19, RZ, R2 ;  /* 0x00000002ff137221 */ /* 0x000fe20000010000 */
[----:B------:R-:W-:Y:S01]  /*0ae0*/  FFMA.FTZ R16, R8, R20, R17 ;  /* 0x0000001408107223 */ /* 0x000fe20000010011 */
[----:B------:R-:W-:-:S02]  /*0af0*/  FFMA.FTZ R17, R9, R18, R14 ;  /* 0x0000001209117223 */ /* 0x000fc4000001000e */
[----:B------:R-:W-:Y:S01]  /*0b00*/  FADD.FTZ R18, R8, R19 ;  /* 0x0000001308127221 */ /* 0x000fe20000010000 */
[----:B------:R-:W-:Y:S01]  /*0b10*/  FADD.FTZ R19, R9, R22 ;  /* 0x0000001609137221 */ /* 0x000fe20000010000 */
[----:B------:R-:W-:Y:S06]  /*0b20*/  BRA `(.L_x_1239) ;  /* 0x0000000400007947 */ /* 0x000fec0003800000 */
.L_x_1238:
[----:B-----5:R-:W-:Y:S01]  /*0b30*/  FADD.FTZ R15, R4, -UR31 ;  /* 0x8000001f040f7e21 */ /* 0x020fe20008010000 */
[----:B------:R-:W-:Y:S01]  /*0b40*/  FADD.FTZ R17, R6, -UR31 ;  /* 0x8000001f06117e21 */ /* 0x000fe20008010000 */
[----:B------:R-:W-:Y:S01]  /*0b50*/  FADD.FTZ R14, R5, -UR31 ;  /* 0x8000001f050e7e21 */ /* 0x000fe20008010000 */
[----:B------:R-:W-:Y:S01]  /*0b60*/  FADD.FTZ R20, R7, -UR31 ;  /* 0x8000001f07147e21 */ /* 0x000fe20008010000 */
[----:B------:R-:W-:Y:S01]  /*0b70*/  FMUL.FTZ R15, R15, UR19 ;  /* 0x000000130f0f7c20 */ /* 0x000fe20008410000 */
[----:B------:R-:W-:Y:S01]  /*0b80*/  FMUL.FTZ R17, R17, UR19 ;  /* 0x0000001311117c20 */ /* 0x000fe20008410000 */
[----:B------:R-:W-:Y:S01]  /*0b90*/  FMUL.FTZ R14, R14, UR19 ;  /* 0x000000130e0e7c20 */ /* 0x000fe20008410000 */
[----:B------:R-:W-:Y:S01]  /*0ba0*/  FMUL.FTZ R20, R20, UR19 ;  /* 0x0000001314147c20 */ /* 0x000fe20008410000 */
[C-C-:B------:R-:W-:Y:S01]  /*0bb0*/  FFMA.FTZ R21, R12.reuse, R15, R10.reuse ;  /* 0x0000000f0c157223 */ /* 0x140fe2000001000a */
[----:B------:R-:W-:Y:S01]  /*0bc0*/  FFMA.FTZ R18, R12, R17, R10 ;  /* 0x000000110c127223 */ /* 0x000fe2000001000a */
[C-C-:B------:R-:W-:Y:S01]  /*0bd0*/  FFMA.FTZ R19, R13.reuse, R14, R11.reuse ;  /* 0x0000000e0d137223 */ /* 0x140fe2000001000b */
[----:B------:R-:W-:Y:S01]  /*0be0*/  FFMA.FTZ R16, R13, R20, R11 ;  /* 0x000000140d107223 */ /* 0x000fe2000001000b */
[----:B------:R-:W-:Y:S01]  /*0bf0*/  FMUL.FTZ R22, R21, -1.4426950216293334961 ;  /* 0xbfb8aa3b15167820 */ /* 0x000fe20000410000 */
[----:B------:R-:W-:Y:S01]  /*0c00*/  FMUL.FTZ R27, R18, -1.4426950216293334961 ;  /* 0xbfb8aa3b121b7820 */ /* 0x000fe20000410000 */
[----:B------:R-:W-:Y:S01]  /*0c10*/  FMUL.FTZ R24, R19, -1.4426950216293334961 ;  /* 0xbfb8aa3b13187820 */ /* 0x000fe20000410000 */
[----:B------:R-:W-:-:S03]  /*0c20*/  FMUL.FTZ R30, R16, -1.4426950216293334961 ;  /* 0xbfb8aa3b101e7820 */ /* 0x000fc60000410000 */
[----:B------:R-:W0:Y:S04]  /*0c30*/  MUFU.EX2 R22, R22 ;  /* 0x0000001600167308 */ /* 0x000e280000000800 */
[----:B------:R-:W1:Y:S04]  /*0c40*/  MUFU.EX2 R27, R27 ;  /* 0x0000001b001b7308 */ /* 0x000e680000000800 */
[----:B------:R-:W2:Y:S04]  /*0c50*/  MUFU.EX2 R24, R24 ;  /* 0x0000001800187308 */ /* 0x000ea80000000800 */
[----:B------:R-:W3:Y:S01]  /*0c60*/  MUFU.EX2 R30, R30 ;  /* 0x0000001e001e7308 */ /* 0x000ee20000000800 */
[----:B0-----:R-:W-:Y:S01]  /*0c70*/  FADD.FTZ R23, R22, 1 ;  /* 0x3f80000016177421 */ /* 0x001fe20000010000 */
[----:B-1----:R-:W-:-:S05]  /*0c80*/  FADD.FTZ R29, R27, 1 ;  /* 0x3f8000001b1d7421 */ /* 0x002fca0000010000 */
[----:B------:R-:W0:Y:S01]  /*0c90*/  MUFU.RCP R23, R23 ;  /* 0x0000001700177308 */ /* 0x000e220000001000 */
[----:B--2---:R-:W-:Y:S01]  /*0ca0*/  FADD.FTZ R25, R24, 1 ;  /* 0x3f80000018197421 */ /* 0x004fe20000010000 */
[----:B---3--:R-:W-:-:S06]  /*0cb0*/  FADD.FTZ R22, R30, 1 ;  /* 0x3f8000001e167421 */ /* 0x008fcc0000010000 */
[----:B------:R-:W1:Y:S08]  /*0cc0*/  MUFU.RCP R26, R25 ;  /* 0x00000019001a7308 */ /* 0x000e700000001000 */
[----:B------:R-:W2:Y:S01]  /*0cd0*/  MUFU.RCP R29, R29 ;  /* 0x0000001d001d7308 */ /* 0x000ea20000001000 */
[----:B0-----:R-:W-:Y:S01]  /*0ce0*/  FADD.FTZ R24, -R23, 1 ;  /* 0x3f80000017187421 */ /* 0x001fe20000010100 */
[----:B------:R-:W-:-:S03]  /*0cf0*/  FMUL.FTZ R23, R2, R23 ;  /* 0x0000001702177220 */ /* 0x000fc60000410000 */
[----:B------:R-:W-:-:S03]  /*0d00*/  FFMA.FTZ R24, R21, R24, 1 ;  /* 0x3f80000015187423 */ /* 0x000fc60000010018 */
[----:B------:R-:W0:Y:S01]  /*0d10*/  MUFU.RCP R22, R22 ;  /* 0x0000001600167308 */ /* 0x000e220000001000 */
[----:B-1----:R-:W-:Y:S01]  /*0d20*/  FADD.FTZ R28, -R26, 1 ;  /* 0x3f8000001a1c7421 */ /* 0x002fe20000010100 */
[----:B------:R-:W-:-:S03]  /*0d30*/  FMUL.FTZ R26, R3, R26 ;  /* 0x0000001a031a7220 */ /* 0x000fc60000410000 */
[----:B------:R-:W-:Y:S01]  /*0d40*/  FFMA.FTZ R19, R19, R28, 1 ;  /* 0x3f80000013137423 */ /* 0x000fe2000001001c */
[----:B--2---:R-:W-:Y:S01]  /*0d50*/  FADD.FTZ R21, -R29, 1 ;  /* 0x3f8000001d157421 */ /* 0x004fe20000010100 */
[----:B------:R-:W-:-:S03]  /*0d60*/  FMUL.FTZ R29, R8, R29 ;  /* 0x0000001d081d7220 */ /* 0x000fc60000410000 */
[----:B------:R-:W-:Y:S01]  /*0d70*/  FFMA.FTZ R28, R18, R21, 1 ;  /* 0x3f800000121c7423 */ /* 0x000fe20000010015 */
[----:B------:R-:W-:Y:S01]  /*0d80*/  FMUL.FTZ R18, R23, R24 ;  /* 0x0000001817127220 */ /* 0x000fe20000410000 */
[----:B0-----:R-:W-:-:S03]  /*0d90*/  FADD.FTZ R21, -R22, 1 ;  /* 0x3f80000016157421 */ /* 0x001fc60000010100 */
[----:B------:R-:W-:Y:S01]  /*0da0*/  FMUL.FTZ R24, R12, R18 ;  /* 0x000000120c187220 */ /* 0x000fe20000410000 */
[----:B------:R-:W-:Y:S01]  /*0db0*/  FMUL.FTZ R22, R9, R22 ;  /* 0x0000001609167220 */ /* 0x000fe20000410000 */
[----:B------:R-:W-:Y:S01]  /*0dc0*/  FFMA.FTZ R25, R16, R21, 1 ;  /* 0x3f80000010197423 */ /* 0x000fe20000010015 */
[----:B------:R-:W-:Y:S01]  /*0dd0*/  FMUL.FTZ R16, R26, R19 ;  /* 0x000000131a107220 */ /* 0x000fe20000410000 */
[----:B------:R-:W-:Y:S01]  /*0de0*/  FFMA.FTZ R23, R15, R24, RZ ;  /* 0x000000180f177223 */ /* 0x000fe200000100ff */
[----:B------:R-:W-:Y:S01]  /*0df0*/  FMUL.FTZ R19, R29, R28 ;  /* 0x0000001c1d137220 */ /* 0x000fe20000410000 */
[----:B------:R-:W-:Y:S01]  /*0e00*/  FADD.FTZ R24, RZ, R24 ;  /* 0x00000018ff187221 */ /* 0x000fe20000010000 */
[----:B------:R-:W-:Y:S01]  /*0e10*/  FMUL.FTZ R21, R13, R16 ;  /* 0x000000100d157220 */ /* 0x000fe20000410000 */
[----:B------:R-:W-:Y:S01]  /*0e20*/  FMUL.FTZ R25, R22, R25 ;  /* 0x0000001916197220 */ /* 0x000fe20000410000 */
[----:B------:R-:W-:Y:S02]  /*0e30*/  FMUL.FTZ R27, R12, R19 ;  /* 0x000000130c1b7220 */ /* 0x000fe40000410000 */
[----:B------:R-:W-:Y:S01]  /*0e40*/  FFMA.FTZ R22, R14, R21, R23 ;  /* 0x000000150e167223 */ /* 0x000fe20000010017 */
[----:B------:R-:W-:Y:S01]  /*0e50*/  FADD.FTZ R24, R21, R24 ;  /* 0x0000001815187221 */ /* 0x000fe20000010000 */
[----:B------:R-:W-:-:S02]  /*0e60*/  FMUL.FTZ R23, R13, R25 ;  /* 0x000000190d177220 */ /* 0x000fc40000410000 */
[----:B------:R-:W-:Y:S01]  /*0e70*/  FFMA.FTZ R21, R17, R27, R22 ;  /* 0x0000001b11157223 */ /* 0x000fe20000010016 */
[----:B------:R-:W-:Y:S01]  /*0e80*/  FADD.FTZ R24, R24, R27 ;  /* 0x0000001b18187221 */ /* 0x000fe20000010000 */
[----:B------:R-:W-:Y:S01]  /*0e90*/  FFMA.FTZ R22, R15, R18, RZ ;  /* 0x000000120f167223 */ /* 0x000fe200000100ff */
[----:B------:R-:W-:Y:S01]  /*0ea0*/  FADD.FTZ R18, RZ, R18 ;  /* 0x00000012ff127221 */ /* 0x000fe20000010000 */
[----:B------:R-:W-:Y:S01]  /*0eb0*/  FFMA.FTZ R21, R20, R23, R21 ;  /* 0x0000001714157223 */ /* 0x000fe20000010015 */
[----:B------:R-:W-:Y:S01]  /*0ec0*/  FADD.FTZ R15, R23, R24 ;  /* 0x00000018170f7221 */ /* 0x000fe20000010000 */
[----:B------:R-:W-:Y:S01]  /*0ed0*/  FFMA.FTZ R23, R14, R16, RZ ;  /* 0x000000100e177223 */ /* 0x000fe200000100ff */
[----:B------:R-:W-:Y:S01]  /*0ee0*/  FADD.FTZ R14, RZ, R16 ;  /* 0x00000010ff0e7221 */ /* 0x000fe20000010000 */
[----:B------:R-:W-:Y:S01]  /*0ef0*/  FFMA.FTZ R16, R17, R19, R22 ;  /* 0x0000001311107223 */ /* 0x000fe20000010016 */
[----:B------:R-:W-:Y:S01]  /*0f00*/  FADD.FTZ R18, R18, R19 ;  /* 0x0000001312127221 */ /* 0x000fe20000010000 */
[----:B------:R-:W-:Y:S01]  /*0f10*/  FFMA.FTZ R17, R20, R25, R23 ;  /* 0x0000001914117223 */ /* 0x000fe20000010017 */
[----:B------:R-:W-:-:S07]  /*0f20*/  FADD.FTZ R19, R14, R25 ;  /* 0x000000190e137221 */ /* 0x000fce0000010000 */
.L_x_1239:
[----:B------:R-:W0:Y:S01]  /*0f30*/  S2R R25, SR_LANEID ;  /* 0x0000000000197919 */ /* 0x000e220000000000 */
[----:B------:R-:W-:Y:S01]  /*0f40*/  MOV R20, R15 ;  /* 0x0000000f00147202 */ /* 0x000fe20000000f00 */
[----:B------:R-:W1:Y:S01]  /*0f50*/  S2UR UR9, SR_CgaCtaId ;  /* 0x00000000000979c3 */ /* 0x000e620000008800 */
[----:B------:R-:W-:Y:S01]  /*0f60*/  UMOV UR8, 0x400 ;  /* 0x0000040000087882 */ /* 0x000fe20000000000 */
[----:B------:R-:W2:Y:S01]  /*0f70*/  SHFL.DOWN PT, R14, R21, 0x1, 0x1f ;  /* 0x08201f00150e7f89 */ /* 0x000ea200000e0000 */
[----:B------:R-:W-:Y:S01]  /*0f80*/  UIADD3 UR8, UPT, UPT, UR8, 0x90, URZ ;  /* 0x0000009008087890 */ /* 0x000fe2000fffe0ff */
[----:B------:R-:W-:Y:S01]  /*0f90*/  BSSY.RECONVERGENT B0, `(.L_x_1240) ;  /* 0x0000028000007945 */ /* 0x000fe20003800200 */
[----:B------:R-:W-:Y:S01]  /*0fa0*/  UMOV UR10, 0x400 ;  /* 0x00000400000a7882 */ /* 0x000fe20000000000 */
[----:B------:R-:W3:Y:S01]  /*0fb0*/  SHFL.DOWN PT, R15, R20, 0x1, 0x1f ;  /* 0x08201f00140f7f89 */ /* 0x000ee200000e0000 */
[C---:B------:R-:W-:Y:S02]  /*0fc0*/  ISETP.NE.AND P1, PT, R33.reuse, RZ, PT ;  /* 0x000000ff2100720c */ /* 0x040fe40003f25270 */
[----:B------:R-:W-:Y:S01]  /*0fd0*/  ISETP.GT.U32.AND P4, PT, R33, 0xc, PT ;  /* 0x0000000c2100780c */ /* 0x000fe20003f84070 */
[----:B-1----:R-:W-:Y:S01]  /*0fe0*/  ULEA UR8, UR9, UR8, 0x18 ;  /* 0x0000000809087291 */ /* 0x002fe2000f8ec0ff */
[----:B0-----:R-:W-:-:S05]  /*0ff0*/  ISETP.GT.AND P0, PT, R25, 0x1e, PT ;  /* 0x0000001e1900780c */ /* 0x001fca0003f04270 */
[----:B------:R-:W-:Y:S02]  /*1000*/  LEA R34, R33, UR8, 0x4 ;  /* 0x0000000821227c11 */ /* 0x000fe4000f8e20ff */
[----:B------:R-:W-:-:S03]  /*1010*/  ISETP.GT.AND P3, PT, R25, 0xf, PT ;  /* 0x0000000f1900780c */ /* 0x000fc60003f64270 */
[----:B------:R-:W-:Y:S03]  /*1020*/  STS.128 [R34], R16 ;  /* 0x0000001022007388 */ /* 0x000fe60000000c00 */
[----:B--2---:R-:W-:Y:S01]  /*1030*/  @!P0 FADD.FTZ R21, R14, R21 ;  /* 0x000000150e158221 */ /* 0x004fe20000010000 */
[----:B---3--:R-:W-:Y:S01]  /*1040*/  @!P0 FADD.FTZ R20, R15, R20 ;  /* 0x000000140f148221 */ /* 0x008fe20000010000 */
[----:B------:R-:W-:-:S03]  /*1050*/  ISETP.GT.AND P0, PT, R25, 0x1d, PT ;  /* 0x0000001d1900780c */ /* 0x000fc60003f04270 */
[----:B------:R-:W0:Y:S04]  /*1060*/  SHFL.DOWN PT, R14, R21, 0x2, 0x1f ;  /* 0x08401f00150e7f89 */ /* 0x000e2800000e0000 */
        /* <DEDUP_REMOVED lines=26> */
.L_x_1241:
[----:B------:R-:W-:Y:S05]  /*1210*/  BSYNC.RECONVERGENT B0 ;  /* 0x0000000000007941 */ /* 0x000fea0003800200 */
.L_x_1240:
        /* <DEDUP_REMOVED lines=10> */
[----:B------:R-:W-:-:S03]  /*12c0*/  FADD.FTZ R14, R14, R21 ;  /* 0x000000150e0e7221 */ /* 0x000fc60000010000 */
[----:B------:R-:W-:Y:S01]  /*12d0*/  FADD.FTZ R15, R31, R22 ;  /* 0x000000161f0f7221 */ /* 0x000fe20000010000 */
[----:B------:R-:W-:Y:S01]  /*12e0*/  FADD.FTZ R14, R14, R23 ;  /* 0x000000170e0e7221 */ /* 0x000fe20000010000 */
[----:B------:R-:W0:Y:S02]  /*12f0*/  LDS.128 R28, [UR8+0x40] ;  /* 0x00004008ff1c7984 */ /* 0x000e240008000c00 */
[----:B--2---:R-:W-:Y:S01]  /*1300*/  FADD.FTZ R15, R15, R24 ;  /* 0x000000180f0f7221 */ /* 0x004fe20000010000 */
[----:B------:R-:W-:Y:S01]  /*1310*/  FADD.FTZ R14, R14, R25 ;  /* 0x000000190e0e7221 */ /* 0x000fe20000010000 */
[----:B------:R-:W1:Y:S02]  /*1320*/  LDS.128 R20, [UR8+0x50] ;  /* 0x00005008ff147984 */ /* 0x000e640008000c00 */
[----:B------:R-:W-:Y:S01]  /*1330*/  FADD.FTZ R15, R15, R26 ;  /* 0x0000001a0f0f7221 */ /* 0x000fe20000010000 */
[----:B------:R-:W-:Y:S02]  /*1340*/  FADD.FTZ R14, R14, R27 ;  /* 0x0000001b0e0e7221 */ /* 0x000fe40000010000 */
[----:B------:R-:W2:Y:S01]  /*1350*/  LDS.128 R24, [UR8+0x60] ;  /* 0x00006008ff187984 */ /* 0x000ea20008000c00 */
[----:B0-----:R-:W-:Y:S01]  /*1360*/  FADD.FTZ R15, R15, R28 ;  /* 0x0000001c0f0f7221 */ /* 0x001fe20000010000 */
[----:B------:R-:W-:-:S03]  /*1370*/  FADD.FTZ R14, R14, R29 ;  /* 0x0000001d0e0e7221 */ /* 0x000fc60000010000 */
[----:B------:R-:W-:Y:S01]  /*1380*/  FADD.FTZ R15, R15, R30 ;  /* 0x0000001e0f0f7221 */ /* 0x000fe20000010000 */
[----:B------:R-:W-:-:S03]  /*1390*/  FADD.FTZ R28, R14, R31 ;  /* 0x0000001f0e1c7221 */ /* 0x000fc60000010000 */
[----:B-1----:R-:W-:Y:S01]  /*13a0*/  FADD.FTZ R29, R15, R20 ;  /* 0x000000140f1d7221 */ /* 0x002fe20000010000 */
[----:B------:R-:W-:Y:S01]  /*13b0*/  FADD.FTZ R28, R28, R21 ;  /* 0x000000151c1c7221 */ /* 0x000fe20000010000 */
[----:B------:R-:W0:Y:S02]  /*13c0*/  LDS.64 R14, [UR8+0x70] ;  /* 0x00007008ff0e7984 */ /* 0x000e240008000a00 */
        /* <DEDUP_REMOVED lines=8> */
.L_x_1243:
[----:B------:R-:W-:Y:S05]  /*1450*/  BSYNC.RECONVERGENT B0 ;  /* 0x0000000000007941 */ /* 0x000fea0003800200 */
.L_x_1242:
        /* <DEDUP_REMOVED lines=19> */
[----:B------:R-:W-:-:S02]  /*1590*/  FADD.FTZ R24, R24, R31 ;  /* 0x0000001f18187221 */ /* 0x000fc40000010000 */
        /* <DEDUP_REMOVED lines=138> */
.L_x_1245:
[----:B------:R-:W-:Y:S05]  /*1e40*/  BSYNC.RECONVERGENT B0 ;  /* 0x0000000000007941 */ /* 0x000fea0003800200 */
.L_x_1244:
[----:B------:R-:W-:Y:S04]  /*1e50*/  BSSY.RECONVERGENT B0, `(.L_x_1246) ;  /* 0x000001d000007945 */ /* 0x000fe80003800200 */
[----:B------:R-:W-:Y:S05]  /*1e60*/  @P4 BRA `(.L_x_1247) ;  /* 0x00000000006c4947 */ /* 0x000fea0003800000 */
[----:B-1-3--:R-:W2:Y:S08]  /*1e70*/  LDC.64 R20, c[0x0][0x3f8] ;  /* 0x0000fe00ff147b82 */ /* 0x00aeb00000000a00 */
        /* <DEDUP_REMOVED lines=26> */
.L_x_1247:
[----:B------:R-:W-:Y:S05]  /*2020*/  BSYNC.RECONVERGENT B0 ;  /* 0x0000000000007941 */ /* 0x000fea0003800200 */
.L_x_1246:
        /* <DEDUP_REMOVED lines=14> */
[----:B------:R-:W-:Y:S01]  /*2110*/  UIMAD UR10, UR13, UR18, UR5 ;  /* 0x000000120d0a72a4 */ /* 0x000fe2000f8e0205 */
[----:B------:R-:W-:-:S03]  /*2120*/  LOP3.LUT P0, R0, R0, 0x2, RZ, 0xc0, !PT ;  /* 0x0000000200007812 */ /* 0x000fc6000780c0ff */
[----:B------:R-:W-:Y:S01]  /*2130*/  UIMAD.WIDE.U32 UR10, UR10, 0x8, UR8 ;  /* 0x000000080a0a78a5 */ /* 0x000fe2000f8e0008 */
[----:B------:R-:W-:Y:S02]  /*2140*/  SEL R23, RZ, UR16, P0 ;  /* 0x00000010ff177c07 */ /* 0x000fe40008000000 */
[----:B------:R-:W-:Y:S02]  /*2150*/  MOV R19, UR20 ;  /* 0x0000001400137c02 */ /* 0x000fe40008000f00 */
[----:B------:R-:W-:Y:S02]  /*2160*/  ISETP.NE.AND P0, PT, R23, -0x1, PT ;  /* 0xffffffff1700780c */ /* 0x000fe40003f05270 */
[----:B------:R-:W-:Y:S02]  /*2170*/  MOV R18, UR10 ;  /* 0x0000000a00127c02 */ /* 0x000fe40008000f00 */
[----:B-1----:R-:W-:Y:S01]  /*2180*/  IADD3 R21, PT, PT, -R0, 0x1, RZ ;  /* 0x0000000100157810 */ /* 0x002fe20007ffe1ff */
[----:B----4-:R-:W-:Y:S01]  /*2190*/  IMAD.WIDE.U32 R16, R19, 0x4, R16 ;  /* 0x0000000413107825 */ /* 0x010fe200078e0010 */
[----:B------:R-:W-:-:S05]  /*21a0*/  MOV R19, UR11 ;  /* 0x0000000b00137c02 */ /* 0x000fca0008000f00 */
[----:B------:R1:W-:Y:S01]  /*21b0*/  STG.E.64 desc[UR14][R18.64], R14 ;  /* 0x0000000e12007986 */ /* 0x0003e2000c101b0e */
[----:B------:R-:W-:Y:S06]  /*21c0*/  MEMBAR.ALL.GPU ;  /* 0x0000000000007992 */ /* 0x000fec000000a000 */
[----:B------:R-:W-:-:S00]  /*21d0*/  ERRBAR ;  /* 0x00000000000079ab */ /* 0x000fc00000000000 */
[----:B------:R-:W-:Y:S06]  /*21e0*/  CGAERRBAR ;  /* 0x00000000000075ab */ /* 0x000fec0000000000 */
[----:B------:R1:W-:Y:S01]  /*21f0*/  REDG.E.ADD.S32.STRONG.GPU desc[UR14][R16.64], R21 ;  /* 0x000000151000798e */ /* 0x0003e2000c12e30e */
[----:B------:R-:W-:Y:S05]  /*2200*/  @!P0 BRA `(.L_x_1249) ;  /* 0x0000000000148947 */ /* 0x000fea0003800000 */
.L_x_1250:
[----:B------:R-:W4:Y:S04]  /*2210*/  LDG.E.STRONG.GPU R0, desc[UR14][R16.64] ;  /* 0x0000000e10007981 */ /* 0x000f28000c1ef900 */
[----:B----4-:R-:W-:Y:S01]  /*2220*/  CCTL.IVALL ;  /* 0x00000000ff00798f */ /* 0x010fe20002000000 */
[----:B------:R-:W-:Y:S05]  /*2230*/  YIELD ;  /* 0x0000000000007946 */ /* 0x000fea0003800000 */
[----:B------:R-:W-:-:S13]  /*2240*/  ISETP.NE.AND P0, PT, R0, R23, PT ;  /* 0x000000170000720c */ /* 0x000fda0003f05270 */
[----:B------:R-:W-:Y:S05]  /*2250*/  @P0 BRA `(.L_x_1250) ;  /* 0xfffffffc00ec0947 */ /* 0x000fea000383ffff */
.L_x_1249:
[----:B------:R-:W-:Y:S05]  /*2260*/  WARPSYNC.ALL ;  /* 0x0000000000007948 */ /* 0x000fea0003800000 */
[----:B------:R-:W-:Y:S01]  /*2270*/  BAR.SYNC.DEFER_BLOCKING 0x0 ;  /* 0x0000000000007b1d */ /* 0x000fe20000010000 */
[----:B------:R-:W-:-:S05]  /*2280*/  HFMA2 R0, -RZ, RZ, 0, 0 ;  /* 0x00000000ff007431 */ /* 0x000fca00000001ff */
[----:B------:R-:W-:Y:S05]  /*2290*/  @!P3 BRA `(.L_x_1251) ;  /* 0x00000004007cb947 */ /* 0x000fea0003800000 */
[----:B----4-:R-:W-:Y:S01]  /*22a0*/  MOV R26, RZ ;  /* 0x000000ff001a7202 */ /* 0x010fe20000000f00 */
[----:B------:R-:W-:Y:S02]  /*22b0*/  ULEA UR11, UR18, UR5, 0x1 ;  /* 0x00000005120b7291 */ /* 0x000fe4000f8e08ff */
[----:B------:R-:W-:Y:S02]  /*22c0*/  ULEA UR12, UR18, UR5, 0x2 ;  /* 0x00000005120c7291 */ /* 0x000fe4000f8e10ff */
[----:B------:R-:W-:Y:S02]  /*22d0*/  UIMAD UR20, UR18, 0x6, UR5 ;  /* 0x00000006121478a4 */ /* 0x000fe4000f8e0205 */
[----:B------:R-:W-:Y:S02]  /*22e0*/  UIMAD UR21, UR18, 0x5, UR5 ;  /* 0x00000005121578a4 */ /* 0x000fe4000f8e0205 */
[----:B------:R-:W-:Y:S02]  /*22f0*/  UIMAD UR22, UR18, 0x3, UR5 ;  /* 0x00000003121678a4 */ /* 0x000fe4000f8e0205 */
[----:B------:R-:W-:-:S02]  /*2300*/  UIMAD UR23, UR18, 0x7, UR5 ;  /* 0x00000007121778a4 */ /* 0x000fc4000f8e0205 */
[----:B------:R-:W-:Y:S02]  /*2310*/  UIADD3 UR24, UPT, UPT, UR5, UR18, URZ ;  /* 0x0000001205187290 */ /* 0x000fe4000fffe0ff */
[----:B------:R-:W-:Y:S02]  /*2320*/  UIADD3 UR25, UPT, UPT, -UR13, URZ, URZ ;  /* 0x000000ff0d197290 */ /* 0x000fe4000fffe1ff */
[----:B------:R-:W-:Y:S01]  /*2330*/  ULOP3.LUT UR30, UR16, 0x7ffffff8, URZ, 0xc0, !UPT ;  /* 0x7ffffff8101e7892 */ /* 0x000fe2000f8ec0ff */
[----:B------:R-:W-:-:S11]  /*2340*/  UMOV UR10, UR5 ;  /* 0x00000005000a7c82 */ /* 0x000fd60008000000 */
.L_x_1252:
[----:B------:R-:W-:Y:S02]  /*2350*/  ISETP.EQ.OR P5, PT, RZ, UR25, P1 ;  /* 0x00000019ff007c0c */ /* 0x000fe40008fa2670 */
[C---:B------:R-:W-:Y:S02]  /*2360*/  IADD3 R0, PT, PT, R26.reuse, 0x1, RZ ;  /* 0x000000011a007810 */ /* 0x040fe40007ffe0ff */
[----:B-1----:R-:W-:Y:S02]  /*2370*/  IADD3 R16, PT, PT, R26, 0x2, RZ ;  /* 0x000000021a107810 */ /* 0x002fe40007ffe0ff */
[----:B------:R-:W-:Y:S02]  /*2380*/  ISETP.EQ.OR P6, PT, R0, UR13, P1 ;  /* 0x0000000d00007c0c */ /* 0x000fe40008fc2670 */
[----:B------:R-:W-:-:S05]  /*2390*/  ISETP.EQ.OR P0, PT, R16, UR13, P1 ;  /* 0x0000000d10007c0c */ /* 0x000fca0008f02670 */
[----:B------:R-:W-:-:S05]  /*23a0*/  VOTEU.ALL UP1, P5 ;  /* 0x0000000000ff7886 */ /* 0x000fca0002820000 */
[----:B------:R-:W-:Y:S01]  /*23b0*/  @!UP1 UIMAD.WIDE.U32 UR26, UR10, 0x8, UR8 ;  /* 0x000000080a1a98a5 */ /* 0x000fe2000f8e0008 */
[----:B------:R-:W-:Y:S02]  /*23c0*/  VOTEU.ALL UP0, P6 ;  /* 0x0000000000ff7886 */ /* 0x000fe40003000000 */
[----:B------:R-:W-:-:S03]  /*23d0*/  VOTEU.ALL UP1, P0 ;  /* 0x0000000000ff7886 */ /* 0x000fc60000020000 */
[----:B------:R-:W-:Y:S01]  /*23e0*/  MOV R16, UR26 ;  /* 0x0000001a00107c02 */ /* 0x000fe20008000f00 */
[----:B------:R-:W-:Y:S01]  /*23f0*/  @!UP0 UIMAD.WIDE.U32 UR28, UR24, 0x8, UR8 ;  /* 0x00000008181c88a5 */ /* 0x000fe2000f8e0008 */
[----:B------:R-:W-:Y:S01]  /*2400*/  MOV R17, UR27 ;  /* 0x0000001b00117c02 */ /* 0x000fe20008000f00 */
[----:B------:R-:W-:-:S04]  /*2410*/  @!UP1 UIMAD.WIDE.U32 UR26, UR11, 0x8, UR8 ;  /* 0x000000080b1a98a5 */ /* 0x000fc8000f8e0008 */
[----:B------:R-:W-:Y:S01]  /*2420*/  MOV R18, UR28 ;  /* 0x0000001c00127c02 */ /* 0x000fe20008000f00 */
[----:B------:R-:W0:Y:S01]  /*2430*/  @!P5 LDG.E.64 R16, desc[UR14][R16.64] ;  /* 0x0000000e1010d981 */ /* 0x000e22000c1e1b00 */
[----:B------:R-:W-:Y:S02]  /*2440*/  MOV R19, UR29 ;  /* 0x0000001d00137c02 */ /* 0x000fe40008000f00 */
[----:B---3--:R-:W-:Y:S02]  /*2450*/  MOV R20, UR26 ;  /* 0x0000001a00147c02 */ /* 0x008fe40008000f00 */
[----:B------:R-:W-:Y:S02]  /*2460*/  MOV R21, UR27 ;  /* 0x0000001b00157c02 */ /* 0x000fe40008000f00 */
[----:B------:R-:W3:Y:S04]  /*2470*/  @!P6 LDG.E.64 R18, desc[UR14][R18.64] ;  /* 0x0000000e1212e981 */ /* 0x000ee8000c1e1b00 */
[----:B------:R-:W4:Y:S01]  /*2480*/  @!P0 LDG.E.64 R20, desc[UR14][R20.64] ;  /* 0x0000000e14148981 */ /* 0x000f22000c1e1b00 */
[----:B------:R-:W-:-:S02]  /*2490*/  IADD3 R0, PT, PT, R26, 0x3, RZ ;  /* 0x000000031a007810 */ /* 0x000fc40007ffe0ff */
[----:B------:R-:W-:Y:S02]  /*24a0*/  IADD3 R22, PT, PT, R26, 0x4, RZ ;  /* 0x000000041a167810 */ /* 0x000fe40007ffe0ff */
[----:B------:R-:W-:Y:S02]  /*24b0*/  ISETP.EQ.OR P3, PT, R0, UR13, P1 ;  /* 0x0000000d00007c0c */ /* 0x000fe40008f62670 */
[----:B------:R-:W-:Y:S02]  /*24c0*/  ISETP.EQ.OR P4, PT, R22, UR13, P1 ;  /* 0x0000000d16007c0c */ /* 0x000fe40008f82670 */
[----:B------:R-:W-:-:S09]  /*24d0*/  IADD3 R0, PT, PT, R26, 0x5, RZ ;  /* 0x000000051a007810 */ /* 0x000fd20007ffe0ff */
[----:B------:R-:W-:Y:S02]  /*24e0*/  VOTEU.ALL UP1, P3 ;  /* 0x0000000000ff7886 */ /* 0x000fe40001820000 */
[----:B------:R-:W-:-:S03]  /*24f0*/  VOTEU.ALL UP0, P4 ;  /* 0x0000000000ff7886 */ /* 0x000fc60002000000 */
[----:B------:R-:W-:Y:S02]  /*2500*/  @!UP1 UIMAD.WIDE.U32 UR26, UR22, 0x8, UR8 ;  /* 0x00000008161a98a5 */ /* 0x000fe4000f8e0008 */
[----:B------:R-:W-:Y:S01]  /*2510*/  @!UP0 UIMAD.WIDE.U32 UR28, UR12, 0x8, UR8 ;  /* 0x000000080c1c88a5 */ /* 0x000fe2000f8e0008 */
[----:B0-----:R-:W-:Y:S01]  /*2520*/  @!P5 FADD.FTZ R14, R14, R16 ;  /* 0x000000100e0ed221 */ /* 0x001fe20000010000 */
[----:B------:R-:W-:Y:S01]  /*2530*/  @!P5 FADD.FTZ R15, R15, R17 ;  /* 0x000000110f0fd221 */ /* 0x000fe20000010000 */
[----:B------:R-:W-:Y:S02]  /*2540*/  IADD3 R16, PT, PT, R26, 0x6, RZ ;  /* 0x000000061a107810 */ /* 0x000fe40007ffe0ff */
[----:B------:R-:W-:Y:S01]  /*2550*/  ISETP.EQ.OR P5, PT, R0, UR13, P1 ;  /* 0x0000000d00007c0c */ /* 0x000fe20008fa2670 */
[----:B---3--:R-:W-:Y:S01]  /*2560*/  @!P6 FADD.FTZ R14, R14, R18 ;  /* 0x000000120e0ee221 */ /* 0x008fe20000010000 */
[----:B------:R-:W-:Y:S01]  /*2570*/  @!P6 FADD.FTZ R15, R15, R19 ;  /* 0x000000130f0fe221 */ /* 0x000fe20000010000 */
[----:B------:R-:W-:-:S02]  /*2580*/  ISETP.EQ.OR P6, PT, R16, UR13, P1 ;  /* 0x0000000d10007c0c */ /* 0x000fc40008fc2670 */
[----:B------:R-:W-:Y:S01]  /*2590*/  IADD3 R0, PT, PT, R26, 0x7, RZ ;  /* 0x000000071a007810 */ /* 0x000fe20007ffe0ff */
[----:B----4-:R-:W-:Y:S01]  /*25a0*/  @!P0 FADD.FTZ R14, R14, R20 ;  /* 0x000000140e0e8221 */ /* 0x010fe20000010000 */
[----:B------:R-:W-:Y:S02]  /*25b0*/  @!P0 FADD.FTZ R15, R15, R21 ;  /* 0x000000150f0f8221 */ /* 0x000fe40000010000 */
[----:B------:R-:W-:-:S04]  /*25c0*/  ISETP.EQ.OR P0, PT, R0, UR13, P1 ;  /* 0x0000000d00007c0c */ /* 0x000fc80008f02670 */
[----:B------:R-:W-:Y:S01]  /*25d0*/  VOTEU.ALL UP1, P5 ;  /* 0x0000000000ff7886 */ /* 0x000fe20002820000 */
[----:B------:R-:W-:Y:S02]  /*25e0*/  MOV R16, UR26 ;  /* 0x0000001a00107c02 */ /* 0x000fe40008000f00 */
[----:B------:R-:W-:Y:S01]  /*25f0*/  MOV R17, UR27 ;  /* 0x0000001b00117c02 */ /* 0x000fe20008000f00 */
[----:B------:R-:W-:Y:S01]  /*2600*/  VOTEU.ALL UP0, P6 ;  /* 0x0000000000ff7886 */ /* 0x000fe20003000000 */
[----:B------:R-:W-:Y:S01]  /*2610*/  @!UP1 UIMAD.WIDE.U32 UR26, UR21, 0x8, UR8 ;  /* 0x00000008151a98a5 */ /* 0x000fe2000f8e0008 */
[----:B------:R-:W-:Y:S02]  /*2620*/  MOV R18, UR28 ;  /* 0x0000001c00127c02 */ /* 0x000fe40008000f00 */
[----:B------:R-:W-:Y:S01]  /*2630*/  MOV R19, UR29 ;  /* 0x0000001d00137c02 */ /* 0x000fe20008000f00 */
[----:B------:R-:W-:Y:S01]  /*2640*/  @!UP0 UIMAD.WIDE.U32 UR28, UR20, 0x8, UR8 ;  /* 0x00000008141c88a5 */ /* 0x000fe2000f8e0008 */
[----:B------:R-:W3:Y:S01]  /*2650*/  @!P3 LDG.E.64 R16, desc[UR14][R16.64] ;  /* 0x0000000e1010b981 */ /* 0x000ee2000c1e1b00 */
[----:B------:R-:W-:Y:S01]  /*2660*/  VOTEU.ALL UP0, P0 ;  /* 0x0000000000ff7886 */ /* 0x000fe20000000000 */
[----:B------:R-:W-:-:S02]  /*2670*/  MOV R20, UR26 ;  /* 0x0000001a00147c02 */ /* 0x000fc40008000f00 */
[----:B------:R-:W-:Y:S01]  /*2680*/  MOV R21, UR27 ;  /* 0x0000001b00157c02 */ /* 0x000fe20008000f00 */
[----:B------:R-:W4:Y:S01]  /*2690*/  @!P4 LDG.E.64 R18, desc[UR14][R18.64] ;  /* 0x0000000e1212c981 */ /* 0x000f22000c1e1b00 */
[----:B------:R-:W-:Y:S01]  /*26a0*/  @!UP0 UIMAD.WIDE.U32 UR26, UR23, 0x8, UR8 ;  /* 0x00000008171a88a5 */ /* 0x000fe2000f8e0008 */
[----:B------:R-:W-:Y:S02]  /*26b0*/  MOV R22, UR28 ;  /* 0x0000001c00167c02 */ /* 0x000fe40008000f00 */
[----:B------:R-:W-:Y:S01]  /*26c0*/  MOV R23, UR29 ;  /* 0x0000001d00177c02 */ /* 0x000fe20008000f00 */
[----:B------:R-:W5:Y:S02]  /*26d0*/  @!P5 LDG.E.64 R20, desc[UR14][R20.64] ;  /* 0x0000000e1414d981 */ /* 0x000f64000c1e1b00 */
[----:B--2---:R-:W-:Y:S02]  /*26e0*/  MOV R24, UR26 ;  /* 0x0000001a00187c02 */ /* 0x004fe40008000f00 */
[----:B------:R-:W-:Y:S01]  /*26f0*/  MOV R25, UR27 ;  /* 0x0000001b00197c02 */ /* 0x000fe20008000f00 */
[----:B------:R-:W2:Y:S05]  /*2700*/  @!P6 LDG.E.64 R22, desc[UR14][R22.64] ;  /* 0x0000000e1616e981 */ /* 0x000eaa000c1e1b00 */
[----:B------:R-:W2:Y:S01]  /*2710*/  @!P0 LDG.E.64 R24, desc[UR14][R24.64] ;  /* 0x0000000e18188981 */ /* 0x000ea2000c1e1b00 */
[----:B------:R-:W-:Y:S01]  /*2720*/  IADD3 R26, PT, PT, R26, 0x8, RZ ;  /* 0x000000081a1a7810 */ /* 0x000fe20007ffe0ff */
[----:B------:R-:W-:-:S02]  /*2730*/  UIADD3 UR25, UPT, UPT, UR25, 0x8, URZ ;  /* 0x0000000819197890 */ /* 0x000fc4000fffe0ff */
[----:B------:R-:W-:Y:S02]  /*2740*/  ULEA UR10, UR18, UR10, 0x3 ;  /* 0x0000000a120a7291 */ /* 0x000fe4000f8e18ff */
[----:B------:R-:W-:Y:S02]  /*2750*/  ULEA UR24, UR18, UR24, 0x3 ;  /* 0x0000001812187291 */ /* 0x000fe4000f8e18ff */
[----:B------:R-:W-:Y:S02]  /*2760*/  ULEA UR11, UR18, UR11, 0x3 ;  /* 0x0000000b120b7291 */ /* 0x000fe4000f8e18ff */
[----:B------:R-:W-:Y:S02]  /*2770*/  ULEA UR22, UR18, UR22, 0x3 ;  /* 0x0000001612167291 */ /* 0x000fe4000f8e18ff */
[----:B------:R-:W-:Y:S02]  /*2780*/  ULEA UR12, UR18, UR12, 0x3 ;  /* 0x0000000c120c7291 */ /* 0x000fe4000f8e18ff */
[----:B------:R-:W-:-:S02]  /*2790*/  ULEA UR21, UR18, UR21, 0x3 ;  /* 0x0000001512157291 */ /* 0x000fc4000f8e18ff */
[----:B------:R-:W-:Y:S02]  /*27a0*/  ULEA UR20, UR18, UR20, 0x3 ;  /* 0x0000001412147291 */ /* 0x000fe4000f8e18ff */
[----:B------:R-:W-:Y:S01]  /*27b0*/  ULEA UR23, UR18, UR23, 0x3 ;  /* 0x0000001712177291 */ /* 0x000fe2000f8e18ff */
[----:B---3--:R-:W-:Y:S01]  /*27c0*/  @!P3 FADD.FTZ R14, R14, R16 ;  /* 0x000000100e0eb221 */ /* 0x008fe20000010000 */
[----:B------:R-:W-:Y:S01]  /*27d0*/  @!P3 FADD.FTZ R15, R15, R17 ;  /* 0x000000110f0fb221 */ /* 0x000fe20000010000 */
[----:B------:R-:W-:Y:S02]  /*27e0*/  ISETP.NE.AND P3, PT, R26, UR30, PT ;  /* 0x0000001e1a007c0c */ /* 0x000fe4000bf65270 */
[----:B----4-:R-:W-:Y:S01]  /*27f0*/  @!P4 FADD.FTZ R14, R14, R18 ;  /* 0x000000120e0ec221 */ /* 0x010fe20000010000 */
[----:B------:R-:W-:-:S03]  /*2800*/  @!P4 FADD.FTZ R15, R15, R19 ;  /* 0x000000130f0fc221 */ /* 0x000fc60000010000 */
[----:B-----5:R-:W-:Y:S01]  /*2810*/  @!P5 FADD.FTZ R14, R14, R20 ;  /* 0x000000140e0ed221 */ /* 0x020fe20000010000 */
[----:B------:R-:W-:-:S03]  /*2820*/  @!P5 FADD.FTZ R15, R15, R21 ;  /* 0x000000150f0fd221 */ /* 0x000fc60000010000 */
[----:B--2---:R-:W-:Y:S01]  /*2830*/  @!P6 FADD.FTZ R14, R14, R22 ;  /* 0x000000160e0ee221 */ /* 0x004fe20000010000 */
[----:B------:R-:W-:-:S03]  /*2840*/  @!P6 FADD.FTZ R15, R15, R23 ;  /* 0x000000170f0fe221 */ /* 0x000fc60000010000 */
[----:B------:R-:W-:Y:S01]  /*2850*/  @!P0 FADD.FTZ R14, R14, R24 ;  /* 0x000000180e0e8221 */ /* 0x000fe20000010000 */
[----:B------:R-:W-:Y:S01]  /*2860*/  @!P0 FADD.FTZ R15, R15, R25 ;  /* 0x000000190f0f8221 */ /* 0x000fe20000010000 */
[----:B------:R-:W-:Y:S06]  /*2870*/  @P3 BRA `(.L_x_1252) ;  /* 0xfffffff800b43947 */ /* 0x000fec000383ffff */
[----:B------:R-:W-:-:S07]  /*2880*/  MOV R0, UR30 ;  /* 0x0000001e00007c02 */ /* 0x000fce0008000f00 */
.L_x_1251:
[----:B------:R-:W-:-:S09]  /*2890*/  ULOP3.LUT UP0, UR10, UR16, 0x7, URZ, 0xc0, !UPT ;  /* 0x00000007100a7892 */ /* 0x000fd2000f80c0ff */
[----:B------:R-:W-:Y:S05]  /*28a0*/  BRA.U !UP0, `(.L_x_1248) ;  /* 0x00000005082c7547 */ /* 0x000fea000b800000 */
[----:B------:R-:W-:Y:S02]  /*28b0*/  UIADD3 UR10, UPT, UPT, UR10, -0x1, URZ ;  /* 0xffffffff0a0a7890 */ /* 0x000fe4000fffe0ff */
[----:B------:R-:W-:Y:S02]  /*28c0*/  ULOP3.LUT UP1, UR11, UR16, 0x3, URZ, 0xc0, !UPT ;  /* 0x00000003100b7892 */ /* 0x000fe4000f82c0ff */
[----:B------:R-:W-:-:S09]  /*28d0*/  UISETP.GE.U32.AND UP0, UPT, UR10, 0x3, UPT ;  /* 0x000000030a00788c */ /* 0x000fd2000bf06070 */
[----:B------:R-:W-:Y:S05]  /*28e0*/  BRA.U !UP0, `(.L_x_1253) ;  /* 0x0000000108907547 */ /* 0x000fea000b800000 */
[C---:B-1--4-:R-:W-:Y:S02]  /*28f0*/  IADD3 R18, PT, PT, R0.reuse, 0x1, RZ ;  /* 0x0000000100127810 */ /* 0x052fe40007ffe0ff */
[C---:B------:R-:W-:Y:S02]  /*2900*/  ISETP.EQ.OR P0, PT, R0.reuse, UR13, P1 ;  /* 0x0000000d00007c0c */ /* 0x040fe40008f02670 */
[----:B---3--:R-:W-:Y:S02]  /*2910*/  IADD3 R20, PT, PT, R0, 0x2, RZ ;  /* 0x0000000200147810 */ /* 0x008fe40007ffe0ff */
[----:B------:R-:W-:Y:S02]  /*2920*/  ISETP.EQ.OR P3, PT, R18, UR13, P1 ;  /* 0x0000000d12007c0c */ /* 0x000fe40008f62670 */
        /* <DEDUP_REMOVED lines=19> */
[----:B------:R-:W3:Y:S03]  /*2a60*/  @!P3 LDG.E.64 R18, desc[UR14][R18.64] ;  /* 0x0000000e1212b981 */ /* 0x000ee6000c1e1b00 */
[----:B------:R-:W-:-:S02]  /*2a70*/  @!P5 IMAD.WIDE.U32 R22, R22, R25, UR8 ;  /* 0x000000081616de25 */ /* 0x000fc4000f8e0019 */
[----:B------:R-:W4:Y:S04]  /*2a80*/  @!P4 LDG.E.64 R20, desc[UR14][R20.64] ;  /* 0x0000000e1414c981 */ /* 0x000f28000c1e1b00 */
[----:B------:R-:W5:Y:S01]  /*2a90*/  @!P5 LDG.E.64 R22, desc[UR14][R22.64] ;  /* 0x0000000e1616d981 */ /* 0x000f62000c1e1b00 */
[----:B------:R-:W-:Y:S01]  /*2aa0*/  IADD3 R0, PT, PT, R0, 0x4, RZ ;  /* 0x0000000400007810 */ /* 0x000fe20007ffe0ff */
[----:B0-----:R-:W-:Y:S01]  /*2ab0*/  @!P0 FADD.FTZ R14, R14, R16 ;  /* 0x000000100e0e8221 */ /* 0x001fe20000010000 */
[----:B------:R-:W-:-:S03]  /*2ac0*/  @!P0 FADD.FTZ R15, R15, R17 ;  /* 0x000000110f0f8221 */ /* 0x000fc60000010000 */
[----:B---3--:R-:W-:Y:S01]  /*2ad0*/  @!P3 FADD.FTZ R14, R14, R18 ;  /* 0x000000120e0eb221 */ /* 0x008fe20000010000 */
[----:B------:R-:W-:-:S03]  /*2ae0*/  @!P3 FADD.FTZ R15, R15, R19 ;  /* 0x000000130f0fb221 */ /* 0x000fc60000010000 */
[----:B----4-:R-:W-:Y:S01]  /*2af0*/  @!P4 FADD.FTZ R14, R14, R20 ;  /* 0x000000140e0ec221 */ /* 0x010fe20000010000 */
[----:B------:R-:W-:-:S03]  /*2b00*/  @!P4 FADD.FTZ R15, R15, R21 ;  /* 0x000000150f0fc221 */ /* 0x000fc60000010000 */
[----:B-----5:R-:W-:Y:S01]  /*2b10*/  @!P5 FADD.FTZ R14, R14, R22 ;  /* 0x000000160e0ed221 */ /* 0x020fe20000010000 */
[----:B------:R-:W-:-:S07]  /*2b20*/  @!P5 FADD.FTZ R15, R15, R23 ;  /* 0x000000170f0fd221 */ /* 0x000fce0000010000 */
.L_x_1253:
[----:B------:R-:W-:Y:S05]  /*2b30*/  BRA.U !UP1, `(.L_x_1248) ;  /* 0x0000000109887547 */ /* 0x000fea000b800000 */
[----:B------:R-:W-:Y:S02]  /*2b40*/  UISETP.NE.AND UP0, UPT, UR11, 0x1, UPT ;  /* 0x000000010b00788c */ /* 0x000fe4000bf05270 */
[----:B------:R-:W-:-:S06]  /*2b50*/  ULOP3.LUT UR10, UR16, 0x1, URZ, 0xc0, !UPT ;  /* 0x00000001100a7892 */ /* 0x000fcc000f8ec0ff */
[----:B---34-:R-:W-:Y:S01]  /*2b60*/  MOV R20, UR10 ;  /* 0x0000000a00147c02 */ /* 0x018fe20008000f00 */
[----:B------:R-:W-:Y:S06]  /*2b70*/  BRA.U !UP0, `(.L_x_1254) ;  /* 0x0000000108487547 */ /* 0x000fec000b800000 */
[C---:B-1----:R-:W-:Y:S02]  /*2b80*/  IADD3 R16, PT, PT, R0.reuse, 0x1, RZ ;  /* 0x0000000100107810 */ /* 0x042fe40007ffe0ff */
[----:B------:R-:W-:Y:S02]  /*2b90*/  ISETP.EQ.OR P3, PT, R0, UR13, P1 ;  /* 0x0000000d00007c0c */ /* 0x000fe40008f62670 */
[----:B------:R-:W-:Y:S02]  /*2ba0*/  ISETP.EQ.OR P0, PT, R16, UR13, P1 ;  /* 0x0000000d10007c0c */ /* 0x000fe40008f02670 */
[----:B------:R-:W-:Y:S02]  /*2bb0*/  MOV R17, UR18 ;  /* 0x0000001200117c02 */ /* 0x000fe40008000f00 */
[----:B------:R-:W-:Y:S02]  /*2bc0*/  MOV R21, UR18 ;  /* 0x0000001200157c02 */ /* 0x000fe40008000f00 */
[----:B------:R-:W-:-:S05]  /*2bd0*/  MOV R19, 0x8 ;  /* 0x0000000800137802 */ /* 0x000fca0000000f00 */
[----:B------:R-:W-:Y:S02]  /*2be0*/  @!P3 IMAD R18, R0, R17, UR5 ;  /* 0x000000050012be24 */ /* 0x000fe4000f8e0211 */
[----:B------:R-:W-:Y:S02]  /*2bf0*/  HFMA2 R17, -RZ, RZ, 0, 4.76837158203125e-07 ;  /* 0x00000008ff117431 */ /* 0x000fe400000001ff */
[----:B------:R-:W-:Y:S02]  /*2c00*/  @!P0 IMAD R16, R16, R21, UR5 ;  /* 0x0000000510108e24 */ /* 0x000fe4000f8e0215 */
[----:B------:R-:W-:-:S04]  /*2c10*/  @!P3 IMAD.WIDE.U32 R18, R18, R19, UR8 ;  /* 0x000000081212be25 */ /* 0x000fc8000f8e0013 */
[----:B------:R-:W-:Y:S02]  /*2c20*/  @!P0 IMAD.WIDE.U32 R16, R16, R17, UR8 ;  /* 0x0000000810108e25 */ /* 0x000fe4000f8e0011 */
[----:B------:R-:W0:Y:S04]  /*2c30*/  @!P3 LDG.E.64 R18, desc[UR14][R18.64] ;  /* 0x0000000e1212b981 */ /* 0x000e28000c1e1b00 */
[----:B------:R-:W3:Y:S01]  /*2c40*/  @!P0 LDG.E.64 R16, desc[UR14][R16.64] ;  /* 0x0000000e10108981 */ /* 0x000ee2000c1e1b00 */
[----:B------:R-:W-:Y:S01]  /*2c50*/  IADD3 R0, PT, PT, R0, 0x2, RZ ;  /* 0x0000000200007810 */ /* 0x000fe20007ffe0ff */
[----:B0-----:R-:W-:Y:S01]  /*2c60*/  @!P3 FADD.FTZ R14, R14, R18 ;  /* 0x000000120e0eb221 */ /* 0x001fe20000010000 */
[----:B------:R-:W-:-:S03]  /*2c70*/  @!P3 FADD.FTZ R15, R15, R19 ;  /* 0x000000130f0fb221 */ /* 0x000fc60000010000 */
[----:B---3--:R-:W-:Y:S01]  /*2c80*/  @!P0 FADD.FTZ R14, R14, R16 ;  /* 0x000000100e0e8221 */ /* 0x008fe20000010000 */
[----:B------:R-:W-:-:S07]  /*2c90*/  @!P0 FADD.FTZ R15, R15, R17 ;  /* 0x000000110f0f8221 */ /* 0x000fce0000010000 */
.L_x_1254:
[----:B------:R-:W-:Y:S01]  /*2ca0*/  ISETP.EQ.OR P0, PT, R0, UR13, P1 ;  /* 0x0000000d00007c0c */ /* 0x000fe20008f02670 */
[----:B------:R-:W-:Y:S03]  /*2cb0*/  BSSY.RECONVERGENT B0, `(.L_x_1248) ;  /* 0x000000a000007945 */ /* 0x000fe60003800200 */
[----:B------:R-:W-:-:S13]  /*2cc0*/  ISETP.NE.U32.OR P0, PT, R20, 0x1, P0 ;  /* 0x000000011400780c */ /* 0x000fda0000705470 */
[----:B------:R-:W-:Y:S05]  /*2cd0*/  @P0 BRA `(.L_x_1255) ;  /* 0x00000000001c0947 */ /* 0x000fea0003800000 */
[----:B-1----:R-:W-:Y:S02]  /*2ce0*/  MOV R17, UR18 ;  /* 0x0000001200117c02 */ /* 0x002fe40008000f00 */
[----:B------:R-:W-:-:S03]  /*2cf0*/  MOV R19, 0x8 ;  /* 0x0000000800137802 */ /* 0x000fc60000000f00 */
[----:B------:R-:W-:-:S04]  /*2d00*/  IMAD R16, R0, R17, UR5 ;  /* 0x0000000500107e24 */ /* 0x000fc8000f8e0211 */
[----:B------:R-:W-:-:S06]  /*2d10*/  IMAD.WIDE.U32 R16, R16, R19, UR8 ;  /* 0x0000000810107e25 */ /* 0x000fcc000f8e0013 */
[----:B------:R-:W0:Y:S02]  /*2d20*/  LDG.E.64 R16, desc[UR14][R16.64] ;  /* 0x0000000e10107981 */ /* 0x000e24000c1e1b00 */
[----:B0-----:R-:W-:Y:S01]  /*2d30*/  FADD.FTZ R14, R14, R16 ;  /* 0x000000100e0e7221 */ /* 0x001fe20000010000 */
[----:B------:R-:W-:-:S07]  /*2d40*/  FADD.FTZ R15, R15, R17 ;  /* 0x000000110f0f7221 */ /* 0x000fce0000010000 */
.L_x_1255:
[----:B------:R-:W-:Y:S05]  /*2d50*/  BSYNC.RECONVERGENT B0 ;  /* 0x0000000000007941 */ /* 0x000fea0003800200 */
.L_x_1248:
[----:B------:R-:W5:Y:S01]  /*2d60*/  S2UR UR9, SR_CgaCtaId ;  /* 0x00000000000979c3 */ /* 0x000f620000008800 */
[----:B------:R-:W-:Y:S01]  /*2d70*/  UMOV UR8, 0x400 ;  /* 0x0000040000087882 */ /* 0x000fe20000000000 */
[----:B-1--4-:R-:W-:Y:S01]  /*2d80*/  LOP3.LUT R18, R33, 0xffff, RZ, 0xc0, !PT ;  /* 0x0000ffff21127812 */ /* 0x012fe200078ec0ff */
[----:B------:R-:W1:Y:S01]  /*2d90*/  LDCU.64 UR10, c[0x0][0x400] ;  /* 0x00008000ff0a77ac */ /* 0x000e620008000a00 */
[----:B------:R-:W-:Y:S01]  /*2da0*/  FADD.FTZ R5, R5, -UR31 ;  /* 0x8000001f05057e21 */ /* 0x000fe20008010000 */
[----:B------:R-:W-:Y:S01]  /*2db0*/  FADD.FTZ R6, R6, -UR31 ;  /* 0x8000001f06067e21 */ /* 0x000fe20008010000 */
[----:B------:R-:W-:Y:S01]  /*2dc0*/  FADD.FTZ R7, R7, -UR31 ;  /* 0x8000001f07077e21 */ /* 0x000fe20008010000 */
[----:B------:R-:W-:Y:S01]  /*2dd0*/  IMAD R18, R18, 0x13b2, RZ ;  /* 0x000013b212127824 */ /* 0x000fe200078e02ff */
[----:B------:R-:W4:Y:S01]  /*2de0*/  LDC R0, c[0x0][0x41c] ;  /* 0x00010700ff007b82 */ /* 0x000f220000000800 */
[----:B---3--:R-:W-:Y:S01]  /*2df0*/  FMUL.FTZ R20, R5, UR19 ;  /* 0x0000001305147c20 */ /* 0x008fe20008410000 */
[----:B------:R-:W-:Y:S01]  /*2e00*/  FMUL.FTZ R5, R6, UR19 ;  /* 0x0000001306057c20 */ /* 0x000fe20008410000 */
[----:B------:R-:W-:Y:S01]  /*2e10*/  FMUL.FTZ R6, R7, UR19 ;  /* 0x0000001307067c20 */ /* 0x000fe20008410000 */
[----:B------:R-:W-:Y:S01]  /*2e20*/  SHF.R.U32.HI R19, RZ, 0x10, R18 ;  /* 0x00000010ff137819 */ /* 0x000fe20000011612 */
[----:B------:R-:W-:Y:S01]  /*2e30*/  FADD.FTZ R18, R4, -UR31 ;  /* 0x8000001f04127e21 */ /* 0x000fe20008010000 */
[----:B-----5:R-:W-:-:S03]  /*2e40*/  ULEA UR8, UR9, UR8, 0x18 ;  /* 0x0000000809087291 */ /* 0x020fc6000f8ec0ff */
[----:B----4-:R-:W-:-:S06]  /*2e50*/  IMAD R0, R0, UR13, R19 ;  /* 0x0000000d00007c24 */ /* 0x010fcc000f8e0213 */
[----:B------:R0:W-:Y:S01]  /*2e60*/  @!P1 STS.64 [UR8+0x80], R14 ;  /* 0x0000800eff009988 */ /* 0x0001e20008000a08 */
[----:B------:R-:W-:Y:S01]  /*2e70*/  FMUL.FTZ R19, R18, UR19 ;  /* 0x0000001312137c20 */ /* 0x000fe20008410000 */
[----:B------:R-:W-:Y:S01]  /*2e80*/  BAR.SYNC.DEFER_BLOCKING 0x0 ;  /* 0x0000000000007b1d */ /* 0x000fe20000010000 */
[C---:B-1----:R-:W-:Y:S02]  /*2e90*/  ISETP.GE.U32.AND P0, PT, R0.reuse, UR10, PT ;  /* 0x0000000a00007c0c */ /* 0x042fe4000bf06070 */
[----:B------:R-:W-:Y:S02]  /*2ea0*/  IADD3 R4, PT, PT, R0, 0x20, RZ ;  /* 0x0000002000047810 */ /* 0x000fe40007ffe0ff */
[----:B0-----:R-:W-:Y:S02]  /*2eb0*/  SHF.R.S32.HI R15, RZ, 0x1f, R0 ;  /* 0x0000001fff0f7819 */ /* 0x001fe40000011400 */
[----:B------:R-:W-:Y:S02]  /*2ec0*/  ISETP.GE.U32.AND P1, PT, R4, UR10, PT ;  /* 0x0000000a04007c0c */ /* 0x000fe4000bf26070 */
[----:B------:R-:W-:Y:S01]  /*2ed0*/  ISETP.GE.AND.EX P0, PT, R15, UR11, PT, P0 ;  /* 0x0000000b0f007c0c */ /* 0x000fe2000bf06300 */
[----:B------:R-:W0:Y:S01]  /*2ee0*/  LDS.64 R16, [UR8+0x80] ;  /* 0x00008008ff107984 */ /* 0x000e220008000a00 */
[----:B------:R-:W0:Y:S02]  /*2ef0*/  LDCU UR8, c[0x0][0x42c] ;  /* 0x00008580ff0877ac */ /* 0x000e240008000800 */
[----:B0-----:R-:W-:Y:S01]  /*2f00*/  FMUL.FTZ R16, R16, UR8 ;  /* 0x0000000810107c20 */ /* 0x001fe20008410000 */
[----:B------:R-:W-:-:S04]  /*2f10*/  FMUL.FTZ R17, R17, UR8 ;  /* 0x0000000811117c20 */ /* 0x000fc80008410000 */
[C-C-:B------:R-:W-:Y:S01]  /*2f20*/  FFMA.FTZ R25, R16.reuse, R19, R17.reuse ;  /* 0x0000001310197223 */ /* 0x140fe20000010011 */
[C-C-:B------:R-:W-:Y:S01]  /*2f30*/  FFMA.FTZ R26, R16.reuse, R20, R17.reuse ;  /* 0x00000014101a7223 */ /* 0x140fe20000010011 */
[C-C-:B------:R-:W-:Y:S01]  /*2f40*/  FFMA.FTZ R7, R16.reuse, R5, R17.reuse ;  /* 0x0000000510077223 */ /* 0x140fe20000010011 */
[----:B------:R-:W-:Y:S01]  /*2f50*/  FFMA.FTZ R14, R16, R6, R17 ;  /* 0x00000006100e7223 */ /* 0x000fe20000010011 */
        /* <DEDUP_REMOVED lines=10> */
[----:B------:R-:W2:Y:S01]  /*3000*/  MUFU.RCP R22, R21 ;  /* 0x0000001500167308 */ /* 0x000ea20000001000 */
[----:B0-----:R-:W-:Y:S01]  /*3010*/  FADD.FTZ R23, -R19, 1 ;  /* 0x3f80000013177421 */ /* 0x001fe20000010100 */
[----:B------:R-:W-:-:S03]  /*3020*/  FMUL.FTZ R2, R2, R19 ;  /* 0x0000001302027220 */ /* 0x000fc60000410000 */
[----:B------:R-:W-:Y:S01]  /*3030*/  FFMA.FTZ R23, R16, R23, 1 ;  /* 0x3f80000010177423 */ /* 0x000fe20000010017 */
[----:B--2---:R-:W-:Y:S01]  /*3040*/  FADD.FTZ R24, -R22, 1 ;  /* 0x3f80000016187421 */ /* 0x004fe20000010100 */
[----:B------:R-:W-:Y:S02]  /*3050*/  FMUL.FTZ R3, R3, R22 ;  /* 0x0000001603037220 */ /* 0x000fe40000410000 */
[----:B------:R-:W-:Y:S01]  /*3060*/  FMUL.FTZ R2, R2, R23 ;  /* 0x0000001702027220 */ /* 0x000fe20000410000 */
[----:B------:R-:W-:-:S04]  /*3070*/  FFMA.FTZ R24, R17, R24, 1 ;  /* 0x3f80000011187423 */ /* 0x000fc80000010018 */
[----:B------:R-:W-:-:S07]  /*3080*/  FMUL.FTZ R3, R3, R24 ;  /* 0x0000001803037220 */ /* 0x000fce0000410000 */
.L_x_1256:
[----:B------:R-:W-:Y:S01]  /*3090*/  BSSY.RECONVERGENT B0, `(.L_x_1257) ;  /* 0x0000012000007945 */ /* 0x000fe20003800200 */
[----:B------:R-:W-:Y:S01]  /*30a0*/  FFMA.FTZ R25, R12, R2, -R25 ;  /* 0x000000020c197223 */ /* 0x000fe20000010819 */
[----:B------:R-:W-:Y:S01]  /*30b0*/  SHF.R.S32.HI R2, RZ, 0x1f, R4 ;  /* 0x0000001fff027819 */ /* 0x000fe20000011404 */
        /* <DEDUP_REMOVED lines=12> */
[----:B------:R-:W-:-:S04]  /*3180*/  IADD3 R15, PT, PT, R19, R15, RZ ;  /* 0x0000000f130f7210 */ /* 0x000fc80007ffe0ff */
[----:B------:R-:W-:-:S05]  /*3190*/  LEA.HI.X R17, R18, UR9, R15, 0x2, P0 ;  /* 0x0000000912117c11 */ /* 0x000fca00080f140f */
[----:B------:R0:W-:Y:S02]  /*31a0*/  STG.E.64 desc[UR14][R16.64], R20 ;  /* 0x0000001410007986 */ /* 0x0001e4000c101b0e */
.L_x_1258:
[----:B------:R-:W-:Y:S05]  /*31b0*/  BSYNC.RECONVERGENT B0 ;  /* 0x0000000000007941 */ /* 0x000fea0003800200 */
.L_x_1257:
[----:B------:R-:W-:Y:S05]  /*31c0*/  @!P2 BRA `(.L_x_1259) ;  /* 0x000000000048a947 */ /* 0x000fea0003800000 */
[----:B------:R-:W-:Y:S01]  /*31d0*/  FFMA.FTZ R5, R12, R5, R10 ;  /* 0x000000050c057223 */ /* 0x000fe2000001000a */
[----:B------:R-:W-:-:S03]  /*31e0*/  FFMA.FTZ R6, R13, R6, R11 ;  /* 0x000000060d067223 */ /* 0x000fc6000001000b */
[----:B------:R-:W-:Y:S01]  /*31f0*/  FMUL.FTZ R0, R5, -1.4426950216293334961 ;  /* 0xbfb8aa3b05007820 */ /* 0x000fe20000410000 */
[----:B------:R-:W-:-:S05]  /*3200*/  FMUL.FTZ R10, R6, -1.4426950216293334961 ;  /* 0xbfb8aa3b060a7820 */ /* 0x000fca0000410000 */
[----:B------:R-:W1:Y:S04]  /*3210*/  MUFU.EX2 R0, R0 ;  /* 0x0000000000007308 */ /* 0x000e680000000800 */
[----:B------:R-:W3:Y:S01]  /*3220*/  MUFU.EX2 R10, R10 ;  /* 0x0000000a000a7308 */ /* 0x000ee20000000800 */
[----:B-1----:R-:W-:Y:S01]  /*3230*/  FADD.FTZ R3, R0, 1 ;  /* 0x3f80000000037421 */ /* 0x002fe20000010000 */
[----:B---3--:R-:W-:-:S05]  /*3240*/  FADD.FTZ R11, R10, 1 ;  /* 0x3f8000000a0b7421 */ /* 0x008fca0000010000 */
[----:B------:R-:W1:Y:S08]  /*3250*/  MUFU.RCP R3, R3 ;  /* 0x0000000300037308 */ /* 0x000e700000001000 */
[----:B0-----:R-:W0:Y:S01]  /*3260*/  MUFU.RCP R16, R11 ;  /* 0x0000000b00107308 */ /* 0x001e220000001000 */
        /* <DEDUP_REMOVED lines=8> */
.L_x_1259:
        /* <DEDUP_REMOVED lines=8> */
[----:B------:R-:W-:Y:S01]  /*3370*/  MOV R37, R39 ;  /* 0x0000002700257202 */ /* 0x000fe20000000f00 */
[----:B------:R-:W3:Y:S01]  /*3380*/  LDCU.64 UR10, c[0x0][0x380] ;  /* 0x00007000ff0a77ac */ /* 0x000ee20008000a00 */
[----:B-1----:R-:W-:Y:S02]  /*3390*/  IMAD R3, R2, UR8, RZ ;  /* 0x0000000802037c24 */ /* 0x002fe4000f8e02ff */
[----:B------:R-:W-:-:S04]  /*33a0*/  IMAD.WIDE.U32 R36, R4, UR8, R36 ;  /* 0x0000000804247c25 */ /* 0x000fc8000f8e0024 */
[----:B------:R-:W-:Y:S01]  /*33b0*/  IMAD R3, R4, UR9, R3 ;  /* 0x0000000904037c24 */ /* 0x000fe2000f8e0203 */
[----:B---3--:R-:W-:-:S04]  /*33c0*/  LEA R2, P0, R36, UR10, 0x2 ;  /* 0x0000000a24027c11 */ /* 0x008fc8000f8010ff */
[----:B------:R-:W-:-:S04]  /*33d0*/  IADD3 R3, PT, PT, R37, R3, RZ ;  /* 0x0000000325037210 */ /* 0x000fc80007ffe0ff */
[----:B------:R-:W-:-:S05]  /*33e0*/  LEA.HI.X R3, R36, UR11, R3, 0x2, P0 ;  /* 0x0000000b24037c11 */ /* 0x000fca00080f1403 */
[----:B------:R1:W-:Y:S02]  /*33f0*/  STG.E.64 desc[UR14][R2.64], R6 ;  /* 0x0000000602007986 */ /* 0x0003e4000c101b0e */
.L_x_1261:
[----:B------:R-:W-:Y:S05]  /*3400*/  BSYNC.RECONVERGENT B0 ;  /* 0x0000000000007941 */ /* 0x000fea0003800200 */
.L_x_1260:
[----:B------:R-:W-:Y:S02]  /*3410*/  UIADD3 UR6, UPT, UPT, UR18, UR6, URZ ;  /* 0x0000000612067290 */ /* 0x000fe4000fffe0ff */
[----:B------:R-:W-:Y:S02]  /*3420*/  UIADD3 UR4, UPT, UPT, UR4, 0x1, URZ ;  /* 0x0000000104047890 */ /* 0x000fe4000fffe0ff */
[----:B------:R-:W-:-:S09]  /*3430*/  UISETP.GE.AND UP0, UPT, UR6, UR7, UPT ;  /* 0x000000070600728c */ /* 0x000fd2000bf06270 */
[----:B------:R-:W-:Y:S05]  /*3440*/  BRA.U !UP0, `(.L_x_1262) ;  /* 0xffffffcd08507547 */ /* 0x000fea000b83ffff */
.L_x_1237:
[----:B------:R-:W3:Y:S01]  /*3450*/  LDC R4, c[0x0][0x370] ;  /* 0x0000dc00ff047b82 */ /* 0x000ee20000000800 */
[----:B------:R-:W-:Y:S01]  /*3460*/  ISETP.NE.AND P2, PT, R33, RZ, PT ;  /* 0x000000ff2100720c */ /* 0x000fe20003f45270 */
[----:B------:R-:W-:Y:S06]  /*3470*/  BSSY.RECONVERGENT B0, `(.L_x_1263) ;  /* 0x0000011000007945 */ /* 0x000fec0003800200 */
[----:B-1----:R-:W1:Y:S08]  /*3480*/  LDC R7, c[0x0][0x374] ;  /* 0x0000dd00ff077b82 */ /* 0x002e700000000800 */
[----:B------:R-:W4:Y:S01]  /*3490*/  LDC.64 R2, c[0x0][0x3c8] ;  /* 0x0000f200ff027b82 */ /* 0x000f220000000a00 */
[----:B---3--:R-:W-:-:S02]  /*34a0*/  IADD3 R5, PT, PT, R4, -0x1, RZ ;  /* 0xffffffff04057810 */ /* 0x008fc40007ffe0ff */
        /* <DEDUP_REMOVED lines=13> */
.L_x_1264:
[----:B------:R-:W-:Y:S05]  /*3580*/  BSYNC.RECONVERGENT B0 ;  /* 0x0000000000007941 */ /* 0x000fea0003800200 */
.L_x_1263:
[----:B------:R-:W-:Y:S05]  /*3590*/  @P0 EXIT ;  /* 0x000000000000094d */ /* 0x000fea0003800000 */
[----:B------:R-:W-:Y:S05]  /*35a0*/  @P2 BRA `(.L_x_1265) ;  /* 0x0000000000202947 */ /* 0x000fea0003800000 */
[----:B------:R-:W-:-:S05]  /*35b0*/  IMAD R0, R4, R7, RZ ;  /* 0x0000000704007224 */ /* 0x000fca00078e02ff */
[----:B------:R-:W-:-:S13]  /*35c0*/  ISETP.NE.AND P0, PT, R0, -0x1, PT ;  /* 0xffffffff0000780c */ /* 0x000fda0003f05270 */
[----:B------:R-:W-:Y:S05]  /*35d0*/  @!P0 BRA `(.L_x_1265) ;  /* 0x0000000000148947 */ /* 0x000fea0003800000 */
.L_x_1266:
[----:B-1----:R-:W3:Y:S04]  /*35e0*/  LDG.E.STRONG.GPU R5, desc[UR14][R2.64] ;  /* 0x0000000e02057981 */ /* 0x002ee8000c1ef900 */
[----:B---3--:R-:W-:Y:S01]  /*35f0*/  CCTL.IVALL ;  /* 0x00000000ff00798f */ /* 0x008fe20002000000 */
[----:B------:R-:W-:Y:S05]  /*3600*/  YIELD ;  /* 0x0000000000007946 */ /* 0x000fea0003800000 */
[----:B------:R-:W-:-:S13]  /*3610*/  ISETP.NE.AND P0, PT, R5, R0, PT ;  /* 0x000000000500720c */ /* 0x000fda0003f05270 */
[----:B------:R-:W-:Y:S05]  /*3620*/  @P0 BRA `(.L_x_1266) ;  /* 0xfffffffc00ec0947 */ /* 0x000fea000383ffff */
.L_x_1265:
[----:B------:R-:W-:Y:S05]  /*3630*/  WARPSYNC.ALL ;  /* 0x0000000000007948 */ /* 0x000fea0003800000 */
[----:B------:R-:W3:Y:S02]  /*3640*/  LDCU.64 UR10, c[0x0][0x3f8] ;  /* 0x00007f00ff0a77ac */ /* 0x000ee40008000a00 */
[----:B---3--:R-:W-:-:S04]  /*3650*/  ULEA.HI UR8, UP0, UR11, UR10, URZ, 0x1 ;  /* 0x0000000a0b087291 */ /* 0x008fc8000f8108ff */
[----:B------:R-:W-:-:S04]  /*3660*/  UIADD3.X UR9, UPT, UPT, URZ, UR11, URZ, UP0, !UPT ;  /* 0x0000000bff097290 */ /* 0x000fc800087fe4ff */
[----:B------:R-:W-:Y:S02]  /*3670*/  USHF.R.S64 UR8, UR8, 0x1, UR9 ;  /* 0x0000000108087899 */ /* 0x000fe40008001009 */
[----:B------:R-:W-:Y:S01]  /*3680*/  USHF.R.S32.HI UR9, URZ, 0x1, UR9 ;  /* 0x00000001ff097899 */ /* 0x000fe20008011409 */
[----:B------:R-:W-:Y:S03]  /*3690*/  BAR.SYNC.DEFER_BLOCKING 0x0 ;  /* 0x0000000000007b1d */ /* 0x000fe60000010000 */
[----:B------:R-:W-:Y:S02]  /*36a0*/  ISETP.LT.U32.AND P0, PT, R33, UR8, PT ;  /* 0x0000000821007c0c */ /* 0x000fe4000bf01070 */
[----:B------:R-:W-:-:S04]  /*36b0*/  MOV R0, UR9 ;  /* 0x0000000900007c02 */ /* 0x000fc80008000f00 */
[----:B------:R-:W-:-:S13]  /*36c0*/  ISETP.GT.AND.EX P0, PT, R0, RZ, PT, P0 ;  /* 0x000000ff0000720c */ /* 0x000fda0003f04300 */
[----:B------:R-:W-:Y:S05]  /*36d0*/  @!P0 EXIT ;  /* 0x000000000000894d */ /* 0x000fea0003800000 */
[----:B-1----:R-:W-:Y:S01]  /*36e0*/  IADD3 R2, P1, PT, R33, 0x1a0, RZ ;  /* 0x000001a021027810 */ /* 0x002fe20007f3e0ff */
[----:B------:R-:W-:Y:S01]  /*36f0*/  UIMAD.WIDE.U32 UR4, UR10, 0x3, URZ ;  /* 0x000000030a0478a5 */ /* 0x000fe2000f8e00ff */
[----:B------:R-:W-:Y:S01]  /*3700*/  MOV R0, RZ ;  /* 0x000000ff00007202 */ /* 0x000fe20000000f00 */
[----:B------:R-:W-:Y:S01]  /*3710*/  UIMAD UR6, UR11, 0x3, URZ ;  /* 0x000000030b0678a4 */ /* 0x000fe2000f8e02ff */
[----:B------:R-:W-:Y:S01]  /*3720*/  MOV R4, UR9 ;  /* 0x0000000900047c02 */ /* 0x000fe20008000f00 */
[----:B------:R-:W-:Y:S01]  /*3730*/  BSSY.RECONVERGENT B0, `(.L_x_1267) ;  /* 0x000005e000007945 */ /* 0x000fe20003800200 */
[----:B------:R-:W-:Y:S01]  /*3740*/  ISETP.LT.U32.AND P0, PT, R2, UR8, PT ;  /* 0x0000000802007c0c */ /* 0x000fe2000bf01070 */
[----:B------:R-:W-:Y:S01]  /*3750*/  UIADD3 UR6, UPT, UPT, UR5, UR6, URZ ;  /* 0x0000000605067290 */ /* 0x000fe2000fffe0ff */
[----:B------:R-:W-:-:S03]  /*3760*/  IADD3.X R9, PT, PT, RZ, R0, RZ, P1, !PT ;  /* 0x00000000ff097210 */ /* 0x000fc60000ffe4ff */
[----:B------:R-:W-:Y:S01]  /*3770*/  ULEA.HI UR4, UP0, UR6, UR4, URZ, 0x1 ;  /* 0x0000000406047291 */ /* 0x000fe2000f8108ff */
[----:B------:R-:W-:-:S03]  /*3780*/  ISETP.GT.AND.EX P0, PT, R4, R9, PT, P0 ;  /* 0x000000090400720c */ /* 0x000fc60003f04300 */
[----:B------:R-:W-:Y:S01]  /*3790*/  UIADD3.X UR7, UPT, UPT, URZ, UR6, URZ, UP0, !UPT ;  /* 0x00000006ff077290 */ /* 0x000fe200087fe4ff */
[----:B------:R-:W-:Y:S02]  /*37a0*/  SEL R2, R2, UR8, !P0 ;  /* 0x0000000802027c07 */ /* 0x000fe4000c000000 */
[----:B------:R-:W-:Y:S01]  /*37b0*/  SEL R9, R9, UR9, !P0 ;  /* 0x0000000909097c07 */ /* 0x000fe2000c000000 */
[----:B------:R-:W-:Y:S01]  /*37c0*/  USHF.R.S64 UR6, UR4, 0x1, UR7 ;  /* 0x0000000104067899 */ /* 0x000fe20008001007 */
[----:B------:R-:W-:Y:S01]  /*37d0*/  IADD3 R2, P0, PT, R2, -0x1a0, RZ ;  /* 0xfffffe6002027810 */ /* 0x000fe20007f1e0ff */
[----:B------:R-:W-:-:S03]  /*37e0*/  USHF.R.S32.HI UR7, URZ, 0x1, UR7 ;  /* 0x00000001ff077899 */ /* 0x000fc60008011407 */
        /* <DEDUP_REMOVED lines=11> */
[----:B------:R-:W-:-:S05]  /*38a0*/  IADD3 RZ, P0, PT, R3, R4, RZ ;  /* 0x0000000403ff7210 */ /* 0x000fca0007f1e0ff */
[----:B------:R-:W-:-:S05]  /*38b0*/  IMAD.WIDE.U32.X R2, R9, 0x4ec4ec4e, R6, P0 ;  /* 0x4ec4ec4e09027825 */ /* 0x000fca00000e0406 */
[----:B------:R-:W-:-:S04]  /*38c0*/  SHF.R.U64 R2, R2, 0x7, R3 ;  /* 0x0000000702027819 */ /* 0x000fc80000001203 */
[----:B------:R-:W-:-:S04]  /*38d0*/  IADD3 R2, P0, PT, R2, R8, RZ ;  /* 0x0000000802027210 */ /* 0x000fc80007f1e0ff */
[----:B------:R-:W-:Y:S02]  /*38e0*/  LOP3.LUT R4, R2, 0x3, RZ, 0xc0, !PT ;  /* 0x0000000302047812 */ /* 0x000fe400078ec0ff */
[----:B------:R-:W-:Y:S02]  /*38f0*/  LEA.HI.X R3, R3, RZ, RZ, 0x19, P0 ;  /* 0x000000ff03037211 */ /* 0x000fe400000fccff */
[----:B------:R-:W-:Y:S02]  /*3900*/  ISETP.NE.U32.AND P1, PT, R4, 0x3, PT ;  /* 0x000000030400780c */ /* 0x000fe40003f25070 */
[----:B------:R-:W-:Y:S02]  /*3910*/  ISETP.GE.U32.AND P0, PT, R2, 0x3, PT ;  /* 0x000000030200780c */ /* 0x000fe40003f06070 */
[----:B------:R-:W-:Y:S02]  /*3920*/  ISETP.NE.AND.EX P1, PT, RZ, RZ, PT, P1 ;  /* 0x000000ffff00720c */ /* 0x000fe40003f25310 */
[----:B------:R-:W-:-:S11]  /*3930*/  ISETP.GE.U32.AND.EX P0, PT, R3, RZ, PT, P0 ;  /* 0x000000ff0300720c */ /* 0x000fd60003f06100 */
[----:B------:R-:W-:Y:S05]  /*3940*/  @!P1 BRA `(.L_x_1268) ;  /* 0x0000000000f09947 */ /* 0x000fea0003800000 */
[----:B------:R-:W1:Y:S01]  /*3950*/  LDCU.64 UR4, c[0x0][0x3d8] ;  /* 0x00007b00ff0477ac */ /* 0x000e620008000a00 */
[----:B------:R-:W-:Y:S02]  /*3960*/  IADD3 R9, PT, PT, R2, 0x1, RZ ;  /* 0x0000000102097810 */ /* 0x000fe40007ffe0ff */
[----:B------:R-:W-:Y:S01]  /*3970*/  MOV R22, UR6 ;  /* 0x0000000600167c02 */ /* 0x000fe20008000f00 */
[----:B------:R-:W0:Y:S01]  /*3980*/  LDCU.64 UR12, c[0x0][0x390] ;  /* 0x00007200ff0c77ac */ /* 0x000e220008000a00 */
[----:B------:R-:W-:Y:S02]  /*3990*/  MOV R5, UR7 ;  /* 0x0000000700057c02 */ /* 0x000fe40008000f00 */
[----:B------:R-:W-:Y:S01]  /*39a0*/  MOV R26, UR8 ;  /* 0x00000008001a7c02 */ /* 0x000fe20008000f00 */
[----:B------:R-:W3:Y:S01]  /*39b0*/  LDCU.64 UR16, c[0x0][0x388] ;  /* 0x00007100ff1077ac */ /* 0x000ee20008000a00 */
[----:B------:R-:W-:Y:S02]  /*39c0*/  MOV R3, UR9 ;  /* 0x0000000900037c02 */ /* 0x000fe40008000f00 */
[----:B------:R-:W-:-:S02]  /*39d0*/  LOP3.LUT R9, R9, 0x3, RZ, 0xc0, !PT ;  /* 0x0000000309097812 */ /* 0x000fc400078ec0ff */
[----:B------:R-:W-:Y:S02]  /*39e0*/  MOV R2, UR10 ;  /* 0x0000000a00027c02 */ /* 0x000fe40008000f00 */
[----:B------:R-:W-:Y:S02]  /*39f0*/  MOV R6, R33 ;  /* 0x0000002100067202 */ /* 0x000fe40000000f00 */
[----:B------:R-:W-:Y:S02]  /*3a00*/  MOV R7, R0 ;  /* 0x0000000000077202 */ /* 0x000fe40000000f00 */
[C---:B-1----:R-:W-:Y:S01]  /*3a10*/  LEA R4, P1, R33.reuse, UR4, 0x2 ;  /* 0x0000000421047c11 */ /* 0x042fe2000f8210ff */
[----:B------:R-:W-:Y:S01]  /*3a20*/  UMOV UR4, URZ ;  /* 0x000000ff00047c82 */ /* 0x000fe20008000000 */
[----:B------:R-:W-:Y:S01]  /*3a30*/  SHF.L.U32 R18, R33, 0x3, RZ ;  /* 0x0000000321127819 */ /* 0x000fe200000006ff */
[----:B------:R-:W-:Y:S01]  /*3a40*/  IMAD.WIDE.U32 R6, R9, 0x1a0, R6 ;  /* 0x000001a009067825 */ /* 0x000fe200078e0006 */
[----:B------:R-:W-:-:S02]  /*3a50*/  SHF.L.U64.HI R22, R22, 0x2, R5 ;  /* 0x0000000216167819 */ /* 0x000fc40000010205 */
[C-C-:B------:R-:W-:Y:S01]  /*3a60*/  LEA.HI.X R5, R33.reuse, UR5, R0.reuse, 0x2, P1 ;  /* 0x0000000521057c11 */ /* 0x140fe200088f1400 */
[----:B------:R-:W-:Y:S01]  /*3a70*/  USHF.L.U32 UR5, UR11, 0x2, URZ ;  /* 0x000000020b057899 */ /* 0x000fe200080006ff */
[----:B------:R-:W-:Y:S01]  /*3a80*/  SHF.L.U64.HI R26, R26, 0x2, R3 ;  /* 0x000000021a1a7819 */ /* 0x000fe20000010203 */
[----:B------:R-:W-:Y:S01]  /*3a90*/  IMAD.WIDE.U32 R2, R2, 0x4, RZ ;  /* 0x0000000402027825 */ /* 0x000fe200078e00ff */
[----:B------:R-:W-:Y:S02]  /*3aa0*/  SHF.L.U64.HI R19, R33, 0x3, R0 ;  /* 0x0000000321137819 */ /* 0x000fe40000010200 */
[C---:B0-----:R-:W-:Y:S02]  /*3ab0*/  IADD3 R20, P1, PT, R18.reuse, UR12, RZ ;  /* 0x0000000c12147c10 */ /* 0x041fe4000ff3e0ff */
[----:B---3--:R-:W-:Y:S02]  /*3ac0*/  IADD3 R18, P2, PT, R18, UR16, RZ ;  /* 0x0000001012127c10 */ /* 0x008fe4000ff5e0ff */
[----:B------:R-:W-:-:S02]  /*3ad0*/  IADD3 R16, P3, PT, RZ, -R9, RZ ;  /* 0x80000009ff107210 */ /* 0x000fc40007f7e0ff */
[----:B------:R-:W-:Y:S02]  /*3ae0*/  IADD3.X R21, PT, PT, R19, UR13, RZ, P1, !PT ;  /* 0x0000000d13157c10 */ /* 0x000fe40008ffe4ff */
[----:B------:R-:W-:Y:S02]  /*3af0*/  IADD3 R0, PT, PT, R7, UR4, RZ ;  /* 0x0000000407007c10 */ /* 0x000fe4000fffe0ff */
[----:B------:R-:W-:Y:S02]  /*3b00*/  MOV R33, R6 ;  /* 0x0000000600217202 */ /* 0x000fe40000000f00 */
[----:B------:R-:W-:Y:S02]  /*3b10*/  IADD3.X R19, PT, PT, R19, UR17, RZ, P2, !PT ;  /* 0x0000001113137c10 */ /* 0x000fe400097fe4ff */
[----:B--2---:R-:W-:Y:S02]  /*3b20*/  IADD3 R24, PT, PT, R3, UR5, RZ ;  /* 0x0000000503187c10 */ /* 0x004fe4000fffe0ff */
[----:B------:R-:W-:-:S07]  /*3b30*/  IADD3.X R17, PT, PT, RZ, -0x1, RZ, P3, !PT ;  /* 0xffffffffff117810 */ /* 0x000fce0001ffe4ff */
.L_x_1269:
[----:B-1----:R-:W-:Y:S01]  /*3b40*/  MOV R7, UR8 ;  /* 0x0000000800077c02 */ /* 0x002fe20008000f00 */
[----:B------:R-:W2:Y:S01]  /*3b50*/  LDG.E R12, desc[UR14][R4.64] ;  /* 0x0000000e040c7981 */ /* 0x000ea2000c1e1900 */
[----:B------:R-:W-:Y:S02]  /*3b60*/  MOV R11, UR6 ;  /* 0x00000006000b7c02 */ /* 0x000fe40008000f00 */
[----:B------:R-:W-:Y:S02]  /*3b70*/  LEA R6, P1, R7, R4, 0x2 ;  /* 0x0000000407067211 */ /* 0x000fe400078210ff */
[----:B------:R-:W-:Y:S02]  /*3b80*/  IADD3 R8, P2, PT, R4, R2, RZ ;  /* 0x0000000204087210 */ /* 0x000fe40007f5e0ff */
[----:B------:R-:W-:Y:S02]  /*3b90*/  LEA R10, P3, R11, R4, 0x2 ;  /* 0x000000040b0a7211 */ /* 0x000fe400078610ff */
[----:B------:R-:W-:-:S02]  /*3ba0*/  IADD3.X R7, PT, PT, R5, R26, RZ, P1, !PT ;  /* 0x0000001a05077210 */ /* 0x000fc40000ffe4ff */
[C---:B------:R-:W-:Y:S02]  /*3bb0*/  IADD3.X R9, PT, PT, R5.reuse, R24, RZ, P2, !PT ;  /* 0x0000001805097210 */ /* 0x040fe400017fe4ff */
[----:B------:R-:W-:Y:S01]  /*3bc0*/  IADD3.X R11, PT, PT, R5, R22, RZ, P3, !PT ;  /* 0x00000016050b7210 */ /* 0x000fe20001ffe4ff */
[----:B------:R0:W2:Y:S04]  /*3bd0*/  LDG.E R13, desc[UR14][R6.64] ;  /* 0x0000000e060d7981 */ /* 0x0000a8000c1e1900 */
[----:B------:R1:W3:Y:S04]  /*3be0*/  LDG.E R14, desc[UR14][R8.64] ;  /* 0x0000000e080e7981 */ /* 0x0002e8000c1e1900 */
[----:B------:R-:W3:Y:S01]  /*3bf0*/  LDG.E R15, desc[UR14][R10.64] ;  /* 0x0000000e0a0f7981 */ /* 0x000ee2000c1e1900 */
[----:B0-----:R-:W-:-:S02]  /*3c00*/  MOV R6, R18 ;  /* 0x0000001200067202 */ /* 0x001fc40000000f00 */
[----:B------:R-:W-:Y:S02]  /*3c10*/  MOV R7, R19 ;  /* 0x0000001300077202 */ /* 0x000fe40000000f00 */
[----:B-1----:R-:W-:Y:S02]  /*3c20*/  MOV R8, R20 ;  /* 0x0000001400087202 */ /* 0x002fe40000000f00 */
        /* <DEDUP_REMOVED lines=14> */
.L_x_1268:
[----:B------:R-:W-:Y:S05]  /*3d10*/  BSYNC.RECONVERGENT B0 ;  /* 0x0000000000007941 */ /* 0x000fea0003800200 */
.L_x_1267:
[----:B------:R-:W-:Y:S05]  /*3d20*/  @!P0 EXIT ;  /* 0x000000000000894d */ /* 0x000fea0003800000 */
[----:B------:R-:W-:Y:S01]  /*3d30*/  BSSY.RECONVERGENT B0, `(.L_x_1270) ;  /* 0x000005c000007945 */ /* 0x000fe20003800200 */
[----:B------:R-:W-:Y:S02]  /*3d40*/  USHF.L.U64.HI UR5, UR10, 0x2, UR11 ;  /* 0x000000020a057899 */ /* 0x000fe4000801020b */
[----:B------:R-:W-:Y:S02]  /*3d50*/  USHF.L.U32 UR4, UR10, 0x2, URZ ;  /* 0x000000020a047899 */ /* 0x000fe400080006ff */
[----:B------:R-:W-:Y:S01]  /*3d60*/  USHF.L.U64.HI UR7, UR6, 0x2, UR7 ;  /* 0x0000000206077899 */ /* 0x000fe20008010207 */
[----:B------:R-:W3:Y:S01]  /*3d70*/  LDCU.64 UR12, c[0x0][0x3d8] ;  /* 0x00007b00ff0c77ac */ /* 0x000ee20008000a00 */
[----:B------:R-:W4:Y:S01]  /*3d80*/  LDCU.64 UR16, c[0x0][0x388] ;  /* 0x00007100ff1077ac */ /* 0x000f220008000a00 */
[----:B------:R-:W0:Y:S01]  /*3d90*/  LDCU.64 UR18, c[0x0][0x390] ;  /* 0x00007200ff1277ac */ /* 0x000e220008000a00 */
[----:B------:R-:W-:Y:S02]  /*3da0*/  USHF.L.U64.HI UR10, UR8, 0x2, UR9 ;  /* 0x00000002080a7899 */ /* 0x000fe40008010209 */
[----:B------:R-:W-:-:S02]  /*3db0*/  USHF.L.U32 UR11, UR8, 0x2, URZ ;  /* 0x00000002080b7899 */ /* 0x000fc400080006ff */
[----:B------:R-:W-:-:S12]  /*3dc0*/  USHF.L.U32 UR6, UR6, 0x2, URZ ;  /* 0x0000000206067899 */ /* 0x000fd800080006ff */
.L_x_1271:
[C---:B-1----:R-:W-:Y:S02]  /*3dd0*/  SHF.L.U32 R11, R33.reuse, 0x2, RZ ;  /* 0x00000002210b7819 */ /* 0x042fe400000006ff */
[----:B-1----:R-:W-:Y:S02]  /*3de0*/  SHF.L.U64.HI R13, R33, 0x2, R0 ;  /* 0x00000002210d7819 */ /* 0x002fe40000010200 */
[----:B---3--:R-:W-:-:S04]  /*3df0*/  IADD3 R2, P0, PT, R11, UR12, RZ ;  /* 0x0000000c0b027c10 */ /* 0x008fc8000ff1e0ff */
[----:B------:R-:W-:Y:S02]  /*3e00*/  IADD3.X R3, PT, PT, R13, UR13, RZ, P0, !PT ;  /* 0x0000000d0d037c10 */ /* 0x000fe400087fe4ff */
[C---:B------:R-:W-:Y:S02]  /*3e10*/  IADD3 R4, P0, PT, R2.reuse, UR11, RZ ;  /* 0x0000000b02047c10 */ /* 0x040fe4000ff1e0ff */
[C---:B------:R-:W-:Y:S01]  /*3e20*/  IADD3 R8, P1, PT, R2.reuse, UR6, RZ ;  /* 0x0000000602087c10 */ /* 0x040fe2000ff3e0ff */
[----:B0-----:R0:W3:Y:S01]  /*3e30*/  LDG.E R16, desc[UR14][R2.64] ;  /* 0x0000000e02107981 */ /* 0x0010e2000c1e1900 */
[C---:B------:R-:W-:Y:S02]  /*3e40*/  IADD3.X R5, PT, PT, R3.reuse, UR10, RZ, P0, !PT ;  /* 0x0000000a03057c10 */ /* 0x040fe400087fe4ff */
[----:B------:R-:W-:Y:S02]  /*3e50*/  IADD3 R6, P0, PT, R2, UR4, RZ ;  /* 0x0000000402067c10 */ /* 0x000fe4000ff1e0ff */
[C---:B------:R-:W-:Y:S01]  /*3e60*/  IADD3.X R9, PT, PT, R3.reuse, UR7, RZ, P1, !PT ;  /* 0x0000000703097c10 */ /* 0x040fe20008ffe4ff */
[----:B------:R1:W3:Y:S01]  /*3e70*/  LDG.E R17, desc[UR14][R4.64] ;  /* 0x0000000e04117981 */ /* 0x0002e2000c1e1900 */
[----:B------:R-:W-:-:S03]  /*3e80*/  IADD3.X R7, PT, PT, R3, UR5, RZ, P0, !PT ;  /* 0x0000000503077c10 */ /* 0x000fc600087fe4ff */
[----:B------:R-:W5:Y:S04]  /*3e90*/  LDG.E R19, desc[UR14][R8.64] ;  /* 0x0000000e08137981 */ /* 0x000f68000c1e1900 */
[----:B------:R2:W5:Y:S01]  /*3ea0*/  LDG.E R18, desc[UR14][R6.64] ;  /* 0x0000000e06127981 */ /* 0x000562000c1e1900 */
[C---:B------:R-:W-:Y:S02]  /*3eb0*/  SHF.L.U32 R10, R33.reuse, 0x3, RZ ;  /* 0x00000003210a7819 */ /* 0x040fe400000006ff */
[----:B------:R-:W-:Y:S02]  /*3ec0*/  SHF.L.U64.HI R0, R33, 0x3, R0 ;  /* 0x0000000321007819 */ /* 0x000fe40000010200 */
[----:B------:R-:W-:Y:S02]  /*3ed0*/  LOP3.LUT R14, R10, 0xfffffff8, RZ, 0xc0, !PT ;  /* 0xfffffff80a0e7812 */ /* 0x000fe400078ec0ff */
[----:B------:R-:W-:-:S02]  /*3ee0*/  LOP3.LUT R11, R11, 0xfffffffc, RZ, 0xc0, !PT ;  /* 0xfffffffc0b0b7812 */ /* 0x000fc400078ec0ff */
[----:B0-----:R-:W-:Y:S02]  /*3ef0*/  LOP3.LUT R3, R0, 0x3, RZ, 0xc0, !PT ;  /* 0x0000000300037812 */ /* 0x001fe400078ec0ff */
[C---:B----4-:R-:W-:Y:S02]  /*3f00*/  IADD3 R12, P0, PT, R14.reuse, UR16, RZ ;  /* 0x000000100e0c7c10 */ /* 0x050fe4000ff1e0ff */
[----:B------:R-:W-:Y:S02]  /*3f10*/  LOP3.LUT R2, R13, 0x3, RZ, 0xc0, !PT ;  /* 0x000000030d027812 */ /* 0x000fe400078ec0ff */
[----:B------:R-:W-:Y:S02]  /*3f20*/  IADD3 R14, P1, PT, R14, UR18, RZ ;  /* 0x000000120e0e7c10 */ /* 0x000fe4000ff3e0ff */
[----:B-1----:R-:W-:Y:S02]  /*3f30*/  IADD3 R4, P2, PT, R11, UR12, RZ ;  /* 0x0000000c0b047c10 */ /* 0x002fe4000ff5e0ff */
[----:B------:R-:W-:-:S02]  /*3f40*/  IADD3.X R13, PT, PT, R3, UR17, RZ, P0, !PT ;  /* 0x00000011030d7c10 */ /* 0x000fc400087fe4ff */
[----:B------:R-:W-:Y:S02]  /*3f50*/  IADD3.X R15, PT, PT, R3, UR19, RZ, P1, !PT ;  /* 0x00000013030f7c10 */ /* 0x000fe40008ffe4ff */
[----:B------:R-:W-:Y:S02]  /*3f60*/  IADD3.X R5, PT, PT, R2, UR13, RZ, P2, !PT ;  /* 0x0000000d02057c10 */ /* 0x000fe400097fe4ff */
[C---:B--2---:R-:W-:Y:S02]  /*3f70*/  IADD3 R6, P0, PT, R4.reuse, UR11, RZ ;  /* 0x0000000b04067c10 */ /* 0x044fe4000ff1e0ff */
[C---:B------:R-:W-:Y:S02]  /*3f80*/  IADD3 R8, P1, PT, R4.reuse, UR4, RZ ;  /* 0x0000000404087c10 */ /* 0x040fe4000ff3e0ff */
[----:B------:R-:W-:Y:S02]  /*3f90*/  IADD3 R2, P2, PT, R4, UR6, RZ ;  /* 0x0000000604027c10 */ /* 0x000fe4000ff5e0ff */
[----:B------:R-:W-:-:S02]  /*3fa0*/  IADD3.X R7, PT, PT, R5, UR10, RZ, P0, !PT ;  /* 0x0000000a05077c10 */ /* 0x000fc400087fe4ff */
[C---:B------:R-:W-:Y:S02]  /*3fb0*/  IADD3.X R9, PT, PT, R5.reuse, UR5, RZ, P1, !PT ;  /* 0x0000000505097c10 */ /* 0x040fe40008ffe4ff */
[----:B------:R-:W-:Y:S01]  /*3fc0*/  IADD3.X R3, PT, PT, R5, UR7, RZ, P2, !PT ;  /* 0x0000000705037c10 */ /* 0x000fe200097fe4ff */
        /* <DEDUP_REMOVED lines=16> */
[----:B-1----:R-:W3:Y:S04]  /*40d0*/  LDG.E R18, desc[UR14][R4.64+0xd00] ;  /* 0x000d000e04127981 */ /* 0x002ee8000c1e1900 */
[----:B------:R-:W3:Y:S04]  /*40e0*/  LDG.E R19, desc[UR14][R6.64+0xd00] ;  /* 0x000d000e06137981 */ /* 0x000ee8000c1e1900 */
        /* <DEDUP_REMOVED lines=12> */
[----:B--2---:R-:W2:Y:S04]  /*41b0*/  LDG.E R16, desc[UR14][R4.64+0x1380] ;  /* 0x0013800e04107981 */ /* 0x004ea8000c1e1900 */
[----:B------:R-:W2:Y:S04]  /*41c0*/  LDG.E R17, desc[UR14][R6.64+0x1380] ;  /* 0x0013800e06117981 */ /* 0x000ea8000c1e1900 */
[----:B------:R-:W3:Y:S04]  /*41d0*/  LDG.E R20, desc[UR14][R8.64+0x1380] ;  /* 0x0013800e08147981 */ /* 0x000ee8000c1e1900 */
[----:B------:R-:W3:Y:S01]  /*41e0*/  LDG.E R21, desc[UR14][R2.64+0x1380] ;  /* 0x0013800e02157981 */ /* 0x000ee2000c1e1900 */
        /* <DEDUP_REMOVED lines=8> */
[----:B------:R-:W-:Y:S02]  /*4270*/  IADD3 R33, PT, PT, R33, 0x680, RZ ;  /* 0x0000068021217810 */ /* 0x000fe40007ffe0ff */
[----:B------:R-:W-:Y:S02]  /*4280*/  MOV R0, UR9 ;  /* 0x0000000900007c02 */ /* 0x000fe40008000f00 */
[----:B------:R-:W-:-:S04]  /*4290*/  ISETP.LT.U32.AND P0, PT, R33, UR8, PT ;  /* 0x0000000821007c0c */ /* 0x000fc8000bf01070 */
[----:B------:R-:W-:Y:S01]  /*42a0*/  ISETP.GT.AND.EX P0, PT, R0, RZ, PT, P0 ;  /* 0x000000ff0000720c */ /* 0x000fe20003f04300 */
[----:B------:R-:W-:Y:S01]  /*42b0*/  HFMA2 R0, -RZ, RZ, 0, 0 ;  /* 0x00000000ff007431 */ /* 0x000fe200000001ff */
[----:B--2---:R1:W-:Y:S04]  /*42c0*/  STG.E.64 desc[UR14][R10.64], R16 ;  /* 0x000000100a007986 */ /* 0x0043e8000c101b0e */
[----:B---3--:R1:W-:Y:S07]  /*42d0*/  STG.E.64 desc[UR14][R14.64], R20 ;  /* 0x000000140e007986 */ /* 0x0083ee000c101b0e */
[----:B------:R-:W-:Y:S05]  /*42e0*/  @P0 BRA `(.L_x_1271) ;  /* 0xfffffff800b80947 */ /* 0x000fea000383ffff */
[----:B------:R-:W-:Y:S05]  /*42f0*/  BSYNC.RECONVERGENT B0 ;  /* 0x0000000000007941 */ /* 0x000fea0003800200 */
.L_x_1270:
[----:B------:R-:W-:Y:S05]  /*4300*/  EXIT ;  /* 0x000000000000794d */ /* 0x000fea0003800000 */
.L_x_1272:
        /* <DEDUP_REMOVED lines=15> */
.L_x_3431:


//--------------------- .text._Z35group_norm_nhwc_bwd_one_pass_kernelI11Fp32IOFp32WLi128ELi26ELi416EEv26Group_norm_nhwc_bwd_params --------------------------
	.section	.text._Z35group_norm_nhwc_bwd_one_pass_kernelI11Fp32IOFp32WLi128ELi26ELi416EEv26Group_norm_nhwc_bwd_params,"ax",@progbits
	.align	128
        .global         _Z35group_norm_nhwc_bwd_one_pass_kernelI11Fp32IOFp32WLi128ELi26ELi416EEv26Group_norm_nhwc_bwd_params
        .type           _Z35group_norm_nhwc_bwd_one_pass_kernelI11Fp32IOFp32WLi128ELi26ELi416EEv26Group_norm_nhwc_bwd_params,@function
        .size           _Z35group_norm_nhwc_bwd_one_pass_kernelI11Fp32IOFp32WLi128ELi26ELi416EEv26Group_norm_nhwc_bwd_params,(.L_x_3432 - _Z35group_norm_nhwc_bwd_one_pass_kernelI11Fp32IOFp32WLi128ELi26ELi416EEv26Group_norm_nhwc_bwd_params)
        .other          _Z35group_norm_nhwc_bwd_one_pass_kernelI11Fp32IOFp32WLi128ELi26ELi416EEv26Group_norm_nhwc_bwd_params,@"STO_CUDA_ENTRY STV_DEFAULT"
_Z35group_norm_nhwc_bwd_one_pass_kernelI11Fp32IOFp32WLi128ELi26ELi416EEv26Group_norm_nhwc_bwd_params:
.text._Z35group_norm_nhwc_bwd_one_pass_kernelI11Fp32IOFp32WLi128ELi26ELi416EEv26Group_norm_nhwc_bwd_params:
        /* <DEDUP_REMOVED lines=12> */
[----:B------:R-:W1:Y:S01]  /*00c0*/  S2R R47, SR_LANEID ;  /* 0x00000000002f7919 */ /* 0x000e620000000000 */
[----:B------:R-:W-:Y:S01]  /*00d0*/  UMOV UR5, 0x400 ;  /* 0x0000040000057882 */ /* 0x000fe20000000000 */
[----:B------:R-:W-:Y:S01]  /*00e0*/  SHF.R.U32.HI R60, RZ, 0x2, R50 ;  /* 0x00000002ff3c7819 */ /* 0x000fe20000011632 */
[----:B------:R-:W-:Y:S01]  /*00f0*/  IMAD R0, R0, 0x13b2, RZ ;  /* 0x000013b200007824 */ /* 0x000fe200078e02ff */
[----:B------:R-:W-:Y:S01]  /*0100*/  UIADD3 UR6, UPT, UPT, UR5, 0x90, URZ ;  /* 0x0000009005067890 */ /* 0x000fe2000fffe0ff */
[----:B------:R-:W-:Y:S01]  /*0110*/  HFMA2 R52, -RZ, RZ, 0, 0 ;  /* 0x00000000ff347431 */ /* 0x000fe200000001ff */
[----:B------:R-:W-:Y:S01]  /*0120*/  MOV R51, R49 ;  /* 0x0000003100337202 */ /* 0x000fe20000000f00 */
[----:B------:R-:W2:Y:S01]  /*0130*/  S2UR UR7, SR_CgaCtaId ;  /* 0x00000000000779c3 */ /* 0x000ea20000008800 */
[----:B------:R-:W-:Y:S01]  /*0140*/  SHF.R.U32.HI R62, RZ, 0x10, R0 ;  /* 0x00000010ff3e7819 */ /* 0x000fe20000011600 */
[----:B------:R-:W3:Y:S01]  /*0150*/  LDCU.U8 UR11, c[0x0][0x414] ;  /* 0x00008280ff0b77ac */ /* 0x000ee20008000000 */
[----:B------:R-:W-:-:S02]  /*0160*/  LOP3.LUT R60, R60, 0xf8, RZ, 0xc0, !PT ;  /* 0x000000f83c3c7812 */ /* 0x000fc400078ec0ff */
[----:B------:R-:W-:-:S03]  /*0170*/  PRMT R0, R62, 0x9910, RZ ;  /* 0x000099103e007816 */ /* 0x000fc600000000ff */
[----:B------:R-:W4:Y:S02]  /*0180*/  LDC R48, c[0x0][0x374] ;  /* 0x0000dd00ff307b82 */ /* 0x000f240000000800 */
[----:B------:R-:W-:-:S05]  /*0190*/  IMAD R0, R0, 0xd, RZ ;  /* 0x0000000d00007824 */ /* 0x000fca00078e02ff */
[----:B------:R-:W-:Y:S01]  /*01a0*/  IADD3 R0, PT, PT, RZ, -R0, RZ ;  /* 0x80000000ff007210 */ /* 0x000fe20007ffe0ff */
[----:B------:R-:W5:Y:S01]  /*01b0*/  LDC R46, c[0x0][0x370] ;  /* 0x0000dc00ff2e7b82 */ /* 0x000f620000000800 */
[----:B0-----:R-:W-:Y:S02]  /*01c0*/  IMAD R62, R3, UR10, R62 ;  /* 0x0000000a033e7c24 */ /* 0x001fe4000f8e023e */
[----:B------:R-:W-:-:S03]  /*01d0*/  PRMT R3, R0, 0x7710, RZ ;  /* 0x0000771000037816 */ /* 0x000fc600000000ff */
[C---:B------:R-:W-:Y:S02]  /*01e0*/  IADD3 R58, PT, PT, R62.reuse, 0x20, RZ ;  /* 0x000000203e3a7810 */ /* 0x040fe40007ffe0ff */
[----:B------:R-:W-:Y:S01]  /*01f0*/  IADD3 R0, PT, PT, R3, R50, RZ ;  /* 0x0000003203007210 */ /* 0x000fe20007ffe0ff */
[----:B--2---:R-:W-:Y:S01]  /*0200*/  ULEA UR6, UR7, UR6, 0x18 ;  /* 0x0000000607067291 */ /* 0x004fe2000f8ec0ff */
[C---:B------:R-:W-:Y:S01]  /*0210*/  IADD3 R57, PT, PT, R62.reuse, 0x40, RZ ;  /* 0x000000403e397810 */ /* 0x040fe20007ffe0ff */
[----:B------:R-:W-:Y:S01]  /*0220*/  ULEA UR5, UR7, UR5, 0x18 ;  /* 0x0000000507057291 */ /* 0x000fe2000f8ec0ff */
[----:B------:R-:W-:Y:S02]  /*0230*/  IADD3 R56, PT, PT, R62, 0x60, RZ ;  /* 0x000000603e387810 */ /* 0x000fe40007ffe0ff */
[----:B------:R-:W-:Y:S01]  /*0240*/  SHF.L.U32 R45, R0, 0x1, RZ ;  /* 0x00000001002d7819 */ /* 0x000fe200000006ff */
[C-C-:B----4-:R-:W-:Y:S01]  /*0250*/  IMAD R55, R48.reuse, 0x6, R49.reuse ;  /* 0x0000000630377824 */ /* 0x150fe200078e0231 */
[C---:B------:R-:W-:Y:S01]  /*0260*/  LEA R53, R48.reuse, R49, 0x1 ;  /* 0x0000003130357211 */ /* 0x040fe200078e08ff */
[----:B------:R-:W-:Y:S01]  /*0270*/  IMAD R54, R48, 0x5, R49 ;  /* 0x0000000530367824 */ /* 0x000fe200078e0231 */
[----:B------:R-:W-:-:S02]  /*0280*/  LEA R61, R50, UR6, 0x4 ;  /* 0x00000006323d7c11 */ /* 0x000fc4000f8e20ff */
[----:B------:R-:W-:Y:S02]  /*0290*/  SHF.R.S32.HI R44, RZ, 0x1f, R62 ;  /* 0x0000001fff2c7819 */ /* 0x000fe4000001143e */
[----:B------:R-:W-:Y:S02]  /*02a0*/  SHF.R.S32.HI R43, RZ, 0x1f, R58 ;  /* 0x0000001fff2b7819 */ /* 0x000fe4000001143a */
[----:B-----5:R-:W-:Y:S02]  /*02b0*/  LOP3.LUT R59, R46, 0x7, RZ, 0xc0, !PT ;  /* 0x000000072e3b7812 */ /* 0x020fe400078ec0ff */
[----:B------:R-:W-:Y:S02]  /*02c0*/  SHF.R.S32.HI R42, RZ, 0x1f, R57 ;  /* 0x0000001fff2a7819 */ /* 0x000fe40000011439 */
[----:B------:R-:W-:Y:S02]  /*02d0*/  SHF.R.S32.HI R0, RZ, 0x1f, R56 ;  /* 0x0000001fff007819 */ /* 0x000fe40000011438 */
[----:B-1-3--:R-:W-:-:S07]  /*02e0*/  LOP3.LUT R45, R45, 0xffff, RZ, 0xc0, !PT ;  /* 0x0000ffff2d2d7812 */ /* 0x00afce00078ec0ff */
.L_x_1304:
[----:B01----:R-:W0:Y:S01]  /*02f0*/  LDC R8, c[0x0][0x410] ;  /* 0x00010400ff087b82 */ /* 0x003e220000000800 */
[----:B------:R-:W1:Y:S01]  /*0300*/  LDCU.128 UR12, c[0x0][0x400] ;  /* 0x00008000ff0c77ac */ /* 0x000e620008000c00 */
[----:B------:R-:W-:-:S06]  /*0310*/  ISETP.GE.AND P3, PT, R51, RZ, PT ;  /* 0x000000ff3300720c */ /* 0x000fcc0003f66270 */
[----:B--2---:R-:W2:Y:S01]  /*0320*/  LDC.64 R36, c[0x0][0x3a8] ;  /* 0x0000ea00ff247b82 */ /* 0x004ea20000000a00 */
[----:B-1----:R-:W-:-:S04]  /*0330*/  ISETP.GE.U32.AND P1, PT, R58, UR12, PT ;  /* 0x0000000c3a007c0c */ /* 0x002fc8000bf26070 */
[----:B------:R-:W-:Y:S02]  /*0340*/  ISETP.GE.AND.EX P1, PT, R43, UR13, PT, P1 ;  /* 0x0000000d2b007c0c */ /* 0x000fe4000bf26310 */
[----:B0-----:R-:W-:-:S04]  /*0350*/  IABS R5, R8 ;  /* 0x0000000800057213 */ /* 0x001fc80000000000 */
[----:B------:R-:W0:Y:S07]  /*0360*/  I2F.RP R4, R5 ;  /* 0x0000000500047306 */ /* 0x000e2e0000209400 */
[----:B------:R-:W1:Y:S01]  /*0370*/  @!P1 LDC.64 R28, c[0x0][0x3a0] ;  /* 0x0000e800ff1c9b82 */ /* 0x000e620000000a00 */
[----:B0-----:R-:W0:Y:S07]  /*0380*/  MUFU.RCP R4, R4 ;  /* 0x0000000400047308 */ /* 0x001e2e0000001000 */
[----:B---3--:R-:W3:Y:S01]  /*0390*/  @!P1 LDC.64 R26, c[0x0][0x398] ;  /* 0x0000e600ff1a9b82 */ /* 0x008ee20000000a00 */
[----:B0-----:R-:W-:-:S04]  /*03a0*/  IADD3 R2, PT, PT, R4, 0xffffffe, RZ ;  /* 0x0ffffffe04027810 */ /* 0x001fc80007ffe0ff */
[----:B------:R0:W4:Y:S02]  /*03b0*/  F2I.FTZ.U32.TRUNC.NTZ R3, R2 ;  /* 0x0000000200037305 */ /* 0x000124000021f000 */
[----:B0-----:R-:W-:Y:S02]  /*03c0*/  MOV R2, RZ ;  /* 0x000000ff00027202 */ /* 0x001fe40000000f00 */
[----:B----4-:R-:W-:-:S05]  /*03d0*/  IADD3 R6, PT, PT, RZ, -R3, RZ ;  /* 0x80000003ff067210 */ /* 0x010fca0007ffe0ff */
[----:B------:R-:W-:Y:S01]  /*03e0*/  IMAD R7, R6, R5, RZ ;  /* 0x0000000506077224 */ /* 0x000fe200078e02ff */
[----:B------:R-:W-:-:S03]  /*03f0*/  IABS R6, R51 ;  /* 0x0000003300067213 */ /* 0x000fc60000000000 */
[----:B------:R-:W-:Y:S01]  /*0400*/  IMAD.HI.U32 R3, R3, R7, R2 ;  /* 0x0000000703037227 */ /* 0x000fe200078e0002 */
[----:B------:R-:W-:-:S04]  /*0410*/  LOP3.LUT R2, R51, R8, RZ, 0x3c, !PT ;  /* 0x0000000833027212 */ /* 0x000fc800078e3cff */
[----:B------:R-:W-:Y:S01]  /*0420*/  ISETP.GE.AND P0, PT, R2, RZ, PT ;  /* 0x000000ff0200720c */ /* 0x000fe20003f06270 */
[----:B------:R-:W-:-:S05]  /*0430*/  IMAD.HI.U32 R3, R3, R6, RZ ;  /* 0x0000000603037227 */ /* 0x000fca00078e00ff */
[----:B------:R-:W-:-:S05]  /*0440*/  IADD3 R4, PT, PT, -R3, RZ, RZ ;  /* 0x000000ff03047210 */ /* 0x000fca0007ffe1ff */
[C---:B------:R-:W-:Y:S02]  /*0450*/  IMAD R4, R5.reuse, R4, R6 ;  /* 0x0000000405047224 */ /* 0x040fe400078e0206 */
[----:B------:R-:W0:Y:S03]  /*0460*/  @!P1 LDC.64 R6, c[0x0][0x3f8] ;  /* 0x0000fe00ff069b82 */ /* 0x000e260000000a00 */
[----:B------:R-:W-:-:S13]  /*0470*/  ISETP.GT.U32.AND P4, PT, R5, R4, PT ;  /* 0x000000040500720c */ /* 0x000fda0003f84070 */
        /* <DEDUP_REMOVED lines=9> */
[----:B------:R-:W-:Y:S02]  /*0510*/  @P2 IADD3 R3, PT, PT, R3, 0x1, RZ ;  /* 0x0000000103032810 */ /* 0x000fe40007ffe0ff */
[----:B------:R-:W-:Y:S02]  /*0520*/  SEL R63, R5, R4, !P4 ;  /* 0x00000004053f7207 */ /* 0x000fe40006000000 */
[----:B------:R-:W-:-:S02]  /*0530*/  @!P0 IADD3 R3, PT, PT, -R3, RZ, RZ ;  /* 0x000000ff03038210 */ /* 0x000fc40007ffe1ff */
[----:B------:R-:W-:Y:S01]  /*0540*/  ISETP.GE.U32.AND P2, PT, R57, UR12, PT ;  /* 0x0000000c39007c0c */ /* 0x000fe2000bf46070 */
[----:B------:R-:W-:Y:S01]  /*0550*/  IMAD R23, R63, 0x1a, RZ ;  /* 0x0000001a3f177824 */ /* 0x000fe200078e02ff */
[----:B------:R-:W-:Y:S02]  /*0560*/  SEL R5, R5, R3, !P4 ;  /* 0x0000000305057207 */ /* 0x000fe40006000000 */
[----:B------:R-:W-:Y:S02]  /*0570*/  ISETP.GE.AND.EX P2, PT, R42, UR13, PT, P2 ;  /* 0x0000000d2a007c0c */ /* 0x000fe4000bf46320 */
[----:B------:R-:W-:Y:S02]  /*0580*/  SHF.R.S32.HI R4, RZ, 0x1f, R5 ;  /* 0x0000001fff047819 */ /* 0x000fe40000011405 */
[C---:B------:R-:W-:Y:S02]  /*0590*/  IADD3 R66, P0, PT, R23.reuse, R45, RZ ;  /* 0x0000002d17427210 */ /* 0x040fe40007f1e0ff */
[----:B------:R-:W-:Y:S01]  /*05a0*/  ISETP.GE.U32.AND P3, PT, R56, UR12, PT ;  /* 0x0000000c38007c0c */ /* 0x000fe2000bf66070 */
[----:B------:R-:W-:Y:S01]  /*05b0*/  IMAD R4, R4, UR14, RZ ;  /* 0x0000000e04047c24 */ /* 0x000fe2000f8e02ff */
[----:B------:R-:W-:-:S02]  /*05c0*/  LEA.HI.X.SX32 R67, R23, RZ, 0x1, P0 ;  /* 0x000000ff17437211 */ /* 0x000fc400000f0eff */
[----:B------:R-:W-:Y:S01]  /*05d0*/  ISETP.GE.U32.AND P0, PT, R62, UR12, PT ;  /* 0x0000000c3e007c0c */ /* 0x000fe2000bf06070 */
[----:B------:R-:W-:Y:S01]  /*05e0*/  IMAD R65, R5, UR15, R4 ;  /* 0x0000000f05417c24 */ /* 0x000fe2000f8e0204 */
[----:B------:R-:W-:Y:S01]  /*05f0*/  ISETP.GE.AND.EX P3, PT, R0, UR13, PT, P3 ;  /* 0x0000000d00007c0c */ /* 0x000fe2000bf66330 */
[----:B0-----:R-:W-:Y:S01]  /*0600*/  @!P1 IMAD R4, R43, R6, RZ ;  /* 0x000000062b049224 */ /* 0x001fe200078e02ff */
[----:B------:R-:W0:Y:S01]  /*0610*/  @!P2 LDC.64 R2, c[0x0][0x3f8] ;  /* 0x0000fe00ff02ab82 */ /* 0x000e220000000a00 */
[----:B------:R-:W-:Y:S01]  /*0620*/  IMAD.WIDE.U32 R66, R5, UR14, R66 ;  /* 0x0000000e05427c25 */ /* 0x000fe2000f8e0042 */
[----:B------:R-:W-:-:S03]  /*0630*/  ISETP.GE.AND.EX P0, PT, R44, UR13, PT, P0 ;  /* 0x0000000d2c007c0c */ /* 0x000fc6000bf06300 */
[C---:B------:R-:W-:Y:S01]  /*0640*/  @!P1 IMAD R19, R58.reuse, R7, R4 ;  /* 0x000000073a139224 */ /* 0x040fe200078e0204 */
[----:B------:R-:W-:Y:S02]  /*0650*/  IADD3 R65, PT, PT, R67, R65, RZ ;  /* 0x0000004143417210 */ /* 0x000fe40007ffe0ff */
[----:B------:R-:W4:Y:S01]  /*0660*/  LDC.64 R4, c[0x0][0x3b8] ;  /* 0x0000ee00ff047b82 */ /* 0x000f220000000a00 */
[-C--:B------:R-:W-:Y:S02]  /*0670*/  @!P1 MOV R64, R66.reuse ;  /* 0x0000004200409202 */ /* 0x080fe40000000f00 */
[----:B------:R-:W-:Y:S02]  /*0680*/  @!P2 MOV R16, R66 ;  /* 0x000000420010a202 */ /* 0x000fe40000000f00 */
[----:B------:R-:W-:Y:S01]  /*0690*/  @!P2 MOV R17, R65 ;  /* 0x000000410011a202 */ /* 0x000fe20000000f00 */
[----:B------:R-:W-:Y:S02]  /*06a0*/  @!P1 IMAD.WIDE.U32 R6, R58, R6, R64 ;  /* 0x000000063a069225 */ /* 0x000fe400078e0040 */
[----:B------:R-:W2:Y:S03]  /*06b0*/  @!P2 LDC.64 R12, c[0x0][0x3a0] ;  /* 0x0000e800ff0cab82 */ /* 0x000ea60000000a00 */
[----:B------:R-:W-:-:S02]  /*06c0*/  @!P1 IADD3 R19, PT, PT, R7, R19, RZ ;  /* 0x0000001307139210 */ /* 0x000fc40007ffe0ff */
[C---:B------:R-:W-:Y:S02]  /*06d0*/  @!P1 SHF.L.U32 R7, R6.reuse, 0x2, RZ ;  /* 0x0000000206079819 */ /* 0x040fe400000006ff */
[----:B------:R-:W-:Y:S01]  /*06e0*/  @!P1 SHF.L.U64.HI R6, R6, 0x2, R19 ;  /* 0x0000000206069819 */ /* 0x000fe20000010213 */
[----:B------:R-:W2:Y:S01]  /*06f0*/  @!P2 LDC.64 R8, c[0x0][0x398] ;  /* 0x0000e600ff08ab82 */ /* 0x000ea20000000a00 */
[----:B0-----:R-:W-:Y:S01]  /*0700*/  @!P2 IMAD R10, R42, R2, RZ ;  /* 0x000000022a0aa224 */ /* 0x001fe200078e02ff */
[C---:B-1----:R-:W-:Y:S02]  /*0710*/  @!P1 IADD3 R28, P4, PT, R7.reuse, R28, RZ ;  /* 0x0000001c071c9210 */ /* 0x042fe40007f9e0ff */
[----:B---3--:R-:W-:Y:S01]  /*0720*/  @!P1 IADD3 R26, P5, PT, R7, R26, RZ ;  /* 0x0000001a071a9210 */ /* 0x008fe20007fbe0ff */
[C---:B------:R-:W-:Y:S01]  /*0730*/  @!P2 IMAD R21, R57.reuse, R3, R10 ;  /* 0x000000033915a224 */ /* 0x040fe200078e020a */
[C---:B------:R-:W-:Y:S01]  /*0740*/  @!P1 IADD3.X R29, PT, PT, R6.reuse, R29, RZ, P4, !PT ;  /* 0x0000001d061d9210 */ /* 0x040fe200027fe4ff */
[----:B------:R-:W-:Y:S01]  /*0750*/  @!P2 IMAD.WIDE.U32 R2, R57, R2, R16 ;  /* 0x000000023902a225 */ /* 0x000fe200078e0010 */
[----:B------:R-:W0:Y:S01]  /*0760*/  @!P0 LDC.64 R14, c[0x0][0x3f8] ;  /* 0x0000fe00ff0e8b82 */ /* 0x000e220000000a00 */
[----:B------:R-:W-:-:S02]  /*0770*/  @!P1 IADD3.X R27, PT, PT, R6, R27, RZ, P5, !PT ;  /* 0x0000001b061b9210 */ /* 0x000fc40002ffe4ff */
[----:B----4-:R-:W-:Y:S01]  /*0780*/  IMAD.WIDE R4, R51, 0x8, R4 ;  /* 0x0000000833047825 */ /* 0x010fe200078e0204 */
[----:B------:R-:W-:Y:S02]  /*0790*/  @!P2 IADD3 R21, PT, PT, R3, R21, RZ ;  /* 0x000000150315a210 */ /* 0x000fe40007ffe0ff */
[C---:B------:R-:W-:Y:S02]  /*07a0*/  @!P2 SHF.L.U32 R17, R2.reuse, 0x2, RZ ;  /* 0x000000020211a819 */ /* 0x040fe400000006ff */
[----:B------:R-:W1:Y:S01]  /*07b0*/  @!P3 LDC.64 R10, c[0x0][0x3f8] ;  /* 0x0000fe00ff0abb82 */ /* 0x000e620000000a00 */
[----:B------:R-:W3:Y:S01]  /*07c0*/  LDG.E.64 R4, desc[UR8][R4.64] ;  /* 0x0000000804047981 */ /* 0x000ee2000c1e1b00 */
[----:B------:R-:W-:Y:S02]  /*07d0*/  @!P2 SHF.L.U64.HI R21, R2, 0x2, R21 ;  /* 0x000000020215a819 */ /* 0x000fe40000010215 */
[----:B--2---:R-:W-:Y:S02]  /*07e0*/  @!P2 IADD3 R12, P5, PT, R17, R12, RZ ;  /* 0x0000000c110ca210 */ /* 0x004fe40007fbe0ff */
[----:B------:R-:W-:-:S02]  /*07f0*/  @!P0 MOV R24, R66 ;  /* 0x0000004200188202 */ /* 0x000fc40000000f00 */
[----:B------:R-:W2:Y:S01]  /*0800*/  @!P0 LDC.64 R6, c[0x0][0x3a0] ;  /* 0x0000e800ff068b82 */ /* 0x000ea20000000a00 */
[----:B------:R-:W-:Y:S02]  /*0810*/  @!P2 IADD3 R20, P6, PT, R17, R8, RZ ;  /* 0x000000081114a210 */ /* 0x000fe40007fde0ff */
[----:B------:R-:W-:Y:S02]  /*0820*/  @!P0 MOV R25, R65 ;  /* 0x0000004100198202 */ /* 0x000fe40000000f00 */
[----:B------:R-:W-:-:S03]  /*0830*/  ISETP.NE.AND P4, PT, RZ, UR11, PT ;  /* 0x0000000bff007c0c */ /* 0x000fc6000bf85270 */
[----:B------:R-:W4:Y:S01]  /*0840*/  @!P0 LDC.64 R2, c[0x0][0x398] ;  /* 0x0000e600ff028b82 */ /* 0x000f220000000a00 */
[----:B0-----:R-:W-:-:S04]  /*0850*/  @!P0 IMAD R22, R44, R14, RZ ;  /* 0x0000000e2c168224 */ /* 0x001fc800078e02ff */
[----:B------:R-:W-:-:S03]  /*0860*/  @!P0 IMAD R31, R62, R15, R22 ;  /* 0x0000000f3e1f8224 */ /* 0x000fc600078e0216 */
[----:B------:R-:W0:Y:S08]  /*0870*/  @!P3 LDC.64 R16, c[0x0][0x3a0] ;  /* 0x0000e800ff10bb82 */ /* 0x000e300000000a00 */
[----:B------:R-:W0:Y:S01]  /*0880*/  @!P3 LDC.64 R18, c[0x0][0x398] ;  /* 0x0000e600ff12bb82 */ /* 0x000e220000000a00 */
[----:B------:R-:W-:Y:S01]  /*0890*/  @!P0 IMAD.WIDE.U32 R14, R62, R14, R24 ;  /* 0x0000000e3e0e8225 */ /* 0x000fe200078e0018 */
[----:B------:R-:W-:-:S02]  /*08a0*/  @!P3 MOV R24, R66 ;  /* 0x000000420018b202 */ /* 0x000fc40000000f00 */
[----:B------:R-:W-:Y:S01]  /*08b0*/  @!P3 MOV R25, R65 ;  /* 0x000000410019b202 */ /* 0x000fe20000000f00 */
[-C--:B-1----:R-:W-:Y:S01]  /*08c0*/  @!P3 IMAD R8, R0, R10.reuse, RZ ;  /* 0x0000000a0008b224 */ /* 0x082fe200078e02ff */
[----:B------:R-:W-:Y:S02]  /*08d0*/  @!P0 IADD3 R15, PT, PT, R15, R31, RZ ;  /* 0x0000001f0f0f8210 */ /* 0x000fe40007ffe0ff */
[----:B------:R-:W-:Y:S01]  /*08e0*/  @!P0 SHF.L.U32 R31, R14, 0x2, RZ ;  /* 0x000000020e1f8819 */ /* 0x000fe200000006ff */
[C---:B------:R-:W-:Y:S01]  /*08f0*/  @!P3 IMAD R33, R56.reuse, R11, R8 ;  /* 0x0000000b3821b224 */ /* 0x040fe200078e0208 */
[C---:B------:R-:W-:Y:S01]  /*0900*/  @!P2 IADD3.X R13, PT, PT, R21.reuse, R13, RZ, P5, !PT ;  /* 0x0000000d150da210 */ /* 0x040fe20002ffe4ff */
[----:B------:R-:W-:Y:S01]  /*0910*/  @!P3 IMAD.WIDE.U32 R10, R56, R10, R24 ;  /* 0x0000000a380ab225 */ /* 0x000fe200078e0018 */
[----:B------:R-:W1:Y:S01]  /*0920*/  @P4 LDC.64 R34, c[0x0][0x3b0] ;  /* 0x0000ec00ff224b82 */ /* 0x000e620000000a00 */
[----:B------:R-:W-:Y:S02]  /*0930*/  @!P2 IADD3.X R21, PT, PT, R21, R9, RZ, P6, !PT ;  /* 0x000000091515a210 */ /* 0x000fe400037fe4ff */
[----:B------:R-:W-:-:S02]  /*0940*/  @!P0 SHF.L.U64.HI R14, R14, 0x2, R15 ;  /* 0x000000020e0e8819 */ /* 0x000fc4000001020f */
[C---:B--2---:R-:W-:Y:S02]  /*0950*/  @!P0 IADD3 R32, P5, PT, R31.reuse, R6, RZ ;  /* 0x000000061f208210 */ /* 0x044fe40007fbe0ff */
[----:B----4-:R-:W-:Y:S02]  /*0960*/  @!P0 IADD3 R30, P6, PT, R31, R2, RZ ;  /* 0x000000021f1e8210 */ /* 0x010fe40007fde0ff */
[----:B------:R-:W-:Y:S02]  /*0970*/  @!P3 IADD3 R11, PT, PT, R11, R33, RZ ;  /* 0x000000210b0bb210 */ /* 0x000fe40007ffe0ff */
[----:B------:R-:W-:Y:S02]  /*0980*/  @!P3 SHF.L.U32 R9, R10, 0x2, RZ ;  /* 0x000000020a09b819 */ /* 0x000fe400000006ff */
[C---:B------:R-:W-:Y:S02]  /*0990*/  @!P0 IADD3.X R33, PT, PT, R14.reuse, R7, RZ, P5, !PT ;  /* 0x000000070e218210 */ /* 0x040fe40002ffe4ff */
[----:B------:R-:W-:-:S02]  /*09a0*/  @!P0 IADD3.X R31, PT, PT, R14, R3, RZ, P6, !PT ;  /* 0x000000030e1f8210 */ /* 0x000fc400037fe4ff */
[----:B------:R-:W-:Y:S02]  /*09b0*/  @!P3 SHF.L.U64.HI R10, R10, 0x2, R11 ;  /* 0x000000020a0ab819 */ /* 0x000fe4000001020b */
[C---:B0-----:R-:W-:Y:S02]  /*09c0*/  @!P3 IADD3 R24, P5, PT, R9.reuse, R16, RZ ;  /* 0x000000100918b210 */ /* 0x041fe40007fbe0ff */
[----:B------:R-:W-:Y:S02]  /*09d0*/  @!P3 IADD3 R22, P6, PT, R9, R18, RZ ;  /* 0x000000120916b210 */ /* 0x000fe40007fde0ff */
[----:B------:R-:W-:Y:S02]  /*09e0*/  IADD3 R3, PT, PT, R23, R45, RZ ;  /* 0x0000002d17037210 */ /* 0x000fe40007ffe0ff */
[C---:B------:R-:W-:Y:S02]  /*09f0*/  @!P3 IADD3.X R25, PT, PT, R10.reuse, R17, RZ, P5, !PT ;  /* 0x000000110a19b210 */ /* 0x040fe40002ffe4ff */
[----:B------:R-:W-:-:S02]  /*0a00*/  @!P3 IADD3.X R23, PT, PT, R10, R19, RZ, P6, !PT ;  /* 0x000000130a17b210 */ /* 0x000fc400037fe4ff */
[----:B------:R-:W-:-:S06]  /*0a10*/  CS2R R10, SRZ ;  /* 0x00000000000a7805 */ /* 0x000fcc000001ff00 */
[----:B------:R0:W5:Y:S01]  /*0a20*/  @!P2 LDG.E.64 R10, desc[UR8][R12.64] ;  /* 0x000000080c0aa981 */ /* 0x000162000c1e1b00 */
[C---:B------:R-:W-:Y:S01]  /*0a30*/  IMAD.WIDE R36, R3.reuse, 0x4, R36 ;  /* 0x0000000403247825 */ /* 0x040fe200078e0224 */
[----:B------:R-:W-:Y:S02]  /*0a40*/  CS2R R18, SRZ ;  /* 0x0000000000127805 */ /* 0x000fe4000001ff00 */
[----:B------:R-:W-:Y:S02]  /*0a50*/  CS2R R14, SRZ ;  /* 0x00000000000e7805 */ /* 0x000fe4000001ff00 */
[----:B------:R-:W-:Y:S01]  /*0a60*/  MOV R2, RZ ;  /* 0x000000ff00027202 */ /* 0x000fe20000000f00 */
[----:B-1----:R-:W-:Y:S01]  /*0a70*/  @P4 IMAD.WIDE R34, R3, 0x4, R34 ;  /* 0x0000000403224825 */ /* 0x002fe200078e0222 */
[----:B0-----:R-:W-:Y:S02]  /*0a80*/  CS2R R12, SRZ ;  /* 0x00000000000c7805 */ /* 0x001fe4000001ff00 */
[----:B------:R-:W-:-:S02]  /*0a90*/  MOV R3, RZ ;  /* 0x000000ff00037202 */ /* 0x000fc40000000f00 */
[----:B------:R-:W-:Y:S01]  /*0aa0*/  CS2R R16, SRZ ;  /* 0x0000000000107805 */ /* 0x000fe2000001ff00 */
[----:B------:R-:W5:Y:S04]  /*0ab0*/  @!P3 LDG.E.64 R18, desc[UR8][R22.64] ;  /* 0x000000081612b981 */ /* 0x000f68000c1e1b00 */
[----:B------:R0:W5:Y:S04]  /*0ac0*/  @!P2 LDG.E.64 R12, desc[UR8][R20.64] ;  /* 0x00000008140ca981 */ /* 0x000168000c1e1b00 */
[----:B------:R-:W5:Y:S04]  /*0ad0*/  @!P0 LDG.E.64 R14, desc[UR8][R32.64] ;  /* 0x00000008200e8981 */ /* 0x000f68000c1e1b00 */
[----:B------:R-:W5:Y:S01]  /*0ae0*/  @!P0 LDG.E.64 R2, desc[UR8][R30.64] ;  /* 0x000000081e028981 */ /* 0x000f62000c1e1b00 */
[----:B0-----:R-:W-:-:S03]  /*0af0*/  CS2R R20, SRZ ;  /* 0x0000000000147805 */ /* 0x001fc6000001ff00 */
[----:B------:R-:W5:Y:S04]  /*0b00*/  @!P3 LDG.E.64 R16, desc[UR8][R24.64] ;  /* 0x000000081810b981 */ /* 0x000f68000c1e1b00 */
[----:B------:R-:W5:Y:S04]  /*0b10*/  @P4 LDG.E.64 R20, desc[UR8][R34.64] ;  /* 0x0000000822144981 */ /* 0x000f68000c1e1b00 */
[----:B------:R-:W5:Y:S01]  /*0b20*/  LDG.E.64 R22, desc[UR8][R36.64] ;  /* 0x0000000824167981 */ /* 0x000f62000c1e1b00 */
[----:B------:R-:W-:Y:S02]  /*0b30*/  CS2R R6, SRZ ;  /* 0x0000000000067805 */ /* 0x000fe4000001ff00 */
[----:B------:R-:W-:-:S04]  /*0b40*/  CS2R R8, SRZ ;  /* 0x0000000000087805 */ /* 0x000fc8000001ff00 */
[----:B------:R-:W5:Y:S04]  /*0b50*/  @!P1 LDG.E.64 R6, desc[UR8][R28.64] ;  /* 0x000000081c069981 */ /* 0x000f68000c1e1b00 */
[----:B------:R0:W5:Y:S01]  /*0b60*/  @!P1 LDG.E.64 R8, desc[UR8][R26.64] ;  /* 0x000000081a089981 */ /* 0x000162000c1e1b00 */
[----:B------:R-:W-:Y:S01]  /*0b70*/  UISETP.NE.AND UP0, UPT, UR11, URZ, UPT ;  /* 0x000000ff0b00728c */ /* 0x000fe2000bf05270 */
[----:B---3--:R-:W-:-:S05]  /*0b80*/  FFMA.FTZ R5, -R4, R4, R5 ;  /* 0x0000000404057223 */ /* 0x008fca0000010105 */
[----:B------:R-:W-:-:S13]  /*0b90*/  FSETP.GTU.FTZ.AND P1, PT, R5, RZ, PT ;  /* 0x000000ff0500720b */ /* 0x000fda0003f3c000 */
[----:B0-----:R-:W0:Y:S02]  /*0ba0*/  @P1 LDC R26, c[0x0][0x3c0] ;  /* 0x0000f000ff1a1b82 */ /* 0x001e240000000800 */
[----:B0-----:R-:W-:Y:S01]  /*0bb0*/  @P1 FADD.FTZ R26, R5, R26 ;  /* 0x0000001a051a1221 */ /* 0x001fe20000010000 */
[----:B------:R-:W-:-:S06]  /*0bc0*/  MOV R5, 0x3f800000 ;  /* 0x3f80000000057802 */ /* 0x000fcc0000000f00 */
[----:B------:R0:W1:Y:S01]  /*0bd0*/  @P1 MUFU.RSQ R5, R26 ;  /* 0x0000001a00051308 */ /* 0x0000620000001400 */
[----:B------:R-:W-:Y:S05]  /*0be0*/  BRA.U UP0, `(.L_x_1274) ;  /* 0x0000000100e47547 */ /* 0x000fea000b800000 */
[C---:B-----5:R-:W-:Y:S01]  /*0bf0*/  FADD.FTZ R24, -R4.reuse, R14 ;  /* 0x0000000e04187221 */ /* 0x060fe20000010100 */
[----:B0-----:R-:W-:Y:S01]  /*0c00*/  FADD.FTZ R26, -R4, R15 ;  /* 0x0000000f041a7221 */ /* 0x001fe20000010100 */
[----:B------:R-:W-:Y:S01]  /*0c10*/  FMUL.FTZ R28, R2, R22 ;  /* 0x00000016021c7220 */ /* 0x000fe20000410000 */
[----:B------:R-:W-:Y:S01]  /*0c20*/  FMUL.FTZ R27, R3, R23 ;  /* 0x00000017031b7220 */ /* 0x000fe20000410000 */
[-C--:B-1----:R-:W-:Y:S01]  /*0c30*/  FMUL.FTZ R25, R24, R5.reuse ;  /* 0x0000000518197220 */ /* 0x082fe20000410000 */
[----:B------:R-:W-:Y:S01]  /*0c40*/  FMUL.FTZ R24, R26, R5 ;  /* 0x000000051a187220 */ /* 0x000fe20000410000 */
[----:B------:R-:W-:Y:S01]  /*0c50*/  FADD.FTZ R26, RZ, R28 ;  /* 0x0000001cff1a7221 */ /* 0x000fe20000010000 */
[C---:B------:R-:W-:Y:S01]  /*0c60*/  FADD.FTZ R34, -R4.reuse, R16 ;  /* 0x0000001004227221 */ /* 0x040fe20000010100 */
[----:B------:R-:W-:Y:S01]  /*0c70*/  FFMA.FTZ R29, R25, R28, RZ ;  /* 0x0000001c191d7223 */ /* 0x000fe200000100ff */
[----:B------:R-:W-:Y:S01]  /*0c80*/  FADD.FTZ R28, -R4, R6 ;  /* 0x00000006041c7221 */ /* 0x000fe20000010100 */
[----:B------:R-:W-:Y:S01]  /*0c90*/  FADD.FTZ R26, R27, R26 ;  /* 0x0000001a1b1a7221 */ /* 0x000fe20000010000 */
[----:B------:R-:W-:Y:S01]  /*0ca0*/  FFMA.FTZ R25, R2, R25, RZ ;  /* 0x0000001902197223 */ /* 0x000fe200000100ff */
[----:B------:R-:W-:Y:S01]  /*0cb0*/  FFMA.FTZ R29, R24, R27, R29 ;  /* 0x0000001b181d7223 */ /* 0x000fe2000001001d */
[----:B------:R-:W-:Y:S01]  /*0cc0*/  FMUL.FTZ R27, R8, R22 ;  /* 0x00000016081b7220 */ /* 0x000fe20000410000 */
[----:B------:R-:W-:Y:S01]  /*0cd0*/  FMUL.FTZ R30, R28, R5 ;  /* 0x000000051c1e7220 */ /* 0x000fe20000410000 */
[----:B------:R-:W-:Y:S01]  /*0ce0*/  FADD.FTZ R28, -R4, R7 ;  /* 0x00000007041c7221 */ /* 0x000fe20000010100 */
[----:B------:R-:W-:Y:S01]  /*0cf0*/  FFMA.FTZ R24, R3, R24, RZ ;  /* 0x0000001803187223 */ /* 0x000fe200000100ff */
[----:B------:R-:W-:Y:S01]  /*0d00*/  FADD.FTZ R26, R26, R27 ;  /* 0x0000001b1a1a7221 */ /* 0x000fe20000010000 */
[----:B------:R-:W-:Y:S01]  /*0d10*/  FFMA.FTZ R29, R30, R27, R29 ;  /* 0x0000001b1e1d7223 */ /* 0x000fe2000001001d */
[----:B------:R-:W-:Y:S01]  /*0d20*/  FMUL.FTZ R27, R9, R23 ;  /* 0x00000017091b7220 */ /* 0x000fe20000410000 */
[----:B------:R-:W-:Y:S01]  /*0d30*/  FMUL.FTZ R28, R28, R5 ;  /* 0x000000051c1c7220 */ /* 0x000fe20000410000 */
[----:B------:R-:W-:Y:S01]  /*0d40*/  FFMA.FTZ R25, R8, R30, R25 ;  /* 0x0000001e08197223 */ /* 0x000fe20000010019 */
[----:B------:R-:W-:Y:S01]  /*0d50*/  FADD.FTZ R30, -R4, R10 ;  /* 0x0000000a041e7221 */ /* 0x000fe20000010100 */
[----:B------:R-:W-:Y:S01]  /*0d60*/  FADD.FTZ R26, R27, R26 ;  /* 0x0000001a1b1a7221 */ /* 0x000fe20000010000 */
[----:B------:R-:W-:Y:S01]  /*0d70*/  FFMA.FTZ R29, R28, R27, R29 ;  /* 0x0000001b1c1d7223 */ /* 0x000fe2000001001d */
[----:B------:R-:W-:Y:S01]  /*0d80*/  FMUL.FTZ R27, R12, R22 ;  /* 0x000000160c1b7220 */ /* 0x000fe20000410000 */
[----:B------:R-:W-:Y:S01]  /*0d90*/  FMUL.FTZ R32, R30, R5 ;  /* 0x000000051e207220 */ /* 0x000fe20000410000 */
[----:B------:R-:W-:Y:S01]  /*0da0*/  FADD.FTZ R30, -R4, R11 ;  /* 0x0000000b041e7221 */ /* 0x000fe20000010100 */
[----:B------:R-:W-:Y:S01]  /*0db0*/  FFMA.FTZ R24, R9, R28, R24 ;  /* 0x0000001c09187223 */ /* 0x000fe20000010018 */
[----:B------:R-:W-:Y:S01]  /*0dc0*/  FADD.FTZ R26, R26, R27 ;  /* 0x0000001b1a1a7221 */ /* 0x000fe20000010000 */
[----:B------:R-:W-:Y:S01]  /*0dd0*/  FFMA.FTZ R29, R32, R27, R29 ;  /* 0x0000001b201d7223 */ /* 0x000fe2000001001d */
[----:B------:R-:W-:Y:S01]  /*0de0*/  FMUL.FTZ R27, R13, R23 ;  /* 0x000000170d1b7220 */ /* 0x000fe20000410000 */
[----:B------:R-:W-:Y:S01]  /*0df0*/  FMUL.FTZ R30, R30, R5 ;  /* 0x000000051e1e7220 */ /* 0x000fe20000410000 */
[----:B------:R-:W-:Y:S01]  /*0e00*/  FMUL.FTZ R36, R18, R22 ;  /* 0x0000001612247220 */ /* 0x000fe20000410000 */
[----:B------:R-:W-:Y:S01]  /*0e10*/  FFMA.FTZ R25, R12, R32, R25 ;  /* 0x000000200c197223 */ /* 0x000fe20000010019 */
[----:B------:R-:W-:Y:S01]  /*0e20*/  FADD.FTZ R31, R27, R26 ;  /* 0x0000001a1b1f7221 */ /* 0x000fe20000010000 */
[----:B------:R-:W-:Y:S01]  /*0e30*/  FFMA.FTZ R28, R30, R27, R29 ;  /* 0x0000001b1e1c7223 */ /* 0x000fe2000001001d */
[----:B------:R-:W-:Y:S01]  /*0e40*/  FMUL.FTZ R27, R34, R5 ;  /* 0x00000005221b7220 */ /* 0x000fe20000410000 */
[----:B------:R-:W-:Y:S01]  /*0e50*/  FFMA.FTZ R26, R13, R30, R24 ;  /* 0x0000001e0d1a7223 */ /* 0x000fe20000010018 */
[----:B------:R-:W-:Y:S01]  /*0e60*/  FADD.FTZ R29, RZ, R2 ;  /* 0x00000002ff1d7221 */ /* 0x000fe20000010000 */
[----:B------:R-:W-:Y:S01]  /*0e70*/  FADD.FTZ R24, RZ, R3 ;  /* 0x00000003ff187221 */ /* 0x000fe20000010000 */
[----:B------:R-:W-:Y:S01]  /*0e80*/  FADD.FTZ R33, R31, R36 ;  /* 0x000000241f217221 */ /* 0x000fe20000010000 */
[----:B------:R-:W-:Y:S01]  /*0e90*/  FFMA.FTZ R36, R27, R36, R28 ;  /* 0x000000241b247223 */ /* 0x000fe2000001001c */
[----:B------:R-:W-:Y:S01]  /*0ea0*/  FADD.FTZ R28, -R4, R17 ;  /* 0x00000011041c7221 */ /* 0x000fe20000010100 */
[----:B------:R-:W-:Y:S01]  /*0eb0*/  FADD.FTZ R29, R8, R29 ;  /* 0x0000001d081d7221 */ /* 0x000fe20000010000 */
[----:B------:R-:W-:Y:S01]  /*0ec0*/  FADD.FTZ R24, R9, R24 ;  /* 0x0000001809187221 */ /* 0x000fe20000010000 */
[----:B------:R-:W-:Y:S01]  /*0ed0*/  FMUL.FTZ R30, R19, R23 ;  /* 0x00000017131e7220 */ /* 0x000fe20000410000 */
[----:B------:R-:W-:Y:S01]  /*0ee0*/  FMUL.FTZ R31, R28, R5 ;  /* 0x000000051c1f7220 */ /* 0x000fe20000410000 */
[----:B------:R-:W-:Y:S01]  /*0ef0*/  FADD.FTZ R29, R12, R29 ;  /* 0x0000001d0c1d7221 */ /* 0x000fe20000010000 */
[----:B------:R-:W-:Y:S01]  /*0f00*/  FADD.FTZ R32, R13, R24 ;  /* 0x000000180d207221 */ /* 0x000fe20000010000 */
[----:B------:R-:W-:Y:S01]  /*0f10*/  FFMA.FTZ R24, R18, R27, R25 ;  /* 0x0000001b12187223 */ /* 0x000fe20000010019 */
[----:B------:R-:W-:Y:S01]  /*0f20*/  FADD.FTZ R28, R30, R33 ;  /* 0x000000211e1c7221 */ /* 0x000fe20000010000 */
[----:B------:R-:W-:Y:S01]  /*0f30*/  FFMA.FTZ R25, R19, R31, R26 ;  /* 0x0000001f13197223 */ /* 0x000fe2000001001a */
[----:B------:R-:W-:Y:S01]  /*0f40*/  FFMA.FTZ R30, R31, R30, R36 ;  /* 0x0000001e1f1e7223 */ /* 0x000fe20000010024 */
[----:B------:R-:W-:Y:S01]  /*0f50*/  FADD.FTZ R26, R18, R29 ;  /* 0x0000001d121a7221 */ /* 0x000fe20000010000 */
[----:B------:R-:W-:Y:S01]  /*0f60*/  FADD.FTZ R27, R19, R32 ;  /* 0x00000020131b7221 */ /* 0x000fe20000010000 */
[----:B------:R-:W-:Y:S06]  /*0f70*/  BRA `(.L_x_1275) ;  /* 0x0000000800007947 */ /* 0x000fec0003800000 */
.L_x_1274:
[C---:B-----5:R-:W-:Y:S01]  /*0f80*/  FADD.FTZ R24, -R4.reuse, R14 ;  /* 0x0000000e04187221 */ /* 0x060fe20000010100 */
[----:B------:R-:W-:-:S03]  /*0f90*/  FADD.FTZ R34, -R4, R6 ;  /* 0x0000000604227221 */ /* 0x000fc60000010100 */
[----:B-1----:R-:W-:Y:S01]  /*0fa0*/  FMUL.FTZ R25, R24, R5 ;  /* 0x0000000518197220 */ /* 0x002fe20000410000 */
[----:B------:R-:W-:-:S03]  /*0fb0*/  FADD.FTZ R24, -R4, R15 ;  /* 0x0000000f04187221 */ /* 0x000fc60000010100 */
[----:B0-----:R-:W-:Y:S01]  /*0fc0*/  FFMA.FTZ R26, R22, R25, R20 ;  /* 0x00000019161a7223 */ /* 0x001fe20000010014 */
[----:B------:R-:W-:-:S03]  /*0fd0*/  FMUL.FTZ R24, R24, R5 ;  /* 0x0000000518187220 */ /* 0x000fc60000410000 */
[----:B------:R-:W-:Y:S01]  /*0fe0*/  FMUL.FTZ R27, R26, -1.4426950216293334961 ;  /* 0xbfb8aa3b1a1b7820 */ /* 0x000fe20000410000 */
[----:B------:R-:W-:-:S04]  /*0ff0*/  FFMA.FTZ R29, R23, R24, R21 ;  /* 0x00000018171d7223 */ /* 0x000fc80000010015 */
[----:B------:R-:W-:Y:S01]  /*1000*/  FMUL.FTZ R30, R29, -1.4426950216293334961 ;  /* 0xbfb8aa3b1d1e7820 */ /* 0x000fe20000410000 */
[----:B------:R-:W0:Y:S05]  /*1010*/  MUFU.EX2 R27, R27 ;  /* 0x0000001b001b7308 */ /* 0x000e2a0000000800 */
[----:B------:R-:W1:Y:S01]  /*1020*/  MUFU.EX2 R30, R30 ;  /* 0x0000001e001e7308 */ /* 0x000e620000000800 */
[----:B0-----:R-:W-:-:S04]  /*1030*/  FADD.FTZ R28, R27, 1 ;  /* 0x3f8000001b1c7421 */ /* 0x001fc80000010000 */
[----:B------:R0:W2:Y:S01]  /*1040*/  MUFU.RCP R31, R28 ;  /* 0x0000001c001f7308 */ /* 0x0000a20000001000 */
[----:B-1----:R-:W-:-:S07]  /*1050*/  FADD.FTZ R38, R30, 1 ;  /* 0x3f8000001e267421 */ /* 0x002fce0000010000 */
[----:B------:R-:W1:Y:S01]  /*1060*/  MUFU.RCP R38, R38 ;  /* 0x0000002600267308 */ /* 0x000e620000001000 */
[----:B0-----:R-:W-:-:S04]  /*1070*/  FADD.FTZ R28, -R4, R10 ;  /* 0x0000000a041c7221 */ /* 0x001fc80000010100 */
[----:B------:R-:W-:Y:S01]  /*1080*/  FMUL.FTZ R27, R28, R5 ;  /* 0x000000051c1b7220 */ /* 0x000fe20000410000 */
[----:B--2---:R-:W-:Y:S01]  /*1090*/  FADD.FTZ R33, -R31, 1 ;  /* 0x3f8000001f217421 */ /* 0x004fe20000010100 */
[----:B------:R-:W-:Y:S01]  /*10a0*/  FMUL.FTZ R36, R2, R31 ;  /* 0x0000001f02247220 */ /* 0x000fe20000410000 */
[----:B------:R-:W-:Y:S02]  /*10b0*/  FMUL.FTZ R31, R34, R5 ;  /* 0x00000005221f7220 */ /* 0x000fe40000410000 */
[----:B------:R-:W-:Y:S01]  /*10c0*/  FFMA.FTZ R33, R26, R33, 1 ;  /* 0x3f8000001a217423 */ /* 0x000fe20000010021 */
[----:B------:R-:W-:Y:S01]  /*10d0*/  FADD.FTZ R26, -R4, R7 ;  /* 0x00000007041a7221 */ /* 0x000fe20000010100 */
[--C-:B------:R-:W-:Y:S01]  /*10e0*/  FFMA.FTZ R39, R22, R31, R20.reuse ;  /* 0x0000001f16277223 */ /* 0x100fe20000010014 */
[----:B-1----:R-:W-:Y:S02]  /*10f0*/  FADD.FTZ R32, -R38, 1 ;  /* 0x3f80000026207421 */ /* 0x002fe40000010100 */
[----:B------:R-:W-:Y:S01]  /*1100*/  FMUL.FTZ R26, R26, R5 ;  /* 0x000000051a1a7220 */ /* 0x000fe20000410000 */
[----:B------:R-:W-:Y:S01]  /*1110*/  FMUL.FTZ R41, R39, -1.4426950216293334961 ;  /* 0xbfb8aa3b27297820 */ /* 0x000fe20000410000 */
[----:B------:R-:W-:Y:S01]  /*1120*/  FMUL.FTZ R36, R36, R33 ;  /* 0x0000002124247220 */ /* 0x000fe20000410000 */
[----:B------:R-:W-:Y:S01]  /*1130*/  FFMA.FTZ R29, R29, R32, 1 ;  /* 0x3f8000001d1d7423 */ /* 0x000fe20000010020 */
[----:B------:R-:W-:Y:S01]  /*1140*/  FADD.FTZ R32, -R4, R11 ;  /* 0x0000000b04207221 */ /* 0x000fe20000010100 */
[--C-:B------:R-:W-:Y:S01]  /*1150*/  FFMA.FTZ R30, R23, R26, R21.reuse ;  /* 0x0000001a171e7223 */ /* 0x100fe20000010015 */
[----:B------:R-:W-:Y:S01]  /*1160*/  FMUL.FTZ R38, R3, R38 ;  /* 0x0000002603267220 */ /* 0x000fe20000410000 */
[----:B------:R-:W0:Y:S01]  /*1170*/  MUFU.EX2 R41, R41 ;  /* 0x0000002900297308 */ /* 0x000e220000000800 */
[----:B------:R-:W-:Y:S01]  /*1180*/  FMUL.FTZ R28, R32, R5 ;  /* 0x00000005201c7220 */ /* 0x000fe20000410000 */
[----:B------:R-:W-:Y:S01]  /*1190*/  FMUL.FTZ R68, R30, -1.4426950216293334961 ;  /* 0xbfb8aa3b1e447820 */ /* 0x000fe20000410000 */
[----:B------:R-:W-:Y:S01]  /*11a0*/  FFMA.FTZ R32, R22, R27, R20 ;  /* 0x0000001b16207223 */ /* 0x000fe20000010014 */
[----:B------:R-:W-:Y:S01]  /*11b0*/  FMUL.FTZ R29, R38, R29 ;  /* 0x0000001d261d7220 */ /* 0x000fe20000410000 */
[----:B------:R-:W-:Y:S01]  /*11c0*/  FFMA.FTZ R33, R23, R28, R21 ;  /* 0x0000001c17217223 */ /* 0x000fe20000010015 */
[----:B------:R-:W1:Y:S01]  /*11d0*/  MUFU.EX2 R34, R68 ;  /* 0x0000004400227308 */ /* 0x000e620000000800 */
[----:B------:R-:W-:-:S02]  /*11e0*/  FMUL.FTZ R40, R32, -1.4426950216293334961 ;  /* 0xbfb8aa3b20287820 */ /* 0x000fc40000410000 */
[----:B------:R-:W-:-:S04]  /*11f0*/  FMUL.FTZ R37, R33, -1.4426950216293334961 ;  /* 0xbfb8aa3b21257820 */ /* 0x000fc80000410000 */
[----:B------:R-:W2:Y:S01]  /*1200*/  MUFU.EX2 R40, R40 ;  /* 0x0000002800287308 */ /* 0x000ea20000000800 */
[----:B0-----:R-:W-:-:S03]  /*1210*/  FADD.FTZ R35, R41, 1 ;  /* 0x3f80000029237421 */ /* 0x001fc60000010000 */
[----:B------:R-:W0:Y:S01]  /*1220*/  MUFU.EX2 R37, R37 ;  /* 0x0000002500257308 */ /* 0x000e220000000800 */
[----:B-1----:R-:W-:-:S03]  /*1230*/  FADD.FTZ R34, R34, 1 ;  /* 0x3f80000022227421 */ /* 0x002fc60000010000 */
[----:B------:R-:W1:Y:S01]  /*1240*/  MUFU.RCP R35, R35 ;  /* 0x0000002300237308 */ /* 0x000e620000001000 */
[----:B--2---:R-:W-:-:S07]  /*1250*/  FADD.FTZ R41, R40, 1 ;  /* 0x3f80000028297421 */ /* 0x004fce0000010000 */
[----:B------:R-:W2:Y:S01]  /*1260*/  MUFU.RCP R34, R34 ;  /* 0x0000002200227308 */ /* 0x000ea20000001000 */
[----:B0-----:R-:W-:-:S07]  /*1270*/  FADD.FTZ R40, R37, 1 ;  /* 0x3f80000025287421 */ /* 0x001fce0000010000 */
[----:B------:R-:W0:Y:S01]  /*1280*/  MUFU.RCP R41, R41 ;  /* 0x0000002900297308 */ /* 0x000e220000001000 */
[----:B-1----:R-:W-:-:S04]  /*1290*/  FADD.FTZ R38, -R35, 1 ;  /* 0x3f80000023267421 */ /* 0x002fc80000010100 */
[----:B------:R-:W-:-:S03]  /*12a0*/  FFMA.FTZ R37, R39, R38, 1 ;  /* 0x3f80000027257423 */ /* 0x000fc60000010026 */
[----:B------:R1:W3:Y:S01]  /*12b0*/  MUFU.RCP R38, R40 ;  /* 0x0000002800267308 */ /* 0x0002e20000001000 */
[----:B--2---:R-:W-:Y:S01]  /*12c0*/  FADD.FTZ R39, -R34, 1 ;  /* 0x3f80000022277421 */ /* 0x004fe20000010100 */
[----:B------:R-:W-:-:S03]  /*12d0*/  FMUL.FTZ R34, R9, R34 ;  /* 0x0000002209227220 */ /* 0x000fc60000410000 */
[----:B------:R-:W-:Y:S01]  /*12e0*/  FFMA.FTZ R39, R30, R39, 1 ;  /* 0x3f8000001e277423 */ /* 0x000fe20000010027 */
[----:B------:R-:W-:Y:S01]  /*12f0*/  FMUL.FTZ R30, R8, R35 ;  /* 0x00000023081e7220 */ /* 0x000fe20000410000 */
[----:B-1----:R-:W-:Y:S01]  /*1300*/  FADD.FTZ R40, -R4, R16 ;  /* 0x0000001004287221 */ /* 0x002fe20000010100 */
[----:B0-----:R-:W-:Y:S02]  /*1310*/  FADD.FTZ R35, -R41, 1 ;  /* 0x3f80000029237421 */ /* 0x001fe40000010100 */
[----:B------:R-:W-:Y:S01]  /*1320*/  FMUL.FTZ R37, R30, R37 ;  /* 0x000000251e257220 */ /* 0x000fe20000410000 */
[----:B------:R-:W-:Y:S01]  /*1330*/  FMUL.FTZ R30, R34, R39 ;  /* 0x00000027221e7220 */ /* 0x000fe20000410000 */
[----:B------:R-:W-:Y:S01]  /*1340*/  FMUL.FTZ R34, R12, R41 ;  /* 0x000000290c227220 */ /* 0x000fe20000410000 */
[----:B------:R-:W-:Y:S01]  /*1350*/  FFMA.FTZ R35, R32, R35, 1 ;  /* 0x3f80000020237423 */ /* 0x000fe20000010023 */
[----:B------:R-:W-:Y:S01]  /*1360*/  FMUL.FTZ R69, R22, R37 ;  /* 0x0000002516457220 */ /* 0x000fe20000410000 */
[----:B---3--:R-:W-:-:S02]  /*1370*/  FADD.FTZ R32, -R38, 1 ;  /* 0x3f80000026207421 */ /* 0x008fc40000010100 */
[----:B------:R-:W-:Y:S01]  /*1380*/  FMUL.FTZ R34, R34, R35 ;  /* 0x0000002322227220 */ /* 0x000fe20000410000 */
[----:B------:R-:W-:Y:S01]  /*1390*/  FMUL.FTZ R35, R23, R29 ;  /* 0x0000001d17237220 */ /* 0x000fe20000410000 */
[----:B------:R-:W-:Y:S01]  /*13a0*/  FFMA.FTZ R33, R33, R32, 1 ;  /* 0x3f80000021217423 */ /* 0x000fe20000010020 */
[----:B------:R-:W-:Y:S01]  /*13b0*/  FMUL.FTZ R32, R13, R38 ;  /* 0x000000260d207220 */ /* 0x000fe20000410000 */
[----:B------:R-:W-:-:S03]  /*13c0*/  FMUL.FTZ R38, R22, R36 ;  /* 0x0000002416267220 */ /* 0x000fc60000410000 */
[----:B------:R-:W-:Y:S01]  /*13d0*/  FMUL.FTZ R32, R32, R33 ;  /* 0x0000002120207220 */ /* 0x000fe20000410000 */
[----:B------:R-:W-:Y:S01]  /*13e0*/  FFMA.FTZ R39, R25, R38, RZ ;  /* 0x0000002619277223 */ /* 0x000fe200000100ff */
[----:B------:R-:W-:Y:S01]  /*13f0*/  FMUL.FTZ R33, R40, R5 ;  /* 0x0000000528217220 */ /* 0x000fe20000410000 */
[----:B------:R-:W-:Y:S02]  /*1400*/  FADD.FTZ R38, RZ, R38 ;  /* 0x00000026ff267221 */ /* 0x000fe40000010000 */
[----:B------:R-:W-:Y:S01]  /*1410*/  FFMA.FTZ R40, R24, R35, R39 ;  /* 0x0000002318287223 */ /* 0x000fe20000010027 */
[----:B------:R-:W-:Y:S01]  /*1420*/  FFMA.FTZ R39, R22, R33, R20 ;  /* 0x0000002116277223 */ /* 0x000fe20000010014 */
[----:B------:R-:W-:Y:S01]  /*1430*/  FADD.FTZ R35, R35, R38 ;  /* 0x0000002623237221 */ /* 0x000fe20000010000 */
[----:B------:R-:W-:Y:S01]  /*1440*/  FFMA.FTZ R38, R25, R36, RZ ;  /* 0x0000002419267223 */ /* 0x000fe200000100ff */
[----:B------:R-:W-:Y:S01]  /*1450*/  FADD.FTZ R36, RZ, R36 ;  /* 0x00000024ff247221 */ /* 0x000fe20000010000 */
[----:B------:R-:W-:Y:S01]  /*1460*/  FMUL.FTZ R68, R39, -1.4426950216293334961 ;  /* 0xbfb8aa3b27447820 */ /* 0x000fe20000410000 */
[----:B------:R-:W-:Y:S01]  /*1470*/  FADD.FTZ R35, R35, R69 ;  /* 0x0000004523237221 */ /* 0x000fe20000010000 */
[C---:B------:R-:W-:Y:S01]  /*1480*/  FFMA.FTZ R38, R31.reuse, R37, R38 ;  /* 0x000000251f267223 */ /* 0x040fe20000010026 */
[----:B------:R-:W-:Y:S01]  /*1490*/  FADD.FTZ R25, R36, R37 ;  /* 0x0000002524197221 */ /* 0x000fe20000010000 */
[----:B------:R-:W-:-:S02]  /*14a0*/  FFMA.FTZ R37, R31, R69, R40 ;  /* 0x000000451f257223 */ /* 0x000fc40000010028 */
[----:B------:R-:W0:Y:S01]  /*14b0*/  MUFU.EX2 R68, R68 ;  /* 0x0000004400447308 */ /* 0x000e220000000800 */
[----:B------:R-:W-:Y:S01]  /*14c0*/  FFMA.FTZ R38, R27, R34, R38 ;  /* 0x000000221b267223 */ /* 0x000fe20000010026 */
[----:B0-----:R-:W-:-:S06]  /*14d0*/  FADD.FTZ R41, R68, 1 ;  /* 0x3f80000044297421 */ /* 0x001fcc0000010000 */
[----:B------:R-:W0:Y:S02]  /*14e0*/  MUFU.RCP R41, R41 ;  /* 0x0000002900297308 */ /* 0x000e240000001000 */
[----:B0-----:R-:W-:Y:S01]  /*14f0*/  FADD.FTZ R36, -R41, 1 ;  /* 0x3f80000029247421 */ /* 0x001fe20000010100 */
[----:B------:R-:W-:Y:S01]  /*1500*/  FMUL.FTZ R31, R18, R41 ;  /* 0x00000029121f7220 */ /* 0x000fe20000410000 */
[----:B------:R-:W-:Y:S02]  /*1510*/  FADD.FTZ R41, RZ, R29 ;  /* 0x0000001dff297221 */ /* 0x000fe40000010000 */
[----:B------:R-:W-:Y:S01]  /*1520*/  FFMA.FTZ R36, R39, R36, 1 ;  /* 0x3f80000027247423 */ /* 0x000fe20000010024 */
[----:B------:R-:W-:Y:S01]  /*1530*/  FFMA.FTZ R39, R24, R29, RZ ;  /* 0x0000001d18277223 */ /* 0x000fe200000100ff */
[----:B------:R-:W-:Y:S02]  /*1540*/  FADD.FTZ R41, R41, R30 ;  /* 0x0000001e29297221 */ /* 0x000fe40000010000 */
[----:B------:R-:W-:Y:S01]  /*1550*/  FMUL.FTZ R31, R31, R36 ;  /* 0x000000241f1f7220 */ /* 0x000fe20000410000 */
[----:B------:R-:W-:Y:S01]  /*1560*/  FADD.FTZ R36, -R4, R17 ;  /* 0x0000001104247221 */ /* 0x000fe20000010100 */
[-C--:B------:R-:W-:Y:S01]  /*1570*/  FFMA.FTZ R39, R26, R30.reuse, R39 ;  /* 0x0000001e1a277223 */ /* 0x080fe20000010027 */
[----:B------:R-:W-:-:S02]  /*1580*/  FMUL.FTZ R30, R23, R30 ;  /* 0x0000001e171e7220 */ /* 0x000fc40000410000 */
[----:B------:R-:W-:Y:S01]  /*1590*/  FMUL.FTZ R36, R36, R5 ;  /* 0x0000000524247220 */ /* 0x000fe20000410000 */
[----:B------:R-:W-:Y:S01]  /*15a0*/  FFMA.FTZ R39, R28, R32, R39 ;  /* 0x000000201c277223 */ /* 0x000fe20000010027 */
[----:B------:R-:W-:Y:S01]  /*15b0*/  FFMA.FTZ R26, R26, R30, R37 ;  /* 0x0000001e1a1a7223 */ /* 0x000fe20000010025 */
[----:B------:R-:W-:Y:S01]  /*15c0*/  FMUL.FTZ R37, R22, R34 ;  /* 0x0000002216257220 */ /* 0x000fe20000410000 */
[----:B------:R-:W-:Y:S01]  /*15d0*/  FFMA.FTZ R40, R23, R36, R21 ;  /* 0x0000002417287223 */ /* 0x000fe20000010015 */
[----:B------:R-:W-:Y:S02]  /*15e0*/  FADD.FTZ R35, R30, R35 ;  /* 0x000000231e237221 */ /* 0x000fe40000010000 */
[----:B------:R-:W-:Y:S01]  /*15f0*/  FFMA.FTZ R27, R27, R37, R26 ;  /* 0x000000251b1b7223 */ /* 0x000fe2000001001a */
[----:B------:R-:W-:Y:S01]  /*1600*/  FMUL.FTZ R69, R40, -1.4426950216293334961 ;  /* 0xbfb8aa3b28457820 */ /* 0x000fe20000410000 */
[----:B------:R-:W-:-:S05]  /*1610*/  FADD.FTZ R26, R35, R37 ;  /* 0x00000025231a7221 */ /* 0x000fca0000010000 */
[----:B------:R-:W0:Y:S02]  /*1620*/  MUFU.EX2 R69, R69 ;  /* 0x0000004500457308 */ /* 0x000e240000000800 */
[----:B0-----:R-:W-:-:S06]  /*1630*/  FADD.FTZ R68, R69, 1 ;  /* 0x3f80000045447421 */ /* 0x001fcc0000010000 */
[----:B------:R-:W0:Y:S02]  /*1640*/  MUFU.RCP R68, R68 ;  /* 0x0000004400447308 */ /* 0x000e240000001000 */
[----:B0-----:R-:W-:-:S04]  /*1650*/  FADD.FTZ R29, -R68, 1 ;  /* 0x3f800000441d7421 */ /* 0x001fc80000010100 */
[----:B------:R-:W-:Y:S01]  /*1660*/  FFMA.FTZ R40, R40, R29, 1 ;  /* 0x3f80000028287423 */ /* 0x000fe2000001001d */
[----:B------:R-:W-:-:S04]  /*1670*/  FMUL.FTZ R29, R19, R68 ;  /* 0x00000044131d7220 */ /* 0x000fc80000410000 */
[----:B------:R-:W-:Y:S01]  /*1680*/  FMUL.FTZ R29, R29, R40 ;  /* 0x000000281d1d7220 */ /* 0x000fe20000410000 */
[----:B------:R-:W-:Y:S01]  /*1690*/  FADD.FTZ R40, R25, R34 ;  /* 0x0000002219287221 */ /* 0x000fe20000010000 */
[----:B------:R-:W-:Y:S01]  /*16a0*/  FMUL.FTZ R25, R23, R32 ;  /* 0x0000002017197220 */ /* 0x000fe20000410000 */
[----:B------:R-:W-:-:S03]  /*16b0*/  FADD.FTZ R32, R41, R32 ;  /* 0x0000002029207221 */ /* 0x000fc60000010000 */
[----:B------:R-:W-:Y:S01]  /*16c0*/  FFMA.FTZ R24, R28, R25, R27 ;  /* 0x000000191c187223 */ /* 0x000fe2000001001b */
[----:B------:R-:W-:Y:S01]  /*16d0*/  FADD.FTZ R26, R25, R26 ;  /* 0x0000001a191a7221 */ /* 0x000fe20000010000 */
[----:B------:R-:W-:-:S04]  /*16e0*/  FMUL.FTZ R25, R22, R31 ;  /* 0x0000001f16197220 */ /* 0x000fc80000410000 */
[----:B------:R-:W-:Y:S01]  /*16f0*/  FFMA.FTZ R27, R33, R25, R24 ;  /* 0x00000019211b7223 */ /* 0x000fe20000010018 */
[----:B------:R-:W-:Y:S01]  /*1700*/  FADD.FTZ R26, R26, R25 ;  /* 0x000000191a1a7221 */ /* 0x000fe20000010000 */
[----:B------:R-:W-:Y:S01]  /*1710*/  FMUL.FTZ R25, R23, R29 ;  /* 0x0000001d17197220 */ /* 0x000fe20000410000 */
[----:B------:R-:W-:-:S03]  /*1720*/  FFMA.FTZ R24, R33, R31, R38 ;  /* 0x0000001f21187223 */ /* 0x000fc60000010026 */
[----:B------:R-:W-:Y:S01]  /*1730*/  FFMA.FTZ R30, R36, R25, R27 ;  /* 0x00000019241e7223 */ /* 0x000fe2000001001b */
[----:B------:R-:W-:Y:S01]  /*1740*/  FADD.FTZ R28, R25, R26 ;  /* 0x0000001a191c7221 */ /* 0x000fe20000010000 */
[----:B------:R-:W-:Y:S01]  /*1750*/  FADD.FTZ R26, R40, R31 ;  /* 0x0000001f281a7221 */ /* 0x000fe20000010000 */
[----:B------:R-:W-:Y:S01]  /*1760*/  FFMA.FTZ R25, R36, R29, R39 ;  /* 0x0000001d24197223 */ /* 0x000fe20000010027 */
[----:B------:R-:W-:-:S07]  /*1770*/  FADD.FTZ R27, R32, R29 ;  /* 0x0000001d201b7221 */ /* 0x000fce0000010000 */
.L_x_1275:
[----:B------:R-:W-:Y:S01]  /*1780*/  MOV R31, R30 ;  /* 0x0000001e001f7202 */ /* 0x000fe20000000f00 */
[----:B------:R-:W-:Y:S01]  /*1790*/  STS.128 [R61], R24 ;  /* 0x000000183d007388 */ /* 0x000fe20000000c00 */
[----:B------:R-:W-:Y:S01]  /*17a0*/  MOV R30, R28 ;  /* 0x0000001c001e7202 */ /* 0x000fe20000000f00 */
[----:B------:R-:W-:Y:S01]  /*17b0*/  BSSY.RECONVERGENT B0, `(.L_x_1276) ;  /* 0x0000022000007945 */ /* 0x000fe20003800200 */
[C---:B------:R-:W-:Y:S01]  /*17c0*/  ISETP.GT.AND P1, PT, R47.reuse, 0x1e, PT ;  /* 0x0000001e2f00780c */ /* 0x040fe20003f24270 */
[----:B------:R-:W0:Y:S01]  /*17d0*/  SHFL.DOWN PT, R28, R31, 0x1, 0x1f ;  /* 0x08201f001f1c7f89 */ /* 0x000e2200000e0000 */
[C---:B------:R-:W-:Y:S02]  /*17e0*/  ISETP.GT.AND P6, PT, R47.reuse, 0xf, PT ;  /* 0x0000000f2f00780c */ /* 0x040fe40003fc4270 */
[----:B------:R-:W-:Y:S01]  /*17f0*/  ISETP.GT.AND P5, PT, R47, 0x17, PT ;  /* 0x000000172f00780c */ /* 0x000fe20003fa4270 */
[----:B------:R-:W1:Y:S01]  /*1800*/  SHFL.DOWN PT, R29, R30, 0x1, 0x1f ;  /* 0x08201f001e1d7f89 */ /* 0x000e6200000e0000 */
[----:B------:R-:W-:-:S02]  /*1810*/  ISETP.NE.AND P2, PT, R50, RZ, PT ;  /* 0x000000ff3200720c */ /* 0x000fc40003f45270 */
        /* <DEDUP_REMOVED lines=27> */
.L_x_1277:
[----:B------:R-:W-:Y:S05]  /*19d0*/  BSYNC.RECONVERGENT B0 ;  /* 0x0000000000007941 */ /* 0x000fea0003800200 */
.L_x_1276:
        /* <DEDUP_REMOVED lines=37> */
.L_x_1279:
[----:B------:R-:W-:Y:S05]  /*1c30*/  BSYNC.RECONVERGENT B0 ;  /* 0x0000000000007941 */ /* 0x000fea0003800200 */
.L_x_1278:
        /* <DEDUP_REMOVED lines=139> */
[----:B------:R-:W-:Y:S02]  /*24f0*/  FADD.FTZ R38, R38, R35 ;  /* 0x0000002326267221 */ /* 0x000fe40000010000 */
[----:B------:R-:W-:Y:S01]  /*2500*/  LDS.128 R32, [R61+0x1930] ;  /* 0x001930003d207984 */ /* 0x000fe20000000c00 */
        /* <DEDUP_REMOVED lines=17> */
.L_x_1281:
[----:B------:R-:W-:Y:S05]  /*2620*/  BSYNC.RECONVERGENT B0 ;  /* 0x0000000000007941 */ /* 0x000fea0003800200 */
.L_x_1280:
[----:B------:R-:W-:Y:S04]  /*2630*/  BSSY.RECONVERGENT B0, `(.L_x_1282) ;  /* 0x000001d000007945 */ /* 0x000fe80003800200 */
[----:B------:R-:W-:Y:S05]  /*2640*/  @P1 BRA `(.L_x_1283) ;  /* 0x00000000006c1947 */ /* 0x000fea0003800000 */
[----:B------:R-:W1:Y:S01]  /*2650*/  LDC.64 R28, c[0x0][0x3f8] ;  /* 0x0000fe00ff1c7b82 */ /* 0x000e620000000a00 */
[----:B------:R-:W-:-:S07]  /*2660*/  IMAD R63, R63, 0xd, R50 ;  /* 0x0000000d3f3f7824 */ /* 0x000fce00078e0232 */
[----:B------:R-:W4:Y:S01]  /*2670*/  LDC.64 R34, c[0x0][0x3d8] ;  /* 0x0000f600ff227b82 */ /* 0x000f220000000a00 */
[----:B-12---:R-:W-:Y:S01]  /*2680*/  IMAD.WIDE.U32 R30, R28, 0x3, RZ ;  /* 0x000000031c1e7825 */ /* 0x006fe200078e00ff */
[----:B------:R-:W-:-:S04]  /*2690*/  LEA R37, R29, R29, 0x1 ;  /* 0x0000001d1d257211 */ /* 0x000fc800078e08ff */
[----:B------:R-:W-:Y:S01]  /*26a0*/  IADD3 R37, PT, PT, R31, R37, RZ ;  /* 0x000000251f257210 */ /* 0x000fe20007ffe0ff */
[----:B----4-:R-:W-:-:S03]  /*26b0*/  IMAD.WIDE R34, R63, 0x4, R34 ;  /* 0x000000043f227825 */ /* 0x010fc600078e0222 */
[----:B------:R-:W-:-:S04]  /*26c0*/  LEA.HI R30, P1, R37, R30, RZ, 0x1 ;  /* 0x0000001e251e7211 */ /* 0x000fc800078308ff */
[----:B------:R-:W-:Y:S01]  /*26d0*/  IADD3.X R37, PT, PT, RZ, R37, RZ, P1, !PT ;  /* 0x00000025ff257210 */ /* 0x000fe20000ffe4ff */
[----:B------:R4:W-:Y:S01]  /*26e0*/  REDG.E.ADD.F32.FTZ.RN.STRONG.GPU desc[UR8][R34.64], R24 ;  /* 0x00000018220079a6 */ /* 0x0009e2000c12f308 */
[----:B------:R-:W-:Y:S02]  /*26f0*/  LEA.HI R33, P1, R29, R28, RZ, 0x1 ;  /* 0x0000001c1d217211 */ /* 0x000fe400078308ff */
[C---:B------:R-:W-:Y:S02]  /*2700*/  SHF.L.U64.HI R37, R30.reuse, 0x1, R37 ;  /* 0x000000011e257819 */ /* 0x040fe40000010225 */
[----:B------:R-:W-:Y:S02]  /*2710*/  SHF.L.U32 R39, R30, 0x1, RZ ;  /* 0x000000011e277819 */ /* 0x000fe400000006ff */
[----:B------:R-:W-:Y:S02]  /*2720*/  IADD3.X R30, PT, PT, RZ, R29, RZ, P1, !PT ;  /* 0x0000001dff1e7210 */ /* 0x000fe40000ffe4ff */
[----:B------:R-:W-:-:S02]  /*2730*/  SHF.L.U32 R31, R33, 0x1, RZ ;  /* 0x00000001211f7819 */ /* 0x000fc400000006ff */
[----:B------:R-:W-:Y:S02]  /*2740*/  SHF.L.U64.HI R33, R33, 0x1, R30 ;  /* 0x0000000121217819 */ /* 0x000fe4000001021e */
[----:B------:R-:W-:Y:S02]  /*2750*/  LOP3.LUT R31, R31, 0xfffffffc, RZ, 0xc0, !PT ;  /* 0xfffffffc1f1f7812 */ /* 0x000fe400078ec0ff */
[----:B------:R-:W-:Y:S02]  /*2760*/  LEA R30, P5, R28, R34, 0x2 ;  /* 0x000000221c1e7211 */ /* 0x000fe400078a10ff */
[----:B------:R-:W-:Y:S02]  /*2770*/  LOP3.LUT R39, R39, 0xfffffffc, RZ, 0xc0, !PT ;  /* 0xfffffffc27277812 */ /* 0x000fe400078ec0ff */
[----:B------:R-:W-:Y:S02]  /*2780*/  IADD3 R32, P1, PT, R34, R31, RZ ;  /* 0x0000001f22207210 */ /* 0x000fe40007f3e0ff */
[----:B------:R-:W-:-:S02]  /*2790*/  LEA.HI.X R31, R28, R35, R29, 0x2, P5 ;  /* 0x000000231c1f7211 */ /* 0x000fc400028f141d */
[----:B------:R-:W-:Y:S02]  /*27a0*/  IADD3 R28, P5, PT, R34, R39, RZ ;  /* 0x00000027221c7210 */ /* 0x000fe40007fbe0ff */
[C---:B------:R-:W-:Y:S02]  /*27b0*/  IADD3.X R33, PT, PT, R35.reuse, R33, RZ, P1, !PT ;  /* 0x0000002123217210 */ /* 0x040fe40000ffe4ff */
[----:B------:R-:W-:-:S03]  /*27c0*/  IADD3.X R29, PT, PT, R35, R37, RZ, P5, !PT ;  /* 0x00000025231d7210 */ /* 0x000fc60002ffe4ff */
[----:B------:R4:W-:Y:S04]  /*27d0*/  REDG.E.ADD.F32.FTZ.RN.STRONG.GPU desc[UR8][R32.64], R25 ;  /* 0x00000019200079a6 */ /* 0x0009e8000c12f308 */
[----:B------:R4:W-:Y:S04]  /*27e0*/  REDG.E.ADD.F32.FTZ.RN.STRONG.GPU desc[UR8][R30.64], R26 ;  /* 0x0000001a1e0079a6 */ /* 0x0009e8000c12f308 */
[----:B------:R4:W-:Y:S02]  /*27f0*/  REDG.E.ADD.F32.FTZ.RN.STRONG.GPU desc[UR8][R28.64], R27 ;  /* 0x0000001b1c0079a6 */ /* 0x0009e4000c12f308 */
.L_x_1283:
[----:B------:R-:W-:Y:S05]  /*2800*/  BSYNC.RECONVERGENT B0 ;  /* 0x0000000000007941 */ /* 0x000fea0003800200 */
.L_x_1282:
        /* <DEDUP_REMOVED lines=10> */
[----:B------:R-:W-:Y:S01]  /*28b0*/  LOP3.LUT P1, R28, R52, 0x2, RZ, 0xc0, !PT ;  /* 0x00000002341c7812 */ /* 0x000fe2000782c0ff */
        /* <DEDUP_REMOVED lines=13> */
.L_x_1286:
[----:B----4-:R-:W4:Y:S04]  /*2990*/  LDG.E.STRONG.GPU R26, desc[UR8][R24.64] ;  /* 0x00000008181a7981 */ /* 0x010f28000c1ef900 */
[----:B----4-:R-:W-:Y:S01]  /*29a0*/  CCTL.IVALL ;  /* 0x00000000ff00798f */ /* 0x010fe20002000000 */
[----:B------:R-:W-:Y:S05]  /*29b0*/  YIELD ;  /* 0x0000000000007946 */ /* 0x000fea0003800000 */
[----:B------:R-:W-:-:S13]  /*29c0*/  ISETP.NE.AND P1, PT, R26, R31, PT ;  /* 0x0000001f1a00720c */ /* 0x000fda0003f25270 */
[----:B------:R-:W-:Y:S05]  /*29d0*/  @P1 BRA `(.L_x_1286) ;  /* 0xfffffffc00ec1947 */ /* 0x000fea000383ffff */
.L_x_1285:
[----:B------:R-:W-:Y:S05]  /*29e0*/  WARPSYNC.ALL ;  /* 0x0000000000007948 */ /* 0x000fea0003800000 */
[----:B------:R-:W-:Y:S01]  /*29f0*/  BAR.SYNC.DEFER_BLOCKING 0x0 ;  /* 0x0000000000007b1d */ /* 0x000fe20000010000 */
[----:B--2---:R-:W-:-:S05]  /*2a00*/  HFMA2 R30, -RZ, RZ, 0, 0 ;  /* 0x00000000ff1e7431 */ /* 0x004fca00000001ff */
[----:B------:R-:W-:Y:S05]  /*2a10*/  @!P3 BRA `(.L_x_1287) ;  /* 0x000000040018b947 */ /* 0x000fea0003800000 */
[CC--:B------:R-:W-:Y:S01]  /*2a20*/  LEA R37, R48.reuse, R49.reuse, 0x2 ;  /* 0x0000003130257211 */ /* 0x0c0fe200078e10ff */
[C-C-:B------:R-:W-:Y:S01]  /*2a30*/  IMAD R36, R48.reuse, 0x7, R49.reuse ;  /* 0x0000000730247824 */ /* 0x140fe200078e0231 */
[----:B------:R-:W-:Y:S01]  /*2a40*/  IADD3 R34, PT, PT, R49, R48, RZ ;  /* 0x0000003031227210 */ /* 0x000fe20007ffe0ff */
[----:B------:R-:W-:Y:S01]  /*2a50*/  IMAD R35, R48, 0x3, R49 ;  /* 0x0000000330237824 */ /* 0x000fe200078e0231 */
[----:B------:R-:W-:Y:S01]  /*2a60*/  MOV R33, RZ ;  /* 0x000000ff00217202 */ /* 0x000fe20000000f00 */
[----:B------:R-:W-:Y:S01]  /*2a70*/  UIADD3 UR6, UPT, UPT, -UR10, URZ, URZ ;  /* 0x000000ff0a067290 */ /* 0x000fe2000fffe1ff */
[----:B------:R-:W-:Y:S02]  /*2a80*/  MOV R32, R49 ;  /* 0x0000003100207202 */ /* 0x000fe40000000f00 */
[----:B-1----:R-:W-:Y:S02]  /*2a90*/  MOV R31, R53 ;  /* 0x00000035001f7202 */ /* 0x002fe40000000f00 */
[----:B------:R-:W-:-:S02]  /*2aa0*/  MOV R28, R54 ;  /* 0x00000036001c7202 */ /* 0x000fc40000000f00 */
[----:B----4-:R-:W-:Y:S02]  /*2ab0*/  MOV R29, R55 ;  /* 0x00000037001d7202 */ /* 0x010fe40000000f00 */
[----:B------:R-:W-:-:S07]  /*2ac0*/  LOP3.LUT R30, R46, 0x7ffffff8, RZ, 0xc0, !PT ;  /* 0x7ffffff82e1e7812 */ /* 0x000fce00078ec0ff */
.L_x_1288:
[----:B------:R-:W-:Y:S02]  /*2ad0*/  ISETP.EQ.OR P3, PT, RZ, UR6, P2 ;  /* 0x00000006ff007c0c */ /* 0x000fe40009762670 */
[----:B------:R-:W-:-:S04]  /*2ae0*/  IADD3 R24, PT, PT, R33, 0x1, RZ ;  /* 0x0000000121187810 */ /* 0x000fc80007ffe0ff */
[----:B------:R-:W-:-:S07]  /*2af0*/  ISETP.EQ.OR P5, PT, R24, UR10, P2 ;  /* 0x0000000a18007c0c */ /* 0x000fce00097a2670 */
[----:B------:R-:W-:-:S06]  /*2b00*/  @!P3 IMAD.WIDE.U32 R24, R32, 0x8, R38 ;  /* 0x000000082018b825 */ /* 0x000fcc00078e0026 */
[----:B------:R-:W0:Y:S01]  /*2b10*/  @!P3 LDG.E.64 R24, desc[UR8][R24.64] ;  /* 0x000000081818b981 */ /* 0x000e22000c1e1b00 */
[----:B------:R-:W-:-:S06]  /*2b20*/  @!P5 IMAD.WIDE.U32 R26, R34, 0x8, R38 ;  /* 0x00000008221ad825 */ /* 0x000fcc00078e0026 */
[----:B------:R-:W2:Y:S01]  /*2b30*/  @!P5 LDG.E.64 R26, desc[UR8][R26.64] ;  /* 0x000000081a1ad981 */ /* 0x000ea2000c1e1b00 */
[----:B------:R-:W-:-:S04]  /*2b40*/  IADD3 R63, PT, PT, R33, 0x2, RZ ;  /* 0x00000002213f7810 */ /* 0x000fc80007ffe0ff */
[----:B------:R-:W-:Y:S02]  /*2b50*/  ISETP.EQ.OR P1, PT, R63, UR10, P2 ;  /* 0x0000000a3f007c0c */ /* 0x000fe40009722670 */
[----:B------:R-:W-:Y:S01]  /*2b60*/  IADD3 R63, PT, PT, R33, 0x3, RZ ;  /* 0x00000003213f7810 */ /* 0x000fe20007ffe0ff */
[----:B0--3--:R-:W-:Y:S01]  /*2b70*/  @!P3 FADD.FTZ R40, R40, R24 ;  /* 0x000000182828b221 */ /* 0x009fe20000010000 */
[----:B------:R-:W-:Y:S02]  /*2b80*/  @!P3 FADD.FTZ R41, R41, R25 ;  /* 0x000000192929b221 */ /* 0x000fe40000010000 */
[----:B------:R-:W-:-:S07]  /*2b90*/  ISETP.EQ.OR P3, PT, R63, UR10, P2 ;  /* 0x0000000a3f007c0c */ /* 0x000fce0009762670 */
[----:B------:R-:W-:-:S04]  /*2ba0*/  @!P1 IMAD.WIDE.U32 R24, R31, 0x8, R38 ;  /* 0x000000081f189825 */ /* 0x000fc800078e0026 */
[----:B--2---:R-:W-:Y:S02]  /*2bb0*/  @!P5 FADD.FTZ R40, R40, R26 ;  /* 0x0000001a2828d221 */ /* 0x004fe40000010000 */
[----:B------:R-:W2:Y:S01]  /*2bc0*/  @!P1 LDG.E.64 R24, desc[UR8][R24.64] ;  /* 0x0000000818189981 */ /* 0x000ea2000c1e1b00 */
[----:B------:R-:W-:Y:S01]  /*2bd0*/  @!P5 FADD.FTZ R41, R41, R27 ;  /* 0x0000001b2929d221 */ /* 0x000fe20000010000 */
[----:B------:R-:W-:-:S06]  /*2be0*/  @!P3 IMAD.WIDE.U32 R26, R35, 0x8, R38 ;  /* 0x00000008231ab825 */ /* 0x000fcc00078e0026 */
[----:B------:R-:W3:Y:S01]  /*2bf0*/  @!P3 LDG.E.64 R26, desc[UR8][R26.64] ;  /* 0x000000081a1ab981 */ /* 0x000ee2000c1e1b00 */
[----:B------:R-:W-:-:S04]  /*2c00*/  IADD3 R63, PT, PT, R33, 0x4, RZ ;  /* 0x00000004213f7810 */ /* 0x000fc80007ffe0ff */
[----:B------:R-:W-:Y:S02]  /*2c10*/  ISETP.EQ.OR P5, PT, R63, UR10, P2 ;  /* 0x0000000a3f007c0c */ /* 0x000fe400097a2670 */
[----:B------:R-:W-:Y:S01]  /*2c20*/  IADD3 R63, PT, PT, R33, 0x5, RZ ;  /* 0x00000005213f7810 */ /* 0x000fe20007ffe0ff */
[----:B--2---:R-:W-:Y:S01]  /*2c30*/  @!P1 FADD.FTZ R40, R40, R24 ;  /* 0x0000001828289221 */ /* 0x004fe20000010000 */
[----:B------:R-:W-:Y:S02]  /*2c40*/  @!P1 FADD.FTZ R41, R41, R25 ;  /* 0x0000001929299221 */ /* 0x000fe40000010000 */
[----:B------:R-:W-:-:S07]  /*2c50*/  ISETP.EQ.OR P1, PT, R63, UR10, P2 ;  /* 0x0000000a3f007c0c */ /* 0x000fce0009722670 */
[----:B------:R-:W-:-:S06]  /*2c60*/  @!P5 IMAD.WIDE.U32 R24, R37, 0x8, R38 ;  /* 0x000000082518d825 */ /* 0x000fcc00078e0026 */
[----:B------:R-:W2:Y:S01]  /*2c70*/  @!P5 LDG.E.64 R24, desc[UR8][R24.64] ;  /* 0x000000081818d981 */ /* 0x000ea2000c1e1b00 */
[----:B---3--:R-:W-:Y:S01]  /*2c80*/  @!P3 FADD.FTZ R40, R40, R26 ;  /* 0x0000001a2828b221 */ /* 0x008fe20000010000 */
[----:B------:R-:W-:Y:S01]  /*2c90*/  @!P3 FADD.FTZ R41, R41, R27 ;  /* 0x0000001b2929b221 */ /* 0x000fe20000010000 */
[----:B------:R-:W-:-:S06]  /*2ca0*/  @!P1 IMAD.WIDE.U32 R26, R28, 0x8, R38 ;  /* 0x000000081c1a9825 */ /* 0x000fcc00078e0026 */
[----:B------:R-:W3:Y:S01]  /*2cb0*/  @!P1 LDG.E.64 R26, desc[UR8][R26.64] ;  /* 0x000000081a1a9981 */ /* 0x000ee2000c1e1b00 */
[----:B------:R-:W-:-:S04]  /*2cc0*/  IADD3 R63, PT, PT, R33, 0x6, RZ ;  /* 0x00000006213f7810 */ /* 0x000fc80007ffe0ff */
[----:B------:R-:W-:Y:S02]  /*2cd0*/  ISETP.EQ.OR P3, PT, R63, UR10, P2 ;  /* 0x0000000a3f007c0c */ /* 0x000fe40009762670 */
[----:B------:R-:W-:-:S04]  /*2ce0*/  IADD3 R63, PT, PT, R33, 0x7, RZ ;  /* 0x00000007213f7810 */ /* 0x000fc80007ffe0ff */
[----:B------:R-:W-:Y:S01]  /*2cf0*/  ISETP.EQ.OR P6, PT, R63, UR10, P2 ;  /* 0x0000000a3f007c0c */ /* 0x000fe200097c2670 */
[----:B--2---:R-:W-:Y:S01]  /*2d00*/  @!P5 FADD.FTZ R40, R40, R24 ;  /* 0x000000182828d221 */ /* 0x004fe20000010000 */
[----:B------:R-:W-:-:S05]  /*2d10*/  @!P5 FADD.FTZ R41, R41, R25 ;  /* 0x000000192929d221 */ /* 0x000fca0000010000 */
[----:B------:R-:W-:-:S06]  /*2d20*/  @!P3 IMAD.WIDE.U32 R24, R29, 0x8, R38 ;  /* 0x000000081d18b825 */ /* 0x000fcc00078e0026 */
[----:B------:R-:W2:Y:S01]  /*2d30*/  @!P3 LDG.E.64 R24, desc[UR8][R24.64] ;  /* 0x000000081818b981 */ /* 0x000ea2000c1e1b00 */
[----:B---3--:R-:W-:Y:S01]  /*2d40*/  @!P1 FADD.FTZ R40, R40, R26 ;  /* 0x0000001a28289221 */ /* 0x008fe20000010000 */
[----:B------:R-:W-:Y:S01]  /*2d50*/  @!P1 FADD.FTZ R41, R41, R27 ;  /* 0x0000001b29299221 */ /* 0x000fe20000010000 */
[----:B------:R-:W-:-:S06]  /*2d60*/  @!P6 IMAD.WIDE.U32 R26, R36, 0x8, R38 ;  /* 0x00000008241ae825 */ /* 0x000fcc00078e0026 */
[----:B------:R-:W3:Y:S01]  /*2d70*/  @!P6 LDG.E.64 R26, desc[UR8][R26.64] ;  /* 0x000000081a1ae981 */ /* 0x000ee2000c1e1b00 */
[----:B------:R-:W-:-:S04]  /*2d80*/  IADD3 R33, PT, PT, R33, 0x8, RZ ;  /* 0x0000000821217810 */ /* 0x000fc80007ffe0ff */
[----:B------:R-:W-:Y:S01]  /*2d90*/  ISETP.NE.AND P1, PT, R33, R30, PT ;  /* 0x0000001e2100720c */ /* 0x000fe20003f25270 */
        /* <DEDUP_REMOVED lines=10> */
[----:B------:R-:W-:-:S03]  /*2e40*/  @!P3 FADD.FTZ R41, R41, R25 ;  /* 0x000000192929b221 */ /* 0x000fc60000010000 */
[----:B---3--:R-:W-:Y:S01]  /*2e50*/  @!P6 FADD.FTZ R40, R40, R26 ;  /* 0x0000001a2828e221 */ /* 0x008fe20000010000 */
[----:B------:R-:W-:Y:S01]  /*2e60*/  @!P6 FADD.FTZ R41, R41, R27 ;  /* 0x0000001b2929e221 */ /* 0x000fe20000010000 */
[----:B------:R-:W-:Y:S06]  /*2e70*/  @P1 BRA `(.L_x_1288) ;  /* 0xfffffffc00141947 */ /* 0x000fec000383ffff */
.L_x_1287:
        /* <DEDUP_REMOVED lines=34> */
.L_x_1289:
        /* <DEDUP_REMOVED lines=18> */
.L_x_1290:
        /* <DEDUP_REMOVED lines=9> */
.L_x_1291:
[----:B------:R-:W-:Y:S05]  /*3250*/  BSYNC.RECONVERGENT B0 ;  /* 0x0000000000007941 */ /* 0x000fea0003800200 */
.L_x_1284:
[----:B------:R-:W5:Y:S01]  /*3260*/  S2UR UR7, SR_CgaCtaId ;  /* 0x00000000000779c3 */ /* 0x000f620000008800 */
[----:B------:R-:W-:Y:S01]  /*3270*/  UMOV UR6, 0x400 ;  /* 0x0000040000067882 */ /* 0x000fe20000000000 */
[C---:B----4-:R-:W-:Y:S01]  /*3280*/  FADD.FTZ R32, -R4.reuse, R14 ;  /* 0x0000000e04207221 */ /* 0x050fe20000010100 */
[C---:B------:R-:W-:Y:S01]  /*3290*/  FADD.FTZ R34, -R4.reuse, R15 ;  /* 0x0000000f04227221 */ /* 0x040fe20000010100 */
[----:B------:R-:W4:Y:S01]  /*32a0*/  LDCU.64 UR14, c[0x0][0x400] ;  /* 0x00008000ff0e77ac */ /* 0x000f220008000a00 */
[C---:B------:R-:W-:Y:S01]  /*32b0*/  FADD.FTZ R14, -R4.reuse, R6 ;  /* 0x00000006040e7221 */ /* 0x040fe20000010100 */
[C---:B------:R-:W-:Y:S01]  /*32c0*/  FADD.FTZ R26, -R4.reuse, R7 ;  /* 0x00000007041a7221 */ /* 0x040fe20000010100 */
[C---:B------:R-:W-:Y:S01]  /*32d0*/  FADD.FTZ R28, -R4.reuse, R10 ;  /* 0x0000000a041c7221 */ /* 0x040fe20000010100 */
[C---:B--2---:R-:W-:Y:S01]  /*32e0*/  FADD.FTZ R30, -R4.reuse, R11 ;  /* 0x0000000b041e7221 */ /* 0x044fe20000010100 */
[C---:B------:R-:W-:Y:S01]  /*32f0*/  FADD.FTZ R16, -R4.reuse, R16 ;  /* 0x0000001004107221 */ /* 0x040fe20000010100 */
[----:B------:R-:W-:Y:S01]  /*3300*/  FADD.FTZ R4, -R4, R17 ;  /* 0x0000001104047221 */ /* 0x000fe20000010100 */
[-C--:B-1----:R-:W-:Y:S01]  /*3310*/  FMUL.FTZ R31, R32, R5.reuse ;  /* 0x00000005201f7220 */ /* 0x082fe20000410000 */
[----:B------:R-:W-:Y:S01]  /*3320*/  FMUL.FTZ R10, R34, R5 ;  /* 0x00000005220a7220 */ /* 0x000fe20000410000 */
[----:B-----5:R-:W-:-:S09]  /*3330*/  ULEA UR6, UR7, UR6, 0x18 ;  /* 0x0000000607067291 */ /* 0x020fd2000f8ec0ff */
[----:B------:R-:W-:Y:S01]  /*3340*/  @!P2 STS.64 [UR6+0x80], R40 ;  /* 0x00008028ff00a988 */ /* 0x000fe20008000a06 */
[----:B------:R-:W-:Y:S06]  /*3350*/  BAR.SYNC.DEFER_BLOCKING 0x0 ;  /* 0x0000000000007b1d */ /* 0x000fec0000010000 */
[----:B------:R-:W1:Y:S01]  /*3360*/  LDS.64 R24, [UR6+0x80] ;  /* 0x00008006ff187984 */ /* 0x000e620008000a00 */
[----:B------:R-:W1:Y:S02]  /*3370*/  LDCU UR6, c[0x0][0x42c] ;  /* 0x00008580ff0677ac */ /* 0x000e640008000800 */
[----:B-1----:R-:W-:Y:S01]  /*3380*/  FMUL.FTZ R24, R24, UR6 ;  /* 0x0000000618187c20 */ /* 0x002fe20008410000 */
[----:B------:R-:W-:Y:S01]  /*3390*/  FMUL.FTZ R25, R25, UR6 ;  /* 0x0000000619197c20 */ /* 0x000fe20008410000 */
[----:B----4-:R-:W-:Y:S06]  /*33a0*/  @!P4 BRA `(.L_x_1292) ;  /* 0x000000000048c947 */ /* 0x010fec0003800000 */
        /* <DEDUP_REMOVED lines=18> */
.L_x_1292:
[----:B------:R-:W-:Y:S04]  /*34d0*/  BSSY.RECONVERGENT B0, `(.L_x_1293) ;  /* 0x0000013000007945 */ /* 0x000fe80003800200 */
[----:B------:R-:W-:Y:S05]  /*34e0*/  @P0 BRA `(.L_x_1294) ;  /* 0x0000000000440947 */ /* 0x000fea0003800000 */
[----:B------:R-:W1:Y:S01]  /*34f0*/  LDCU.64 UR12, c[0x0][0x3f8] ;  /* 0x00007f00ff0c77ac */ /* 0x000e620008000a00 */
[----:B------:R-:W-:Y:S01]  /*3500*/  MOV R6, R66 ;  /* 0x0000004200067202 */ /* 0x000fe20000000f00 */
[C-C-:B------:R-:W-:Y:S01]  /*3510*/  FFMA.FTZ R11, R24.reuse, R31, R25.reuse ;  /* 0x0000001f180b7223 */ /* 0x140fe20000010019 */
[----:B------:R-:W-:Y:S01]  /*3520*/  MOV R7, R65 ;  /* 0x0000004100077202 */ /* 0x000fe20000000f00 */
[----:B------:R-:W2:Y:S01]  /*3530*/  LDCU.64 UR6, c[0x0][0x380] ;  /* 0x00007000ff0677ac */ /* 0x000ea20008000a00 */
[----:B------:R-:W-:Y:S01]  /*3540*/  FFMA.FTZ R32, R24, R10, R25 ;  /* 0x0000000a18207223 */ /* 0x000fe20000010019 */
[----:B------:R-:W-:-:S03]  /*3550*/  FFMA.FTZ R10, R22, R2, -R11 ;  /* 0x00000002160a7223 */ /* 0x000fc6000001080b */
[----:B------:R-:W-:Y:S01]  /*3560*/  FFMA.FTZ R32, R23, R3, -R32 ;  /* 0x0000000317207223 */ /* 0x000fe20000010820 */
[----:B------:R-:W-:-:S03]  /*3570*/  FMUL.FTZ R10, R10, R5 ;  /* 0x000000050a0a7220 */ /* 0x000fc60000410000 */
[----:B------:R-:W-:Y:S01]  /*3580*/  FMUL.FTZ R11, R32, R5 ;  /* 0x00000005200b7220 */ /* 0x000fe20000410000 */
[----:B-1----:R-:W-:Y:S02]  /*3590*/  IMAD R15, R44, UR12, RZ ;  /* 0x0000000c2c0f7c24 */ /* 0x002fe4000f8e02ff */
[----:B------:R-:W-:-:S04]  /*35a0*/  IMAD.WIDE.U32 R6, R62, UR12, R6 ;  /* 0x0000000c3e067c25 */ /* 0x000fc8000f8e0006 */
[----:B------:R-:W-:Y:S01]  /*35b0*/  IMAD R15, R62, UR13, R15 ;  /* 0x0000000d3e0f7c24 */ /* 0x000fe2000f8e020f */
[----:B--2---:R-:W-:-:S04]  /*35c0*/  LEA R2, P0, R6, UR6, 0x2 ;  /* 0x0000000606027c11 */ /* 0x004fc8000f8010ff */
[----:B------:R-:W-:-:S04]  /*35d0*/  IADD3 R15, PT, PT, R7, R15, RZ ;  /* 0x0000000f070f7210 */ /* 0x000fc80007ffe0ff */
[----:B------:R-:W-:-:S05]  /*35e0*/  LEA.HI.X R3, R6, UR7, R15, 0x2, P0 ;  /* 0x0000000706037c11 */ /* 0x000fca00080f140f */
[----:B------:R1:W-:Y:S02]  /*35f0*/  STG.E.64 desc[UR8][R2.64], R10 ;  /* 0x0000000a02007986 */ /* 0x0003e4000c101b08 */
.L_x_1294:
[----:B------:R-:W-:Y:S05]  /*3600*/  BSYNC.RECONVERGENT B0 ;  /* 0x0000000000007941 */ /* 0x000fea0003800200 */
.L_x_1293:
[----:B------:R-:W-:Y:S01]  /*3610*/  UISETP.NE.AND UP0, UPT, UR11, URZ, UPT ;  /* 0x000000ff0b00728c */ /* 0x000fe2000bf05270 */
[-C--:B-1----:R-:W-:Y:S01]  /*3620*/  FMUL.FTZ R3, R14, R5.reuse ;  /* 0x000000050e037220 */ /* 0x082fe20000410000 */
[-C--:B------:R-:W-:Y:S01]  /*3630*/  FMUL.FTZ R26, R26, R5.reuse ;  /* 0x000000051a1a7220 */ /* 0x080fe20000410000 */
[-C--:B------:R-:W-:Y:S01]  /*3640*/  FMUL.FTZ R28, R28, R5.reuse ;  /* 0x000000051c1c7220 */ /* 0x080fe20000410000 */
[-C--:B------:R-:W-:Y:S01]  /*3650*/  FMUL.FTZ R30, R30, R5.reuse ;  /* 0x000000051e1e7220 */ /* 0x080fe20000410000 */
[-C--:B------:R-:W-:Y:S01]  /*3660*/  FMUL.FTZ R16, R16, R5.reuse ;  /* 0x0000000510107220 */ /* 0x080fe20000410000 */
[----:B------:R-:W-:Y:S01]  /*3670*/  ISETP.GE.U32.AND P0, PT, R58, UR14, PT ;  /* 0x0000000e3a007c0c */ /* 0x000fe2000bf06070 */
[----:B------:R-:W-:Y:S01]  /*3680*/  FMUL.FTZ R4, R4, R5 ;  /* 0x0000000504047220 */ /* 0x000fe20000410000 */
[----:B------:R-:W-:Y:S01]  /*3690*/  ISETP.GE.U32.AND P1, PT, R57, UR14, PT ;  /* 0x0000000e39007c0c */ /* 0x000fe2000bf26070 */
[C-C-:B------:R-:W-:Y:S01]  /*36a0*/  FFMA.FTZ R27, R24.reuse, R3, R25.reuse ;  /* 0x00000003181b7223 */ /* 0x140fe20000010019 */
[C-C-:B------:R-:W-:Y:S01]  /*36b0*/  FFMA.FTZ R34, R24.reuse, R26, R25.reuse ;  /* 0x0000001a18227223 */ /* 0x140fe20000010019 */
[C-C-:B------:R-:W-:Y:S01]  /*36c0*/  FFMA.FTZ R15, R24.reuse, R28, R25.reuse ;  /* 0x0000001c180f7223 */ /* 0x140fe20000010019 */
[C-C-:B------:R-:W-:Y:S01]  /*36d0*/  FFMA.FTZ R10, R24.reuse, R30, R25.reuse ;  /* 0x0000001e180a7223 */ /* 0x140fe20000010019 */
[--C-:B------:R-:W-:Y:S01]  /*36e0*/  FFMA.FTZ R11, R24, R16, R25.reuse ;  /* 0x00000010180b7223 */ /* 0x100fe20000010019 */
[----:B------:R-:W-:Y:S01]  /*36f0*/  ISETP.GE.U32.AND P2, PT, R56, UR14, PT ;  /* 0x0000000e38007c0c */ /* 0x000fe2000bf46070 */
[----:B------:R-:W-:Y:S01]  /*3700*/  FFMA.FTZ R24, R24, R4, R25 ;  /* 0x0000000418187223 */ /* 0x000fe20000010019 */
[----:B------:R-:W-:-:S02]  /*3710*/  ISETP.GE.AND.EX P0, PT, R43, UR15, PT, P0 ;  /* 0x0000000f2b007c0c */ /* 0x000fc4000bf06300 */
[----:B------:R-:W-:Y:S01]  /*3720*/  ISETP.GE.AND.EX P1, PT, R42, UR15, PT, P1 ;  /* 0x0000000f2a007c0c */ /* 0x000fe2000bf26310 */
[----:B------:R-:W-:-:S12]  /*3730*/  BRA.U !UP0, `(.L_x_1295) ;  /* 0x0000000108487547 */ /* 0x000fd8000b800000 */
        /* <DEDUP_REMOVED lines=18> */
.L_x_1295:
[----:B------:R-:W-:Y:S01]  /*3860*/  BSSY.RECONVERGENT B0, `(.L_x_1296) ;  /* 0x0000011000007945 */ /* 0x000fe20003800200 */
[----:B------:R-:W-:Y:S01]  /*3870*/  FFMA.FTZ R8, R22, R8, -R27 ;  /* 0x0000000816087223 */ /* 0x000fe2000001081b */
[----:B------:R-:W-:Y:S02]  /*3880*/  FFMA.FTZ R34, R23, R9, -R34 ;  /* 0x0000000917227223 */ /* 0x000fe40000010822 */
[----:B------:R-:W-:Y:S05]  /*3890*/  @P0 BRA `(.L_x_1297) ;  /* 0x0000000000340947 */ /* 0x000fea0003800000 */
[----:B------:R-:W1:Y:S01]  /*38a0*/  LDCU.64 UR6, c[0x0][0x3f8] ;  /* 0x00007f00ff0677ac */ /* 0x000e620008000a00 */
[----:B------:R-:W-:Y:S01]  /*38b0*/  MOV R2, R66 ;  /* 0x0000004200027202 */ /* 0x000fe20000000f00 */
[----:B------:R-:W-:Y:S01]  /*38c0*/  FMUL.FTZ R8, R8, R5 ;  /* 0x0000000508087220 */ /* 0x000fe20000410000 */
[----:B------:R-:W-:Y:S01]  /*38d0*/  MOV R3, R65 ;  /* 0x0000004100037202 */ /* 0x000fe20000000f00 */
[----:B------:R-:W2:Y:S01]  /*38e0*/  LDCU.64 UR12, c[0x0][0x380] ;  /* 0x00007000ff0c77ac */ /* 0x000ea20008000a00 */
        /* <DEDUP_REMOVED lines=8> */
.L_x_1297:
[----:B------:R-:W-:Y:S05]  /*3970*/  BSYNC.RECONVERGENT B0 ;  /* 0x0000000000007941 */ /* 0x000fea0003800200 */
.L_x_1296:
[----:B------:R-:W-:Y:S05]  /*3980*/  BRA.U !UP0, `(.L_x_1298) ;  /* 0x0000000108487547 */ /* 0x000fea000b800000 */
[----:B------:R-:W-:Y:S01]  /*3990*/  FFMA.FTZ R28, R22, R28, R20 ;  /* 0x0000001c161c7223 */ /* 0x000fe20000010014 */
[----:B------:R-:W-:-:S03]  /*39a0*/  FFMA.FTZ R30, R23, R30, R21 ;  /* 0x0000001e171e7223 */ /* 0x000fc60000010015 */
[----:B------:R-:W-:Y:S01]  /*39b0*/  FMUL.FTZ R2, R28, -1.4426950216293334961 ;  /* 0xbfb8aa3b1c027820 */ /* 0x000fe20000410000 */
[----:B-1----:R-:W-:-:S05]  /*39c0*/  FMUL.FTZ R6, R30, -1.4426950216293334961 ;  /* 0xbfb8aa3b1e067820 */ /* 0x002fca0000410000 */
        /* <DEDUP_REMOVED lines=14> */
.L_x_1298:
[----:B------:R-:W-:Y:S01]  /*3ab0*/  BSSY.RECONVERGENT B0, `(.L_x_1299) ;  /* 0x0000011000007945 */ /* 0x000fe20003800200 */
[----:B-1----:R-:W-:Y:S01]  /*3ac0*/  FFMA.FTZ R8, R22, R12, -R15 ;  /* 0x0000000c16087223 */ /* 0x002fe2000001080f */
        /* <DEDUP_REMOVED lines=15> */
.L_x_1300:
[----:B------:R-:W-:Y:S05]  /*3bc0*/  BSYNC.RECONVERGENT B0 ;  /* 0x0000000000007941 */ /* 0x000fea0003800200 */
.L_x_1299:
        /* <DEDUP_REMOVED lines=19> */
.L_x_1301:
[----:B------:R-:W-:Y:S01]  /*3d00*/  ISETP.GE.AND.EX P2, PT, R0, UR15, PT, P2 ;  /* 0x0000000f00007c0c */ /* 0x000fe2000bf46320 */
[----:B------:R-:W-:Y:S01]  /*3d10*/  FFMA.FTZ R18, R22, R18, -R11 ;  /* 0x0000001216127223 */ /* 0x000fe2000001080b */
[----:B------:R-:W-:Y:S01]  /*3d20*/  FFMA.FTZ R24, R23, R19, -R24 ;  /* 0x0000001317187223 */ /* 0x000fe20000010818 */
[----:B------:R-:W-:Y:S02]  /*3d30*/  BSSY.RECONVERGENT B0, `(.L_x_1302) ;  /* 0x000000e000007945 */ /* 0x000fe40003800200 */
[-C--:B------:R-:W-:Y:S01]  /*3d40*/  FMUL.FTZ R18, R18, R5.reuse ;  /* 0x0000000512127220 */ /* 0x080fe20000410000 */
[----:B------:R-:W-:-:S07]  /*3d50*/  FMUL.FTZ R19, R24, R5 ;  /* 0x0000000518137220 */ /* 0x000fce0000410000 */
[----:B------:R-:W-:Y:S05]  /*3d60*/  @P2 BRA `(.L_x_1303) ;  /* 0x0000000000282947 */ /* 0x000fea0003800000 */
[----:B------:R-:W2:Y:S01]  /*3d70*/  LDCU.64 UR6, c[0x0][0x3f8] ;  /* 0x00007f00ff0677ac */ /* 0x000ea20008000a00 */
[----:B------:R-:W-:Y:S01]  /*3d80*/  MOV R64, R66 ;  /* 0x0000004200407202 */ /* 0x000fe20000000f00 */
[----:B------:R-:W4:Y:S01]  /*3d90*/  LDCU.64 UR12, c[0x0][0x380] ;  /* 0x00007000ff0c77ac */ /* 0x000f220008000a00 */
[----:B--2---:R-:W-:-:S03]  /*3da0*/  IMAD R3, R0, UR6, RZ ;  /* 0x0000000600037c24 */ /* 0x004fc6000f8e02ff */
[----:B------:R-:W-:-:S04]  /*3db0*/  IMAD.WIDE.U32 R64, R56, UR6, R64 ;  /* 0x0000000638407c25 */ /* 0x000fc8000f8e0040 */
[----:B------:R-:W-:Y:S01]  /*3dc0*/  IMAD R3, R56, UR7, R3 ;  /* 0x0000000738037c24 */ /* 0x000fe2000f8e0203 */
[----:B----4-:R-:W-:-:S04]  /*3dd0*/  LEA R2, P0, R64, UR12, 0x2 ;  /* 0x0000000c40027c11 */ /* 0x010fc8000f8010ff */
[----:B------:R-:W-:-:S04]  /*3de0*/  IADD3 R3, PT, PT, R65, R3, RZ ;  /* 0x0000000341037210 */ /* 0x000fc80007ffe0ff */
[----:B------:R-:W-:-:S05]  /*3df0*/  LEA.HI.X R3, R64, UR13, R3, 0x2, P0 ;  /* 0x0000000d40037c11 */ /* 0x000fca00080f1403 */
[----:B------:R2:W-:Y:S02]  /*3e00*/  STG.E.64 desc[UR8][R2.64], R18 ;  /* 0x0000001202007986 */ /* 0x0005e4000c101b08 */
.L_x_1303:
[----:B------:R-:W-:Y:S05]  /*3e10*/  BSYNC.RECONVERGENT B0 ;  /* 0x0000000000007941 */ /* 0x000fea0003800200 */
.L_x_1302:
[----:B------:R-:W-:Y:S02]  /*3e20*/  IADD3 R51, PT, PT, R48, R51, RZ ;  /* 0x0000003330337210 */ /* 0x000fe40007ffe0ff */
[----:B------:R-:W-:Y:S02]  /*3e30*/  IADD3 R52, PT, PT, R52, 0x1, RZ ;  /* 0x0000000134347810 */ /* 0x000fe40007ffe0ff */
[----:B------:R-:W-:-:S13]  /*3e40*/  ISETP.GE.AND P0, PT, R51, UR4, PT ;  /* 0x0000000433007c0c */ /* 0x000fda000bf06270 */
[----:B------:R-:W-:Y:S05]  /*3e50*/  @!P0 BRA `(.L_x_1304) ;  /* 0xffffffc400248947 */ /* 0x000fea000383ffff */
.L_x_1273:
[----:B------:R-:W4:Y:S01]  /*3e60*/  LDC R4, c[0x0][0x370] ;  /* 0x0000dc00ff047b82 */ /* 0x000f220000000800 */
[----:B------:R-:W-:Y:S01]  /*3e70*/  ISETP.NE.AND P2, PT, R50, RZ, PT ;  /* 0x000000ff3200720c */ /* 0x000fe20003f45270 */
[----:B------:R-:W-:Y:S06]  /*3e80*/  BSSY.RECONVERGENT B0, `(.L_x_1305) ;  /* 0x0000011000007945 */ /* 0x000fec0003800200 */
[----:B-1----:R-:W1:Y:S08]  /*3e90*/  LDC R7, c[0x0][0x374] ;  /* 0x0000dd00ff077b82 */ /* 0x002e700000000800 */
[----:B--2---:R-:W2:Y:S01]  /*3ea0*/  LDC.64 R2, c[0x0][0x3c8] ;  /* 0x0000f200ff027b82 */ /* 0x004ea20000000a00 */
[----:B----4-:R-:W-:-:S02]  /*3eb0*/  IADD3 R5, PT, PT, R4, -0x1, RZ ;  /* 0xffffffff04057810 */ /* 0x010fc40007ffe0ff */
[----:B------:R-:W-:Y:S02]  /*3ec0*/  ISETP.NE.AND P1, PT, R4, 0x1, PT ;  /* 0x000000010400780c */ /* 0x000fe40003f25270 */
[----:B-1----:R-:W-:-:S04]  /*3ed0*/  IADD3 R0, PT, PT, R7, -0x1, RZ ;  /* 0xffffffff07007810 */ /* 0x002fc80007ffe0ff */
        /* <DEDUP_REMOVED lines=11> */
.L_x_1306:
[----:B------:R-:W-:Y:S05]  /*3f90*/  BSYNC.RECONVERGENT B0 ;  /* 0x0000000000007941 */ /* 0x000fea0003800200 */
.L_x_1305:
[----:B------:R-:W-:Y:S05]  /*3fa0*/  @P0 EXIT ;  /* 0x000000000000094d */ /* 0x000fea0003800000 */
[----:B------:R-:W-:Y:S05]  /*3fb0*/  @P2 BRA `(.L_x_1307) ;  /* 0x0000000000202947 */ /* 0x000fea0003800000 */
[----:B------:R-:W-:-:S05]  /*3fc0*/  IMAD R0, R4, R7, RZ ;  /* 0x0000000704007224 */ /* 0x000fca00078e02ff */
[----:B------:R-:W-:-:S13]  /*3fd0*/  ISETP.NE.AND P0, PT, R0, -0x1, PT ;  /* 0xffffffff0000780c */ /* 0x000fda0003f05270 */
[----:B------:R-:W-:Y:S05]  /*3fe0*/  @!P0 BRA `(.L_x_1307) ;  /* 0x0000000000148947 */ /* 0x000fea0003800000 */
.L_x_1308:
[----:B-1----:R-:W2:Y:S04]  /*3ff0*/  LDG.E.STRONG.GPU R5, desc[UR8][R2.64] ;  /* 0x0000000802057981 */ /* 0x002ea8000c1ef900 */
[----:B--2---:R-:W-:Y:S01]  /*4000*/  CCTL.IVALL ;  /* 0x00000000ff00798f */ /* 0x004fe20002000000 */
[----:B------:R-:W-:Y:S05]  /*4010*/  YIELD ;  /* 0x0000000000007946 */ /* 0x000fea0003800000 */
[----:B------:R-:W-:-:S13]  /*4020*/  ISETP.NE.AND P0, PT, R5, R0, PT ;  /* 0x000000000500720c */ /* 0x000fda0003f05270 */
[----:B------:R-:W-:Y:S05]  /*4030*/  @P0 BRA `(.L_x_1308) ;  /* 0xfffffffc00ec0947 */ /* 0x000fea000383ffff */
.L_x_1307:
[----:B------:R-:W-:Y:S05]  /*4040*/  WARPSYNC.ALL ;  /* 0x0000000000007948 */ /* 0x000fea0003800000 */
[----:B------:R-:W1:Y:S08]  /*4050*/  LDC.64 R6, c[0x0][0x3f8] ;  /* 0x0000fe00ff067b82 */ /* 0x000e700000000a00 */
        /* <DEDUP_REMOVED lines=48> */
[C---:B------:R-:W-:Y:S01]  /*4360*/  SHF.L.U32 R21, R50.reuse, 0x3, RZ ;  /* 0x0000000332157819 */ /* 0x040fe200000006ff */
[----:B------:R-:W2:Y:S01]  /*4370*/  LDCU.64 UR6, c[0x0][0x390] ;  /* 0x00007200ff0677ac */ /* 0x000ea20008000a00 */
[----:B------:R-:W-:Y:S02]  /*4380*/  LOP3.LUT R9, R9, 0x3, RZ, 0xc0, !PT ;  /* 0x0000000309097812 */ /* 0x000fe400078ec0ff */
[--C-:B------:R-:W-:Y:S01]  /*4390*/  SHF.L.U64.HI R22, R50, 0x3, R51.reuse ;  /* 0x0000000332167819 */ /* 0x100fe20000010233 */
[----:B------:R-:W4:Y:S01]  /*43a0*/  LDCU.64 UR10, c[0x0][0x388] ;  /* 0x00007100ff0a77ac */ /* 0x000f220008000a00 */
[----:B------:R-:W-:Y:S01]  /*43b0*/  SHF.L.U32 R29, R7, 0x2, RZ ;  /* 0x00000002071d7819 */ /* 0x000fe200000006ff */
[----:B------:R-:W-:Y:S01]  /*43c0*/  IMAD.WIDE.U32 R4, R9, 0x1a0, R50 ;  /* 0x000001a009047825 */ /* 0x000fe200078e0032 */
[----:B------:R-:W-:-:S02]  /*43d0*/  SHF.L.U64.HI R31, R3, 0x2, R0 ;  /* 0x00000002031f7819 */ /* 0x000fc40000010200 */
[----:B------:R-:W-:Y:S02]  /*43e0*/  SHF.L.U64.HI R27, R28, 0x2, R33 ;  /* 0x000000021c1b7819 */ /* 0x000fe40000010221 */
[C---:B-1----:R-:W-:Y:S01]  /*43f0*/  LEA R25, P1, R50.reuse, UR4, 0x2 ;  /* 0x0000000432197c11 */ /* 0x042fe2000f8210ff */
[----:B------:R-:W-:Y:S01]  /*4400*/  UMOV UR4, URZ ;  /* 0x000000ff00047c82 */ /* 0x000fe20008000000 */
[----:B--2---:R-:W-:Y:S02]  /*4410*/  IADD3 R23, P2, PT, R21, UR6, RZ ;  /* 0x0000000615177c10 */ /* 0x004fe4000ff5e0ff */
[----:B------:R-:W-:Y:S02]  /*4420*/  LEA.HI.X R26, R50, UR5, R51, 0x2, P1 ;  /* 0x00000005321a7c11 */ /* 0x000fe400088f1433 */
[----:B------:R-:W-:Y:S02]  /*4430*/  IADD3 R51, PT, PT, R5, UR4, RZ ;  /* 0x0000000405337c10 */ /* 0x000fe4000fffe0ff */
[----:B------:R-:W-:Y:S01]  /*4440*/  MOV R50, R4 ;  /* 0x0000000400327202 */ /* 0x000fe20000000f00 */
[----:B------:R-:W-:Y:S01]  /*4450*/  IMAD.WIDE.U32 R4, R6, 0x4, RZ ;  /* 0x0000000406047825 */ /* 0x000fe200078e00ff */
[----:B------:R-:W-:-:S02]  /*4460*/  IADD3.X R24, PT, PT, R22, UR7, RZ, P2, !PT ;  /* 0x0000000716187c10 */ /* 0x000fc400097fe4ff */
[----:B----4-:R-:W-:Y:S02]  /*4470*/  IADD3 R21, P1, PT, R21, UR10, RZ ;  /* 0x0000000a15157c10 */ /* 0x010fe4000ff3e0ff */
[----:B------:R-:W-:Y:S02]  /*4480*/  IADD3 R2, P2, PT, RZ, -R9, RZ ;  /* 0x80000009ff027210 */ /* 0x000fe40007f5e0ff */
[----:B------:R-:W-:Y:S02]  /*4490*/  IADD3.X R22, PT, PT, R22, UR11, RZ, P1, !PT ;  /* 0x0000000b16167c10 */ /* 0x000fe40008ffe4ff */
[----:B------:R-:W-:Y:S02]  /*44a0*/  IADD3 R29, PT, PT, R5, R29, RZ ;  /* 0x0000001d051d7210 */ /* 0x000fe40007ffe0ff */
[----:B------:R-:W-:-:S07]  /*44b0*/  IADD3.X R20, PT, PT, RZ, -0x1, RZ, P2, !PT ;  /* 0xffffffffff147810 */ /* 0x000fce00017fe4ff */
.L_x_1311:
        /* <DEDUP_REMOVED lines=10> */
[----:B------:R-:W5:Y:S04]  /*4560*/  LDG.E R18, desc[UR8][R12.64] ;  /* 0x000000080c127981 */ /* 0x000f68000c1e1900 */
[----:B------:R-:W5:Y:S01]  /*4570*/  LDG.E R19, desc[UR8][R14.64] ;  /* 0x000000080e137981 */ /* 0x000f62000c1e1900 */
[----:B-1----:R-:W-:-:S02]  /*4580*/  MOV R10, R23 ;  /* 0x00000017000a7202 */ /* 0x002fc40000000f00 */
[----:B----4-:R-:W-:Y:S02]  /*4590*/  MOV R8, R21 ;  /* 0x0000001500087202 */ /* 0x010fe40000000f00 */
        /* <DEDUP_REMOVED lines=13> */
[----:B-----5:R1:W-:Y:S01]  /*4670*/  STG.E.64 desc[UR8][R10.64], R18 ;  /* 0x000000120a007986 */ /* 0x0203e2000c101b08 */
[----:B------:R-:W-:Y:S05]  /*4680*/  @P1 BRA `(.L_x_1311) ;  /* 0xfffffffc008c1947 */ /* 0x000fea000383ffff */
.L_x_1310:
[----:B------:R-:W-:Y:S05]  /*4690*/  BSYNC.RECONVERGENT B0 ;  /* 0x0000000000007941 */ /* 0x000fea0003800200 */
.L_x_1309:
        /* <DEDUP_REMOVED lines=10> */
.L_x_1312:
[C---:B------:R-:W-:Y:S02]  /*4740*/  SHF.L.U32 R9, R50.reuse, 0x2, RZ ;  /* 0x0000000232097819 */ /* 0x040fe400000006ff */
[----:B-1----:R-:W-:Y:S02]  /*4750*/  SHF.L.U64.HI R19, R50, 0x2, R51 ;  /* 0x0000000232137819 */ /* 0x002fe40000010233 */
[----:B--2---:R-:W-:-:S04]  /*4760*/  IADD3 R10, P0, PT, R9, UR4, RZ ;  /* 0x00000004090a7c10 */ /* 0x004fc8000ff1e0ff */
[----:B------:R-:W-:Y:S02]  /*4770*/  IADD3.X R11, PT, PT, R19, UR5, RZ, P0, !PT ;  /* 0x00000005130b7c10 */ /* 0x000fe400087fe4ff */
[C---:B------:R-:W-:Y:S02]  /*4780*/  IADD3 R12, P0, PT, R10.reuse, R5, RZ ;  /* 0x000000050a0c7210 */ /* 0x040fe40007f1e0ff */
[C---:B------:R-:W-:Y:S01]  /*4790*/  IADD3 R16, P1, PT, R10.reuse, R8, RZ ;  /* 0x000000080a107210 */ /* 0x040fe20007f3e0ff */
[----:B------:R2:W5:Y:S01]  /*47a0*/  LDG.E R22, desc[UR8][R10.64] ;  /* 0x000000080a167981 */ /* 0x000562000c1e1900 */
[C---:B------:R-:W-:Y:S02]  /*47b0*/  IADD3.X R13, PT, PT, R11.reuse, R4, RZ, P0, !PT ;  /* 0x000000040b0d7210 */ /* 0x040fe400007fe4ff */
[----:B------:R-:W-:Y:S02]  /*47c0*/  IADD3 R14, P0, PT, R10, R6, RZ ;  /* 0x000000060a0e7210 */ /* 0x000fe40007f1e0ff */
[C---:B------:R-:W-:Y:S01]  /*47d0*/  IADD3.X R17, PT, PT, R11.reuse, R7, RZ, P1, !PT ;  /* 0x000000070b117210 */ /* 0x040fe20000ffe4ff */
[----:B------:R-:W5:Y:S01]  /*47e0*/  LDG.E R23, desc[UR8][R12.64] ;  /* 0x000000080c177981 */ /* 0x000f62000c1e1900 */
[----:B------:R-:W-:-:S03]  /*47f0*/  IADD3.X R15, PT, PT, R11, R2, RZ, P0, !PT ;  /* 0x000000020b0f7210 */ /* 0x000fc600007fe4ff */
[----:B------:R-:W3:Y:S04]  /*4800*/  LDG.E R25, desc[UR8][R16.64] ;  /* 0x0000000810197981 */ /* 0x000ee8000c1e1900 */
[----:B------:R0:W3:Y:S01]  /*4810*/  LDG.E R24, desc[UR8][R14.64] ;  /* 0x000000080e187981 */ /* 0x0000e2000c1e1900 */
[C---:B------:R-:W-:Y:S02]  /*4820*/  SHF.L.U32 R33, R50.reuse, 0x3, RZ ;  /* 0x0000000332217819 */ /* 0x040fe400000006ff */
[----:B------:R-:W-:Y:S02]  /*4830*/  SHF.L.U64.HI R51, R50, 0x3, R51 ;  /* 0x0000000332337819 */ /* 0x000fe40000010233 */
[----:B------:R-:W-:Y:S02]  /*4840*/  LOP3.LUT R20, R33, 0xfffffff8, RZ, 0xc0, !PT ;  /* 0xfffffff821147812 */ /* 0x000fe400078ec0ff */
[----:B------:R-:W-:-:S02]  /*4850*/  LOP3.LUT R9, R9, 0xfffffffc, RZ, 0xc0, !PT ;  /* 0xfffffffc09097812 */ /* 0x000fc400078ec0ff */
[----:B------:R-:W-:Y:S02]  /*4860*/  LOP3.LUT R21, R51, 0x3, RZ, 0xc0, !PT ;  /* 0x0000000333157812 */ /* 0x000fe400078ec0ff */
[C---:B----4-:R-:W-:Y:S02]  /*4870*/  IADD3 R18, P0, PT, R20.reuse, UR6, RZ ;  /* 0x0000000614127c10 */ /* 0x050fe4000ff1e0ff */
[----:B--2---:R-:W-:Y:S02]  /*4880*/  LOP3.LUT R11, R19, 0x3, RZ, 0xc0, !PT ;  /* 0x00000003130b7812 */ /* 0x004fe400078ec0ff */
[----:B-1----:R-:W-:Y:S02]  /*4890*/  IADD3 R20, P1, PT, R20, UR10, RZ ;  /* 0x0000000a14147c10 */ /* 0x002fe4000ff3e0ff */
[----:B------:R-:W-:Y:S02]  /*48a0*/  IADD3 R10, P2, PT, R9, UR4, RZ ;  /* 0x00000004090a7c10 */ /* 0x000fe4000ff5e0ff */
[----:B------:R-:W-:-:S02]  /*48b0*/  IADD3.X R19, PT, PT, R21, UR7, RZ, P0, !PT ;  /* 0x0000000715137c10 */ /* 0x000fc400087fe4ff */
[----:B------:R-:W-:Y:S02]  /*48c0*/  IADD3.X R21, PT, PT, R21, UR11, RZ, P1, !PT ;  /* 0x0000000b15157c10 */ /* 0x000fe40008ffe4ff */
[----:B------:R-:W-:Y:S02]  /*48d0*/  IADD3.X R11, PT, PT, R11, UR5, RZ, P2, !PT ;  /* 0x000000050b0b7c10 */ /* 0x000fe400097fe4ff */
[C---:B0-----:R-:W-:Y:S02]  /*48e0*/  IADD3 R14, P0, PT, R10.reuse, R5, RZ ;  /* 0x000000050a0e7210 */ /* 0x041fe40007f1e0ff */
[C---:B------:R-:W-:Y:S02]  /*48f0*/  IADD3 R16, P1, PT, R10.reuse, R6, RZ ;  /* 0x000000060a107210 */ /* 0x040fe40007f3e0ff */
[----:B------:R-:W-:Y:S02]  /*4900*/  IADD3 R12, P2, PT, R10, R8, RZ ;  /* 0x000000080a0c7210 */ /* 0x000fe40007f5e0ff */
[----:B------:R-:W-:-:S02]  /*4910*/  IADD3.X R15, PT, PT, R11, R4, RZ, P0, !PT ;  /* 0x000000040b0f7210 */ /* 0x000fc400007fe4ff */
[C---:B------:R-:W-:Y:S02]  /*4920*/  IADD3.X R17, PT, PT, R11.reuse, R2, RZ, P1, !PT ;  /* 0x000000020b117210 */ /* 0x040fe40000ffe4ff */
[----:B------:R-:W-:Y:S01]  /*4930*/  IADD3.X R13, PT, PT, R11, R7, RZ, P2, !PT ;  /* 0x000000070b0d7210 */ /* 0x000fe200017fe4ff */
[----:B-----5:R0:W-:Y:S04]  /*4940*/  STG.E.64 desc[UR8][R18.64], R22 ;  /* 0x0000001612007986 */ /* 0x0201e8000c101b08 */
[----:B---3--:R1:W-:Y:S04]  /*4950*/  STG.E.64 desc[UR8][R20.64], R24 ;  /* 0x0000001814007986 */ /* 0x0083e8000c101b08 */
        /* <DEDUP_REMOVED lines=48> */
.L_x_1313:
        /* <DEDUP_REMOVED lines=10> */
.L_x_3432:


//--------------------- .text._Z35group_norm_nhwc_bwd_one_pass_kernelI11Fp32IOFp32WLi256ELi26ELi416EEv26Group_norm_nhwc_bwd_params --------------------------
	.section	.text._Z35group_norm_nhwc_bwd_one_pass_kernelI11Fp32IOFp32WLi256ELi26ELi416EEv26Group_norm_nhwc_bwd_params,"ax",@progbits
	.align	128
        .global         _Z35group_norm_nhwc_bwd_one_pass_kernelI11Fp32IOFp32WLi256ELi26ELi416EEv26Group_norm_nhwc_bwd_params
        .type           _Z35group_norm_nhwc_bwd_one_pass_kernelI11Fp32IOFp32WLi256ELi26ELi416EEv26Group_norm_nhwc_bwd_params,@function
        .size           _Z35group_norm_nhwc_bwd_one_pass_kernelI11Fp32IOFp32WLi256ELi26ELi416EEv26Group_norm_nhwc_bwd_params,(.L_x_3433 - _Z35group_norm_nhwc_bwd_one_pass_kernelI11Fp32IOFp32WLi256ELi26ELi416EEv26Group_norm_nhwc_bwd_params)
        .other          _Z35group_norm_nhwc_bwd_one_pass_kernelI11Fp32IOFp32WLi256ELi26ELi416EEv26Group_norm_nhwc_bwd_params,@"STO_CUDA_ENTRY STV_DEFAULT"
_Z35group_norm_nhwc_bwd_one_pass_kernelI11Fp32IOFp32WLi256ELi26ELi416EEv26Group_norm_nhwc_bwd_params:
.text._Z35group_norm_nhwc_bwd_one_pass_kernelI11Fp32IOFp32WLi256ELi26ELi416EEv26Group_norm_nhwc_bwd_params:
        /* <DEDUP_REMOVED lines=11> */
[----:B------:R-:W0:Y:S01]  /*00b0*/  S2R R57, SR_LANEID ;  /* 0x0000000000397919 */ /* 0x000e220000000000 */
[----:B------:R-:W1:Y:S01]  /*00c0*/  LDC R58, c[0x0][0x374] ;  /* 0x0000dd00ff3a7b82 */ /* 0x000e620000000800 */
[----:B------:R-:W-:Y:S01]  /*00d0*/  HFMA2 R62, -RZ, RZ, 0, 0 ;  /* 0x00000000ff3e7431 */ /* 0x000fe200000001ff */
[----:B------:R-:W-:Y:S01]  /*00e0*/  MOV R61, R59 ;  /* 0x0000003b003d7202 */ /* 0x000fe20000000f00 */
[----:B------:R-:W-:Y:S01]  /*00f0*/  IMAD R0, R0, 0x13b2, RZ ;  /* 0x000013b200007824 */ /* 0x000fe200078e02ff */
[----:B------:R-:W2:Y:S04]  /*0100*/  LDCU.U8 UR11, c[0x0][0x414] ;  /* 0x00008280ff0b77ac */ /* 0x000ea80008000000 */
[----:B------:R-:W-:-:S04]  /*0110*/  SHF.R.U32.HI R63, RZ, 0x10, R0 ;  /* 0x00000010ff3f7819 */ /* 0x000fc80000011600 */
[----:B------:R-:W-:-:S05]  /*0120*/  PRMT R0, R63, 0x9910, RZ ;  /* 0x000099103f007816 */ /* 0x000fca00000000ff */
[----:B------:R-:W-:-:S05]  /*0130*/  IMAD R0, R0, 0xd, RZ ;  /* 0x0000000d00007824 */ /* 0x000fca00078e02ff */
[----:B------:R-:W-:-:S04]  /*0140*/  IADD3 R0, PT, PT, RZ, -R0, RZ ;  /* 0x80000000ff007210 */ /* 0x000fc80007ffe0ff */
[----:B------:R-:W-:-:S04]  /*0150*/  PRMT R3, R0, 0x7710, RZ ;  /* 0x0000771000037816 */ /* 0x000fc800000000ff */
[----:B------:R-:W-:-:S04]  /*0160*/  IADD3 R0, PT, PT, R3, R60, RZ ;  /* 0x0000003c03007210 */ /* 0x000fc80007ffe0ff */
[----:B------:R-:W-:-:S04]  /*0170*/  SHF.L.U32 R0, R0, 0x1, RZ ;  /* 0x0000000100007819 */ /* 0x000fc800000006ff */
[----:B0-2---:R-:W-:-:S07]  /*0180*/  LOP3.LUT R56, R0, 0xffff, RZ, 0xc0, !PT ;  /* 0x0000ffff00387812 */ /* 0x005fce00078ec0ff */
.L_x_1357:
[----:B0-----:R-:W0:Y:S01]  /*0190*/  LDC R10, c[0x0][0x410] ;  /* 0x00010400ff0a7b82 */ /* 0x001e220000000800 */
[----:B------:R-:W-:Y:S01]  /*01a0*/  IABS R6, R61 ;  /* 0x0000003d00067213 */ /* 0x000fe20000000000 */
[----:B------:R-:W2:Y:S01]  /*01b0*/  LDCU.128 UR12, c[0x0][0x400] ;  /* 0x00008000ff0c77ac */ /* 0x000ea20008000c00 */
[----:B------:R-:W-:Y:S02]  /*01c0*/  ISETP.GE.AND P2, PT, R61, RZ, PT ;  /* 0x000000ff3d00720c */ /* 0x000fe40003f46270 */
[----:B------:R-:W-:Y:S02]  /*01d0*/  CS2R R52, SRZ ;  /* 0x0000000000347805 */ /* 0x000fe4000001ff00 */
[----:B------:R-:W-:Y:S01]  /*01e0*/  CS2R R50, SRZ ;  /* 0x0000000000327805 */ /* 0x000fe2000001ff00 */
[----:B------:R-:W3:Y:S01]  /*01f0*/  LDC R8, c[0x0][0x41c] ;  /* 0x00010700ff087b82 */ /* 0x000ee20000000800 */
[----:B0-----:R-:W-:-:S04]  /*0200*/  IABS R5, R10 ;  /* 0x0000000a00057213 */ /* 0x001fc80000000000 */
[----:B------:R-:W0:Y:S08]  /*0210*/  I2F.RP R0, R5 ;  /* 0x0000000500007306 */ /* 0x000e300000209400 */
[----:B0-----:R-:W0:Y:S02]  /*0220*/  MUFU.RCP R0, R0 ;  /* 0x0000000000007308 */ /* 0x001e240000001000 */
[----:B0-----:R-:W-:-:S06]  /*0230*/  IADD3 R2, PT, PT, R0, 0xffffffe, RZ ;  /* 0x0ffffffe00027810 */ /* 0x001fcc0007ffe0ff */
[----:B------:R0:W4:Y:S02]  /*0240*/  F2I.FTZ.U32.TRUNC.NTZ R3, R2 ;  /* 0x0000000200037305 */ /* 0x000124000021f000 */
[----:B0-----:R-:W-:Y:S02]  /*0250*/  MOV R2, RZ ;  /* 0x000000ff00027202 */ /* 0x001fe40000000f00 */
[----:B----4-:R-:W-:-:S05]  /*0260*/  IADD3 R4, PT, PT, RZ, -R3, RZ ;  /* 0x80000003ff047210 */ /* 0x010fca0007ffe0ff */
[----:B------:R-:W-:-:S04]  /*0270*/  IMAD R7, R4, R5, RZ ;  /* 0x0000000504077224 */ /* 0x000fc800078e02ff */
[----:B------:R-:W-:Y:S01]  /*0280*/  IMAD.HI.U32 R3, R3, R7, R2 ;  /* 0x0000000703037227 */ /* 0x000fe200078e0002 */
[----:B------:R-:W-:-:S04]  /*0290*/  LOP3.LUT R2, R61, R10, RZ, 0x3c, !PT ;  /* 0x0000000a3d027212 */ /* 0x000fc800078e3cff */
[----:B------:R-:W-:Y:S01]  /*02a0*/  ISETP.GE.AND P1, PT, R2, RZ, PT ;  /* 0x000000ff0200720c */ /* 0x000fe20003f26270 */
[----:B------:R-:W-:-:S04]  /*02b0*/  IMAD.HI.U32 R4, R3, R6, RZ ;  /* 0x0000000603047227 */ /* 0x000fc800078e00ff */
[----:B---3--:R-:W-:Y:S01]  /*02c0*/  IMAD R3, R8, UR10, R63 ;  /* 0x0000000a08037c24 */ /* 0x008fe2000f8e023f */
[----:B------:R-:W-:-:S04]  /*02d0*/  IADD3 R0, PT, PT, -R4, RZ, RZ ;  /* 0x000000ff04007210 */ /* 0x000fc80007ffe1ff */
[----:B--2---:R-:W-:Y:S01]  /*02e0*/  ISETP.GE.U32.AND P3, PT, R3, UR12, PT ;  /* 0x0000000c03007c0c */ /* 0x004fe2000bf66070 */
[----:B------:R-:W-:Y:S01]  /*02f0*/  IMAD R0, R5, R0, R6 ;  /* 0x0000000005007224 */ /* 0x000fe200078e0206 */
[----:B------:R-:W-:Y:S02]  /*0300*/  SHF.R.S32.HI R13, RZ, 0x1f, R3 ;  /* 0x0000001fff0d7819 */ /* 0x000fe40000011403 */
[----:B------:R-:W-:Y:S02]  /*0310*/  IADD3 R17, PT, PT, R3, 0x20, RZ ;  /* 0x0000002003117810 */ /* 0x000fe40007ffe0ff */
[----:B------:R-:W-:Y:S02]  /*0320*/  ISETP.GT.U32.AND P4, PT, R5, R0, PT ;  /* 0x000000000500720c */ /* 0x000fe40003f84070 */
[----:B------:R-:W-:Y:S02]  /*0330*/  ISETP.GE.AND.EX P3, PT, R13, UR13, PT, P3 ;  /* 0x0000000d0d007c0c */ /* 0x000fe4000bf66330 */
[----:B------:R-:W-:-:S02]  /*0340*/  ISETP.GE.U32.AND P5, PT, R17, UR12, PT ;  /* 0x0000000c11007c0c */ /* 0x000fc4000bfa6070 */
[----:B------:R-:W-:Y:S02]  /*0350*/  SHF.R.S32.HI R19, RZ, 0x1f, R17 ;  /* 0x0000001fff137819 */ /* 0x000fe40000011411 */
[----:B------:R-:W-:Y:S02]  /*0360*/  IADD3 R9, PT, PT, R3, 0x40, RZ ;  /* 0x0000004003097810 */ /* 0x000fe40007ffe0ff */
[----:B------:R-:W-:Y:S02]  /*0370*/  ISETP.GE.AND.EX P5, PT, R19, UR13, PT, P5 ;  /* 0x0000000d13007c0c */ /* 0x000fe4000bfa6350 */
[----:B------:R-:W-:Y:S02]  /*0380*/  SHF.R.S32.HI R25, RZ, 0x1f, R9 ;  /* 0x0000001fff197819 */ /* 0x000fe40000011409 */
[----:B------:R-:W-:Y:S01]  /*0390*/  @!P4 IADD3 R0, PT, PT, R0, -R5, RZ ;  /* 0x800000050000c210 */ /* 0x000fe20007ffe0ff */
[----:B------:R-:W0:Y:S01]  /*03a0*/  @!P3 LDC.64 R26, c[0x0][0x3f8] ;  /* 0x0000fe00ff1abb82 */ /* 0x000e220000000a00 */
[----:B------:R-:W-:-:S02]  /*03b0*/  @!P4 IADD3 R4, PT, PT, R4, 0x1, RZ ;  /* 0x000000010404c810 */ /* 0x000fc40007ffe0ff */
[CC--:B------:R-:W-:Y:S02]  /*03c0*/  ISETP.GE.U32.AND P0, PT, R0.reuse, R5.reuse, PT ;  /* 0x000000050000720c */ /* 0x0c0fe40003f06070 */
[-C--:B------:R-:W-:Y:S02]  /*03d0*/  ISETP.GT.U32.AND P6, PT, R5, R0.reuse, PT ;  /* 0x000000000500720c */ /* 0x080fe40003fc4070 */
[----:B------:R-:W-:Y:S01]  /*03e0*/  IADD3 R5, PT, PT, R0, -R5, RZ ;  /* 0x8000000500057210 */ /* 0x000fe20007ffe0ff */
[----:B------:R-:W2:Y:S01]  /*03f0*/  @!P3 LDC.64 R20, c[0x0][0x398] ;  /* 0x0000e600ff14bb82 */ /* 0x000ea20000000a00 */
[----:B------:R-:W-:Y:S02]  /*0400*/  ISETP.NE.AND P4, PT, R10, RZ, PT ;  /* 0x000000ff0a00720c */ /* 0x000fe40003f85270 */
[----:B------:R-:W-:Y:S02]  /*0410*/  SEL R0, R5, R0, !P6 ;  /* 0x0000000005007207 */ /* 0x000fe40007000000 */
[----:B------:R-:W-:-:S02]  /*0420*/  LOP3.LUT R5, RZ, R10, RZ, 0x33, !PT ;  /* 0x0000000aff057212 */ /* 0x000fc400078e33ff */
[----:B------:R-:W-:Y:S01]  /*0430*/  @!P2 IADD3 R0, PT, PT, -R0, RZ, RZ ;  /* 0x000000ff0000a210 */ /* 0x000fe20007ffe1ff */
[----:B------:R-:W3:Y:S01]  /*0440*/  @!P5 LDC.64 R22, c[0x0][0x3a0] ;  /* 0x0000e800ff16db82 */ /* 0x000ee20000000a00 */
[----:B------:R-:W-:Y:S02]  /*0450*/  @P0 IADD3 R4, PT, PT, R4, 0x1, RZ ;  /* 0x0000000104040810 */ /* 0x000fe40007ffe0ff */
[----:B------:R-:W-:Y:S02]  /*0460*/  SEL R0, R5, R0, !P4 ;  /* 0x0000000005007207 */ /* 0x000fe40006000000 */
[----:B------:R-:W-:Y:S02]  /*0470*/  @!P1 IADD3 R4, PT, PT, -R4, RZ, RZ ;  /* 0x000000ff04049210 */ /* 0x000fe40007ffe1ff */
[----:B------:R-:W-:Y:S01]  /*0480*/  IADD3 R8, PT, PT, R3, 0x60, RZ ;  /* 0x0000006003087810 */ /* 0x000fe20007ffe0ff */
[----:B------:R-:W-:Y:S01]  /*0490*/  IMAD R11, R0, 0x1a, RZ ;  /* 0x0000001a000b7824 */ /* 0x000fe200078e02ff */
[----:B------:R-:W-:-:S02]  /*04a0*/  SEL R7, R5, R4, !P4 ;  /* 0x0000000405077207 */ /* 0x000fc40006000000 */
[----:B------:R-:W4:Y:S01]  /*04b0*/  @!P5 LDC.64 R4, c[0x0][0x3f8] ;  /* 0x0000fe00ff04db82 */ /* 0x000f220000000a00 */
[----:B------:R-:W-:Y:S02]  /*04c0*/  ISETP.GE.U32.AND P4, PT, R9, UR12, PT ;  /* 0x0000000c09007c0c */ /* 0x000fe4000bf86070 */
[----:B------:R-:W-:Y:S02]  /*04d0*/  IADD3 R66, P0, PT, R11, R56, RZ ;  /* 0x000000380b427210 */ /* 0x000fe40007f1e0ff */
[----:B------:R-:W-:Y:S02]  /*04e0*/  ISETP.GE.AND.EX P4, PT, R25, UR13, PT, P4 ;  /* 0x0000000d19007c0c */ /* 0x000fe4000bf86340 */
[----:B------:R-:W-:Y:S02]  /*04f0*/  SHF.R.S32.HI R2, RZ, 0x1f, R7 ;  /* 0x0000001fff027819 */ /* 0x000fe40000011407 */
[----:B------:R-:W-:Y:S02]  /*0500*/  LEA.HI.X.SX32 R67, R11, RZ, 0x1, P0 ;  /* 0x000000ff0b437211 */ /* 0x000fe400000f0eff */
[----:B------:R-:W1:Y:S01]  /*0510*/  @!P3 LDC.64 R10, c[0x0][0x3a0] ;  /* 0x0000e800ff0abb82 */ /* 0x000e620000000a00 */
[----:B------:R-:W-:Y:S01]  /*0520*/  IMAD R2, R2, UR14, RZ ;  /* 0x0000000e02027c24 */ /* 0x000fe2000f8e02ff */
[----:B------:R-:W-:Y:S01]  /*0530*/  ISETP.GE.U32.AND P0, PT, R8, UR12, PT ;  /* 0x0000000c08007c0c */ /* 0x000fe2000bf06070 */
[----:B------:R-:W-:Y:S01]  /*0540*/  IMAD.WIDE.U32 R66, R7, UR14, R66 ;  /* 0x0000000e07427c25 */ /* 0x000fe2000f8e0042 */
[----:B------:R-:W-:-:S03]  /*0550*/  SHF.R.S32.HI R31, RZ, 0x1f, R8 ;  /* 0x0000001fff1f7819 */ /* 0x000fc60000011408 */
[----:B------:R-:W-:Y:S01]  /*0560*/  IMAD R69, R7, UR15, R2 ;  /* 0x0000000f07457c24 */ /* 0x000fe2000f8e0202 */
[----:B------:R-:W2:Y:S01]  /*0570*/  @!P4 LDC.64 R14, c[0x0][0x3f8] ;  /* 0x0000fe00ff0ecb82 */ /* 0x000ea20000000a00 */
[----:B0-----:R-:W-:Y:S01]  /*0580*/  @!P3 IMAD R2, R13, R26, RZ ;  /* 0x0000001a0d02b224 */ /* 0x001fe200078e02ff */
[----:B------:R-:W-:Y:S02]  /*0590*/  @!P3 MOV R68, R66 ;  /* 0x000000420044b202 */ /* 0x000fe40000000f00 */
[----:B------:R-:W-:Y:S01]  /*05a0*/  IADD3 R69, PT, PT, R67, R69, RZ ;  /* 0x0000004543457210 */ /* 0x000fe20007ffe0ff */
[----:B------:R-:W-:Y:S01]  /*05b0*/  @!P3 IMAD R27, R3, R27, R2 ;  /* 0x0000001b031bb224 */ /* 0x000fe200078e0202 */
[----:B------:R-:W-:Y:S01]  /*05c0*/  ISETP.GE.AND.EX P0, PT, R31, UR13, PT, P0 ;  /* 0x0000000d1f007c0c */ /* 0x000fe2000bf06300 */
[----:B----4-:R-:W-:Y:S01]  /*05d0*/  @!P5 IMAD R2, R19, R4, RZ ;  /* 0x000000041302d224 */ /* 0x010fe200078e02ff */
[----:B------:R-:W-:Y:S01]  /*05e0*/  @!P5 MOV R12, R66 ;  /* 0x00000042000cd202 */ /* 0x000fe20000000f00 */
[----:B------:R-:W0:Y:S01]  /*05f0*/  @!P5 LDC.64 R18, c[0x0][0x398] ;  /* 0x0000e600ff12db82 */ /* 0x000e220000000a00 */
[----:B------:R-:W-:Y:S01]  /*0600*/  @!P5 MOV R13, R69 ;  /* 0x00000045000dd202 */ /* 0x000fe20000000f00 */
[----:B------:R-:W-:Y:S01]  /*0610*/  @!P3 IMAD.WIDE.U32 R6, R3, R26, R68 ;  /* 0x0000001a0306b225 */ /* 0x000fe200078e0044 */
[----:B------:R-:W-:-:S03]  /*0620*/  @!P4 MOV R16, R66 ;  /* 0x000000420010c202 */ /* 0x000fc60000000f00 */
[----:B------:R-:W-:Y:S01]  /*0630*/  @!P5 IMAD R29, R17, R5, R2 ;  /* 0x00000005111dd224 */ /* 0x000fe200078e0202 */
[----:B------:R-:W-:Y:S01]  /*0640*/  IADD3 R2, PT, PT, R3, 0x80, RZ ;  /* 0x0000008003027810 */ /* 0x000fe20007ffe0ff */
[----:B------:R-:W-:Y:S01]  /*0650*/  @!P5 IMAD.WIDE.U32 R4, R17, R4, R12 ;  /* 0x000000041104d225 */ /* 0x000fe200078e000c */
[----:B------:R-:W-:Y:S02]  /*0660*/  @!P3 IADD3 R13, PT, PT, R7, R27, RZ ;  /* 0x0000001b070db210 */ /* 0x000fe40007ffe0ff */
[----:B------:R-:W-:Y:S02]  /*0670*/  ISETP.GE.U32.AND P1, PT, R2, UR12, PT ;  /* 0x0000000c02007c0c */ /* 0x000fe4000bf26070 */
[C---:B------:R-:W-:Y:S02]  /*0680*/  @!P3 SHF.L.U64.HI R26, R6.reuse, 0x2, R13 ;  /* 0x00000002061ab819 */ /* 0x040fe4000001020d */
[----:B------:R-:W-:Y:S01]  /*0690*/  SHF.R.S32.HI R27, RZ, 0x1f, R2 ;  /* 0x0000001fff1b7819 */ /* 0x000fe20000011402 */
[----:B------:R-:W4:Y:S01]  /*06a0*/  @!P0 LDC.64 R12, c[0x0][0x3f8] ;  /* 0x0000fe00ff0c8b82 */ /* 0x000f220000000a00 */
[----:B------:R-:W-:Y:S01]  /*06b0*/  @!P3 SHF.L.U32 R7, R6, 0x2, RZ ;  /* 0x000000020607b819 */ /* 0x000fe200000006ff */
[----:B--2---:R-:W-:Y:S01]  /*06c0*/  @!P4 IMAD R6, R25, R14, RZ ;  /* 0x0000000e1906c224 */ /* 0x004fe200078e02ff */
[----:B------:R-:W-:-:S02]  /*06d0*/  @!P5 IADD3 R5, PT, PT, R5, R29, RZ ;  /* 0x0000001d0505d210 */ /* 0x000fc40007ffe0ff */
[----:B------:R-:W-:Y:S01]  /*06e0*/  ISETP.GE.AND.EX P1, PT, R27, UR13, PT, P1 ;  /* 0x0000000d1b007c0c */ /* 0x000fe2000bf26310 */
[----:B------:R-:W-:Y:S01]  /*06f0*/  @!P4 IMAD R29, R9, R15, R6 ;  /* 0x0000000f091dc224 */ /* 0x000fe200078e0206 */
[C---:B-1----:R-:W-:Y:S02]  /*0700*/  @!P3 IADD3 R10, P6, PT, R7.reuse, R10, RZ ;  /* 0x0000000a070ab210 */ /* 0x042fe40007fde0ff */
[----:B------:R-:W-:Y:S02]  /*0710*/  @!P3 IADD3 R20, P2, PT, R7, R20, RZ ;  /* 0x000000140714b210 */ /* 0x000fe40007f5e0ff */
[C---:B------:R-:W-:Y:S01]  /*0720*/  @!P5 SHF.L.U32 R25, R4.reuse, 0x2, RZ ;  /* 0x000000020419d819 */ /* 0x040fe200000006ff */
[----:B------:R-:W1:Y:S01]  /*0730*/  @!P4 LDC.64 R6, c[0x0][0x398] ;  /* 0x0000e600ff06cb82 */ /* 0x000e620000000a00 */
[----:B------:R-:W-:Y:S02]  /*0740*/  @!P5 SHF.L.U64.HI R24, R4, 0x2, R5 ;  /* 0x000000020418d819 */ /* 0x000fe40000010205 */
[----:B------:R-:W-:-:S02]  /*0750*/  @!P3 IADD3.X R11, PT, PT, R26, R11, RZ, P6, !PT ;  /* 0x0000000b1a0bb210 */ /* 0x000fc400037fe4ff */
[----:B------:R-:W-:Y:S02]  /*0760*/  @!P3 IADD3.X R21, PT, PT, R26, R21, RZ, P2, !PT ;  /* 0x000000151a15b210 */ /* 0x000fe400017fe4ff */
[C---:B---3--:R-:W-:Y:S01]  /*0770*/  @!P5 IADD3 R22, P6, PT, R25.reuse, R22, RZ ;  /* 0x000000161916d210 */ /* 0x048fe20007fde0ff */
[----:B------:R-:W2:Y:S01]  /*0780*/  @!P4 LDC.64 R4, c[0x0][0x3a0] ;  /* 0x0000e800ff04cb82 */ /* 0x000ea20000000a00 */
[----:B0-----:R-:W-:Y:S01]  /*0790*/  @!P5 IADD3 R18, P2, PT, R25, R18, RZ ;  /* 0x000000121912d210 */ /* 0x001fe20007f5e0ff */
[----:B------:R-:W5:Y:S01]  /*07a0*/  @!P3 LDG.E.64 R52, desc[UR8][R10.64] ;  /* 0x000000080a34b981 */ /* 0x000f62000c1e1b00 */
[----:B------:R-:W-:Y:S01]  /*07b0*/  @!P4 MOV R17, R69 ;  /* 0x000000450011c202 */ /* 0x000fe20000000f00 */
[----:B----4-:R-:W-:Y:S01]  /*07c0*/  @!P0 IMAD R31, R31, R12, RZ ;  /* 0x0000000c1f1f8224 */ /* 0x010fe200078e02ff */
[C---:B------:R-:W-:Y:S01]  /*07d0*/  @!P5 IADD3.X R23, PT, PT, R24.reuse, R23, RZ, P6, !PT ;  /* 0x000000171817d210 */ /* 0x040fe200037fe4ff */
[----:B------:R0:W5:Y:S01]  /*07e0*/  @!P3 LDG.E.64 R50, desc[UR8][R20.64] ;  /* 0x000000081432b981 */ /* 0x000162000c1e1b00 */
[----:B------:R-:W-:Y:S01]  /*07f0*/  @!P5 IADD3.X R19, PT, PT, R24, R19, RZ, P2, !PT ;  /* 0x000000131813d210 */ /* 0x000fe200017fe4ff */
[----:B------:R-:W-:Y:S01]  /*0800*/  @!P4 IMAD.WIDE.U32 R14, R9, R14, R16 ;  /* 0x0000000e090ec225 */ /* 0x000fe200078e0010 */
[----:B------:R-:W3:Y:S01]  /*0810*/  @!P1 LDC.64 R24, c[0x0][0x3f8] ;  /* 0x0000fe00ff189b82 */ /* 0x000ee20000000a00 */
[----:B------:R-:W-:-:S02]  /*0820*/  IADD3 R9, PT, PT, R3, 0xa0, RZ ;  /* 0x000000a003097810 */ /* 0x000fc40007ffe0ff */
[----:B------:R-:W-:Y:S01]  /*0830*/  @!P0 IMAD R13, R8, R13, R31 ;  /* 0x0000000d080d8224 */ /* 0x000fe200078e021f */
[----:B------:R-:W-:Y:S02]  /*0840*/  @!P4 IADD3 R15, PT, PT, R15, R29, RZ ;  /* 0x0000001d0f0fc210 */ /* 0x000fe40007ffe0ff */
[----:B------:R-:W-:Y:S02]  /*0850*/  ISETP.GE.U32.AND P6, PT, R9, UR12, PT ;  /* 0x0000000c09007c0c */ /* 0x000fe4000bfc6070 */
[----:B------:R-:W-:Y:S01]  /*0860*/  SHF.R.S32.HI R29, RZ, 0x1f, R9 ;  /* 0x0000001fff1d7819 */ /* 0x000fe20000011409 */
[----:B------:R-:W4:Y:S01]  /*0870*/  @!P0 LDC.64 R16, c[0x0][0x398] ;  /* 0x0000e600ff108b82 */ /* 0x000f220000000a00 */
[----:B------:R-:W-:Y:S02]  /*0880*/  @!P4 SHF.L.U32 R33, R14, 0x2, RZ ;  /* 0x000000020e21c819 */ /* 0x000fe400000006ff */
[----:B------:R-:W-:Y:S02]  /*0890*/  ISETP.GE.AND.EX P2, PT, R29, UR13, PT, P6 ;  /* 0x0000000d1d007c0c */ /* 0x000fe4000bf46360 */
[----:B------:R-:W-:-:S02]  /*08a0*/  @!P0 MOV R30, R66 ;  /* 0x00000042001e8202 */ /* 0x000fc40000000f00 */
[----:B------:R-:W-:Y:S01]  /*08b0*/  @!P0 MOV R31, R69 ;  /* 0x00000045001f8202 */ /* 0x000fe20000000f00 */
[----:B0-----:R-:W0:Y:S01]  /*08c0*/  @!P1 LDC.64 R20, c[0x0][0x3a0] ;  /* 0x0000e800ff149b82 */ /* 0x001e220000000a00 */
[----:B------:R-:W-:Y:S02]  /*08d0*/  @!P4 SHF.L.U64.HI R26, R14, 0x2, R15 ;  /* 0x000000020e1ac819 */ /* 0x000fe4000001020f */
[----:B--2---:R-:W-:Y:S01]  /*08e0*/  @!P4 IADD3 R4, P6, PT, R33, R4, RZ ;  /* 0x000000042104c210 */ /* 0x004fe20007fde0ff */
[----:B------:R-:W-:-:S03]  /*08f0*/  @!P0 IMAD.WIDE.U32 R30, R8, R12, R30 ;  /* 0x0000000c081e8225 */ /* 0x000fc600078e001e */
[----:B------:R-:W-:Y:S01]  /*0900*/  @!P4 IADD3.X R5, PT, PT, R26, R5, RZ, P6, !PT ;  /* 0x000000051a05c210 */ /* 0x000fe200037fe4ff */
[----:B---3--:R-:W-:Y:S01]  /*0910*/  @!P1 IMAD R27, R27, R24, RZ ;  /* 0x000000181b1b9224 */ /* 0x008fe200078e02ff */
[----:B-1----:R-:W-:Y:S01]  /*0920*/  @!P4 IADD3 R6, P6, PT, R33, R6, RZ ;  /* 0x000000062106c210 */ /* 0x002fe20007fde0ff */
[----:B------:R-:W1:Y:S01]  /*0930*/  @!P0 LDC.64 R14, c[0x0][0x3a0] ;  /* 0x0000e800ff0e8b82 */ /* 0x000e620000000a00 */
[----:B------:R-:W-:Y:S02]  /*0940*/  @!P0 IADD3 R33, PT, PT, R31, R13, RZ ;  /* 0x0000000d1f218210 */ /* 0x000fe40007ffe0ff */
[-C--:B------:R-:W-:Y:S02]  /*0950*/  @!P1 MOV R10, R66.reuse ;  /* 0x00000042000a9202 */ /* 0x080fe40000000f00 */
[----:B------:R-:W-:Y:S01]  /*0960*/  @!P1 MOV R11, R69 ;  /* 0x00000045000b9202 */ /* 0x000fe20000000f00 */
[----:B------:R-:W-:Y:S01]  /*0970*/  @!P1 IMAD R27, R2, R25, R27 ;  /* 0x00000019021b9224 */ /* 0x000fe200078e021b */
[----:B------:R-:W-:Y:S01]  /*0980*/  @!P2 MOV R28, R66 ;  /* 0x00000042001ca202 */ /* 0x000fe20000000f00 */
[----:B------:R-:W2:Y:S01]  /*0990*/  @!P2 LDC.64 R12, c[0x0][0x3f8] ;  /* 0x0000fe00ff0cab82 */ /* 0x000ea20000000a00 */
[----:B------:R-:W-:Y:S01]  /*09a0*/  @!P0 SHF.L.U32 R31, R30, 0x2, RZ ;  /* 0x000000021e1f8819 */ /* 0x000fe200000006ff */
[----:B------:R-:W-:Y:S01]  /*09b0*/  @!P1 IMAD.WIDE.U32 R24, R2, R24, R10 ;  /* 0x0000001802189225 */ /* 0x000fe200078e000a */
[----:B------:R-:W-:-:S02]  /*09c0*/  @!P0 SHF.L.U64.HI R8, R30, 0x2, R33 ;  /* 0x000000021e088819 */ /* 0x000fc40000010221 */
[----:B------:R-:W-:Y:S02]  /*09d0*/  @!P4 IADD3.X R7, PT, PT, R26, R7, RZ, P6, !PT ;  /* 0x000000071a07c210 */ /* 0x000fe400037fe4ff */
[----:B------:R-:W-:Y:S02]  /*09e0*/  @!P1 IADD3 R11, PT, PT, R25, R27, RZ ;  /* 0x0000001b190b9210 */ /* 0x000fe40007ffe0ff */
[----:B------:R-:W-:Y:S02]  /*09f0*/  CS2R R48, SRZ ;  /* 0x0000000000307805 */ /* 0x000fe4000001ff00 */
[----:B------:R-:W-:Y:S01]  /*0a00*/  CS2R R46, SRZ ;  /* 0x00000000002e7805 */ /* 0x000fe2000001ff00 */
[----:B------:R-:W3:Y:S01]  /*0a10*/  @!P2 LDC.64 R36, c[0x0][0x398] ;  /* 0x0000e600ff24ab82 */ /* 0x000ee20000000a00 */
[----:B------:R-:W-:Y:S01]  /*0a20*/  @!P1 SHF.L.U64.HI R32, R24, 0x2, R11 ;  /* 0x0000000218209819 */ /* 0x000fe2000001020b */
[----:B--2---:R-:W-:-:S06]  /*0a30*/  @!P2 IMAD R2, R29, R12, RZ ;  /* 0x0000000c1d02a224 */ /* 0x004fcc00078e02ff */
[----:B------:R-:W2:Y:S01]  /*0a40*/  LDC.64 R10, c[0x0][0x3b8] ;  /* 0x0000ee00ff0a7b82 */ /* 0x000ea20000000a00 */
[----:B------:R-:W-:Y:S01]  /*0a50*/  @!P2 MOV R29, R69 ;  /* 0x00000045001da202 */ /* 0x000fe20000000f00 */
[----:B------:R3:W5:Y:S01]  /*0a60*/  @!P5 LDG.E.64 R48, desc[UR8][R22.64] ;  /* 0x000000081630d981 */ /* 0x000762000c1e1b00 */
[C---:B------:R-:W-:Y:S02]  /*0a70*/  @!P2 IMAD R35, R9.reuse, R13, R2 ;  /* 0x0000000d0923a224 */ /* 0x040fe400078e0202 */
[----:B------:R-:W-:Y:S01]  /*0a80*/  @!P2 IMAD.WIDE.U32 R28, R9, R12, R28 ;  /* 0x0000000c091ca225 */ /* 0x000fe200078e001c */
[----:B-1----:R-:W-:Y:S02]  /*0a90*/  @!P0 IADD3 R14, P3, PT, R31, R14, RZ ;  /* 0x0000000e1f0e8210 */ /* 0x002fe40007f7e0ff */
[----:B------:R-:W3:Y:S01]  /*0aa0*/  @!P1 LDC.64 R26, c[0x0][0x398] ;  /* 0x0000e600ff1a9b82 */ /* 0x000ee20000000a00 */
[----:B------:R-:W-:Y:S01]  /*0ab0*/  IADD3 R30, PT, PT, R3, 0xc0, RZ ;  /* 0x000000c0031e7810 */ /* 0x000fe20007ffe0ff */
[----:B------:R1:W5:Y:S01]  /*0ac0*/  @!P5 LDG.E.64 R46, desc[UR8][R18.64] ;  /* 0x00000008122ed981 */ /* 0x000362000c1e1b00 */
[----:B------:R-:W-:-:S02]  /*0ad0*/  @!P2 IADD3 R29, PT, PT, R29, R35, RZ ;  /* 0x000000231d1da210 */ /* 0x000fc40007ffe0ff */
[C---:B------:R-:W-:Y:S02]  /*0ae0*/  @!P2 SHF.L.U32 R9, R28.reuse, 0x2, RZ ;  /* 0x000000021c09a819 */ /* 0x040fe400000006ff */
[----:B------:R-:W-:Y:S01]  /*0af0*/  @!P2 SHF.L.U64.HI R12, R28, 0x2, R29 ;  /* 0x000000021c0ca819 */ /* 0x000fe2000001021d */
[----:B--2---:R-:W-:Y:S01]  /*0b00*/  IMAD.WIDE R28, R61, 0x8, R10 ;  /* 0x000000083d1c7825 */ /* 0x004fe200078e020a */
[----:B----4-:R-:W-:Y:S02]  /*0b10*/  @!P0 IADD3 R16, P6, PT, R31, R16, RZ ;  /* 0x000000101f108210 */ /* 0x010fe40007fde0ff */
[----:B------:R-:W-:-:S03]  /*0b20*/  @!P0 IADD3.X R15, PT, PT, R8, R15, RZ, P3, !PT ;  /* 0x0000000f080f8210 */ /* 0x000fc60001ffe4ff */
[----:B------:R-:W2:Y:S01]  /*0b30*/  LDG.E.64 R28, desc[UR8][R28.64] ;  /* 0x000000081c1c7981 */ /* 0x000ea2000c1e1b00 */
[----:B------:R-:W-:Y:S02]  /*0b40*/  ISETP.GE.U32.AND P3, PT, R30, UR12, PT ;  /* 0x0000000c1e007c0c */ /* 0x000fe4000bf66070 */
[----:B------:R-:W-:Y:S02]  /*0b50*/  SHF.R.S32.HI R31, RZ, 0x1f, R30 ;  /* 0x0000001fff1f7819 */ /* 0x000fe4000001141e */
[----:B------:R-:W-:Y:S02]  /*0b60*/  @!P0 IADD3.X R17, PT, PT, R8, R17, RZ, P6, !PT ;  /* 0x0000001108118210 */ /* 0x000fe400037fe4ff */
[----:B------:R-:W-:Y:S02]  /*0b70*/  ISETP.GE.AND.EX P3, PT, R31, UR13, PT, P3 ;  /* 0x0000000d1f007c0c */ /* 0x000fe4000bf66330 */
[----:B------:R-:W-:Y:S02]  /*0b80*/  IADD3 R8, PT, PT, R3, 0xe0, RZ ;  /* 0x000000e003087810 */ /* 0x000fe40007ffe0ff */
[----:B------:R-:W-:-:S02]  /*0b90*/  @!P1 SHF.L.U32 R33, R24, 0x2, RZ ;  /* 0x0000000218219819 */ /* 0x000fc400000006ff */
[----:B------:R-:W4:Y:S01]  /*0ba0*/  @!P2 LDC.64 R24, c[0x0][0x3a0] ;  /* 0x0000e800ff18ab82 */ /* 0x000f220000000a00 */
[----:B------:R-:W-:Y:S02]  /*0bb0*/  ISETP.GE.U32.AND P5, PT, R8, UR12, PT ;  /* 0x0000000c08007c0c */ /* 0x000fe4000bfa6070 */
[----:B------:R-:W-:-:S04]  /*0bc0*/  SHF.R.S32.HI R13, RZ, 0x1f, R8 ;  /* 0x0000001fff0d7819 */ /* 0x000fc80000011408 */
[----:B------:R-:W-:Y:S01]  /*0bd0*/  ISETP.GE.AND.EX P5, PT, R13, UR13, PT, P5 ;  /* 0x0000000d0d007c0c */ /* 0x000fe2000bfa6350 */
[----:B------:R-:W1:Y:S01]  /*0be0*/  @!P3 LDC.64 R2, c[0x0][0x3f8] ;  /* 0x0000fe00ff02bb82 */ /* 0x000e620000000a00 */
[----:B0-----:R-:W-:-:S04]  /*0bf0*/  @!P1 IADD3 R20, P6, PT, R33, R20, RZ ;  /* 0x0000001421149210 */ /* 0x001fc80007fde0ff */
[C---:B------:R-:W-:Y:S02]  /*0c00*/  @!P1 IADD3.X R21, PT, PT, R32.reuse, R21, RZ, P6, !PT ;  /* 0x0000001520159210 */ /* 0x040fe400037fe4ff */
[----:B---3--:R-:W-:Y:S01]  /*0c10*/  @!P1 IADD3 R22, P6, PT, R33, R26, RZ ;  /* 0x0000001a21169210 */ /* 0x008fe20007fde0ff */
[----:B------:R-:W0:Y:S08]  /*0c20*/  @!P3 LDC.64 R38, c[0x0][0x3a0] ;  /* 0x0000e800ff26bb82 */ /* 0x000e300000000a00 */
[----:B------:R-:W3:Y:S01]  /*0c30*/  @!P5 LDC.64 R10, c[0x0][0x3f8] ;  /* 0x0000fe00ff0adb82 */ /* 0x000ee20000000a00 */
[----:B------:R-:W-:-:S02]  /*0c40*/  @!P1 IADD3.X R23, PT, PT, R32, R27, RZ, P6, !PT ;  /* 0x0000001b20179210 */ /* 0x000fc400037fe4ff */
[----:B----4-:R-:W-:-:S04]  /*0c50*/  @!P2 IADD3 R24, P6, PT, R9, R24, RZ ;  /* 0x000000180918a210 */ /* 0x010fc80007fde0ff */
[C---:B------:R-:W-:Y:S01]  /*0c60*/  @!P2 IADD3.X R25, PT, PT, R12.reuse, R25, RZ, P6, !PT ;  /* 0x000000190c19a210 */ /* 0x040fe200037fe4ff */
[----:B-1----:R-:W-:Y:S01]  /*0c70*/  @!P3 IMAD R31, R31, R2, RZ ;  /* 0x000000021f1fb224 */ /* 0x002fe200078e02ff */
[----:B------:R-:W-:Y:S01]  /*0c80*/  @!P2 IADD3 R36, P6, PT, R9, R36, RZ ;  /* 0x000000240924a210 */ /* 0x000fe20007fde0ff */
[----:B------:R-:W1:Y:S01]  /*0c90*/  @!P3 LDC.64 R40, c[0x0][0x398] ;  /* 0x0000e600ff28bb82 */ /* 0x000e620000000a00 */
[----:B------:R-:W-:Y:S02]  /*0ca0*/  @!P3 MOV R18, R66 ;  /* 0x000000420012b202 */ /* 0x000fe40000000f00 */
[----:B------:R-:W-:Y:S02]  /*0cb0*/  @!P3 MOV R19, R69 ;  /* 0x000000450013b202 */ /* 0x000fe40000000f00 */
[----:B------:R-:W-:Y:S02]  /*0cc0*/  @!P2 IADD3.X R37, PT, PT, R12, R37, RZ, P6, !PT ;  /* 0x000000250c25a210 */ /* 0x000fe400037fe4ff */
[----:B------:R-:W-:Y:S01]  /*0cd0*/  ISETP.NE.AND P6, PT, RZ, UR11, PT ;  /* 0x0000000bff007c0c */ /* 0x000fe2000bfc5270 */
[C---:B------:R-:W-:Y:S01]  /*0ce0*/  @!P3 IMAD R9, R30.reuse, R3, R31 ;  /* 0x000000031e09b224 */ /* 0x040fe200078e021f */
[----:B------:R-:W-:Y:S01]  /*0cf0*/  PRMT R12, R63, 0x9910, RZ ;  /* 0x000099103f0c7816 */ /* 0x000fe200000000ff */
[----:B------:R-:W-:Y:S01]  /*0d00*/  @!P3 IMAD.WIDE.U32 R18, R30, R2, R18 ;  /* 0x000000021e12b225 */ /* 0x000fe200078e0012 */
[----:B------:R-:W-:Y:S01]  /*0d10*/  MOV R3, RZ ;  /* 0x000000ff00037202 */ /* 0x000fe20000000f00 */
[----:B------:R-:W4:Y:S01]  /*0d20*/  @!P5 LDC.64 R30, c[0x0][0x3a0] ;  /* 0x0000e800ff1edb82 */ /* 0x000f220000000a00 */
[----:B------:R-:W-:-:S02]  /*0d30*/  MOV R2, RZ ;  /* 0x000000ff00027202 */ /* 0x000fc40000000f00 */
[----:B------:R-:W-:Y:S01]  /*0d40*/  CS2R R44, SRZ ;  /* 0x00000000002c7805 */ /* 0x000fe2000001ff00 */
[----:B---3--:R-:W-:Y:S02]  /*0d50*/  @!P5 IMAD R13, R13, R10, RZ ;  /* 0x0000000a0d0dd224 */ /* 0x008fe400078e02ff */
[----:B------:R-:W-:Y:S01]  /*0d60*/  IMAD R12, R12, 0xd, RZ ;  /* 0x0000000d0c0c7824 */ /* 0x000fe200078e02ff */
[----:B------:R3:W5:Y:S01]  /*0d70*/  @!P4 LDG.E.64 R2, desc[UR8][R6.64] ;  /* 0x000000080602c981 */ /* 0x000762000c1e1b00 */
[----:B------:R-:W4:Y:S01]  /*0d80*/  @!P5 LDC.64 R32, c[0x0][0x398] ;  /* 0x0000e600ff20db82 */ /* 0x000f220000000a00 */
[----:B------:R-:W-:Y:S02]  /*0d90*/  @!P3 IADD3 R9, PT, PT, R19, R9, RZ ;  /* 0x000000091309b210 */ /* 0x000fe40007ffe0ff */
[----:B------:R0:W5:Y:S01]  /*0da0*/  @!P4 LDG.E.64 R44, desc[UR8][R4.64] ;  /* 0x00000008042cc981 */ /* 0x000162000c1e1b00 */
[----:B------:R-:W-:-:S04]  /*0db0*/  @!P3 SHF.L.U32 R19, R18, 0x2, RZ ;  /* 0x000000021213b819 */ /* 0x000fc800000006ff */
[----:B------:R-:W4:Y:S01]  /*0dc0*/  LDC.64 R26, c[0x0][0x3a8] ;  /* 0x0000ea00ff1a7b82 */ /* 0x000f220000000a00 */
[----:B---3--:R-:W-:Y:S01]  /*0dd0*/  @!P5 IMAD R7, R8, R11, R13 ;  /* 0x0000000b0807d224 */ /* 0x008fe200078e020d */
[----:B------:R-:W-:Y:S02]  /*0de0*/  IADD3 R11, PT, PT, RZ, -R12, RZ ;  /* 0x8000000cff0b7210 */ /* 0x000fe40007ffe0ff */
[----:B0-----:R-:W-:Y:S02]  /*0df0*/  @!P5 MOV R4, R66 ;  /* 0x000000420004d202 */ /* 0x001fe40000000f00 */
[----:B------:R-:W-:Y:S02]  /*0e00*/  @!P5 MOV R5, R69 ;  /* 0x000000450005d202 */ /* 0x000fe40000000f00 */
[----:B------:R-:W0:Y:S01]  /*0e10*/  @P6 LDC.64 R34, c[0x0][0x3b0] ;  /* 0x0000ec00ff226b82 */ /* 0x000e220000000a00 */
[----:B------:R-:W-:Y:S02]  /*0e20*/  PRMT R11, R11, 0x7710, RZ ;  /* 0x000077100b0b7816 */ /* 0x000fe400000000ff */
[----:B------:R-:W-:Y:S01]  /*0e30*/  @!P3 SHF.L.U64.HI R18, R18, 0x2, R9 ;  /* 0x000000021212b819 */ /* 0x000fe20000010209 */
[----:B------:R-:W-:Y:S01]  /*0e40*/  @!P5 IMAD.WIDE.U32 R8, R8, R10, R4 ;  /* 0x0000000a0808d225 */ /* 0x000fe200078e0004 */
[----:B------:R-:W-:-:S02]  /*0e50*/  @!P3 IADD3 R38, P4, PT, R19, R38, RZ ;  /* 0x000000261326b210 */ /* 0x000fc40007f9e0ff */
[----:B------:R-:W-:Y:S02]  /*0e60*/  IADD3 R11, PT, PT, R11, R60, RZ ;  /* 0x0000003c0b0b7210 */ /* 0x000fe40007ffe0ff */
[----:B------:R-:W-:Y:S02]  /*0e70*/  @!P3 IADD3.X R39, PT, PT, R18, R39, RZ, P4, !PT ;  /* 0x000000271227b210 */ /* 0x000fe400027fe4ff */
[----:B-1----:R-:W-:Y:S02]  /*0e80*/  @!P3 IADD3 R40, P4, PT, R19, R40, RZ ;  /* 0x000000281328b210 */ /* 0x002fe40007f9e0ff */
[----:B------:R-:W-:Y:S02]  /*0e90*/  @!P5 IADD3 R7, PT, PT, R9, R7, RZ ;  /* 0x000000070907d210 */ /* 0x000fe40007ffe0ff */
[----:B------:R-:W-:Y:S02]  /*0ea0*/  @!P5 SHF.L.U32 R5, R8, 0x2, RZ ;  /* 0x000000020805d819 */ /* 0x000fe400000006ff */
[----:B------:R-:W-:-:S02]  /*0eb0*/  SHF.L.U32 R11, R11, 0x1, RZ ;  /* 0x000000010b0b7819 */ /* 0x000fc400000006ff */
[----:B------:R-:W-:Y:S02]  /*0ec0*/  @!P3 IADD3.X R41, PT, PT, R18, R41, RZ, P4, !PT ;  /* 0x000000291229b210 */ /* 0x000fe400027fe4ff */
[----:B------:R-:W-:Y:S02]  /*0ed0*/  @!P5 SHF.L.U64.HI R8, R8, 0x2, R7 ;  /* 0x000000020808d819 */ /* 0x000fe40000010207 */
[----:B----4-:R-:W-:Y:S02]  /*0ee0*/  @!P5 IADD3 R30, P4, PT, R5, R30, RZ ;  /* 0x0000001e051ed210 */ /* 0x010fe40007f9e0ff */
[----:B------:R-:W-:Y:S02]  /*0ef0*/  LOP3.LUT R56, R11, 0xffff, RZ, 0xc0, !PT ;  /* 0x0000ffff0b387812 */ /* 0x000fe400078ec0ff */
[----:B------:R-:W-:Y:S02]  /*0f00*/  @!P5 IADD3.X R31, PT, PT, R8, R31, RZ, P4, !PT ;  /* 0x0000001f081fd210 */ /* 0x000fe400027fe4ff */
[----:B------:R-:W-:Y:S01]  /*0f10*/  @!P5 IADD3 R32, P4, PT, R5, R32, RZ ;  /* 0x000000200520d210 */ /* 0x000fe20007f9e0ff */
[----:B------:R-:W-:Y:S01]  /*0f20*/  IMAD R9, R0, 0x1a, R56 ;  /* 0x0000001a00097824 */ /* 0x000fe200078e0238 */
[----:B------:R-:W-:-:S02]  /*0f30*/  CS2R R4, SRZ ;  /* 0x0000000000047805 */ /* 0x000fc4000001ff00 */
[----:B------:R-:W-:Y:S02]  /*0f40*/  CS2R R6, SRZ ;  /* 0x0000000000067805 */ /* 0x000fe4000001ff00 */
[----:B------:R-:W-:Y:S01]  /*0f50*/  @!P5 IADD3.X R33, PT, PT, R8, R33, RZ, P4, !PT ;  /* 0x000000210821d210 */ /* 0x000fe200027fe4ff */
[C---:B------:R-:W-:Y:S01]  /*0f60*/  IMAD.WIDE R26, R9.reuse, 0x4, R26 ;  /* 0x00000004091a7825 */ /* 0x040fe200078e021a */
[----:B------:R-:W-:Y:S02]  /*0f70*/  CS2R R10, SRZ ;  /* 0x00000000000a7805 */ /* 0x000fe4000001ff00 */
[----:B------:R-:W-:Y:S01]  /*0f80*/  CS2R R12, SRZ ;  /* 0x00000000000c7805 */ /* 0x000fe2000001ff00 */
[----:B------:R1:W5:Y:S01]  /*0f90*/  @!P0 LDG.E.64 R4, desc[UR8][R14.64] ;  /* 0x000000080e048981 */ /* 0x000362000c1e1b00 */
[----:B0-----:R-:W-:Y:S01]  /*0fa0*/  @P6 IMAD.WIDE R34, R9, 0x4, R34 ;  /* 0x0000000409226825 */ /* 0x001fe200078e0222 */
[----:B------:R-:W-:Y:S02]  /*0fb0*/  CS2R R8, SRZ ;  /* 0x0000000000087805 */ /* 0x000fe4000001ff00 */
[----:B------:R-:W-:Y:S01]  /*0fc0*/  CS2R R18, SRZ ;  /* 0x0000000000127805 */ /* 0x000fe2000001ff00 */
[----:B------:R0:W5:Y:S04]  /*0fd0*/  @!P0 LDG.E.64 R6, desc[UR8][R16.64] ;  /* 0x0000000810068981 */ /* 0x000168000c1e1b00 */
[----:B------:R3:W5:Y:S01]  /*0fe0*/  @!P1 LDG.E.64 R8, desc[UR8][R20.64] ;  /* 0x0000000814089981 */ /* 0x000762000c1e1b00 */
[----:B-1----:R-:W-:-:S03]  /*0ff0*/  CS2R R14, SRZ ;  /* 0x00000000000e7805 */ /* 0x002fc6000001ff00 */
[----:B------:R1:W5:Y:S01]  /*1000*/  @!P1 LDG.E.64 R10, desc[UR8][R22.64] ;  /* 0x00000008160a9981 */ /* 0x000362000c1e1b00 */
[----:B0-----:R-:W-:-:S03]  /*1010*/  CS2R R16, SRZ ;  /* 0x0000000000107805 */ /* 0x001fc6000001ff00 */
[----:B------:R0:W5:Y:S01]  /*1020*/  @!P2 LDG.E.64 R12, desc[UR8][R24.64] ;  /* 0x00000008180ca981 */ /* 0x000162000c1e1b00 */
[----:B---3--:R-:W-:-:S03]  /*1030*/  CS2R R20, SRZ ;  /* 0x0000000000147805 */ /* 0x008fc6000001ff00 */
[----:B------:R3:W5:Y:S01]  /*1040*/  @!P2 LDG.E.64 R14, desc[UR8][R36.64] ;  /* 0x00000008240ea981 */ /* 0x000762000c1e1b00 */
[----:B-1----:R-:W-:-:S03]  /*1050*/  CS2R R22, SRZ ;  /* 0x0000000000167805 */ /* 0x002fc6000001ff00 */
[----:B------:R3:W5:Y:S01]  /*1060*/  @!P3 LDG.E.64 R16, desc[UR8][R38.64] ;  /* 0x000000082610b981 */ /* 0x000762000c1e1b00 */
[----:B0-----:R-:W-:-:S03]  /*1070*/  CS2R R24, SRZ ;  /* 0x0000000000187805 */ /* 0x001fc6000001ff00 */
[----:B------:R3:W5:Y:S04]  /*1080*/  @!P3 LDG.E.64 R18, desc[UR8][R40.64] ;  /* 0x000000082812b981 */ /* 0x000768000c1e1b00 */
[----:B------:R3:W5:Y:S04]  /*1090*/  @!P5 LDG.E.64 R20, desc[UR8][R30.64] ;  /* 0x000000081e14d981 */ /* 0x000768000c1e1b00 */
[----:B------:R3:W5:Y:S04]  /*10a0*/  @!P5 LDG.E.64 R22, desc[UR8][R32.64] ;  /* 0x000000082016d981 */ /* 0x000768000c1e1b00 */
        /* <DEDUP_REMOVED lines=15> */
[----:B---3--:R-:W-:Y:S05]  /*11a0*/  BRA.U UP1, `(.L_x_1315) ;  /* 0x0000000501c47547 */ /* 0x008fea000b800000 */
[----:B-----5:R-:W-:Y:S01]  /*11b0*/  FADD.FTZ R29, R52, -UR14 ;  /* 0x8000000e341d7e21 */ /* 0x020fe20008010000 */
[----:B------:R-:W-:Y:S01]  /*11c0*/  FMUL.FTZ R30, R50, R26 ;  /* 0x0000001a321e7220 */ /* 0x000fe20000410000 */
[----:B------:R-:W-:Y:S01]  /*11d0*/  FADD.FTZ R28, R53, -UR14 ;  /* 0x8000000e351c7e21 */ /* 0x000fe20008010000 */
[----:B------:R-:W-:Y:S01]  /*11e0*/  FMUL.FTZ R31, R51, R27 ;  /* 0x0000001b331f7220 */ /* 0x000fe20000410000 */
[----:B------:R-:W-:Y:S01]  /*11f0*/  FMUL.FTZ R29, R29, UR7 ;  /* 0x000000071d1d7c20 */ /* 0x000fe20008410000 */
[----:B------:R-:W-:Y:S01]  /*1200*/  FADD.FTZ R34, R48, -UR14 ;  /* 0x8000000e30227e21 */ /* 0x000fe20008010000 */
[----:B------:R-:W-:Y:S01]  /*1210*/  FMUL.FTZ R28, R28, UR7 ;  /* 0x000000071c1c7c20 */ /* 0x000fe20008410000 */
[----:B------:R-:W-:Y:S01]  /*1220*/  FADD.FTZ R32, RZ, R30 ;  /* 0x0000001eff207221 */ /* 0x000fe20000010000 */
[----:B------:R-:W-:Y:S01]  /*1230*/  FFMA.FTZ R33, R29, R30, RZ ;  /* 0x0000001e1d217223 */ /* 0x000fe200000100ff */
[----:B------:R-:W-:Y:S01]  /*1240*/  FFMA.FTZ R35, R50, R29, RZ ;  /* 0x0000001d32237223 */ /* 0x000fe200000100ff */
[----:B------:R-:W-:Y:S01]  /*1250*/  FADD.FTZ R29, R49, -UR14 ;  /* 0x8000000e311d7e21 */ /* 0x000fe20008010000 */
[----:B------:R-:W-:Y:S01]  /*1260*/  FMUL.FTZ R37, R46, R26 ;  /* 0x0000001a2e257220 */ /* 0x000fe20000410000 */
[----:B------:R-:W-:Y:S01]  /*1270*/  FMUL.FTZ R34, R34, UR7 ;  /* 0x0000000722227c20 */ /* 0x000fe20008410000 */
[----:B------:R-:W-:Y:S01]  /*1280*/  FADD.FTZ R32, R31, R32 ;  /* 0x000000201f207221 */ /* 0x000fe20000010000 */
[----:B------:R-:W-:Y:S01]  /*1290*/  FFMA.FTZ R33, R28, R31, R33 ;  /* 0x0000001f1c217223 */ /* 0x000fe20000010021 */
[----:B------:R-:W-:Y:S01]  /*12a0*/  FMUL.FTZ R30, R29, UR7 ;  /* 0x000000071d1e7c20 */ /* 0x000fe20008410000 */
[----:B------:R-:W-:Y:S01]  /*12b0*/  FADD.FTZ R31, R44, -UR14 ;  /* 0x8000000e2c1f7e21 */ /* 0x000fe20008010000 */
[----:B------:R-:W-:Y:S01]  /*12c0*/  FADD.FTZ R32, R32, R37 ;  /* 0x0000002520207221 */ /* 0x000fe20000010000 */
[----:B------:R-:W-:Y:S01]  /*12d0*/  FFMA.FTZ R33, R34, R37, R33 ;  /* 0x0000002522217223 */ /* 0x000fe20000010021 */
[----:B------:R-:W-:Y:S01]  /*12e0*/  FMUL.FTZ R29, R47, R27 ;  /* 0x0000001b2f1d7220 */ /* 0x000fe20000410000 */
[----:B------:R-:W-:Y:S01]  /*12f0*/  FFMA.FTZ R35, R46, R34, R35 ;  /* 0x000000222e237223 */ /* 0x000fe20000010023 */
[----:B------:R-:W-:Y:S01]  /*1300*/  FFMA.FTZ R28, R51, R28, RZ ;  /* 0x0000001c331c7223 */ /* 0x000fe200000100ff */
[----:B------:R-:W-:Y:S01]  /*1310*/  FMUL.FTZ R37, R2, R26 ;  /* 0x0000001a02257220 */ /* 0x000fe20000410000 */
[----:B------:R-:W-:Y:S01]  /*1320*/  FMUL.FTZ R34, R31, UR7 ;  /* 0x000000071f227c20 */ /* 0x000fe20008410000 */
[----:B------:R-:W-:Y:S01]  /*1330*/  FADD.FTZ R32, R29, R32 ;  /* 0x000000201d207221 */ /* 0x000fe20000010000 */
[----:B------:R-:W-:Y:S01]  /*1340*/  FFMA.FTZ R33, R30, R29, R33 ;  /* 0x0000001d1e217223 */ /* 0x000fe20000010021 */
[----:B------:R-:W-:Y:S01]  /*1350*/  FADD.FTZ R29, R45, -UR14 ;  /* 0x8000000e2d1d7e21 */ /* 0x000fe20008010000 */
[----:B------:R-:W-:Y:S01]  /*1360*/  FFMA.FTZ R28, R47, R30, R28 ;  /* 0x0000001e2f1c7223 */ /* 0x000fe2000001001c */
[----:B------:R-:W-:Y:S01]  /*1370*/  FFMA.FTZ R35, R2, R34, R35 ;  /* 0x0000002202237223 */ /* 0x000fe20000010023 */
[----:B------:R-:W-:Y:S01]  /*1380*/  FADD.FTZ R31, R32, R37 ;  /* 0x00000025201f7221 */ /* 0x000fe20000010000 */
[----:B------:R-:W-:Y:S01]  /*1390*/  FMUL.FTZ R30, R3, R27 ;  /* 0x0000001b031e7220 */ /* 0x000fe20000410000 */
[----:B------:R-:W-:Y:S01]  /*13a0*/  FFMA.FTZ R34, R34, R37, R33 ;  /* 0x0000002522227223 */ /* 0x000fe20000010021 */
[----:B------:R-:W-:Y:S01]  /*13b0*/  FMUL.FTZ R29, R29, UR7 ;  /* 0x000000071d1d7c20 */ /* 0x000fe20008410000 */
[----:B------:R-:W-:Y:S01]  /*13c0*/  FADD.FTZ R32, R4, -UR14 ;  /* 0x8000000e04207e21 */ /* 0x000fe20008010000 */
[----:B------:R-:W-:Y:S01]  /*13d0*/  FMUL.FTZ R36, R6, R26 ;  /* 0x0000001a06247220 */ /* 0x000fe20000410000 */
[----:B------:R-:W-:Y:S01]  /*13e0*/  FADD.FTZ R31, R30, R31 ;  /* 0x0000001f1e1f7221 */ /* 0x000fe20000010000 */
[----:B------:R-:W-:Y:S01]  /*13f0*/  FFMA.FTZ R28, R3, R29, R28 ;  /* 0x0000001d031c7223 */ /* 0x000fe2000001001c */
[----:B------:R-:W-:Y:S01]  /*1400*/  FFMA.FTZ R34, R29, R30, R34 ;  /* 0x0000001e1d227223 */ /* 0x000fe20000010022 */
[----:B------:R-:W-:Y:S01]  /*1410*/  FMUL.FTZ R33, R32, UR7 ;  /* 0x0000000720217c20 */ /* 0x000fe20008410000 */
[----:B------:R-:W-:Y:S01]  /*1420*/  FADD.FTZ R29, R5, -UR14 ;  /* 0x8000000e051d7e21 */ /* 0x000fe20008010000 */
        /* <DEDUP_REMOVED lines=9> */
[----:B------:R-:W-:Y:S01]  /*14c0*/  FFMA.FTZ R34, R29, R30, R34 ;  /* 0x0000001e1d227223 */ /* 0x000fe20000010022 */
[----:B------:R-:W-:Y:S01]  /*14d0*/  FMUL.FTZ R33, R32, UR7 ;  /* 0x0000000720217c20 */ /* 0x000fe20008410000 */
[----:B------:R-:W-:Y:S01]  /*14e0*/  FADD.FTZ R29, R9, -UR14 ;  /* 0x8000000e091d7e21 */ /* 0x000fe20008010000 */
[----:B------:R-:W-:Y:S01]  /*14f0*/  FADD.FTZ R31, R31, R36 ;  /* 0x000000241f1f7221 */ /* 0x000fe20000010000 */
[----:B------:R-:W-:Y:S01]  /*1500*/  FMUL.FTZ R30, R11, R27 ;  /* 0x0000001b0b1e7220 */ /* 0x000fe20000410000 */
[----:B------:R-:W-:Y:S01]  /*1510*/  FFMA.FTZ R34, R33, R36, R34 ;  /* 0x0000002421227223 */ /* 0x000fe20000010022 */
[----:B------:R-:W-:Y:S01]  /*1520*/  FADD.FTZ R32, R12, -UR14 ;  /* 0x8000000e0c207e21 */ /* 0x000fe20008010000 */
[----:B------:R-:W-:Y:S01]  /*1530*/  FMUL.FTZ R29, R29, UR7 ;  /* 0x000000071d1d7c20 */ /* 0x000fe20008410000 */
[----:B------:R-:W-:Y:S01]  /*1540*/  FMUL.FTZ R36, R14, R26 ;  /* 0x0000001a0e247220 */ /* 0x000fe20000410000 */
[----:B------:R-:W-:Y:S01]  /*1550*/  FADD.FTZ R31, R30, R31 ;  /* 0x0000001f1e1f7221 */ /* 0x000fe20000010000 */
[----:B------:R-:W-:Y:S01]  /*1560*/  FFMA.FTZ R35, R10, R33, R35 ;  /* 0x000000210a237223 */ /* 0x000fe20000010023 */
[----:B------:R-:W-:Y:S01]  /*1570*/  FMUL.FTZ R33, R32, UR7 ;  /* 0x0000000720217c20 */ /* 0x000fe20008410000 */
[----:B------:R-:W-:Y:S01]  /*1580*/  FFMA.FTZ R28, R11, R29, R28 ;  /* 0x0000001d0b1c7223 */ /* 0x000fe2000001001c */
[----:B------:R-:W-:Y:S01]  /*1590*/  FFMA.FTZ R34, R29, R30, R34 ;  /* 0x0000001e1d227223 */ /* 0x000fe20000010022 */
        /* <DEDUP_REMOVED lines=11> */
[----:B------:R-:W-:Y:S01]  /*1650*/  FADD.FTZ R38, R31, R36 ;  /* 0x000000241f267221 */ /* 0x000fe20000010000 */
[----:B------:R-:W-:Y:S01]  /*1660*/  FFMA.FTZ R30, R15, R29, R28 ;  /* 0x0000001d0f1e7223 */ /* 0x000fe2000001001c */
[----:B------:R-:W-:Y:S01]  /*1670*/  FADD.FTZ R32, R17, -UR14 ;  /* 0x8000000e11207e21 */ /* 0x000fe20008010000 */
[----:B------:R-:W-:Y:S01]  /*1680*/  FADD.FTZ R31, RZ, R50 ;  /* 0x00000032ff1f7221 */ /* 0x000fe20000010000 */
[----:B------:R-:W-:Y:S01]  /*1690*/  FADD.FTZ R28, RZ, R51 ;  /* 0x00000033ff1c7221 */ /* 0x000fe20000010000 */
[----:B------:R-:W-:Y:S01]  /*16a0*/  FFMA.FTZ R29, R18, R33, R35 ;  /* 0x00000021121d7223 */ /* 0x000fe20000010023 */
[----:B------:R-:W-:Y:S01]  /*16b0*/  FFMA.FTZ R35, R33, R36, R34 ;  /* 0x0000002421237223 */ /* 0x000fe20000010022 */
[----:B------:R-:W-:Y:S01]  /*16c0*/  FMUL.FTZ R32, R32, UR7 ;  /* 0x0000000720207c20 */ /* 0x000fe20008410000 */
[----:B------:R-:W-:Y:S01]  /*16d0*/  FMUL.FTZ R33, R19, R27 ;  /* 0x0000001b13217220 */ /* 0x000fe20000410000 */
[----:B------:R-:W-:Y:S01]  /*16e0*/  FADD.FTZ R31, R46, R31 ;  /* 0x0000001f2e1f7221 */ /* 0x000fe20000010000 */
[----:B------:R-:W-:Y:S01]  /*16f0*/  FADD.FTZ R28, R47, R28 ;  /* 0x0000001c2f1c7221 */ /* 0x000fe20000010000 */
[----:B------:R-:W-:Y:S01]  /*1700*/  FFMA.FTZ R30, R19, R32, R30 ;  /* 0x00000020131e7223 */ /* 0x000fe2000001001e */
[----:B------:R-:W-:Y:S01]  /*1710*/  FFMA.FTZ R35, R32, R33, R35 ;  /* 0x0000002120237223 */ /* 0x000fe20000010023 */
[----:B------:R-:W-:Y:S01]  /*1720*/  FADD.FTZ R31, R2, R31 ;  /* 0x0000001f021f7221 */ /* 0x000fe20000010000 */
[----:B------:R-:W-:Y:S01]  /*1730*/  FADD.FTZ R32, R3, R28 ;  /* 0x0000001c03207221 */ /* 0x000fe20000010000 */
[----:B------:R-:W-:Y:S01]  /*1740*/  FADD.FTZ R38, R33, R38 ;  /* 0x0000002621267221 */ /* 0x000fe20000010000 */
[----:B------:R-:W-:Y:S01]  /*1750*/  FADD.FTZ R33, R20, -UR14 ;  /* 0x8000000e14217e21 */ /* 0x000fe20008010000 */
[----:B------:R-:W-:Y:S01]  /*1760*/  FADD.FTZ R31, R6, R31 ;  /* 0x0000001f061f7221 */ /* 0x000fe20000010000 */
[----:B------:R-:W-:Y:S01]  /*1770*/  FADD.FTZ R32, R7, R32 ;  /* 0x0000002007207221 */ /* 0x000fe20000010000 */
[----:B------:R-:W-:Y:S01]  /*1780*/  FMUL.FTZ R37, R22, R26 ;  /* 0x0000001a16257220 */ /* 0x000fe20000410000 */
[----:B------:R-:W-:Y:S01]  /*1790*/  FMUL.FTZ R28, R33, UR7 ;  /* 0x00000007211c7c20 */ /* 0x000fe20008410000 */
[----:B------:R-:W-:Y:S01]  /*17a0*/  FADD.FTZ R31, R10, R31 ;  /* 0x0000001f0a1f7221 */ /* 0x000fe20000010000 */
[----:B------:R-:W-:Y:S01]  /*17b0*/  FADD.FTZ R32, R11, R32 ;  /* 0x000000200b207221 */ /* 0x000fe20000010000 */
[----:B------:R-:W-:Y:S01]  /*17c0*/  FADD.FTZ R33, R21, -UR14 ;  /* 0x8000000e15217e21 */ /* 0x000fe20008010000 */
[----:B------:R-:W-:Y:S01]  /*17d0*/  FFMA.FTZ R36, R28, R37, R35 ;  /* 0x000000251c247223 */ /* 0x000fe20000010023 */
[----:B------:R-:W-:Y:S01]  /*17e0*/  FADD.FTZ R31, R14, R31 ;  /* 0x0000001f0e1f7221 */ /* 0x000fe20000010000 */
[----:B------:R-:W-:Y:S01]  /*17f0*/  FADD.FTZ R32, R15, R32 ;  /* 0x000000200f207221 */ /* 0x000fe20000010000 */
[----:B------:R-:W-:Y:S01]  /*1800*/  FMUL.FTZ R35, R33, UR7 ;  /* 0x0000000721237c20 */ /* 0x000fe20008410000 */
[----:B------:R-:W-:Y:S01]  /*1810*/  FADD.FTZ R39, R38, R37 ;  /* 0x0000002526277221 */ /* 0x000fe20000010000 */
[----:B------:R-:W-:Y:S01]  /*1820*/  FMUL.FTZ R34, R23, R27 ;  /* 0x0000001b17227220 */ /* 0x000fe20000410000 */
[----:B------:R-:W-:Y:S01]  /*1830*/  FADD.FTZ R31, R18, R31 ;  /* 0x0000001f121f7221 */ /* 0x000fe20000010000 */
[----:B------:R-:W-:Y:S01]  /*1840*/  FADD.FTZ R32, R19, R32 ;  /* 0x0000002013207221 */ /* 0x000fe20000010000 */
[----:B------:R-:W-:Y:S01]  /*1850*/  FFMA.FTZ R28, R22, R28, R29 ;  /* 0x0000001c161c7223 */ /* 0x000fe2000001001d */
[----:B------:R-:W-:Y:S01]  /*1860*/  FFMA.FTZ R29, R23, R35, R30 ;  /* 0x00000023171d7223 */ /* 0x000fe2000001001e */
[----:B------:R-:W-:Y:S01]  /*1870*/  FADD.FTZ R33, R34, R39 ;  /* 0x0000002722217221 */ /* 0x000fe20000010000 */
[----:B------:R-:W-:Y:S01]  /*1880*/  FADD.FTZ R30, R22, R31 ;  /* 0x0000001f161e7221 */ /* 0x000fe20000010000 */
[----:B------:R-:W-:Y:S01]  /*1890*/  FFMA.FTZ R34, R35, R34, R36 ;  /* 0x0000002223227223 */ /* 0x000fe20000010024 */
[----:B------:R-:W-:Y:S01]  /*18a0*/  FADD.FTZ R31, R23, R32 ;  /* 0x00000020171f7221 */ /* 0x000fe20000010000 */
[----:B------:R-:W-:Y:S06]  /*18b0*/  BRA `(.L_x_1316) ;  /* 0x0000001000007947 */ /* 0x000fec0003800000 */
.L_x_1315:
        /* <DEDUP_REMOVED lines=10> */
[----:B------:R-:W-:-:S02]  /*1960*/  FFMA.FTZ R42, R26, R43, R24 ;  /* 0x0000002b1a2a7223 */ /* 0x000fc40000010018 */
[----:B------:R-:W-:Y:S01]  /*1970*/  FMUL.FTZ R31, R30, -1.4426950216293334961 ;  /* 0xbfb8aa3b1e1f7820 */ /* 0x000fe20000410000 */
[----:B------:R-:W-:Y:S01]  /*1980*/  FMUL.FTZ R34, R37, -1.4426950216293334961 ;  /* 0xbfb8aa3b25227820 */ /* 0x000fe20000410000 */
[----:B------:R-:W-:-:S04]  /*1990*/  FMUL.FTZ R55, R42, -1.4426950216293334961 ;  /* 0xbfb8aa3b2a377820 */ /* 0x000fc80000410000 */
[----:B------:R-:W0:Y:S04]  /*19a0*/  MUFU.EX2 R31, R31 ;  /* 0x0000001f001f7308 */ /* 0x000e280000000800 */
[----:B------:R-:W1:Y:S04]  /*19b0*/  MUFU.EX2 R34, R34 ;  /* 0x0000002200227308 */ /* 0x000e680000000800 */
[----:B------:R-:W2:Y:S01]  /*19c0*/  MUFU.EX2 R55, R55 ;  /* 0x0000003700377308 */ /* 0x000ea20000000800 */
[----:B0-----:R-:W-:-:S04]  /*19d0*/  FADD.FTZ R32, R31, 1 ;  /* 0x3f8000001f207421 */ /* 0x001fc80000010000 */
[----:B------:R0:W3:Y:S01]  /*19e0*/  MUFU.RCP R33, R32 ;  /* 0x0000002000217308 */ /* 0x0000e20000001000 */
[----:B-1----:R-:W-:Y:S01]  /*19f0*/  FADD.FTZ R38, R34, 1 ;  /* 0x3f80000022267421 */ /* 0x002fe20000010000 */
[----:B------:R-:W-:Y:S01]  /*1a00*/  FADD.FTZ R34, R45, -UR14 ;  /* 0x8000000e2d227e21 */ /* 0x000fe20008010000 */
[----:B--2---:R-:W-:-:S03]  /*1a10*/  FADD.FTZ R39, R55, 1 ;  /* 0x3f80000037277421 */ /* 0x004fc60000010000 */
[----:B------:R-:W-:Y:S02]  /*1a20*/  FMUL.FTZ R34, R34, UR7 ;  /* 0x0000000722227c20 */ /* 0x000fe40008410000 */
[----:B------:R-:W1:Y:S01]  /*1a30*/  MUFU.RCP R38, R38 ;  /* 0x0000002600267308 */ /* 0x000e620000001000 */
[----:B0-----:R-:W-:-:S04]  /*1a40*/  FFMA.FTZ R32, R27, R40, R25 ;  /* 0x000000281b207223 */ /* 0x001fc80000010019 */
[----:B------:R-:W-:-:S03]  /*1a50*/  FMUL.FTZ R64, R32, -1.4426950216293334961 ;  /* 0xbfb8aa3b20407820 */ /* 0x000fc60000410000 */
[----:B------:R-:W0:Y:S01]  /*1a60*/  MUFU.RCP R39, R39 ;  /* 0x0000002700277308 */ /* 0x000e220000001000 */
[----:B---3--:R-:W-:-:S04]  /*1a70*/  FADD.FTZ R35, -R33, 1 ;  /* 0x3f80000021237421 */ /* 0x008fc80000010100 */
[----:B------:R-:W-:Y:S01]  /*1a80*/  FFMA.FTZ R35, R30, R35, 1 ;  /* 0x3f8000001e237423 */ /* 0x000fe20000010023 */
[----:B------:R-:W-:Y:S01]  /*1a90*/  FMUL.FTZ R30, R50, R33 ;  /* 0x00000021321e7220 */ /* 0x000fe20000410000 */
[----:B------:R-:W-:Y:S01]  /*1aa0*/  FFMA.FTZ R33, R27, R34, R25 ;  /* 0x000000221b217223 */ /* 0x000fe20000010019 */
[----:B-1----:R-:W-:Y:S02]  /*1ab0*/  FADD.FTZ R36, -R38, 1 ;  /* 0x3f80000026247421 */ /* 0x002fe40000010100 */
[----:B------:R-:W-:Y:S01]  /*1ac0*/  FMUL.FTZ R30, R30, R35 ;  /* 0x000000231e1e7220 */ /* 0x000fe20000410000 */
[----:B------:R-:W-:Y:S01]  /*1ad0*/  FADD.FTZ R35, R44, -UR14 ;  /* 0x8000000e2c237e21 */ /* 0x000fe20008010000 */
[----:B------:R-:W-:Y:S01]  /*1ae0*/  FMUL.FTZ R65, R33, -1.4426950216293334961 ;  /* 0xbfb8aa3b21417820 */ /* 0x000fe20000410000 */
[----:B------:R-:W-:Y:S01]  /*1af0*/  FFMA.FTZ R37, R37, R36, 1 ;  /* 0x3f80000025257423 */ /* 0x000fe20000010024 */
[----:B------:R-:W-:Y:S01]  /*1b00*/  FMUL.FTZ R38, R51, R38 ;  /* 0x0000002633267220 */ /* 0x000fe20000410000 */
[----:B------:R-:W-:Y:S01]  /*1b10*/  FMUL.FTZ R35, R35, UR7 ;  /* 0x0000000723237c20 */ /* 0x000fe20008410000 */
[----:B------:R-:W1:Y:S02]  /*1b20*/  MUFU.EX2 R36, R64 ;  /* 0x0000004000247308 */ /* 0x000e640000000800 */
[----:B------:R-:W-:Y:S01]  /*1b30*/  FMUL.FTZ R37, R38, R37 ;  /* 0x0000002526257220 */ /* 0x000fe20000410000 */
[----:B------:R-:W-:Y:S01]  /*1b40*/  FFMA.FTZ R31, R26, R35, R24 ;  /* 0x000000231a1f7223 */ /* 0x000fe20000010018 */
[----:B------:R-:W2:Y:S03]  /*1b50*/  MUFU.EX2 R41, R65 ;  /* 0x0000004100297308 */ /* 0x000ea60000000800 */
[----:B------:R-:W-:-:S06]  /*1b60*/  FMUL.FTZ R54, R31, -1.4426950216293334961 ;  /* 0xbfb8aa3b1f367820 */ /* 0x000fcc0000410000 */
[----:B------:R-:W3:Y:S01]  /*1b70*/  MUFU.EX2 R54, R54 ;  /* 0x0000003600367308 */ /* 0x000ee20000000800 */
[----:B-1----:R-:W-:Y:S01]  /*1b80*/  FADD.FTZ R36, R36, 1 ;  /* 0x3f80000024247421 */ /* 0x002fe20000010000 */
[----:B--2---:R-:W-:Y:S01]  /*1b90*/  FADD.FTZ R38, R41, 1 ;  /* 0x3f80000029267421 */ /* 0x004fe20000010000 */
[----:B0-----:R-:W-:-:S04]  /*1ba0*/  FADD.FTZ R41, -R39, 1 ;  /* 0x3f80000027297421 */ /* 0x001fc80000010100 */
[----:B------:R-:W0:Y:S01]  /*1bb0*/  MUFU.RCP R36, R36 ;  /* 0x0000002400247308 */ /* 0x000e220000001000 */
[----:B------:R-:W-:Y:S01]  /*1bc0*/  FMUL.FTZ R39, R46, R39 ;  /* 0x000000272e277220 */ /* 0x000fe20000410000 */
[----:B------:R-:W-:Y:S01]  /*1bd0*/  FFMA.FTZ R42, R42, R41, 1 ;  /* 0x3f8000002a2a7423 */ /* 0x000fe20000010029 */
[----:B---3--:R-:W-:-:S05]  /*1be0*/  FADD.FTZ R55, R54, 1 ;  /* 0x3f80000036377421 */ /* 0x008fca0000010000 */
[----:B------:R-:W-:Y:S08]  /*1bf0*/  MUFU.RCP R38, R38 ;  /* 0x0000002600267308 */ /* 0x000ff00000001000 */
[----:B------:R-:W1:Y:S01]  /*1c00*/  MUFU.RCP R55, R55 ;  /* 0x0000003700377308 */ /* 0x000e620000001000 */
[----:B0-----:R-:W-:-:S04]  /*1c10*/  FADD.FTZ R41, -R36, 1 ;  /* 0x3f80000024297421 */ /* 0x001fc80000010100 */
[----:B------:R-:W-:Y:S01]  /*1c20*/  FFMA.FTZ R54, R32, R41, 1 ;  /* 0x3f80000020367423 */ /* 0x000fe20000010029 */
[----:B------:R-:W-:Y:S01]  /*1c30*/  FMUL.FTZ R41, R47, R36 ;  /* 0x000000242f297220 */ /* 0x000fe20000410000 */
[----:B------:R-:W-:Y:S01]  /*1c40*/  FMUL.FTZ R32, R39, R42 ;  /* 0x0000002a27207220 */ /* 0x000fe20000410000 */
[----:B------:R-:W-:Y:S02]  /*1c50*/  FMUL.FTZ R39, R27, R37 ;  /* 0x000000251b277220 */ /* 0x000fe40000410000 */
[----:B------:R-:W-:Y:S01]  /*1c60*/  FMUL.FTZ R41, R41, R54 ;  /* 0x0000003629297220 */ /* 0x000fe20000410000 */
[----:B-1----:R-:W-:-:S04]  /*1c70*/  FADD.FTZ R36, -R55, 1 ;  /* 0x3f80000037247421 */ /* 0x002fc80000010100 */
[----:B------:R-:W-:Y:S01]  /*1c80*/  FFMA.FTZ R31, R31, R36, 1 ;  /* 0x3f8000001f1f7423 */ /* 0x000fe20000010024 */
[----:B------:R-:W-:-:S04]  /*1c90*/  FADD.FTZ R36, -R38, 1 ;  /* 0x3f80000026247421 */ /* 0x000fc80000010100 */
[----:B------:R-:W-:Y:S01]  /*1ca0*/  FFMA.FTZ R42, R33, R36, 1 ;  /* 0x3f800000212a7423 */ /* 0x000fe20000010024 */
[----:B------:R-:W-:Y:S01]  /*1cb0*/  FMUL.FTZ R36, R2, R55 ;  /* 0x0000003702247220 */ /* 0x000fe20000410000 */
[----:B------:R-:W-:Y:S01]  /*1cc0*/  FMUL.FTZ R33, R3, R38 ;  /* 0x0000002603217220 */ /* 0x000fe20000410000 */
[----:B------:R-:W-:Y:S02]  /*1cd0*/  FMUL.FTZ R38, R26, R30 ;  /* 0x0000001e1a267220 */ /* 0x000fe40000410000 */
[----:B------:R-:W-:Y:S01]  /*1ce0*/  FMUL.FTZ R36, R36, R31 ;  /* 0x0000001f24247220 */ /* 0x000fe20000410000 */
[----:B------:R-:W-:Y:S01]  /*1cf0*/  FADD.FTZ R31, R4, -UR14 ;  /* 0x8000000e041f7e21 */ /* 0x000fe20008010000 */
[----:B------:R-:W-:Y:S01]  /*1d00*/  FFMA.FTZ R55, R29, R38, RZ ;  /* 0x000000261d377223 */ /* 0x000fe200000100ff */
[----:B------:R-:W-:Y:S01]  /*1d10*/  FMUL.FTZ R33, R33, R42 ;  /* 0x0000002a21217220 */ /* 0x000fe20000410000 */
[----:B------:R-:W-:Y:S01]  /*1d20*/  FADD.FTZ R42, RZ, R38 ;  /* 0x00000026ff2a7221 */ /* 0x000fe20000010000 */
[----:B------:R-:W-:Y:S01]  /*1d30*/  FMUL.FTZ R31, R31, UR7 ;  /* 0x000000071f1f7c20 */ /* 0x000fe20008410000 */
[----:B------:R-:W-:Y:S01]  /*1d40*/  FFMA.FTZ R64, R28, R39, R55 ;  /* 0x000000271c407223 */ /* 0x000fe20000010037 */
[----:B------:R-:W-:Y:S01]  /*1d50*/  FFMA.FTZ R38, R29, R30, RZ ;  /* 0x0000001e1d267223 */ /* 0x000fe200000100ff */
[----:B------:R-:W-:Y:S01]  /*1d60*/  FADD.FTZ R42, R39, R42 ;  /* 0x0000002a272a7221 */ /* 0x000fe20000010000 */
[C---:B------:R-:W-:Y:S01]  /*1d70*/  FFMA.FTZ R54, R26.reuse, R31, R24 ;  /* 0x0000001f1a367223 */ /* 0x040fe20000010018 */
[----:B------:R-:W-:Y:S01]  /*1d80*/  FADD.FTZ R39, RZ, R30 ;  /* 0x0000001eff277221 */ /* 0x000fe20000010000 */
[-C--:B------:R-:W-:Y:S01]  /*1d90*/  FFMA.FTZ R38, R43, R32.reuse, R38 ;  /* 0x000000202b267223 */ /* 0x080fe20000010026 */
[----:B------:R-:W-:Y:S01]  /*1da0*/  FMUL.FTZ R29, R26, R32 ;  /* 0x000000201a1d7220 */ /* 0x000fe20000410000 */
[----:B------:R-:W-:Y:S01]  /*1db0*/  FMUL.FTZ R65, R54, -1.4426950216293334961 ;  /* 0xbfb8aa3b36417820 */ /* 0x000fe20000410000 */
[----:B------:R-:W-:Y:S01]  /*1dc0*/  FADD.FTZ R39, R39, R32 ;  /* 0x0000002027277221 */ /* 0x000fe20000010000 */
[----:B------:R-:W-:Y:S01]  /*1dd0*/  FFMA.FTZ R38, R35, R36, R38 ;  /* 0x0000002423267223 */ /* 0x000fe20000010026 */
[----:B------:R-:W-:-:S02]  /*1de0*/  FFMA.FTZ R43, R43, R29, R64 ;  /* 0x0000001d2b2b7223 */ /* 0x000fc40000010040 */
[----:B------:R-:W-:Y:S01]  /*1df0*/  FADD.FTZ R39, R39, R36 ;  /* 0x0000002427277221 */ /* 0x000fe20000010000 */
[----:B------:R-:W0:Y:S02]  /*1e00*/  MUFU.EX2 R65, R65 ;  /* 0x0000004100417308 */ /* 0x000e240000000800 */
[----:B0-----:R-:W-:-:S06]  /*1e10*/  FADD.FTZ R55, R65, 1 ;  /* 0x3f80000041377421 */ /* 0x001fcc0000010000 */
[----:B------:R-:W0:Y:S02]  /*1e20*/  MUFU.RCP R55, R55 ;  /* 0x0000003700377308 */ /* 0x000e240000001000 */
[----:B0-----:R-:W-:Y:S01]  /*1e30*/  FADD.FTZ R30, -R55, 1 ;  /* 0x3f800000371e7421 */ /* 0x001fe20000010100 */
[----:B------:R-:W-:Y:S01]  /*1e40*/  FMUL.FTZ R32, R6, R55 ;  /* 0x0000003706207220 */ /* 0x000fe20000410000 */
[----:B------:R-:W-:Y:S02]  /*1e50*/  FFMA.FTZ R55, R28, R37, RZ ;  /* 0x000000251c377223 */ /* 0x000fe400000100ff */
[----:B------:R-:W-:Y:S01]  /*1e60*/  FFMA.FTZ R30, R54, R30, 1 ;  /* 0x3f800000361e7423 */ /* 0x000fe2000001001e */
[----:B------:R-:W-:Y:S01]  /*1e70*/  FADD.FTZ R54, R42, R29 ;  /* 0x0000001d2a367221 */ /* 0x000fe20000010000 */
[----:B------:R-:W-:Y:S01]  /*1e80*/  FADD.FTZ R42, RZ, R37 ;  /* 0x00000025ff2a7221 */ /* 0x000fe20000010000 */
[-C--:B------:R-:W-:Y:S01]  /*1e90*/  FFMA.FTZ R37, R40, R41.reuse, R55 ;  /* 0x0000002928257223 */ /* 0x080fe20000010037 */
        /* <DEDUP_REMOVED lines=16> */
[----:B0-----:R-:W-:-:S04]  /*1fa0*/  FADD.FTZ R28, -R64, 1 ;  /* 0x3f800000401c7421 */ /* 0x001fc80000010100 */
[----:B------:R-:W-:Y:S01]  /*1fb0*/  FFMA.FTZ R29, R29, R28, 1 ;  /* 0x3f8000001d1d7423 */ /* 0x000fe2000001001c */
[----:B------:R-:W-:-:S04]  /*1fc0*/  FMUL.FTZ R28, R7, R64 ;  /* 0x00000040071c7220 */ /* 0x000fc80000410000 */
[----:B------:R-:W-:Y:S01]  /*1fd0*/  FMUL.FTZ R28, R28, R29 ;  /* 0x0000001d1c1c7220 */ /* 0x000fe20000410000 */
        /* <DEDUP_REMOVED lines=9> */
[-C--:B------:R-:W-:Y:S01]  /*2070*/  FFMA.FTZ R43, R34, R33.reuse, R37 ;  /* 0x00000021222b7223 */ /* 0x080fe20000010025 */
[----:B------:R-:W-:Y:S01]  /*2080*/  FADD.FTZ R37, R12, -UR14 ;  /* 0x8000000e0c257e21 */ /* 0x000fe20008010000 */
[----:B------:R-:W-:Y:S01]  /*2090*/  FFMA.FTZ R36, R41, R36, 1 ;  /* 0x3f80000029247423 */ /* 0x000fe20000010024 */
[----:B------:R-:W-:Y:S01]  /*20a0*/  FADD.FTZ R41, R42, R33 ;  /* 0x000000212a297221 */ /* 0x000fe20000010000 */
[----:B------:R-:W-:Y:S01]  /*20b0*/  FMUL.FTZ R42, R27, R33 ;  /* 0x000000211b2a7220 */ /* 0x000fe20000410000 */
[----:B------:R-:W-:Y:S01]  /*20c0*/  FMUL.FTZ R37, R37, UR7 ;  /* 0x0000000725257c20 */ /* 0x000fe20008410000 */
[----:B------:R-:W-:Y:S01]  /*20d0*/  FMUL.FTZ R35, R35, R36 ;  /* 0x0000002423237220 */ /* 0x000fe20000410000 */
[----:B------:R-:W-:Y:S01]  /*20e0*/  FADD.FTZ R36, R9, -UR14 ;  /* 0x8000000e09247e21 */ /* 0x000fe20008010000 */
[----:B------:R-:W-:Y:S01]  /*20f0*/  FADD.FTZ R54, R42, R54 ;  /* 0x000000362a367221 */ /* 0x000fe20000010000 */
[----:B------:R-:W-:Y:S01]  /*2100*/  FFMA.FTZ R43, R30, R28, R43 ;  /* 0x0000001c1e2b7223 */ /* 0x000fe2000001002b */
[----:B------:R-:W-:Y:S01]  /*2110*/  FFMA.FTZ R38, R29, R35, R38 ;  /* 0x000000231d267223 */ /* 0x000fe20000010026 */
[----:B------:R-:W-:-:S04]  /*2120*/  FMUL.FTZ R36, R36, UR7 ;  /* 0x0000000724247c20 */ /* 0x000fc80008410000 */
[----:B------:R-:W-:-:S04]  /*2130*/  FFMA.FTZ R64, R27, R36, R25 ;  /* 0x000000241b407223 */ /* 0x000fc80000010019 */
[----:B------:R-:W-:-:S06]  /*2140*/  FMUL.FTZ R40, R64, -1.4426950216293334961 ;  /* 0xbfb8aa3b40287820 */ /* 0x000fcc0000410000 */
[----:B------:R-:W0:Y:S02]  /*2150*/  MUFU.EX2 R40, R40 ;  /* 0x0000002800287308 */ /* 0x000e240000000800 */
[----:B0-----:R-:W-:Y:S01]  /*2160*/  FADD.FTZ R65, R40, 1 ;  /* 0x3f80000028417421 */ /* 0x001fe20000010000 */
[----:B------:R-:W-:Y:S01]  /*2170*/  FFMA.FTZ R40, R34, R42, R55 ;  /* 0x0000002a22287223 */ /* 0x000fe20000010037 */
[----:B------:R-:W-:Y:S01]  /*2180*/  FFMA.FTZ R42, R26, R37, R24 ;  /* 0x000000251a2a7223 */ /* 0x000fe20000010018 */
[----:B------:R-:W-:-:S03]  /*2190*/  FADD.FTZ R34, R39, R32 ;  /* 0x0000002027227221 */ /* 0x000fc60000010000 */
[----:B------:R-:W0:Y:S01]  /*21a0*/  MUFU.RCP R65, R65 ;  /* 0x0000004100417308 */ /* 0x000e220000001000 */
[----:B------:R-:W-:Y:S01]  /*21b0*/  FADD.FTZ R34, R34, R35 ;  /* 0x0000002322227221 */ /* 0x000fe20000010000 */
[----:B------:R-:W-:Y:S01]  /*21c0*/  FMUL.FTZ R35, R26, R35 ;  /* 0x000000231a237220 */ /* 0x000fe20000410000 */
[----:B0-----:R-:W-:-:S04]  /*21d0*/  FADD.FTZ R33, -R65, 1 ;  /* 0x3f80000041217421 */ /* 0x001fc80000010100 */
[----:B------:R-:W-:Y:S01]  /*21e0*/  FFMA.FTZ R64, R64, R33, 1 ;  /* 0x3f80000040407423 */ /* 0x000fe20000010021 */
[----:B------:R-:W-:Y:S01]  /*21f0*/  FMUL.FTZ R33, R11, R65 ;  /* 0x000000410b217220 */ /* 0x000fe20000410000 */
[----:B------:R-:W-:Y:S01]  /*2200*/  FMUL.FTZ R65, R26, R32 ;  /* 0x000000201a417220 */ /* 0x000fe20000410000 */
[----:B------:R-:W-:Y:S02]  /*2210*/  FADD.FTZ R32, R13, -UR14 ;  /* 0x8000000e0d207e21 */ /* 0x000fe40008010000 */
[----:B------:R-:W-:Y:S01]  /*2220*/  FMUL.FTZ R33, R33, R64 ;  /* 0x0000004021217220 */ /* 0x000fe20000410000 */
[----:B------:R-:W-:Y:S01]  /*2230*/  FMUL.FTZ R64, R42, -1.4426950216293334961 ;  /* 0xbfb8aa3b2a407820 */ /* 0x000fe20000410000 */
[----:B------:R-:W-:Y:S01]  /*2240*/  FFMA.FTZ R39, R31, R65, R40 ;  /* 0x000000411f277223 */ /* 0x000fe20000010028 */
[----:B------:R-:W-:Y:S01]  /*2250*/  FMUL.FTZ R32, R32, UR7 ;  /* 0x0000000720207c20 */ /* 0x000fe20008410000 */
[----:B------:R-:W-:Y:S01]  /*2260*/  FADD.FTZ R40, R41, R28 ;  /* 0x0000001c29287221 */ /* 0x000fe20000010000 */
[----:B------:R-:W-:Y:S01]  /*2270*/  FMUL.FTZ R41, R27, R28 ;  /* 0x0000001c1b297220 */ /* 0x000fe20000410000 */
[----:B------:R-:W-:Y:S01]  /*2280*/  FADD.FTZ R54, R54, R65 ;  /* 0x0000004136367221 */ /* 0x000fe20000010000 */
[----:B------:R-:W0:Y:S01]  /*2290*/  MUFU.EX2 R64, R64 ;  /* 0x0000004000407308 */ /* 0x000e220000000800 */
[----:B------:R-:W-:Y:S01]  /*22a0*/  FFMA.FTZ R43, R36, R33, R43 ;  /* 0x00000021242b7223 */ /* 0x000fe2000001002b */
[----:B------:R-:W-:Y:S01]  /*22b0*/  FFMA.FTZ R30, R30, R41, R39 ;  /* 0x000000291e1e7223 */ /* 0x000fe20000010027 */
[----:B------:R-:W-:-:S03]  /*22c0*/  FADD.FTZ R54, R41, R54 ;  /* 0x0000003629367221 */ /* 0x000fc60000010000 */
[----:B------:R-:W-:Y:S01]  /*22d0*/  FFMA.FTZ R41, R29, R35, R30 ;  /* 0x000000231d297223 */ /* 0x000fe2000001001e */
[----:B------:R-:W-:Y:S01]  /*22e0*/  FADD.FTZ R30, R17, -UR14 ;  /* 0x8000000e111e7e21 */ /* 0x000fe20008010000 */
[----:B------:R-:W-:Y:S01]  /*22f0*/  FADD.FTZ R54, R54, R35 ;  /* 0x0000002336367221 */ /* 0x000fe20000010000 */
[----:B------:R-:W-:Y:S01]  /*2300*/  FADD.FTZ R35, R40, R33 ;  /* 0x0000002128237221 */ /* 0x000fe20000010000 */
[----:B------:R-:W-:Y:S01]  /*2310*/  FMUL.FTZ R40, R27, R33 ;  /* 0x000000211b287220 */ /* 0x000fe20000410000 */
[----:B------:R-:W-:Y:S01]  /*2320*/  FMUL.FTZ R30, R30, UR7 ;  /* 0x000000071e1e7c20 */ /* 0x000fe20008410000 */
[----:B0-----:R-:W-:Y:S02]  /*2330*/  FADD.FTZ R55, R64, 1 ;  /* 0x3f80000040377421 */ /* 0x001fe40000010000 */
[----:B------:R-:W-:Y:S01]  /*2340*/  FFMA.FTZ R36, R36, R40, R41 ;  /* 0x0000002824247223 */ /* 0x000fe20000010029 */
[----:B------:R-:W-:Y:S01]  /*2350*/  FADD.FTZ R41, R20, -UR14 ;  /* 0x8000000e14297e21 */ /* 0x000fe20008010000 */
[----:B------:R-:W-:-:S02]  /*2360*/  FADD.FTZ R54, R40, R54 ;  /* 0x0000003628367221 */ /* 0x000fc40000010000 */
[----:B------:R-:W0:Y:S01]  /*2370*/  MUFU.RCP R55, R55 ;  /* 0x0000003700377308 */ /* 0x000e220000001000 */
[----:B------:R-:W-:-:S04]  /*2380*/  FMUL.FTZ R41, R41, UR7 ;  /* 0x0000000729297c20 */ /* 0x000fc80008410000 */
[----:B------:R-:W-:Y:S01]  /*2390*/  FFMA.FTZ R40, R26, R41, R24 ;  /* 0x000000291a287223 */ /* 0x000fe20000010018 */
[----:B0-----:R-:W-:-:S04]  /*23a0*/  FADD.FTZ R31, -R55, 1 ;  /* 0x3f800000371f7421 */ /* 0x001fc80000010100 */
[----:B------:R-:W-:Y:S01]  /*23b0*/  FFMA.FTZ R42, R42, R31, 1 ;  /* 0x3f8000002a2a7423 */ /* 0x000fe2000001001f */
[----:B------:R-:W-:-:S04]  /*23c0*/  FMUL.FTZ R31, R14, R55 ;  /* 0x000000370e1f7220 */ /* 0x000fc80000410000 */
[----:B------:R-:W-:Y:S01]  /*23d0*/  FMUL.FTZ R31, R31, R42 ;  /* 0x0000002a1f1f7220 */ /* 0x000fe20000410000 */
[----:B------:R-:W-:-:S03]  /*23e0*/  FFMA.FTZ R42, R27, R32, R25 ;  /* 0x000000201b2a7223 */ /* 0x000fc60000010019 */
[-C--:B------:R-:W-:Y:S01]  /*23f0*/  FMUL.FTZ R65, R26, R31.reuse ;  /* 0x0000001f1a417220 */ /* 0x080fe20000410000 */
[----:B------:R-:W-:Y:S01]  /*2400*/  FMUL.FTZ R55, R42, -1.4426950216293334961 ;  /* 0xbfb8aa3b2a377820 */ /* 0x000fe20000410000 */
[C---:B------:R-:W-:Y:S01]  /*2410*/  FFMA.FTZ R38, R37.reuse, R31, R38 ;  /* 0x0000001f25267223 */ /* 0x040fe20000010026 */
[----:B------:R-:W-:Y:S01]  /*2420*/  FADD.FTZ R34, R34, R31 ;  /* 0x0000001f22227221 */ /* 0x000fe20000010000 */
[----:B------:R-:W-:Y:S01]  /*2430*/  FFMA.FTZ R37, R37, R65, R36 ;  /* 0x0000004125257223 */ /* 0x000fe20000010024 */
[----:B------:R-:W-:Y:S01]  /*2440*/  FADD.FTZ R36, R21, -UR14 ;  /* 0x8000000e15247e21 */ /* 0x000fe20008010000 */
[----:B------:R-:W-:Y:S01]  /*2450*/  FADD.FTZ R54, R54, R65 ;  /* 0x0000004136367221 */ /* 0x000fe20000010000 */
[----:B------:R-:W0:Y:S02]  /*2460*/  MUFU.EX2 R55, R55 ;  /* 0x0000003700377308 */ /* 0x000e240000000800 */
[----:B------:R-:W-:Y:S01]  /*2470*/  FMUL.FTZ R36, R36, UR7 ;  /* 0x0000000724247c20 */ /* 0x000fe20008410000 */
[----:B0-----:R-:W-:-:S06]  /*2480*/  FADD.FTZ R64, R55, 1 ;  /* 0x3f80000037407421 */ /* 0x001fcc0000010000 */
[----:B------:R-:W0:Y:S02]  /*2490*/  MUFU.RCP R64, R64 ;  /* 0x0000004000407308 */ /* 0x000e240000001000 */
[----:B0-----:R-:W-:Y:S01]  /*24a0*/  FADD.FTZ R39, -R64, 1 ;  /* 0x3f80000040277421 */ /* 0x001fe20000010100 */
[----:B------:R-:W-:-:S03]  /*24b0*/  FMUL.FTZ R28, R15, R64 ;  /* 0x000000400f1c7220 */ /* 0x000fc60000410000 */
[----:B------:R-:W-:-:S04]  /*24c0*/  FFMA.FTZ R39, R42, R39, 1 ;  /* 0x3f8000002a277423 */ /* 0x000fc80000010027 */
[----:B------:R-:W-:Y:S01]  /*24d0*/  FMUL.FTZ R28, R28, R39 ;  /* 0x000000271c1c7220 */ /* 0x000fe20000410000 */
[----:B------:R-:W-:-:S03]  /*24e0*/  FADD.FTZ R39, R16, -UR14 ;  /* 0x8000000e10277e21 */ /* 0x000fc60008010000 */
[----:B------:R-:W-:Y:S01]  /*24f0*/  FFMA.FTZ R43, R32, R28, R43 ;  /* 0x0000001c202b7223 */ /* 0x000fe2000001002b */
[----:B------:R-:W-:-:S04]  /*2500*/  FMUL.FTZ R39, R39, UR7 ;  /* 0x0000000727277c20 */ /* 0x000fc80008410000 */
[----:B------:R-:W-:-:S04]  /*2510*/  FFMA.FTZ R42, R26, R39, R24 ;  /* 0x000000271a2a7223 */ /* 0x000fc80000010018 */
[----:B------:R-:W-:-:S06]  /*2520*/  FMUL.FTZ R64, R42, -1.4426950216293334961 ;  /* 0xbfb8aa3b2a407820 */ /* 0x000fcc0000410000 */
[----:B------:R-:W0:Y:S02]  /*2530*/  MUFU.EX2 R64, R64 ;  /* 0x0000004000407308 */ /* 0x000e240000000800 */
[----:B0-----:R-:W-:-:S06]  /*2540*/  FADD.FTZ R55, R64, 1 ;  /* 0x3f80000040377421 */ /* 0x001fcc0000010000 */
[----:B------:R-:W0:Y:S02]  /*2550*/  MUFU.RCP R55, R55 ;  /* 0x0000003700377308 */ /* 0x000e240000001000 */
[----:B0-----:R-:W-:-:S04]  /*2560*/  FADD.FTZ R29, -R55, 1 ;  /* 0x3f800000371d7421 */ /* 0x001fc80000010100 */
[----:B------:R-:W-:Y:S01]  /*2570*/  FFMA.FTZ R42, R42, R29, 1 ;  /* 0x3f8000002a2a7423 */ /* 0x000fe2000001001d */
[----:B------:R-:W-:-:S04]  /*2580*/  FMUL.FTZ R29, R18, R55 ;  /* 0x00000037121d7220 */ /* 0x000fc80000410000 */
[----:B------:R-:W-:Y:S01]  /*2590*/  FMUL.FTZ R29, R29, R42 ;  /* 0x0000002a1d1d7220 */ /* 0x000fe20000410000 */
[----:B------:R-:W-:-:S03]  /*25a0*/  FFMA.FTZ R42, R27, R30, R25 ;  /* 0x0000001e1b2a7223 */ /* 0x000fc60000010019 */
[----:B------:R-:W-:Y:S01]  /*25b0*/  FFMA.FTZ R38, R39, R29, R38 ;  /* 0x0000001d27267223 */ /* 0x000fe20000010026 */
        /* <DEDUP_REMOVED lines=8> */
[----:B------:R-:W-:-:S03]  /*2640*/  FMUL.FTZ R42, R40, -1.4426950216293334961 ;  /* 0xbfb8aa3b282a7820 */ /* 0x000fc60000410000 */
[----:B------:R-:W-:-:S03]  /*2650*/  FFMA.FTZ R43, R30, R33, R43 ;  /* 0x000000211e2b7223 */ /* 0x000fc6000001002b */
[----:B------:R-:W0:Y:S02]  /*2660*/  MUFU.EX2 R42, R42 ;  /* 0x0000002a002a7308 */ /* 0x000e240000000800 */
[----:B0-----:R-:W-:Y:S01]  /*2670*/  FADD.FTZ R55, R42, 1 ;  /* 0x3f8000002a377421 */ /* 0x001fe20000010000 */
[----:B------:R-:W-:-:S05]  /*2680*/  FFMA.FTZ R42, R27, R36, R25 ;  /* 0x000000241b2a7223 */ /* 0x000fca0000010019 */
[----:B------:R-:W0:Y:S02]  /*2690*/  MUFU.RCP R55, R55 ;  /* 0x0000003700377308 */ /* 0x000e240000001000 */
[----:B0-----:R-:W-:-:S04]  /*26a0*/  FADD.FTZ R31, -R55, 1 ;  /* 0x3f800000371f7421 */ /* 0x001fc80000010100 */
[----:B------:R-:W-:Y:S01]  /*26b0*/  FFMA.FTZ R40, R40, R31, 1 ;  /* 0x3f80000028287423 */ /* 0x000fe2000001001f */
[----:B------:R-:W-:Y:S01]  /*26c0*/  FMUL.FTZ R31, R22, R55 ;  /* 0x00000037161f7220 */ /* 0x000fe20000410000 */
[----:B------:R-:W-:-:S03]  /*26d0*/  FMUL.FTZ R55, R42, -1.4426950216293334961 ;  /* 0xbfb8aa3b2a377820 */ /* 0x000fc60000410000 */
[----:B------:R-:W-:Y:S01]  /*26e0*/  FMUL.FTZ R31, R31, R40 ;  /* 0x000000281f1f7220 */ /* 0x000fe20000410000 */
[----:B------:R-:W-:Y:S01]  /*26f0*/  FADD.FTZ R40, R35, R28 ;  /* 0x0000001c23287221 */ /* 0x000fe20000010000 */
[----:B------:R-:W-:Y:S01]  /*2700*/  FMUL.FTZ R35, R27, R28 ;  /* 0x0000001c1b237220 */ /* 0x000fe20000410000 */
[----:B------:R-:W0:Y:S03]  /*2710*/  MUFU.EX2 R55, R55 ;  /* 0x0000003700377308 */ /* 0x000e260000000800 */
[----:B------:R-:W-:Y:S01]  /*2720*/  FFMA.FTZ R28, R32, R35, R37 ;  /* 0x00000023201c7223 */ /* 0x000fe20000010025 */
[----:B------:R-:W-:Y:S01]  /*2730*/  FADD.FTZ R54, R35, R54 ;  /* 0x0000003623367221 */ /* 0x000fe20000010000 */
[----:B------:R-:W-:-:S04]  /*2740*/  FMUL.FTZ R35, R26, R29 ;  /* 0x0000001d1a237220 */ /* 0x000fc80000410000 */
[----:B------:R-:W-:Y:S01]  /*2750*/  FFMA.FTZ R39, R39, R35, R28 ;  /* 0x0000002327277223 */ /* 0x000fe2000001001c */
[----:B------:R-:W-:Y:S01]  /*2760*/  FADD.FTZ R54, R54, R35 ;  /* 0x0000002336367221 */ /* 0x000fe20000010000 */
[----:B------:R-:W-:Y:S01]  /*2770*/  FADD.FTZ R35, R40, R33 ;  /* 0x0000002128237221 */ /* 0x000fe20000010000 */
[----:B0-----:R-:W-:-:S06]  /*2780*/  FADD.FTZ R64, R55, 1 ;  /* 0x3f80000037407421 */ /* 0x001fcc0000010000 */
[----:B------:R-:W0:Y:S02]  /*2790*/  MUFU.RCP R64, R64 ;  /* 0x0000004000407308 */ /* 0x000e240000001000 */
[----:B0-----:R-:W-:Y:S01]  /*27a0*/  FADD.FTZ R37, -R64, 1 ;  /* 0x3f80000040257421 */ /* 0x001fe20000010100 */
[----:B------:R-:W-:-:S03]  /*27b0*/  FMUL.FTZ R32, R23, R64 ;  /* 0x0000004017207220 */ /* 0x000fc60000410000 */
[----:B------:R-:W-:Y:S01]  /*27c0*/  FFMA.FTZ R37, R42, R37, 1 ;  /* 0x3f8000002a257423 */ /* 0x000fe20000010025 */
[----:B------:R-:W-:Y:S01]  /*27d0*/  FADD.FTZ R42, R34, R29 ;  /* 0x0000001d222a7221 */ /* 0x000fe20000010000 */
[----:B------:R-:W-:Y:S02]  /*27e0*/  FMUL.FTZ R29, R27, R33 ;  /* 0x000000211b1d7220 */ /* 0x000fe40000410000 */
[----:B------:R-:W-:Y:S02]  /*27f0*/  FMUL.FTZ R32, R32, R37 ;  /* 0x0000002520207220 */ /* 0x000fe40000410000 */
[----:B------:R-:W-:Y:S01]  /*2800*/  FFMA.FTZ R28, R30, R29, R39 ;  /* 0x0000001d1e1c7223 */ /* 0x000fe20000010027 */
[----:B------:R-:W-:Y:S01]  /*2810*/  FADD.FTZ R54, R29, R54 ;  /* 0x000000361d367221 */ /* 0x000fe20000010000 */
[----:B------:R-:W-:Y:S01]  /*2820*/  FMUL.FTZ R29, R26, R31 ;  /* 0x0000001f1a1d7220 */ /* 0x000fe20000410000 */
[----:B------:R-:W-:-:S03]  /*2830*/  FADD.FTZ R30, R42, R31 ;  /* 0x0000001f2a1e7221 */ /* 0x000fc60000010000 */
[----:B------:R-:W-:Y:S01]  /*2840*/  FFMA.FTZ R37, R41, R29, R28 ;  /* 0x0000001d29257223 */ /* 0x000fe2000001001c */
[----:B------:R-:W-:Y:S01]  /*2850*/  FADD.FTZ R54, R54, R29 ;  /* 0x0000001d36367221 */ /* 0x000fe20000010000 */
[-C--:B------:R-:W-:Y:S01]  /*2860*/  FMUL.FTZ R29, R27, R32.reuse ;  /* 0x000000201b1d7220 */ /* 0x080fe20000410000 */
[----:B------:R-:W-:Y:S01]  /*2870*/  FFMA.FTZ R28, R41, R31, R38 ;  /* 0x0000001f291c7223 */ /* 0x000fe20000010026 */
[----:B------:R-:W-:Y:S02]  /*2880*/  FADD.FTZ R31, R35, R32 ;  /* 0x00000020231f7221 */ /* 0x000fe40000010000 */
[C---:B------:R-:W-:Y:S01]  /*2890*/  FFMA.FTZ R34, R36.reuse, R29, R37 ;  /* 0x0000001d24227223 */ /* 0x040fe20000010025 */
[----:B------:R-:W-:Y:S01]  /*28a0*/  FADD.FTZ R33, R29, R54 ;  /* 0x000000361d217221 */ /* 0x000fe20000010000 */
[----:B------:R-:W-:-:S07]  /*28b0*/  FFMA.FTZ R29, R36, R32, R43 ;  /* 0x00000020241d7223 */ /* 0x000fce000001002b */
.L_x_1316:
        /* <DEDUP_REMOVED lines=8> */
[----:B------:R-:W-:Y:S01]  /*2940*/  UMOV UR12, 0x400 ;  /* 0x00000400000c7882 */ /* 0x000fe20000000000 */
[----:B------:R-:W2:Y:S01]  /*2950*/  SHFL.DOWN PT, R33, R34, 0x1, 0x1f ;  /* 0x08201f0022217f89 */ /* 0x000ea200000e0000 */
[----:B------:R-:W-:Y:S01]  /*2960*/  BSSY.RECONVERGENT B0, `(.L_x_1317) ;  /* 0x0000024000007945 */ /* 0x000fe20003800200 */
[----:B------:R-:W-:-:S02]  /*2970*/  ISETP.NE.AND P1, PT, R60, RZ, PT ;  /* 0x000000ff3c00720c */ /* 0x000fc40003f25270 */
[----:B------:R-:W-:Y:S01]  /*2980*/  ISETP.GT.U32.AND P3, PT, R60, 0xc, PT ;  /* 0x0000000c3c00780c */ /* 0x000fe20003f64070 */
[----:B0-----:R-:W-:-:S03]  /*2990*/  ULEA UR5, UR6, UR5, 0x18 ;  /* 0x0000000506057291 */ /* 0x001fc6000f8ec0ff */
[----:B-1----:R-:W-:-:S03]  /*29a0*/  @!P0 FADD.FTZ R35, R32, R35 ;  /* 0x0000002320238221 */ /* 0x002fc60000010000 */
[----:B------:R-:W-:Y:S01]  /*29b0*/  LEA R64, R60, UR5, 0x4 ;  /* 0x000000053c407c11 */ /* 0x000fe2000f8e20ff */
[----:B--2---:R-:W-:Y:S01]  /*29c0*/  @!P0 FADD.FTZ R34, R33, R34 ;  /* 0x0000002221228221 */ /* 0x004fe20000010000 */
        /* <DEDUP_REMOVED lines=29> */
.L_x_1318:
[----:B------:R-:W-:Y:S05]  /*2ba0*/  BSYNC.RECONVERGENT B0 ;  /* 0x0000000000007941 */ /* 0x000fea0003800200 */
.L_x_1317:
[----:B------:R-:W-:Y:S06]  /*2bb0*/  BAR.SYNC.DEFER_BLOCKING 0x0 ;  /* 0x0000000000007b1d */ /* 0x000fec0000010000 */
[----:B------:R-:W-:Y:S04]  /*2bc0*/  BSSY.RECONVERGENT B0, `(.L_x_1319) ;  /* 0x0000022000007945 */ /* 0x000fe80003800200 */
[----:B------:R-:W-:Y:S05]  /*2bd0*/  @P1 BRA `(.L_x_1320) ;  /* 0x0000000000801947 */ /* 0x000fea0003800000 */
[----:B------:R-:W-:-:S09]  /*2be0*/  ULEA UR5, UR6, UR12, 0x18 ;  /* 0x0000000c06057291 */ /* 0x000fd2000f8ec0ff */
[----:B------:R-:W4:Y:S04]  /*2bf0*/  LDS.64 R36, [UR5+0x18] ;  /* 0x00001805ff247984 */ /* 0x000f280008000a00 */
[----:B-123--:R-:W0:Y:S01]  /*2c00*/  LDS.128 R32, [UR5+0x20] ;  /* 0x00002005ff207984 */ /* 0x00ee220008000c00 */
[----:B----4-:R-:W-:Y:S01]  /*2c10*/  FADD.FTZ R41, R54, R36 ;  /* 0x0000002436297221 */ /* 0x010fe20000010000 */
[----:B------:R-:W-:Y:S02]  /*2c20*/  FADD.FTZ R40, R55, R37 ;  /* 0x0000002537287221 */ /* 0x000fe40000010000 */
[----:B------:R-:W1:Y:S01]  /*2c30*/  LDS.128 R36, [UR5+0x30] ;  /* 0x00003005ff247984 */ /* 0x000e620008000c00 */
[----:B0-----:R-:W-:Y:S01]  /*2c40*/  FADD.FTZ R55, R41, R32 ;  /* 0x0000002029377221 */ /* 0x001fe20000010000 */
[----:B------:R-:W-:-:S02]  /*2c50*/  FADD.FTZ R32, R40, R33 ;  /* 0x0000002128207221 */ /* 0x000fc40000010000 */
[----:B------:R-:W0:Y:S01]  /*2c60*/  LDS.128 R40, [UR5+0x40] ;  /* 0x00004005ff287984 */ /* 0x000e220008000c00 */
[----:B------:R-:W-:Y:S01]  /*2c70*/  FADD.FTZ R55, R55, R34 ;  /* 0x0000002237377221 */ /* 0x000fe20000010000 */
[----:B------:R-:W-:-:S04]  /*2c80*/  FADD.FTZ R32, R32, R35 ;  /* 0x0000002320207221 */ /* 0x000fc80000010000 */
[----:B-1----:R-:W-:Y:S01]  /*2c90*/  FADD.FTZ R32, R32, R37 ;  /* 0x0000002520207221 */ /* 0x002fe20000010000 */
[----:B------:R-:W-:-:S03]  /*2ca0*/  FADD.FTZ R55, R55, R36 ;  /* 0x0000002437377221 */ /* 0x000fc60000010000 */
[----:B------:R-:W-:Y:S01]  /*2cb0*/  FADD.FTZ R32, R32, R39 ;  /* 0x0000002720207221 */ /* 0x000fe20000010000 */
[----:B------:R-:W-:-:S03]  /*2cc0*/  FADD.FTZ R55, R55, R38 ;  /* 0x0000002637377221 */ /* 0x000fc60000010000 */
[----:B0-----:R-:W-:Y:S01]  /*2cd0*/  FADD.FTZ R36, R32, R41 ;  /* 0x0000002920247221 */ /* 0x001fe20000010000 */
[----:B------:R-:W-:Y:S01]  /*2ce0*/  FADD.FTZ R55, R55, R40 ;  /* 0x0000002837377221 */ /* 0x000fe20000010000 */
[----:B------:R-:W0:Y:S02]  /*2cf0*/  LDS.128 R32, [UR5+0x50] ;  /* 0x00005005ff207984 */ /* 0x000e240008000c00 */
[----:B------:R-:W-:Y:S01]  /*2d00*/  FADD.FTZ R40, R36, R43 ;  /* 0x0000002b24287221 */ /* 0x000fe20000010000 */
[----:B------:R-:W-:Y:S01]  /*2d10*/  FADD.FTZ R41, R55, R42 ;  /* 0x0000002a37297221 */ /* 0x000fe20000010000 */
[----:B------:R-:W1:Y:S04]  /*2d20*/  LDS.128 R36, [UR5+0x60] ;  /* 0x00006005ff247984 */ /* 0x000e680008000c00 */
[----:B------:R-:W2:Y:S01]  /*2d30*/  LDS.64 R54, [UR5+0x70] ;  /* 0x00007005ff367984 */ /* 0x000ea20008000a00 */
[----:B0-----:R-:W-:Y:S01]  /*2d40*/  FADD.FTZ R41, R41, R32 ;  /* 0x0000002029297221 */ /* 0x001fe20000010000 */
[----:B------:R-:W-:-:S03]  /*2d50*/  FADD.FTZ R40, R40, R33 ;  /* 0x0000002128287221 */ /* 0x000fc60000010000 */
[----:B------:R-:W-:Y:S01]  /*2d60*/  FADD.FTZ R41, R41, R34 ;  /* 0x0000002229297221 */ /* 0x000fe20000010000 */
[----:B------:R-:W-:-:S03]  /*2d70*/  FADD.FTZ R40, R40, R35 ;  /* 0x0000002328287221 */ /* 0x000fc60000010000 */
[----:B-1----:R-:W-:Y:S01]  /*2d80*/  FADD.FTZ R41, R41, R36 ;  /* 0x0000002429297221 */ /* 0x002fe20000010000 */
[----:B------:R-:W-:-:S03]  /*2d90*/  FADD.FTZ R40, R40, R37 ;  /* 0x0000002528287221 */ /* 0x000fc60000010000 */
[----:B------:R-:W-:Y:S01]  /*2da0*/  FADD.FTZ R41, R41, R38 ;  /* 0x0000002629297221 */ /* 0x000fe20000010000 */
[----:B------:R-:W-:-:S03]  /*2db0*/  FADD.FTZ R40, R40, R39 ;  /* 0x0000002728287221 */ /* 0x000fc60000010000 */
[----:B--2---:R-:W-:Y:S01]  /*2dc0*/  FADD.FTZ R54, R41, R54 ;  /* 0x0000003629367221 */ /* 0x004fe20000010000 */
[----:B------:R-:W-:-:S07]  /*2dd0*/  FADD.FTZ R55, R40, R55 ;  /* 0x0000003728377221 */ /* 0x000fce0000010000 */
.L_x_1320:
[----:B------:R-:W-:Y:S05]  /*2de0*/  BSYNC.RECONVERGENT B0 ;  /* 0x0000000000007941 */ /* 0x000fea0003800200 */
.L_x_1319:
        /* <DEDUP_REMOVED lines=15> */
[----:B---3--:R-:W-:Y:S01]  /*2ee0*/  FADD.FTZ R38, R28, R41 ;  /* 0x000000291c267221 */ /* 0x008fe20000010000 */
[----:B------:R-:W-:Y:S01]  /*2ef0*/  FADD.FTZ R39, R65, R40 ;  /* 0x0000002841277221 */ /* 0x000fe20000010000 */
[----:B------:R-:W2:Y:S01]  /*2f00*/  LDS.128 R28, [R64+0x410] ;  /* 0x00041000401c7984 */ /* 0x000ea20000000c00 */
        /* <DEDUP_REMOVED lines=8> */
[----:B------:R-:W-:Y:S01]  /*2f90*/  LDS.128 R32, [R64+0x5b0] ;  /* 0x0005b00040207984 */ /* 0x000fe20000000c00 */
[----:B------:R-:W-:Y:S01]  /*2fa0*/  FADD.FTZ R41, R41, R30 ;  /* 0x0000001e29297221 */ /* 0x000fe20000010000 */
[----:B------:R-:W-:-:S02]  /*2fb0*/  FADD.FTZ R40, R40, R31 ;  /* 0x0000001f28287221 */ /* 0x000fc40000010000 */
[----:B------:R-:W1:Y:S02]  /*2fc0*/  LDS.128 R36, [R64+0x4e0] ;  /* 0x0004e00040247984 */ /* 0x000e640000000c00 */
        /* <DEDUP_REMOVED lines=128> */
.L_x_1322:
[----:B------:R-:W-:Y:S05]  /*37d0*/  BSYNC.RECONVERGENT B0 ;  /* 0x0000000000007941 */ /* 0x000fea0003800200 */
.L_x_1321:
[----:B------:R-:W-:Y:S04]  /*37e0*/  BSSY.RECONVERGENT B0, `(.L_x_1323) ;  /* 0x000001d000007945 */ /* 0x000fe80003800200 */
[----:B------:R-:W-:Y:S05]  /*37f0*/  @P3 BRA `(.L_x_1324) ;  /* 0x00000000006c3947 */ /* 0x000fea0003800000 */
[----:B---3--:R-:W1:Y:S08]  /*3800*/  LDC.64 R32, c[0x0][0x3f8] ;  /* 0x0000fe00ff207b82 */ /* 0x008e700000000a00 */
[----:B------:R-:W3:Y:S01]  /*3810*/  LDC.64 R38, c[0x0][0x3d8] ;  /* 0x0000f600ff267b82 */ /* 0x000ee20000000a00 */
[----:B-12---:R-:W-:Y:S01]  /*3820*/  IMAD.WIDE.U32 R34, R32, 0x3, RZ ;  /* 0x0000000320227825 */ /* 0x006fe200078e00ff */
[----:B------:R-:W-:-:S04]  /*3830*/  LEA R41, R33, R33, 0x1 ;  /* 0x0000002121297211 */ /* 0x000fc800078e08ff */
[----:B------:R-:W-:Y:S01]  /*3840*/  IADD3 R41, PT, PT, R35, R41, RZ ;  /* 0x0000002923297210 */ /* 0x000fe20007ffe0ff */
[----:B------:R-:W-:-:S03]  /*3850*/  IMAD R35, R0, 0xd, R60 ;  /* 0x0000000d00237824 */ /* 0x000fc600078e023c */
[----:B------:R-:W-:Y:S01]  /*3860*/  LEA.HI R34, P0, R41, R34, RZ, 0x1 ;  /* 0x0000002229227211 */ /* 0x000fe200078108ff */
[----:B---3--:R-:W-:-:S03]  /*3870*/  IMAD.WIDE R38, R35, 0x4, R38 ;  /* 0x0000000423267825 */ /* 0x008fc600078e0226 */
[----:B------:R-:W-:Y:S02]  /*3880*/  IADD3.X R41, PT, PT, RZ, R41, RZ, P0, !PT ;  /* 0x00000029ff297210 */ /* 0x000fe400007fe4ff */
[----:B------:R-:W-:Y:S01]  /*3890*/  LEA.HI R37, P0, R33, R32, RZ, 0x1 ;  /* 0x0000002021257211 */ /* 0x000fe200078108ff */
[----:B------:R4:W-:Y:S01]  /*38a0*/  REDG.E.ADD.F32.FTZ.RN.STRONG.GPU desc[UR8][R38.64], R28 ;  /* 0x0000001c260079a6 */ /* 0x0009e2000c12f308 */
[C---:B------:R-:W-:Y:S02]  /*38b0*/  SHF.L.U32 R43, R34.reuse, 0x1, RZ ;  /* 0x00000001222b7819 */ /* 0x040fe400000006ff */
[----:B------:R-:W-:Y:S02]  /*38c0*/  SHF.L.U32 R35, R37, 0x1, RZ ;  /* 0x0000000125237819 */ /* 0x000fe400000006ff */
[----:B------:R-:W-:Y:S02]  /*38d0*/  SHF.L.U64.HI R41, R34, 0x1, R41 ;  /* 0x0000000122297819 */ /* 0x000fe40000010229 */
[----:B------:R-:W-:-:S02]  /*38e0*/  IADD3.X R0, PT, PT, RZ, R33, RZ, P0, !PT ;  /* 0x00000021ff007210 */ /* 0x000fc400007fe4ff */
[----:B------:R-:W-:Y:S02]  /*38f0*/  LOP3.LUT R35, R35, 0xfffffffc, RZ, 0xc0, !PT ;  /* 0xfffffffc23237812 */ /* 0x000fe400078ec0ff */
[----:B------:R-:W-:Y:S02]  /*3900*/  LEA R34, P2, R32, R38, 0x2 ;  /* 0x0000002620227211 */ /* 0x000fe400078410ff */
[----:B------:R-:W-:Y:S02]  /*3910*/  LOP3.LUT R43, R43, 0xfffffffc, RZ, 0xc0, !PT ;  /* 0xfffffffc2b2b7812 */ /* 0x000fe400078ec0ff */
[----:B------:R-:W-:Y:S02]  /*3920*/  SHF.L.U64.HI R37, R37, 0x1, R0 ;  /* 0x0000000125257819 */ /* 0x000fe40000010200 */
        /* <DEDUP_REMOVED lines=8> */
.L_x_1324:
[----:B------:R-:W-:Y:S05]  /*39b0*/  BSYNC.RECONVERGENT B0 ;  /* 0x0000000000007941 */ /* 0x000fea0003800200 */
.L_x_1323:
[----:B------:R-:W5:Y:S02]  /*39c0*/  LDCU UR5, c[0x0][0x370] ;  /* 0x00006e00ff0577ac */ /* 0x000f640008000800 */
[----:B-----5:R-:W-:-:S09]  /*39d0*/  UISETP.GE.U32.AND UP0, UPT, UR5, 0x2, UPT ;  /* 0x000000020500788c */ /* 0x020fd2000bf06070 */
[----:B------:R-:W-:Y:S05]  /*39e0*/  BRA.U !UP0, `(.L_x_1325) ;  /* 0x0000000908b87547 */ /* 0x000fea000b800000 */
[----:B------:R-:W5:Y:S01]  /*39f0*/  LDC R0, c[0x0][0x370] ;  /* 0x0000dc00ff007b82 */ /* 0x000f620000000800 */
[----:B----4-:R-:W-:-:S05]  /*3a00*/  LOP3.LUT R29, R62, 0x1, RZ, 0xc0, !PT ;  /* 0x000000013e1d7812 */ /* 0x010fca00078ec0ff */
[----:B------:R-:W-:Y:S02]  /*3a10*/  IMAD R31, R29, R58, RZ ;  /* 0x0000003a1d1f7224 */ /* 0x000fe400078e02ff */
[----:B------:R-:W4:Y:S02]  /*3a20*/  LDC.64 R42, c[0x0][0x3d0] ;  /* 0x0000f400ff2a7b82 */ /* 0x000f240000000a00 */
[----:B-----5:R-:W-:-:S05]  /*3a30*/  IMAD R0, R31, R0, RZ ;  /* 0x000000001f007224 */ /* 0x020fca00078e02ff */
[----:B------:R-:W-:-:S05]  /*3a40*/  SHF.L.U32 R29, R0, 0x1, RZ ;  /* 0x00000001001d7819 */ /* 0x000fca00000006ff */
[----:B----4-:R-:W-:Y:S01]  /*3a50*/  IMAD.WIDE R42, R29, 0x4, R42 ;  /* 0x000000041d2a7825 */ /* 0x010fe200078e022a */
[----:B------:R-:W-:Y:S06]  /*3a60*/  @P1 BRA `(.L_x_1326) ;  /* 0x0000000000541947 */ /* 0x000fec0003800000 */
[----:B------:R-:W4:Y:S01]  /*3a70*/  LDC.64 R28, c[0x0][0x3c8] ;  /* 0x0000f200ff1c7b82 */ /* 0x000f220000000a00 */
[----:B------:R-:W-:Y:S01]  /*3a80*/  IADD3 R31, PT, PT, R31, R59, RZ ;  /* 0x0000003b1f1f7210 */ /* 0x000fe20007ffe0ff */
[----:B------:R-:W-:Y:S01]  /*3a90*/  IMAD R33, R58, UR10, R59 ;  /* 0x0000000a3a217c24 */ /* 0x000fe2000f8e023b */
[----:B------:R-:W-:-:S03]  /*3aa0*/  LOP3.LUT P0, R0, R62, 0x2, RZ, 0xc0, !PT ;  /* 0x000000023e007812 */ /* 0x000fc6000780c0ff */
[----:B----4-:R-:W-:-:S04]  /*3ab0*/  IMAD.WIDE.U32 R28, R31, 0x4, R28 ;  /* 0x000000041f1c7825 */ /* 0x010fc800078e001c */
[----:B------:R-:W-:Y:S01]  /*3ac0*/  IMAD.WIDE.U32 R30, R33, 0x8, R42 ;  /* 0x00000008211e7825 */ /* 0x000fe200078e002a */
[----:B------:R-:W-:Y:S02]  /*3ad0*/  IADD3 R33, PT, PT, -R0, 0x1, RZ ;  /* 0x0000000100217810 */ /* 0x000fe40007ffe1ff */
[----:B------:R-:W1:Y:S02]  /*3ae0*/  LDC R0, c[0x0][0x370] ;  /* 0x0000dc00ff007b82 */ /* 0x000e640000000800 */
[----:B------:R4:W-:Y:S01]  /*3af0*/  STG.E.64 desc[UR8][R30.64], R54 ;  /* 0x000000361e007986 */ /* 0x0009e2000c101b08 */
[----:B------:R-:W-:Y:S06]  /*3b00*/  MEMBAR.ALL.GPU ;  /* 0x0000000000007992 */ /* 0x000fec000000a000 */
[----:B------:R-:W-:-:S00]  /*3b10*/  ERRBAR ;  /* 0x00000000000079ab */ /* 0x000fc00000000000 */
[----:B------:R-:W-:Y:S06]  /*3b20*/  CGAERRBAR ;  /* 0x00000000000075ab */ /* 0x000fec0000000000 */
[----:B------:R4:W-:Y:S01]  /*3b30*/  REDG.E.ADD.S32.STRONG.GPU desc[UR8][R28.64], R33 ;  /* 0x000000211c00798e */ /* 0x0009e2000c12e308 */
[----:B-1----:R-:W-:-:S04]  /*3b40*/  SEL R35, R0, RZ, !P0 ;  /* 0x000000ff00237207 */ /* 0x002fc80004000000 */
[----:B------:R-:W-:-:S13]  /*3b50*/  ISETP.NE.AND P0, PT, R35, -0x1, PT ;  /* 0xffffffff2300780c */ /* 0x000fda0003f05270 */
[----:B----4-:R-:W-:Y:S05]  /*3b60*/  @!P0 BRA `(.L_x_1326) ;  /* 0x0000000000148947 */ /* 0x010fea0003800000 */
.L_x_1327:
[----:B------:R-:W4:Y:S04]  /*3b70*/  LDG.E.STRONG.GPU R0, desc[UR8][R28.64] ;  /* 0x000000081c007981 */ /* 0x000f28000c1ef900 */
[----:B----4-:R-:W-:Y:S01]  /*3b80*/  CCTL.IVALL ;  /* 0x00000000ff00798f */ /* 0x010fe20002000000 */
[----:B------:R-:W-:Y:S05]  /*3b90*/  YIELD ;  /* 0x0000000000007946 */ /* 0x000fea0003800000 */
[----:B------:R-:W-:-:S13]  /*3ba0*/  ISETP.NE.AND P0, PT, R0, R35, PT ;  /* 0x000000230000720c */ /* 0x000fda0003f05270 */
[----:B------:R-:W-:Y:S05]  /*3bb0*/  @P0 BRA `(.L_x_1327) ;  /* 0xfffffffc00ec0947 */ /* 0x000fea000383ffff */
.L_x_1326:
[----:B------:R-:W4:Y:S01]  /*3bc0*/  LDC R0, c[0x0][0x370] ;  /* 0x0000dc00ff007b82 */ /* 0x000f220000000800 */
[----:B------:R-:W-:Y:S05]  /*3bd0*/  WARPSYNC.ALL ;  /* 0x0000000000007948 */ /* 0x000fea0003800000 */
[----:B----4-:R-:W-:Y:S02]  /*3be0*/  ISETP.GE.U32.AND P0, PT, R0, 0x8, PT ;  /* 0x000000080000780c */ /* 0x010fe40003f06070 */
[----:B------:R-:W-:Y:S01]  /*3bf0*/  BAR.SYNC.DEFER_BLOCKING 0x0 ;  /* 0x0000000000007b1d */ /* 0x000fe20000010000 */
[----:B------:R-:W-:-:S10]  /*3c00*/  HFMA2 R0, -RZ, RZ, 0, 0 ;  /* 0x00000000ff007431 */ /* 0x000fd400000001ff */
        /* <DEDUP_REMOVED lines=11> */
.L_x_1329:
[----:B------:R-:W-:Y:S02]  /*3cc0*/  ISETP.EQ.OR P3, PT, RZ, UR5, P1 ;  /* 0x00000005ff007c0c */ /* 0x000fe40008f62670 */
[----:B------:R-:W-:-:S04]  /*3cd0*/  IADD3 R30, PT, PT, R28, 0x1, RZ ;  /* 0x000000011c1e7810 */ /* 0x000fc80007ffe0ff */
[----:B------:R-:W-:-:S07]  /*3ce0*/  ISETP.EQ.OR P4, PT, R30, UR10, P1 ;  /* 0x0000000a1e007c0c */ /* 0x000fce0008f82670 */
[----:B------:R-:W-:-:S06]  /*3cf0*/  @!P3 IMAD.WIDE.U32 R30, R29, 0x8, R42 ;  /* 0x000000081d1eb825 */ /* 0x000fcc00078e002a */
[----:B------:R-:W0:Y:S01]  /*3d00*/  @!P3 LDG.E.64 R30, desc[UR8][R30.64] ;  /* 0x000000081e1eb981 */ /* 0x000e22000c1e1b00 */
[----:B---3--:R-:W-:Y:S01]  /*3d10*/  @!P4 IMAD.WIDE.U32 R32, R0, 0x8, R42 ;  /* 0x000000080020c825 */ /* 0x008fe200078e002a */
[----:B--2---:R-:W-:-:S04]  /*3d20*/  IADD3 R34, PT, PT, R28, 0x2, RZ ;  /* 0x000000021c227810 */ /* 0x004fc80007ffe0ff */
[----:B------:R-:W-:Y:S01]  /*3d30*/  ISETP.EQ.OR P0, PT, R34, UR10, P1 ;  /* 0x0000000a22007c0c */ /* 0x000fe20008f02670 */
[----:B------:R-:W2:Y:S01]  /*3d40*/  @!P4 LDG.E.64 R32, desc[UR8][R32.64] ;  /* 0x000000082020c981 */ /* 0x000ea2000c1e1b00 */
[----:B------:R-:W-:-:S04]  /*3d50*/  IADD3 R34, PT, PT, R28, 0x3, RZ ;  /* 0x000000031c227810 */ /* 0x000fc80007ffe0ff */
[----:B------:R-:W-:-:S07]  /*3d60*/  ISETP.EQ.OR P2, PT, R34, UR10, P1 ;  /* 0x0000000a22007c0c */ /* 0x000fce0008f42670 */
[----:B-1----:R-:W-:-:S06]  /*3d70*/  @!P0 IMAD.WIDE.U32 R34, R36, 0x8, R42 ;  /* 0x0000000824228825 */ /* 0x002fcc00078e002a */
[----:B------:R-:W3:Y:S01]  /*3d80*/  @!P0 LDG.E.64 R34, desc[UR8][R34.64] ;  /* 0x0000000822228981 */ /* 0x000ee2000c1e1b00 */
[----:B0-----:R-:W-:Y:S01]  /*3d90*/  @!P3 FADD.FTZ R54, R54, R30 ;  /* 0x0000001e3636b221 */ /* 0x001fe20000010000 */
[----:B------:R-:W-:Y:S01]  /*3da0*/  @!P3 FADD.FTZ R55, R55, R31 ;  /* 0x0000001f3737b221 */ /* 0x000fe20000010000 */
[----:B------:R-:W-:-:S04]  /*3db0*/  @!P2 IMAD.WIDE.U32 R30, R37, 0x8, R42 ;  /* 0x00000008251ea825 */ /* 0x000fc800078e002a */
[----:B--2---:R-:W-:Y:S02]  /*3dc0*/  @!P4 FADD.FTZ R54, R54, R32 ;  /* 0x000000203636c221 */ /* 0x004fe40000010000 */
[----:B------:R-:W2:Y:S01]  /*3dd0*/  @!P2 LDG.E.64 R30, desc[UR8][R30.64] ;  /* 0x000000081e1ea981 */ /* 0x000ea2000c1e1b00 */
[----:B------:R-:W-:Y:S01]  /*3de0*/  IADD3 R32, PT, PT, R28, 0x4, RZ ;  /* 0x000000041c207810 */ /* 0x000fe20007ffe0ff */
[----:B------:R-:W-:-:S03]  /*3df0*/  @!P4 FADD.FTZ R55, R55, R33 ;  /* 0x000000213737c221 */ /* 0x000fc60000010000 */
[----:B------:R-:W-:Y:S01]  /*3e00*/  ISETP.EQ.OR P4, PT, R32, UR10, P1 ;  /* 0x0000000a20007c0c */ /* 0x000fe20008f82670 */
[----:B---3--:R-:W-:Y:S01]  /*3e10*/  @!P0 FADD.FTZ R54, R54, R34 ;  /* 0x0000002236368221 */ /* 0x008fe20000010000 */
[----:B------:R-:W-:-:S11]  /*3e20*/  @!P0 FADD.FTZ R55, R55, R35 ;  /* 0x0000002337378221 */ /* 0x000fd60000010000 */
[----:B------:R-:W-:-:S06]  /*3e30*/  @!P4 IMAD.WIDE.U32 R34, R38, 0x8, R42 ;  /* 0x000000082622c825 */ /* 0x000fcc00078e002a */
[----:B------:R-:W3:Y:S01]  /*3e40*/  @!P4 LDG.E.64 R34, desc[UR8][R34.64] ;  /* 0x000000082222c981 */ /* 0x000ee2000c1e1b00 */
[----:B------:R-:W-:-:S04]  /*3e50*/  IADD3 R32, PT, PT, R28, 0x5, RZ ;  /* 0x000000051c207810 */ /* 0x000fc80007ffe0ff */
[----:B------:R-:W-:-:S13]  /*3e60*/  ISETP.EQ.OR P3, PT, R32, UR10, P1 ;  /* 0x0000000a20007c0c */ /* 0x000fda0008f62670 */
[----:B------:R-:W-:-:S06]  /*3e70*/  @!P3 IMAD.WIDE.U32 R32, R39, 0x8, R42 ;  /* 0x000000082720b825 */ /* 0x000fcc00078e002a */
[----:B------:R-:W4:Y:S01]  /*3e80*/  @!P3 LDG.E.64 R32, desc[UR8][R32.64] ;  /* 0x000000082020b981 */ /* 0x000f22000c1e1b00 */
[----:B--2---:R-:W-:Y:S01]  /*3e90*/  @!P2 FADD.FTZ R54, R54, R30 ;  /* 0x0000001e3636a221 */ /* 0x004fe20000010000 */
[----:B------:R-:W-:-:S04]  /*3ea0*/  IADD3 R30, PT, PT, R28, 0x6, RZ ;  /* 0x000000061c1e7810 */ /* 0x000fc80007ffe0ff */
[----:B------:R-:W-:Y:S02]  /*3eb0*/  ISETP.EQ.OR P0, PT, R30, UR10, P1 ;  /* 0x0000000a1e007c0c */ /* 0x000fe40008f02670 */
[----:B------:R-:W-:Y:S01]  /*3ec0*/  IADD3 R30, PT, PT, R28, 0x7, RZ ;  /* 0x000000071c1e7810 */ /* 0x000fe20007ffe0ff */
[----:B------:R-:W-:-:S03]  /*3ed0*/  @!P2 FADD.FTZ R55, R55, R31 ;  /* 0x0000001f3737a221 */ /* 0x000fc60000010000 */
[----:B------:R-:W-:-:S07]  /*3ee0*/  ISETP.EQ.OR P2, PT, R30, UR10, P1 ;  /* 0x0000000a1e007c0c */ /* 0x000fce0008f42670 */
[----:B------:R-:W-:-:S06]  /*3ef0*/  @!P0 IMAD.WIDE.U32 R30, R40, 0x8, R42 ;  /* 0x00000008281e8825 */ /* 0x000fcc00078e002a */
[----:B------:R-:W2:Y:S01]  /*3f00*/  @!P0 LDG.E.64 R30, desc[UR8][R30.64] ;  /* 0x000000081e1e8981 */ /* 0x000ea2000c1e1b00 */
[----:B---3--:R-:W-:Y:S01]  /*3f10*/  @!P4 FADD.FTZ R54, R54, R34 ;  /* 0x000000223636c221 */ /* 0x008fe20000010000 */
[----:B------:R-:W-:Y:S01]  /*3f20*/  @!P4 FADD.FTZ R55, R55, R35 ;  /* 0x000000233737c221 */ /* 0x000fe20000010000 */
[----:B------:R-:W-:-:S06]  /*3f30*/  @!P2 IMAD.WIDE.U32 R34, R41, 0x8, R42 ;  /* 0x000000082922a825 */ /* 0x000fcc00078e002a */
[----:B------:R-:W3:Y:S01]  /*3f40*/  @!P2 LDG.E.64 R34, desc[UR8][R34.64] ;  /* 0x000000082222a981 */ /* 0x000ee2000c1e1b00 */
[----:B----4-:R-:W-:Y:S02]  /*3f50*/  @!P3 FADD.FTZ R55, R55, R33 ;  /* 0x000000213737b221 */ /* 0x010fe40000010000 */
[----:B------:R-:W0:Y:S01]  /*3f60*/  LDC R33, c[0x0][0x370] ;  /* 0x0000dc00ff217b82 */ /* 0x000e220000000800 */
[----:B------:R-:W-:Y:S01]  /*3f70*/  @!P3 FADD.FTZ R54, R54, R32 ;  /* 0x000000203636b221 */ /* 0x000fe20000010000 */
[----:B------:R-:W-:Y:S01]  /*3f80*/  IADD3 R28, PT, PT, R28, 0x8, RZ ;  /* 0x000000081c1c7810 */ /* 0x000fe20007ffe0ff */
[----:B------:R-:W-:Y:S01]  /*3f90*/  UIADD3 UR5, UPT, UPT, UR5, 0x8, URZ ;  /* 0x0000000805057890 */ /* 0x000fe2000fffe0ff */
[C---:B------:R-:W-:Y:S02]  /*3fa0*/  LEA R29, R58.reuse, R29, 0x3 ;  /* 0x0000001d3a1d7211 */ /* 0x040fe400078e18ff */
[----:B0-----:R-:W-:Y:S02]  /*3fb0*/  LOP3.LUT R33, R33, 0x7ffffff8, RZ, 0xc0, !PT ;  /* 0x7ffffff821217812 */ /* 0x001fe400078ec0ff */
[----:B------:R-:W-:-:S02]  /*3fc0*/  LEA R0, R58, R0, 0x3 ;  /* 0x000000003a007211 */ /* 0x000fc400078e18ff */
[C---:B------:R-:W-:Y:S02]  /*3fd0*/  LEA R36, R58.reuse, R36, 0x3 ;  /* 0x000000243a247211 */ /* 0x040fe400078e18ff */
[C---:B------:R-:W-:Y:S02]  /*3fe0*/  LEA R37, R58.reuse, R37, 0x3 ;  /* 0x000000253a257211 */ /* 0x040fe400078e18ff */
[C---:B------:R-:W-:Y:S02]  /*3ff0*/  LEA R38, R58.reuse, R38, 0x3 ;  /* 0x000000263a267211 */ /* 0x040fe400078e18ff */
[C---:B------:R-:W-:Y:S02]  /*4000*/  LEA R39, R58.reuse, R39, 0x3 ;  /* 0x000000273a277211 */ /* 0x040fe400078e18ff */
[C---:B------:R-:W-:Y:S02]  /*4010*/  LEA R40, R58.reuse, R40, 0x3 ;  /* 0x000000283a287211 */ /* 0x040fe400078e18ff */
[----:B------:R-:W-:Y:S01]  /*4020*/  LEA R41, R58, R41, 0x3 ;  /* 0x000000293a297211 */ /* 0x000fe200078e18ff */
[----:B--2---:R-:W-:Y:S01]  /*4030*/  @!P0 FADD.FTZ R54, R54, R30 ;  /* 0x0000001e36368221 */ /* 0x004fe20000010000 */
[----:B------:R-:W-:Y:S01]  /*4040*/  @!P0 FADD.FTZ R55, R55, R31 ;  /* 0x0000001f37378221 */ /* 0x000fe20000010000 */
[----:B------:R-:W-:-:S02]  /*4050*/  ISETP.NE.AND P0, PT, R28, R33, PT ;  /* 0x000000211c00720c */ /* 0x000fc40003f05270 */
[----:B---3--:R-:W-:Y:S01]  /*4060*/  @!P2 FADD.FTZ R54, R54, R34 ;  /* 0x000000223636a221 */ /* 0x008fe20000010000 */
[----:B------:R-:W-:-:S10]  /*4070*/  @!P2 FADD.FTZ R55, R55, R35 ;  /* 0x000000233737a221 */ /* 0x000fd40000010000 */
[----:B------:R-:W-:Y:S05]  /*4080*/  @P0 BRA `(.L_x_1329) ;  /* 0xfffffffc000c0947 */ /* 0x000fea000383ffff */
[----:B------:R-:W-:-:S07]  /*4090*/  MOV R0, R33 ;  /* 0x0000002100007202 */ /* 0x000fce0000000f00 */
.L_x_1328:
[----:B------:R-:W4:Y:S02]  /*40a0*/  LDCU UR5, c[0x0][0x370] ;  /* 0x00006e00ff0577ac */ /* 0x000f240008000800 */
[----:B----4-:R-:W-:-:S09]  /*40b0*/  ULOP3.LUT UP0, URZ, UR5, 0x7, URZ, 0xc0, !UPT ;  /* 0x0000000705ff7892 */ /* 0x010fd2000f80c0ff */
[----:B------:R-:W-:Y:S05]  /*40c0*/  BRA.U !UP0, `(.L_x_1325) ;  /* 0x0000000508007547 */ /* 0x000fea000b800000 */
[----:B------:R-:W4:Y:S01]  /*40d0*/  LDCU UR5, c[0x0][0x370] ;  /* 0x00006e00ff0577ac */ /* 0x000f220008000800 */
[----:B------:R-:W5:Y:S01]  /*40e0*/  LDCU UR6, c[0x0][0x370] ;  /* 0x00006e00ff0677ac */ /* 0x000f620008000800 */
[----:B----4-:R-:W-:-:S04]  /*40f0*/  ULOP3.LUT UR5, UR5, 0x7, URZ, 0xc0, !UPT ;  /* 0x0000000705057892 */ /* 0x010fc8000f8ec0ff */
[----:B------:R-:W-:Y:S02]  /*4100*/  UIADD3 UR5, UPT, UPT, UR5, -0x1, URZ ;  /* 0xffffffff05057890 */ /* 0x000fe4000fffe0ff */
[----:B-----5:R-:W-:Y:S02]  /*4110*/  ULOP3.LUT UP1, UR6, UR6, 0x3, URZ, 0xc0, !UPT ;  /* 0x0000000306067892 */ /* 0x020fe4000f82c0ff */
[----:B------:R-:W-:-:S09]  /*4120*/  UISETP.GE.U32.AND UP0, UPT, UR5, 0x3, UPT ;  /* 0x000000030500788c */ /* 0x000fd2000bf06070 */
[----:B------:R-:W-:Y:S05]  /*4130*/  BRA.U !UP0, `(.L_x_1330) ;  /* 0x0000000108707547 */ /* 0x000fea000b800000 */
[C---:B------:R-:W-:Y:S02]  /*4140*/  IADD3 R31, PT, PT, R0.reuse, 0x1, RZ ;  /* 0x00000001001f7810 */ /* 0x040fe40007ffe0ff */
[C---:B------:R-:W-:Y:S02]  /*4150*/  ISETP.EQ.OR P0, PT, R0.reuse, UR10, P1 ;  /* 0x0000000a00007c0c */ /* 0x040fe40008f02670 */
[C---:B-1----:R-:W-:Y:S02]  /*4160*/  IADD3 R35, PT, PT, R0.reuse, 0x2, RZ ;  /* 0x0000000200237810 */ /* 0x042fe40007ffe0ff */
        /* <DEDUP_REMOVED lines=11> */
[--C-:B--2---:R-:W-:Y:S01]  /*4220*/  @!P3 IMAD.WIDE.U32 R34, R35, 0x8, R42.reuse ;  /* 0x000000082322b825 */ /* 0x104fe200078e002a */
[----:B------:R-:W2:Y:S03]  /*4230*/  @!P2 LDG.E.64 R30, desc[UR8][R30.64] ;  /* 0x000000081e1ea981 */ /* 0x000ea6000c1e1b00 */
[----:B---3--:R-:W-:-:S02]  /*4240*/  @!P4 IMAD.WIDE.U32 R32, R33, 0x8, R42 ;  /* 0x000000082120c825 */ /* 0x008fc400078e002a */
        /* <DEDUP_REMOVED lines=11> */
.L_x_1330:
[----:B------:R-:W-:Y:S05]  /*4300*/  BRA.U !UP1, `(.L_x_1325) ;  /* 0x0000000109707547 */ /* 0x000fea000b800000 */
[----:B---3--:R-:W3:Y:S01]  /*4310*/  LDC R32, c[0x0][0x370] ;  /* 0x0000dc00ff207b82 */ /* 0x008ee20000000800 */
[----:B------:R-:W-:Y:S01]  /*4320*/  UISETP.NE.AND UP0, UPT, UR6, 0x1, UPT ;  /* 0x000000010600788c */ /* 0x000fe2000bf05270 */
[----:B---3--:R-:W-:-:S08]  /*4330*/  LOP3.LUT R32, R32, 0x1, RZ, 0xc0, !PT ;  /* 0x0000000120207812 */ /* 0x008fd000078ec0ff */
[----:B------:R-:W-:Y:S05]  /*4340*/  BRA.U !UP0, `(.L_x_1331) ;  /* 0x0000000108387547 */ /* 0x000fea000b800000 */
        /* <DEDUP_REMOVED lines=14> */
.L_x_1331:
[----:B------:R-:W-:Y:S01]  /*4430*/  ISETP.EQ.OR P0, PT, R0, UR10, P1 ;  /* 0x0000000a00007c0c */ /* 0x000fe20008f02670 */
[----:B------:R-:W-:Y:S03]  /*4440*/  BSSY.RECONVERGENT B0, `(.L_x_1325) ;  /* 0x0000008000007945 */ /* 0x000fe60003800200 */
[----:B------:R-:W-:-:S13]  /*4450*/  ISETP.NE.U32.OR P0, PT, R32, 0x1, P0 ;  /* 0x000000012000780c */ /* 0x000fda0000705470 */
[----:B------:R-:W-:Y:S05]  /*4460*/  @P0 BRA `(.L_x_1332) ;  /* 0x0000000000140947 */ /* 0x000fea0003800000 */
[----:B------:R-:W-:-:S04]  /*4470*/  IMAD R29, R58, R0, R59 ;  /* 0x000000003a1d7224 */ /* 0x000fc800078e023b */
[----:B------:R-:W-:-:S06]  /*4480*/  IMAD.WIDE.U32 R42, R29, 0x8, R42 ;  /* 0x000000081d2a7825 */ /* 0x000fcc00078e002a */
[----:B------:R-:W0:Y:S02]  /*4490*/  LDG.E.64 R42, desc[UR8][R42.64] ;  /* 0x000000082a2a7981 */ /* 0x000e24000c1e1b00 */
[----:B0-----:R-:W-:Y:S01]  /*44a0*/  FADD.FTZ R54, R54, R42 ;  /* 0x0000002a36367221 */ /* 0x001fe20000010000 */
[----:B------:R-:W-:-:S07]  /*44b0*/  FADD.FTZ R55, R55, R43 ;  /* 0x0000002b37377221 */ /* 0x000fce0000010000 */
.L_x_1332:
[----:B------:R-:W-:Y:S05]  /*44c0*/  BSYNC.RECONVERGENT B0 ;  /* 0x0000000000007941 */ /* 0x000fea0003800200 */
.L_x_1325:
[----:B------:R-:W5:Y:S01]  /*44d0*/  S2UR UR6, SR_CgaCtaId ;  /* 0x00000000000679c3 */ /* 0x000f620000008800 */
[----:B------:R-:W-:Y:S01]  /*44e0*/  UMOV UR5, 0x400 ;  /* 0x0000040000057882 */ /* 0x000fe20000000000 */
[----:B------:R-:W0:Y:S01]  /*44f0*/  LDCU.64 UR16, c[0x0][0x400] ;  /* 0x00008000ff1077ac */ /* 0x000e220008000a00 */
[----:B------:R-:W-:Y:S01]  /*4500*/  FADD.FTZ R52, R52, -UR14 ;  /* 0x8000000e34347e21 */ /* 0x000fe20008010000 */
[----:B--2-4-:R-:W-:-:S03]  /*4510*/  FADD.FTZ R34, R53, -UR14 ;  /* 0x8000000e35227e21 */ /* 0x014fc60008010000 */
[----:B------:R-:W-:Y:S01]  /*4520*/  FMUL.FTZ R33, R52, UR7 ;  /* 0x0000000734217c20 */ /* 0x000fe20008410000 */
[----:B------:R-:W2:Y:S01]  /*4530*/  LDC R0, c[0x0][0x41c] ;  /* 0x00010700ff007b82 */ /* 0x000ea20000000800 */
[----:B------:R-:W-:Y:S01]  /*4540*/  FMUL.FTZ R34, R34, UR7 ;  /* 0x0000000722227c20 */ /* 0x000fe20008410000 */
[----:B-----5:R-:W-:Y:S01]  /*4550*/  ULEA UR5, UR6, UR5, 0x18 ;  /* 0x0000000506057291 */ /* 0x020fe2000f8ec0ff */
[----:B--2---:R-:W-:-:S08]  /*4560*/  IMAD R0, R0, UR10, R63 ;  /* 0x0000000a00007c24 */ /* 0x004fd0000f8e023f */
[----:B------:R-:W-:Y:S01]  /*4570*/  @!P1 STS.64 [UR5+0x80], R54 ;  /* 0x00008036ff009988 */ /* 0x000fe20008000a05 */
[----:B------:R-:W-:Y:S01]  /*4580*/  BAR.SYNC.DEFER_BLOCKING 0x0 ;  /* 0x0000000000007b1d */ /* 0x000fe20000010000 */
[----:B0-----:R-:W-:-:S05]  /*4590*/  ISETP.GE.U32.AND P2, PT, R0, UR16, PT ;  /* 0x0000001000007c0c */ /* 0x001fca000bf46070 */
[----:B------:R-:W0:Y:S01]  /*45a0*/  LDS.64 R30, [UR5+0x80] ;  /* 0x00008005ff1e7984 */ /* 0x000e220008000a00 */
[----:B------:R-:W0:Y:S02]  /*45b0*/  LDCU UR5, c[0x0][0x42c] ;  /* 0x00008580ff0577ac */ /* 0x000e240008000800 */
[----:B0-----:R-:W-:Y:S01]  /*45c0*/  FMUL.FTZ R29, R30, UR5 ;  /* 0x000000051e1d7c20 */ /* 0x001fe20008410000 */
[----:B------:R-:W-:-:S04]  /*45d0*/  FMUL.FTZ R28, R31, UR5 ;  /* 0x000000051f1c7c20 */ /* 0x000fc80008410000 */
[----:B------:R-:W-:Y:S01]  /*45e0*/  FFMA.FTZ R31, R29, R33, R28 ;  /* 0x000000211d1f7223 */ /* 0x000fe2000001001c */
[----:B------:R-:W-:Y:S06]  /*45f0*/  @!P6 BRA `(.L_x_1333) ;  /* 0x000000000048e947 */ /* 0x000fec0003800000 */
[----:B------:R-:W-:Y:S01]  /*4600*/  FFMA.FTZ R30, R26, R33, R24 ;  /* 0x000000211a1e7223 */ /* 0x000fe20000010018 */
[----:B---3--:R-:W-:-:S03]  /*4610*/  FFMA.FTZ R32, R27, R34, R25 ;  /* 0x000000221b207223 */ /* 0x008fc60000010019 */
[----:B------:R-:W-:Y:S01]  /*4620*/  FMUL.FTZ R33, R30, -1.4426950216293334961 ;  /* 0xbfb8aa3b1e217820 */ /* 0x000fe20000410000 */
[----:B------:R-:W-:-:S05]  /*4630*/  FMUL.FTZ R36, R32, -1.4426950216293334961 ;  /* 0xbfb8aa3b20247820 */ /* 0x000fca0000410000 */
[----:B------:R-:W1:Y:S04]  /*4640*/  MUFU.EX2 R33, R33 ;  /* 0x0000002100217308 */ /* 0x000e680000000800 */
[----:B------:R-:W0:Y:S01]  /*4650*/  MUFU.EX2 R36, R36 ;  /* 0x0000002400247308 */ /* 0x000e220000000800 */
[----:B-1----:R-:W-:Y:S01]  /*4660*/  FADD.FTZ R35, R33, 1 ;  /* 0x3f80000021237421 */ /* 0x002fe20000010000 */
[----:B0-----:R-:W-:-:S05]  /*4670*/  FADD.FTZ R37, R36, 1 ;  /* 0x3f80000024257421 */ /* 0x001fca0000010000 */
        /* <DEDUP_REMOVED lines=10> */
.L_x_1333:
[----:B-1----:R-:W-:Y:S01]  /*4720*/  SHF.R.S32.HI R35, RZ, 0x1f, R0 ;  /* 0x0000001fff237819 */ /* 0x002fe20000011400 */
[----:B------:R-:W-:Y:S01]  /*4730*/  FFMA.FTZ R50, R26, R50, -R31 ;  /* 0x000000321a327223 */ /* 0x000fe2000001081f */
[----:B------:R-:W-:Y:S01]  /*4740*/  IADD3 R43, PT, PT, R0, 0x20, RZ ;  /* 0x00000020002b7810 */ /* 0x000fe20007ffe0ff */
[----:B------:R-:W-:Y:S01]  /*4750*/  FADD.FTZ R36, R48, -UR14 ;  /* 0x8000000e30247e21 */ /* 0x000fe20008010000 */
[----:B------:R-:W-:Y:S01]  /*4760*/  ISETP.GE.AND.EX P2, PT, R35, UR17, PT, P2 ;  /* 0x0000001123007c0c */ /* 0x000fe2000bf46320 */
[----:B------:R-:W-:Y:S01]  /*4770*/  FFMA.FTZ R34, R29, R34, R28 ;  /* 0x000000221d227223 */ /* 0x000fe2000001001c */
[C---:B------:R-:W-:Y:S01]  /*4780*/  IADD3 R30, PT, PT, R0.reuse, 0x40, RZ ;  /* 0x00000040001e7810 */ /* 0x040fe20007ffe0ff */
[----:B------:R-:W-:Y:S01]  /*4790*/  BSSY.RECONVERGENT B0, `(.L_x_1334) ;  /* 0x0000024000007945 */ /* 0x000fe20003800200 */
[C---:B------:R-:W-:Y:S01]  /*47a0*/  IADD3 R31, PT, PT, R0.reuse, 0x60, RZ ;  /* 0x00000060001f7810 */ /* 0x040fe20007ffe0ff */
[----:B------:R-:W-:Y:S01]  /*47b0*/  FADD.FTZ R48, R49, -UR14 ;  /* 0x8000000e31307e21 */ /* 0x000fe20008010000 */
[----:B---3--:R-:W-:Y:S01]  /*47c0*/  IADD3 R32, PT, PT, R0, 0x80, RZ ;  /* 0x0000008000207810 */ /* 0x008fe20007ffe0ff */
[----:B------:R-:W-:Y:S01]  /*47d0*/  FMUL.FTZ R49, R36, UR7 ;  /* 0x0000000724317c20 */ /* 0x000fe20008410000 */
[----:B------:R-:W-:Y:S01]  /*47e0*/  IADD3 R33, PT, PT, R0, 0xa0, RZ ;  /* 0x000000a000217810 */ /* 0x000fe20007ffe0ff */
[----:B------:R-:W-:Y:S01]  /*47f0*/  FFMA.FTZ R51, R27, R51, -R34 ;  /* 0x000000331b337223 */ /* 0x000fe20000010822 */
[----:B------:R-:W-:-:S02]  /*4800*/  ISETP.GE.U32.AND P1, PT, R43, UR16, PT ;  /* 0x000000102b007c0c */ /* 0x000fc4000bf26070 */
[----:B------:R-:W-:Y:S02]  /*4810*/  ISETP.GE.U32.AND P0, PT, R30, UR16, PT ;  /* 0x000000101e007c0c */ /* 0x000fe4000bf06070 */
[----:B------:R-:W-:Y:S02]  /*4820*/  ISETP.GE.U32.AND P5, PT, R31, UR16, PT ;  /* 0x000000101f007c0c */ /* 0x000fe4000bfa6070 */
[----:B------:R-:W-:Y:S02]  /*4830*/  ISETP.GE.U32.AND P3, PT, R32, UR16, PT ;  /* 0x0000001020007c0c */ /* 0x000fe4000bf66070 */
[----:B------:R-:W-:Y:S02]  /*4840*/  ISETP.GE.U32.AND P4, PT, R33, UR16, PT ;  /* 0x0000001021007c0c */ /* 0x000fe4000bf86070 */
[----:B------:R-:W-:Y:S02]  /*4850*/  SHF.R.S32.HI R42, RZ, 0x1f, R43 ;  /* 0x0000001fff2a7819 */ /* 0x000fe4000001142b */
[----:B------:R-:W-:-:S02]  /*4860*/  SHF.R.S32.HI R38, RZ, 0x1f, R30 ;  /* 0x0000001fff267819 */ /* 0x000fc4000001141e */
[----:B------:R-:W-:Y:S02]  /*4870*/  SHF.R.S32.HI R39, RZ, 0x1f, R31 ;  /* 0x0000001fff277819 */ /* 0x000fe4000001141f */
[----:B------:R-:W-:Y:S02]  /*4880*/  SHF.R.S32.HI R40, RZ, 0x1f, R32 ;  /* 0x0000001fff287819 */ /* 0x000fe40000011420 */
[----:B------:R-:W-:Y:S02]  /*4890*/  SHF.R.S32.HI R41, RZ, 0x1f, R33 ;  /* 0x0000001fff297819 */ /* 0x000fe40000011421 */
[----:B------:R-:W-:Y:S02]  /*48a0*/  ISETP.GE.AND.EX P1, PT, R42, UR17, PT, P1 ;  /* 0x000000112a007c0c */ /* 0x000fe4000bf26310 */
[----:B------:R-:W-:Y:S02]  /*48b0*/  ISETP.GE.AND.EX P0, PT, R38, UR17, PT, P0 ;  /* 0x0000001126007c0c */ /* 0x000fe4000bf06300 */
[----:B------:R-:W-:-:S02]  /*48c0*/  ISETP.GE.AND.EX P5, PT, R39, UR17, PT, P5 ;  /* 0x0000001127007c0c */ /* 0x000fc4000bfa6350 */
[----:B------:R-:W-:Y:S02]  /*48d0*/  ISETP.GE.AND.EX P3, PT, R40, UR17, PT, P3 ;  /* 0x0000001128007c0c */ /* 0x000fe4000bf66330 */
[----:B------:R-:W-:Y:S01]  /*48e0*/  ISETP.GE.AND.EX P4, PT, R41, UR17, PT, P4 ;  /* 0x0000001129007c0c */ /* 0x000fe2000bf86340 */
[----:B------:R-:W-:-:S12]  /*48f0*/  @P2 BRA `(.L_x_1335) ;  /* 0x0000000000342947 */ /* 0x000fd80003800000 */
[----:B------:R-:W0:Y:S01]  /*4900*/  LDCU.64 UR18, c[0x0][0x3f8] ;  /* 0x00007f00ff1277ac */ /* 0x000e220008000a00 */
[----:B------:R-:W-:Y:S02]  /*4910*/  MOV R36, R66 ;  /* 0x0000004200247202 */ /* 0x000fe40000000f00 */
[----:B------:R-:W-:Y:S01]  /*4920*/  MOV R37, R69 ;  /* 0x0000004500257202 */ /* 0x000fe20000000f00 */
[----:B------:R-:W1:Y:S01]  /*4930*/  LDCU.64 UR12, c[0x0][0x380] ;  /* 0x00007000ff0c77ac */ /* 0x000e620008000a00 */
[----:B0-----:R-:W-:Y:S02]  /*4940*/  IMAD R35, R35, UR18, RZ ;  /* 0x0000001223237c24 */ /* 0x001fe4000f8e02ff */
[----:B------:R-:W-:-:S04]  /*4950*/  IMAD.WIDE.U32 R36, R0, UR18, R36 ;  /* 0x0000001200247c25 */ /* 0x000fc8000f8e0024 */
[----:B------:R-:W-:Y:S01]  /*4960*/  IMAD R35, R0, UR19, R35 ;  /* 0x0000001300237c24 */ /* 0x000fe2000f8e0223 */
[----:B-1----:R-:W-:-:S04]  /*4970*/  LEA R34, P2, R36, UR12, 0x2 ;  /* 0x0000000c24227c11 */ /* 0x002fc8000f8410ff */
[----:B------:R-:W-:Y:S01]  /*4980*/  IADD3 R35, PT, PT, R37, R35, RZ ;  /* 0x0000002325237210 */ /* 0x000fe20007ffe0ff */
[----:B------:R-:W-:-:S03]  /*4990*/  FMUL.FTZ R37, R51, UR7 ;  /* 0x0000000733257c20 */ /* 0x000fc60008410000 */
[----:B------:R-:W-:Y:S01]  /*49a0*/  LEA.HI.X R35, R36, UR13, R35, 0x2, P2 ;  /* 0x0000000d24237c11 */ /* 0x000fe200090f1423 */
[----:B------:R-:W-:-:S05]  /*49b0*/  FMUL.FTZ R36, R50, UR7 ;  /* 0x0000000732247c20 */ /* 0x000fca0008410000 */
[----:B------:R0:W-:Y:S02]  /*49c0*/  STG.E.64 desc[UR8][R34.64], R36 ;  /* 0x0000002422007986 */ /* 0x0001e4000c101b08 */
.L_x_1335:
[----:B------:R-:W-:Y:S05]  /*49d0*/  BSYNC.RECONVERGENT B0 ;  /* 0x0000000000007941 */ /* 0x000fea0003800200 */
.L_x_1334:
[----:B0-----:R-:W-:Y:S01]  /*49e0*/  FFMA.FTZ R35, R29, R49, R28 ;  /* 0x000000311d237223 */ /* 0x001fe2000001001c */
        /* <DEDUP_REMOVED lines=20> */
.L_x_1336:
[----:B------:R-:W-:Y:S01]  /*4b30*/  FADD.FTZ R49, R44, -UR14 ;  /* 0x8000000e2c317e21 */ /* 0x000fe20008010000 */
[----:B------:R-:W-:Y:S01]  /*4b40*/  FFMA.FTZ R48, R29, R48, R28 ;  /* 0x000000301d307223 */ /* 0x000fe2000001001c */
[----:B------:R-:W-:Y:S01]  /*4b50*/  BSSY.RECONVERGENT B0, `(.L_x_1337) ;  /* 0x0000013000007945 */ /* 0x000fe20003800200 */
[----:B------:R-:W-:Y:S01]  /*4b60*/  FFMA.FTZ R36, R26, R46, -R35 ;  /* 0x0000002e1a247223 */ /* 0x000fe20000010823 */
[----:B------:R-:W-:Y:S01]  /*4b70*/  FADD.FTZ R45, R45, -UR14 ;  /* 0x8000000e2d2d7e21 */ /* 0x000fe20008010000 */
[----:B------:R-:W-:Y:S01]  /*4b80*/  FMUL.FTZ R49, R49, UR7 ;  /* 0x0000000731317c20 */ /* 0x000fe20008410000 */
        /* <DEDUP_REMOVED lines=15> */
.L_x_1338:
[----:B------:R-:W-:Y:S05]  /*4c80*/  BSYNC.RECONVERGENT B0 ;  /* 0x0000000000007941 */ /* 0x000fea0003800200 */
.L_x_1337:
[----:B------:R-:W-:Y:S01]  /*4c90*/  FFMA.FTZ R35, R29, R49, R28 ;  /* 0x000000311d237223 */ /* 0x000fe2000001001c */
[----:B------:R-:W-:Y:S01]  /*4ca0*/  FMUL.FTZ R48, R45, UR7 ;  /* 0x000000072d307c20 */ /* 0x000fe20008410000 */
[----:B------:R-:W-:Y:S06]  /*4cb0*/  @!P6 BRA `(.L_x_1339) ;  /* 0x000000000048e947 */ /* 0x000fec0003800000 */
        /* <DEDUP_REMOVED lines=18> */
.L_x_1339:
[----:B0-----:R-:W-:Y:S01]  /*4de0*/  FADD.FTZ R36, R4, -UR14 ;  /* 0x8000000e04247e21 */ /* 0x001fe20008010000 */
        /* <DEDUP_REMOVED lines=20> */
.L_x_1341:
[----:B------:R-:W-:Y:S05]  /*4f30*/  BSYNC.RECONVERGENT B0 ;  /* 0x0000000000007941 */ /* 0x000fea0003800200 */
.L_x_1340:
        /* <DEDUP_REMOVED lines=21> */
.L_x_1342:
[----:B------:R-:W-:Y:S01]  /*5090*/  FADD.FTZ R8, R8, -UR14 ;  /* 0x8000000e08087e21 */ /* 0x000fe20008010000 */
[----:B------:R-:W-:Y:S01]  /*50a0*/  FFMA.FTZ R2, R29, R42, R28 ;  /* 0x0000002a1d027223 */ /* 0x000fe2000001001c */
[----:B------:R-:W-:Y:S01]  /*50b0*/  BSSY.RECONVERGENT B0, `(.L_x_1343) ;  /* 0x0000013000007945 */ /* 0x000fe20003800200 */
[----:B------:R-:W-:Y:S01]  /*50c0*/  FFMA.FTZ R37, R26, R6, -R37 ;  /* 0x000000061a257223 */ /* 0x000fe20000010825 */
[----:B------:R-:W-:Y:S01]  /*50d0*/  FADD.FTZ R9, R9, -UR14 ;  /* 0x8000000e09097e21 */ /* 0x000fe20008010000 */
[----:B0-----:R-:W-:Y:S01]  /*50e0*/  FMUL.FTZ R35, R8, UR7 ;  /* 0x0000000708237c20 */ /* 0x001fe20008410000 */
        /* <DEDUP_REMOVED lines=15> */
.L_x_1344:
[----:B------:R-:W-:Y:S05]  /*51e0*/  BSYNC.RECONVERGENT B0 ;  /* 0x0000000000007941 */ /* 0x000fea0003800200 */
.L_x_1343:
        /* <DEDUP_REMOVED lines=21> */
.L_x_1345:
[----:B------:R-:W-:Y:S01]  /*5340*/  FADD.FTZ R12, R12, -UR14 ;  /* 0x8000000e0c0c7e21 */ /* 0x000fe20008010000 */
[----:B------:R-:W-:Y:S01]  /*5350*/  FFMA.FTZ R2, R29, R34, R28 ;  /* 0x000000221d027223 */ /* 0x000fe2000001001c */
[----:B------:R-:W-:Y:S01]  /*5360*/  BSSY.RECONVERGENT B0, `(.L_x_1346) ;  /* 0x0000013000007945 */ /* 0x000fe20003800200 */
[----:B------:R-:W-:Y:S01]  /*5370*/  FFMA.FTZ R31, R26, R10, -R31 ;  /* 0x0000000a1a1f7223 */ /* 0x000fe2000001081f */
[----:B------:R-:W-:Y:S01]  /*5380*/  FADD.FTZ R13, R13, -UR14 ;  /* 0x8000000e0d0d7e21 */ /* 0x000fe20008010000 */
[----:B------:R-:W-:Y:S01]  /*5390*/  FMUL.FTZ R35, R12, UR7 ;  /* 0x000000070c237c20 */ /* 0x000fe20008410000 */
[----:B0-----:R-:W-:Y:S01]  /*53a0*/  FFMA.FTZ R7, R27, R11, -R2 ;  /* 0x0000000b1b077223 */ /* 0x001fe20000010802 */
        /* <DEDUP_REMOVED lines=14> */
.L_x_1347:
[----:B------:R-:W-:Y:S05]  /*5490*/  BSYNC.RECONVERGENT B0 ;  /* 0x0000000000007941 */ /* 0x000fea0003800200 */
.L_x_1346:
[----:B------:R-:W-:Y:S01]  /*54a0*/  FFMA.FTZ R11, R29, R35, R28 ;  /* 0x000000231d0b7223 */ /* 0x000fe2000001001c */
[----:B------:R-:W-:Y:S01]  /*54b0*/  FMUL.FTZ R12, R13, UR7 ;  /* 0x000000070d0c7c20 */ /* 0x000fe20008410000 */
[----:B------:R-:W-:Y:S06]  /*54c0*/  @!P6 BRA `(.L_x_1348) ;  /* 0x000000000048e947 */ /* 0x000fec0003800000 */
        /* <DEDUP_REMOVED lines=18> */
.L_x_1348:
[----:B0-----:R-:W-:Y:S01]  /*55f0*/  FFMA.FTZ R2, R29, R12, R28 ;  /* 0x0000000c1d027223 */ /* 0x001fe2000001001c */
[----:B------:R-:W-:Y:S01]  /*5600*/  BSSY.RECONVERGENT B0, `(.L_x_1349) ;  /* 0x0000013000007945 */ /* 0x000fe20003800200 */
[----:B------:R-:W-:Y:S01]  /*5610*/  FFMA.FTZ R11, R26, R14, -R11 ;  /* 0x0000000e1a0b7223 */ /* 0x000fe2000001080b */
[----:B------:R-:W-:Y:S01]  /*5620*/  FADD.FTZ R16, R16, -UR14 ;  /* 0x8000000e10107e21 */ /* 0x000fe20008010000 */
        /* <DEDUP_REMOVED lines=10> */
[----:B------:R-:W-:Y:S01]  /*56d0*/  IMAD R33, R33, UR13, R6 ;  /* 0x0000000d21217c24 */ /* 0x000fe2000f8e0206 */
[----:B-1----:R-:W-:Y:S01]  /*56e0*/  LEA R2, P0, R4, UR18, 0x2 ;  /* 0x0000001204027c11 */ /* 0x002fe2000f8010ff */
[----:B------:R-:W-:-:S03]  /*56f0*/  FMUL.FTZ R6, R11, UR7 ;  /* 0x000000070b067c20 */ /* 0x000fc60008410000 */
[----:B------:R-:W-:-:S04]  /*5700*/  IADD3 R33, PT, PT, R5, R33, RZ ;  /* 0x0000002105217210 */ /* 0x000fc80007ffe0ff */
[----:B------:R-:W-:-:S05]  /*5710*/  LEA.HI.X R3, R4, UR19, R33, 0x2, P0 ;  /* 0x0000001304037c11 */ /* 0x000fca00080f1421 */
[----:B------:R0:W-:Y:S02]  /*5720*/  STG.E.64 desc[UR8][R2.64], R6 ;  /* 0x0000000602007986 */ /* 0x0001e4000c101b08 */
.L_x_1350:
[----:B------:R-:W-:Y:S05]  /*5730*/  BSYNC.RECONVERGENT B0 ;  /* 0x0000000000007941 */ /* 0x000fea0003800200 */
.L_x_1349:
[----:B------:R-:W-:Y:S01]  /*5740*/  UISETP.NE.AND UP0, UPT, UR11, URZ, UPT ;  /* 0x000000ff0b00728c */ /* 0x000fe2000bf05270 */
[----:B------:R-:W-:Y:S01]  /*5750*/  FADD.FTZ R20, R20, -UR14 ;  /* 0x8000000e14147e21 */ /* 0x000fe20008010000 */
[----:B------:R-:W-:Y:S01]  /*5760*/  IADD3 R31, PT, PT, R0, 0xc0, RZ ;  /* 0x000000c0001f7810 */ /* 0x000fe20007ffe0ff */
[----:B------:R-:W-:Y:S01]  /*5770*/  FADD.FTZ R21, R21, -UR14 ;  /* 0x8000000e15157e21 */ /* 0x000fe20008010000 */
[----:B------:R-:W-:Y:S01]  /*5780*/  FMUL.FTZ R5, R16, UR7 ;  /* 0x0000000710057c20 */ /* 0x000fe20008410000 */
[----:B------:R-:W-:Y:S01]  /*5790*/  FMUL.FTZ R17, R17, UR7 ;  /* 0x0000000711117c20 */ /* 0x000fe20008410000 */
[----:B------:R-:W-:Y:S01]  /*57a0*/  FMUL.FTZ R33, R20, UR7 ;  /* 0x0000000714217c20 */ /* 0x000fe20008410000 */
[----:B------:R-:W-:Y:S01]  /*57b0*/  IADD3 R0, PT, PT, R0, 0xe0, RZ ;  /* 0x000000e000007810 */ /* 0x000fe20007ffe0ff */
[----:B------:R-:W-:Y:S01]  /*57c0*/  FMUL.FTZ R21, R21, UR7 ;  /* 0x0000000715157c20 */ /* 0x000fe20008410000 */
[----:B------:R-:W-:Y:S01]  /*57d0*/  ISETP.GE.U32.AND P0, PT, R31, UR16, PT ;  /* 0x000000101f007c0c */ /* 0x000fe2000bf06070 */
[C-C-:B------:R-:W-:Y:S01]  /*57e0*/  FFMA.FTZ R15, R29.reuse, R5, R28.reuse ;  /* 0x000000051d0f7223 */ /* 0x140fe2000001001c */
[----:B------:R-:W-:Y:S01]  /*57f0*/  SHF.R.S32.HI R14, RZ, 0x1f, R31 ;  /* 0x0000001fff0e7819 */ /* 0x000fe2000001141f */
[C-C-:B------:R-:W-:Y:S01]  /*5800*/  FFMA.FTZ R12, R29.reuse, R17, R28.reuse ;  /* 0x000000111d0c7223 */ /* 0x140fe2000001001c */
[C-C-:B0-----:R-:W-:Y:S01]  /*5810*/  FFMA.FTZ R3, R29.reuse, R33, R28.reuse ;  /* 0x000000211d037223 */ /* 0x141fe2000001001c */
[----:B------:R-:W-:Y:S01]  /*5820*/  ISETP.GE.U32.AND P1, PT, R0, UR16, PT ;  /* 0x0000001000007c0c */ /* 0x000fe2000bf26070 */
[----:B------:R-:W-:Y:S01]  /*5830*/  FFMA.FTZ R28, R29, R21, R28 ;  /* 0x000000151d1c7223 */ /* 0x000fe2000001001c */
        /* <DEDUP_REMOVED lines=20> */
.L_x_1351:
        /* <DEDUP_REMOVED lines=18> */
.L_x_1353:
[----:B------:R-:W-:Y:S05]  /*5aa0*/  BSYNC.RECONVERGENT B0 ;  /* 0x0000000000007941 */ /* 0x000fea0003800200 */
.L_x_1352:
        /* <DEDUP_REMOVED lines=19> */
.L_x_1354:
[----:B------:R-:W-:Y:S01]  /*5be0*/  ISETP.GE.AND.EX P1, PT, R11, UR17, PT, P1 ;  /* 0x000000110b007c0c */ /* 0x000fe2000bf26310 */
[----:B------:R-:W-:Y:S01]  /*5bf0*/  FFMA.FTZ R3, R26, R22, -R3 ;  /* 0x000000161a037223 */ /* 0x000fe20000010803 */
[----:B------:R-:W-:Y:S01]  /*5c00*/  FFMA.FTZ R28, R27, R23, -R28 ;  /* 0x000000171b1c7223 */ /* 0x000fe2000001081c */
[----:B------:R-:W-:Y:S02]  /*5c10*/  BSSY.RECONVERGENT B0, `(.L_x_1355) ;  /* 0x000000e000007945 */ /* 0x000fe40003800200 */
[----:B0-----:R-:W-:Y:S01]  /*5c20*/  FMUL.FTZ R4, R3, UR7 ;  /* 0x0000000703047c20 */ /* 0x001fe20008410000 */
[----:B------:R-:W-:-:S07]  /*5c30*/  FMUL.FTZ R5, R28, UR7 ;  /* 0x000000071c057c20 */ /* 0x000fce0008410000 */
[----:B------:R-:W-:Y:S05]  /*5c40*/  @P1 BRA `(.L_x_1356) ;  /* 0x0000000000281947 */ /* 0x000fea0003800000 */
[----:B------:R-:W0:Y:S01]  /*5c50*/  LDCU.64 UR6, c[0x0][0x3f8] ;  /* 0x00007f00ff0677ac */ /* 0x000e220008000a00 */
[----:B------:R-:W-:Y:S01]  /*5c60*/  MOV R67, R69 ;  /* 0x0000004500437202 */ /* 0x000fe20000000f00 */
[----:B------:R-:W1:Y:S01]  /*5c70*/  LDCU.64 UR12, c[0x0][0x380] ;  /* 0x00007000ff0c77ac */ /* 0x000e620008000a00 */
[----:B0-----:R-:W-:Y:S02]  /*5c80*/  IMAD R11, R11, UR6, RZ ;  /* 0x000000060b0b7c24 */ /* 0x001fe4000f8e02ff */
[----:B------:R-:W-:-:S04]  /*5c90*/  IMAD.WIDE.U32 R66, R0, UR6, R66 ;  /* 0x0000000600427c25 */ /* 0x000fc8000f8e0042 */
[----:B------:R-:W-:Y:S01]  /*5ca0*/  IMAD R11, R0, UR7, R11 ;  /* 0x00000007000b7c24 */ /* 0x000fe2000f8e020b */
[----:B-1----:R-:W-:-:S04]  /*5cb0*/  LEA R2, P0, R66, UR12, 0x2 ;  /* 0x0000000c42027c11 */ /* 0x002fc8000f8010ff */
[----:B------:R-:W-:-:S04]  /*5cc0*/  IADD3 R11, PT, PT, R67, R11, RZ ;  /* 0x0000000b430b7210 */ /* 0x000fc80007ffe0ff */
[----:B------:R-:W-:-:S05]  /*5cd0*/  LEA.HI.X R3, R66, UR13, R11, 0x2, P0 ;  /* 0x0000000d42037c11 */ /* 0x000fca00080f140b */
[----:B------:R0:W-:Y:S02]  /*5ce0*/  STG.E.64 desc[UR8][R2.64], R4 ;  /* 0x0000000402007986 */ /* 0x0001e4000c101b08 */
.L_x_1356:
[----:B------:R-:W-:Y:S05]  /*5cf0*/  BSYNC.RECONVERGENT B0 ;  /* 0x0000000000007941 */ /* 0x000fea0003800200 */
.L_x_1355:
[----:B------:R-:W-:Y:S02]  /*5d00*/  IADD3 R61, PT, PT, R58, R61, RZ ;  /* 0x0000003d3a3d7210 */ /* 0x000fe40007ffe0ff */
[----:B------:R-:W-:Y:S02]  /*5d10*/  IADD3 R62, PT, PT, R62, 0x1, RZ ;  /* 0x000000013e3e7810 */ /* 0x000fe40007ffe0ff */
[----:B------:R-:W-:-:S13]  /*5d20*/  ISETP.GE.AND P0, PT, R61, UR4, PT ;  /* 0x000000043d007c0c */ /* 0x000fda000bf06270 */
[----:B------:R-:W-:Y:S05]  /*5d30*/  @!P0 BRA `(.L_x_1357) ;  /* 0xffffffa400148947 */ /* 0x000fea000383ffff */
.L_x_1314:
[----:B0-----:R-:W0:Y:S01]  /*5d40*/  LDC R4, c[0x0][0x370] ;  /* 0x0000dc00ff047b82 */ /* 0x001e220000000800 */
[----:B------:R-:W-:Y:S01]  /*5d50*/  ISETP.NE.AND P2, PT, R60, RZ, PT ;  /* 0x000000ff3c00720c */ /* 0x000fe20003f45270 */
[----:B------:R-:W-:Y:S06]  /*5d60*/  BSSY.RECONVERGENT B0, `(.L_x_1358) ;  /* 0x0000011000007945 */ /* 0x000fec0003800200 */
[----:B------:R-:W1:Y:S08]  /*5d70*/  LDC R7, c[0x0][0x374] ;  /* 0x0000dd00ff077b82 */ /* 0x000e700000000800 */
[----:B------:R-:W2:Y:S01]  /*5d80*/  LDC.64 R2, c[0x0][0x3c8] ;  /* 0x0000f200ff027b82 */ /* 0x000ea20000000a00 */
[----:B0-----:R-:W-:-:S02]  /*5d90*/  IADD3 R5, PT, PT, R4, -0x1, RZ ;  /* 0xffffffff04057810 */ /* 0x001fc40007ffe0ff */
        /* <DEDUP_REMOVED lines=13> */
.L_x_1359:
[----:B------:R-:W-:Y:S05]  /*5e70*/  BSYNC.RECONVERGENT B0 ;  /* 0x0000000000007941 */ /* 0x000fea0003800200 */
.L_x_1358:
[----:B------:R-:W-:Y:S05]  /*5e80*/  @P0 EXIT ;  /* 0x000000000000094d */ /* 0x000fea0003800000 */
[----:B------:R-:W-:Y:S05]  /*5e90*/  @P2 BRA `(.L_x_1360) ;  /* 0x0000000000202947 */ /* 0x000fea0003800000 */
[----:B------:R-:W-:-:S05]  /*5ea0*/  IMAD R0, R4, R7, RZ ;  /* 0x0000000704007224 */ /* 0x000fca00078e02ff */
[----:B------:R-:W-:-:S13]  /*5eb0*/  ISETP.NE.AND P0, PT, R0, -0x1, PT ;  /* 0xffffffff0000780c */ /* 0x000fda0003f05270 */
[----:B------:R-:W-:Y:S05]  /*5ec0*/  @!P0 BRA `(.L_x_1360) ;  /* 0x0000000000148947 */ /* 0x000fea0003800000 */
.L_x_1361:
[----:B0-----:R-:W2:Y:S04]  /*5ed0*/  LDG.E.STRONG.GPU R5, desc[UR8][R2.64] ;  /* 0x0000000802057981 */ /* 0x001ea8000c1ef900 */
[----:B--2---:R-:W-:Y:S01]  /*5ee0*/  CCTL.IVALL ;  /* 0x00000000ff00798f */ /* 0x004fe20002000000 */
[----:B------:R-:W-:Y:S05]  /*5ef0*/  YIELD ;  /* 0x0000000000007946 */ /* 0x000fea0003800000 */
[----:B------:R-:W-:-:S13]  /*5f00*/  ISETP.NE.AND P0, PT, R5, R0, PT ;  /* 0x000000000500720c */ /* 0x000fda0003f05270 */
[----:B------:R-:W-:Y:S05]  /*5f10*/  @P0 BRA `(.L_x_1361) ;  /* 0xfffffffc00ec0947 */ /* 0x000fea000383ffff */
.L_x_1360:
        /* <DEDUP_REMOVED lines=50> */
[C---:B------:R-:W-:Y:S01]  /*6240*/  SHF.L.U32 R21, R60.reuse, 0x3, RZ ;  /* 0x000000033c157819 */ /* 0x040fe200000006ff */
[----:B------:R-:W1:Y:S01]  /*6250*/  LDCU.64 UR6, c[0x0][0x390] ;  /* 0x00007200ff0677ac */ /* 0x000e620008000a00 */
[----:B------:R-:W-:Y:S02]  /*6260*/  LOP3.LUT R9, R9, 0x3, RZ, 0xc0, !PT ;  /* 0x0000000309097812 */ /* 0x000fe400078ec0ff */
[--C-:B------:R-:W-:Y:S01]  /*6270*/  SHF.L.U64.HI R22, R60, 0x3, R61.reuse ;  /* 0x000000033c167819 */ /* 0x100fe2000001023d */
[----:B------:R-:W2:Y:S01]  /*6280*/  LDCU.64 UR10, c[0x0][0x388] ;  /* 0x00007100ff0a77ac */ /* 0x000ea20008000a00 */
[----:B------:R-:W-:Y:S01]  /*6290*/  SHF.L.U32 R29, R7, 0x2, RZ ;  /* 0x00000002071d7819 */ /* 0x000fe200000006ff */
        /* <DEDUP_REMOVED lines=11> */
[----:B--2---:R-:W-:Y:S02]  /*6350*/  IADD3 R21, P1, PT, R21, UR10, RZ ;  /* 0x0000000a15157c10 */ /* 0x004fe4000ff3e0ff */
[----:B------:R-:W-:Y:S02]  /*6360*/  IADD3 R2, P2, PT, RZ, -R9, RZ ;  /* 0x80000009ff027210 */ /* 0x000fe40007f5e0ff */
[----:B------:R-:W-:Y:S02]  /*6370*/  IADD3.X R22, PT, PT, R22, UR11, RZ, P1, !PT ;  /* 0x0000000b16167c10 */ /* 0x000fe40008ffe4ff */
[----:B------:R-:W-:Y:S02]  /*6380*/  IADD3 R29, PT, PT, R5, R29, RZ ;  /* 0x0000001d051d7210 */ /* 0x000fe40007ffe0ff */
[----:B------:R-:W-:-:S07]  /*6390*/  IADD3.X R20, PT, PT, RZ, -0x1, RZ, P2, !PT ;  /* 0xffffffffff147810 */ /* 0x000fce00017fe4ff */
.L_x_1364:
        /* <DEDUP_REMOVED lines=29> */
.L_x_1363:
[----:B------:R-:W-:Y:S05]  /*6570*/  BSYNC.RECONVERGENT B0 ;  /* 0x0000000000007941 */ /* 0x000fea0003800200 */
.L_x_1362:
        /* <DEDUP_REMOVED lines=10> */
.L_x_1365:
        /* <DEDUP_REMOVED lines=19> */
[C---:B--2---:R-:W-:Y:S02]  /*6750*/  IADD3 R18, P0, PT, R20.reuse, UR6, RZ ;  /* 0x0000000614127c10 */ /* 0x044fe4000ff1e0ff */
[----:B-1----:R-:W-:Y:S02]  /*6760*/  LOP3.LUT R11, R19, 0x3, RZ, 0xc0, !PT ;  /* 0x00000003130b7812 */ /* 0x002fe400078ec0ff */
[----:B0-----:R-:W-:Y:S02]  /*6770*/  IADD3 R20, P1, PT, R20, UR10, RZ ;  /* 0x0000000a14147c10 */ /* 0x001fe4000ff3e0ff */
        /* <DEDUP_REMOVED lines=60> */
.L_x_1366:
        /* <DEDUP_REMOVED lines=12> */
.L_x_3433:


//--------------------- .text._Z35group_norm_nhwc_bwd_one_pass_kernelI11Fp32IOFp32WLi512ELi26ELi416EEv26Group_norm_nhwc_bwd_params --------------------------
	.section	.text._Z35group_norm_nhwc_bwd_one_pass_kernelI11Fp32IOFp32WLi512ELi26ELi416EEv26Group_norm_nhwc_bwd_params,"ax",@progbits
	.align	128
        .global         _Z35group_norm_nhwc_bwd_one_pass_kernelI11Fp32IOFp32WLi512ELi26ELi416EEv26Group_norm_nhwc_bwd_params
        .type           _Z35group_norm_nhwc_bwd_one_pass_kernelI11Fp32IOFp32WLi512ELi26ELi416EEv26Group_norm_nhwc_bwd_params,@function
        .size           _Z35group_norm_nhwc_bwd_one_pass_kernelI11Fp32IOFp32WLi512ELi26ELi416EEv26Group_norm_nhwc_bwd_params,(.L_x_3434 - _Z35group_norm_nhwc_bwd_one_pass_kernelI11Fp32IOFp32WLi512ELi26ELi416EEv26Group_norm_nhwc_bwd_params)
        .other          _Z35group_norm_nhwc_bwd_one_pass_kernelI11Fp32IOFp32WLi512ELi26ELi416EEv26Group_norm_nhwc_bwd_params,@"STO_CUDA_ENTRY STV_DEFAULT"
_Z35group_norm_nhwc_bwd_one_pass_kernelI11Fp32IOFp32WLi512ELi26ELi416EEv26Group_norm_nhwc_bwd_params:
.text._Z35group_norm_nhwc_bwd_one_pass_kernelI11Fp32IOFp32WLi512ELi26ELi416EEv26Group_norm_nhwc_bwd_params:
        /* <DEDUP_REMOVED lines=12> */
[----:B------:R-:W1:Y:S01]  /*00c0*/  S2R R106, SR_LANEID ;  /* 0x00000000006a7919 */ /* 0x000e620000000000 */
[----:B------:R-:W2:Y:S01]  /*00d0*/  LDCU UR29, c[0x0][0x374] ;  /* 0x00006e80ff1d77ac */ /* 0x000ea20008000800 */
[----:B------:R-:W-:Y:S01]  /*00e0*/  SHF.R.U32.HI R116, RZ, 0x2, R115 ;  /* 0x00000002ff747819 */ /* 0x000fe20000011673 */
[----:B------:R-:W-:Y:S01]  /*00f0*/  IMAD R0, R0, 0x13b2, RZ ;  /* 0x000013b200007824 */ /* 0x000fe200078e02ff */
[----:B------:R-:W3:Y:S02]  /*0100*/  LDCU UR31, c[0x0][0x370] ;  /* 0x00006e00ff1f77ac */ /* 0x000ee40008000800 */
[----:B------:R-:W-:Y:S01]  /*0110*/  LOP3.LUT R116, R116, 0xf8, RZ, 0xc0, !PT ;  /* 0x000000f874747812 */ /* 0x000fe200078ec0ff */
[----:B------:R-:W4:Y:S01]  /*0120*/  S2UR UR6, SR_CgaCtaId ;  /* 0x00000000000679c3 */ /* 0x000f220000008800 */
[----:B------:R-:W-:Y:S01]  /*0130*/  SHF.R.U32.HI R118, RZ, 0x10, R0 ;  /* 0x00000010ff767819 */ /* 0x000fe20000011600 */
[----:B------:R-:W-:Y:S01]  /*0140*/  UMOV UR9, 0x400 ;  /* 0x0000040000097882 */ /* 0x000fe20000000000 */
[----:B------:R-:W0:Y:S02]  /*0150*/  LDCU.U8 UR30, c[0x0][0x414] ;  /* 0x00008280ff1e77ac */ /* 0x000e240008000000 */
[----:B------:R-:W-:Y:S01]  /*0160*/  PRMT R0, R118, 0x9910, RZ ;  /* 0x0000991076007816 */ /* 0x000fe200000000ff */
[----:B------:R-:W-:Y:S01]  /*0170*/  UIADD3 UR4, UPT, UPT, UR9, 0x90, URZ ;  /* 0x0000009009047890 */ /* 0x000fe2000fffe0ff */
[----:B------:R-:W-:-:S03]  /*0180*/  UMOV UR17, UR5 ;  /* 0x0000000500117c82 */ /* 0x000fc60008000000 */
[----:B------:R-:W-:Y:S01]  /*0190*/  IMAD R0, R0, 0xd, RZ ;  /* 0x0000000d00007824 */ /* 0x000fe200078e02ff */
[----:B--2---:R-:W-:Y:S02]  /*01a0*/  UIMAD UR32, UR28, UR29, UR5 ;  /* 0x0000001d1c2072a4 */ /* 0x004fe4000f8e0205 */
[----:B------:R-:W-:Y:S02]  /*01b0*/  UIMAD UR10, UR29, 0x7, UR5 ;  /* 0x000000071d0a78a4 */ /* 0x000fe4000f8e0205 */
[----:B------:R-:W-:Y:S01]  /*01c0*/  IADD3 R0, PT, PT, RZ, -R0, RZ ;  /* 0x80000000ff007210 */ /* 0x000fe20007ffe0ff */
[----:B0-----:R-:W-:Y:S01]  /*01d0*/  IMAD R118, R3, UR28, R118 ;  /* 0x0000001c03767c24 */ /* 0x001fe2000f8e0276 */
[----:B------:R-:W-:Y:S02]  /*01e0*/  UIMAD UR11, UR29, 0x6, UR5 ;  /* 0x000000061d0b78a4 */ /* 0x000fe4000f8e0205 */
[----:B------:R-:W-:Y:S01]  /*01f0*/  PRMT R0, R0, 0x7710, RZ ;  /* 0x0000771000007816 */ /* 0x000fe200000000ff */
[----:B------:R-:W-:Y:S01]  /*0200*/  UIMAD UR12, UR29, 0x5, UR5 ;  /* 0x000000051d0c78a4 */ /* 0x000fe2000f8e0205 */
[----:B------:R-:W-:Y:S01]  /*0210*/  IADD3 R114, PT, PT, R118, 0x20, RZ ;  /* 0x0000002076727810 */ /* 0x000fe20007ffe0ff */
[----:B------:R-:W-:Y:S01]  /*0220*/  ULEA UR13, UR29, UR5, 0x2 ;  /* 0x000000051d0d7291 */ /* 0x000fe2000f8e10ff */
[----:B------:R-:W-:Y:S01]  /*0230*/  IADD3 R0, PT, PT, R0, R115, RZ ;  /* 0x0000007300007210 */ /* 0x000fe20007ffe0ff */
[----:B----4-:R-:W-:Y:S01]  /*0240*/  ULEA UR4, UR6, UR4, 0x18 ;  /* 0x0000000406047291 */ /* 0x010fe2000f8ec0ff */
[C---:B------:R-:W-:Y:S01]  /*0250*/  IADD3 R112, PT, PT, R118.reuse, 0x1a0, RZ ;  /* 0x000001a076707810 */ /* 0x040fe20007ffe0ff */
[----:B------:R-:W-:Y:S01]  /*0260*/  ULEA UR9, UR6, UR9, 0x18 ;  /* 0x0000000906097291 */ /* 0x000fe2000f8ec0ff */
[C---:B------:R-:W-:Y:S01]  /*0270*/  IADD3 R110, PT, PT, R118.reuse, 0x1c0, RZ ;  /* 0x000001c0766e7810 */ /* 0x040fe20007ffe0ff */
[----:B------:R-:W-:Y:S01]  /*0280*/  UIMAD UR14, UR29, 0x3, UR5 ;  /* 0x000000031d0e78a4 */ /* 0x000fe2000f8e0205 */
[----:B------:R-:W-:Y:S01]  /*0290*/  IADD3 R108, PT, PT, R118, 0x1e0, RZ ;  /* 0x000001e0766c7810 */ /* 0x000fe20007ffe0ff */
[----:B------:R-:W-:Y:S01]  /*02a0*/  ULEA UR15, UR29, UR5, 0x1 ;  /* 0x000000051d0f7291 */ /* 0x000fe2000f8e08ff */
[----:B------:R-:W-:Y:S01]  /*02b0*/  SHF.L.U32 R0, R0, 0x1, RZ ;  /* 0x0000000100007819 */ /* 0x000fe200000006ff */
[----:B------:R-:W-:Y:S01]  /*02c0*/  UIADD3 UR16, UPT, UPT, UR5, UR29, URZ ;  /* 0x0000001d05107290 */ /* 0x000fe2000fffe0ff */
[----:B------:R-:W-:Y:S01]  /*02d0*/  SHF.R.S32.HI R113, RZ, 0x1f, R118 ;  /* 0x0000001fff717819 */ /* 0x000fe20000011476 */
[----:B---3--:R-:W-:Y:S01]  /*02e0*/  ULOP3.LUT UR33, UR31, 0x7, URZ, 0xc0, !UPT ;  /* 0x000000071f217892 */ /* 0x008fe2000f8ec0ff */
[----:B------:R-:W-:Y:S01]  /*02f0*/  SHF.R.S32.HI R111, RZ, 0x1f, R114 ;  /* 0x0000001fff6f7819 */ /* 0x000fe20000011472 */
[----:B------:R-:W-:Y:S01]  /*0300*/  ULOP3.LUT UR34, UR31, 0x3, URZ, 0xc0, !UPT ;  /* 0x000000031f227892 */ /* 0x000fe2000f8ec0ff */
[----:B------:R-:W-:Y:S01]  /*0310*/  SHF.R.S32.HI R109, RZ, 0x1f, R112 ;  /* 0x0000001fff6d7819 */ /* 0x000fe20000011470 */
[----:B------:R-:W-:Y:S01]  /*0320*/  ULOP3.LUT UR35, UR31, 0x7ffffff8, URZ, 0xc0, !UPT ;  /* 0x7ffffff81f237892 */ /* 0x000fe2000f8ec0ff */
[----:B------:R-:W-:-:S02]  /*0330*/  SHF.R.S32.HI R107, RZ, 0x1f, R110 ;  /* 0x0000001fff6b7819 */ /* 0x000fc4000001146e */
[----:B------:R-:W-:Y:S02]  /*0340*/  SHF.R.S32.HI R105, RZ, 0x1f, R108 ;  /* 0x0000001fff697819 */ /* 0x000fe4000001146c */
[----:B------:R-:W-:Y:S02]  /*0350*/  LOP3.LUT R104, R0, 0xffff, RZ, 0xc0, !PT ;  /* 0x0000ffff00687812 */ /* 0x000fe400078ec0ff */
[----:B------:R-:W-:Y:S01]  /*0360*/  LEA R117, R115, UR4, 0x4 ;  /* 0x0000000473757c11 */ /* 0x000fe2000f8e20ff */
[----:B-1----:R-:W-:-:S06]  /*0370*/  UMOV UR4, URZ ;  /* 0x000000ff00047c82 */ /* 0x002fcc0008000000 */
.L_x_1434:
[----:B0-----:R-:W0:Y:S01]  /*0380*/  LDC R6, c[0x0][0x410] ;  /* 0x00010400ff067b82 */ /* 0x001e220000000800 */
[----:B-1----:R-:W1:Y:S01]  /*0390*/  LDCU.128 UR20, c[0x0][0x400] ;  /* 0x00008000ff1477ac */ /* 0x002e620008000c00 */
[C---:B------:R-:W-:Y:S02]  /*03a0*/  IADD3 R13, PT, PT, R118.reuse, 0x180, RZ ;  /* 0x00000180760d7810 */ /* 0x040fe40007ffe0ff */
[----:B------:R-:W-:Y:S02]  /*03b0*/  ISETP.LE.AND P1, PT, RZ, UR17, PT ;  /* 0x00000011ff007c0c */ /* 0x000fe4000bf23270 */
[C---:B------:R-:W-:Y:S02]  /*03c0*/  IADD3 R21, PT, PT, R118.reuse, 0x40, RZ ;  /* 0x0000004076157810 */ /* 0x040fe40007ffe0ff */
[C---:B------:R-:W-:Y:S02]  /*03d0*/  IADD3 R27, PT, PT, R118.reuse, 0x60, RZ ;  /* 0x00000060761b7810 */ /* 0x040fe40007ffe0ff */
[----:B------:R-:W-:-:S02]  /*03e0*/  IADD3 R33, PT, PT, R118, 0x80, RZ ;  /* 0x0000008076217810 */ /* 0x000fc40007ffe0ff */
[C---:B------:R-:W-:Y:S02]  /*03f0*/  IADD3 R35, PT, PT, R118.reuse, 0xa0, RZ ;  /* 0x000000a076237810 */ /* 0x040fe40007ffe0ff */
[C---:B------:R-:W-:Y:S02]  /*0400*/  IADD3 R39, PT, PT, R118.reuse, 0xc0, RZ ;  /* 0x000000c076277810 */ /* 0x040fe40007ffe0ff */
[----:B------:R-:W-:Y:S02]  /*0410*/  IADD3 R43, PT, PT, R118, 0x100, RZ ;  /* 0x00000100762b7810 */ /* 0x000fe40007ffe0ff */
[----:B------:R-:W-:Y:S02]  /*0420*/  CS2R R94, SRZ ;  /* 0x00000000005e7805 */ /* 0x000fe4000001ff00 */
[----:B------:R-:W-:Y:S02]  /*0430*/  SHF.R.S32.HI R15, RZ, 0x1f, R13 ;  /* 0x0000001fff0f7819 */ /* 0x000fe4000001140d */
[----:B------:R-:W-:-:S02]  /*0440*/  CS2R R92, SRZ ;  /* 0x00000000005c7805 */ /* 0x000fc4000001ff00 */
[----:B-1----:R-:W-:Y:S02]  /*0450*/  ISETP.GE.U32.AND P4, PT, R13, UR20, PT ;  /* 0x000000140d007c0c */ /* 0x002fe4000bf86070 */
[----:B------:R-:W-:Y:S02]  /*0460*/  IADD3 R47, PT, PT, R118, 0x120, RZ ;  /* 0x00000120762f7810 */ /* 0x000fe40007ffe0ff */
[----:B------:R-:W-:Y:S02]  /*0470*/  CS2R R90, SRZ ;  /* 0x00000000005a7805 */ /* 0x000fe4000001ff00 */
[----:B0-----:R-:W-:Y:S02]  /*0480*/  IABS R5, R6 ;  /* 0x0000000600057213 */ /* 0x001fe40000000000 */
[----:B------:R-:W-:Y:S02]  /*0490*/  CS2R R88, SRZ ;  /* 0x0000000000587805 */ /* 0x000fe4000001ff00 */
[----:B------:R-:W-:-:S02]  /*04a0*/  ISETP.GE.AND.EX P4, PT, R15, UR21, PT, P4 ;  /* 0x000000150f007c0c */ /* 0x000fc4000bf86340 */
[----:B------:R-:W-:Y:S01]  /*04b0*/  CS2R R86, SRZ ;  /* 0x0000000000567805 */ /* 0x000fe2000001ff00 */
[----:B------:R-:W0:Y:S01]  /*04c0*/  I2F.RP R0, R5 ;  /* 0x0000000500007306 */ /* 0x000e220000209400 */
[----:B------:R-:W-:Y:S02]  /*04d0*/  SHF.R.S32.HI R23, RZ, 0x1f, R21 ;  /* 0x0000001fff177819 */ /* 0x000fe40000011415 */
[----:B------:R-:W-:Y:S02]  /*04e0*/  CS2R R84, SRZ ;  /* 0x0000000000547805 */ /* 0x000fe4000001ff00 */
[----:B------:R-:W-:Y:S02]  /*04f0*/  SHF.R.S32.HI R29, RZ, 0x1f, R27 ;  /* 0x0000001fff1d7819 */ /* 0x000fe4000001141b */
[----:B------:R-:W-:Y:S02]  /*0500*/  CS2R R82, SRZ ;  /* 0x0000000000527805 */ /* 0x000fe4000001ff00 */
[----:B------:R-:W-:-:S02]  /*0510*/  SHF.R.S32.HI R31, RZ, 0x1f, R33 ;  /* 0x0000001fff1f7819 */ /* 0x000fc40000011421 */
[----:B------:R-:W-:Y:S02]  /*0520*/  CS2R R80, SRZ ;  /* 0x0000000000507805 */ /* 0x000fe4000001ff00 */
[----:B------:R-:W-:Y:S01]  /*0530*/  SHF.R.S32.HI R37, RZ, 0x1f, R35 ;  /* 0x0000001fff257819 */ /* 0x000fe20000011423 */
[----:B------:R-:W1:Y:S01]  /*0540*/  LDCU.64 UR6, c[0x0][0x3b8] ;  /* 0x00007700ff0677ac */ /* 0x000e620008000a00 */
[----:B------:R-:W-:Y:S01]  /*0550*/  SHF.R.S32.HI R41, RZ, 0x1f, R39 ;  /* 0x0000001fff297819 */ /* 0x000fe20000011427 */
[----:B------:R-:W2:Y:S01]  /*0560*/  @!P4 LDC.64 R10, c[0x0][0x3f8] ;  /* 0x0000fe00ff0acb82 */ /* 0x000ea20000000a00 */
[----:B0-----:R-:W0:Y:S07]  /*0570*/  MUFU.RCP R0, R0 ;  /* 0x0000000000007308 */ /* 0x001e2e0000001000 */
[----:B------:R-:W3:Y:S01]  /*0580*/  @!P4 LDC.64 R16, c[0x0][0x398] ;  /* 0x0000e600ff10cb82 */ /* 0x000ee20000000a00 */
[----:B0-----:R-:W-:-:S04]  /*0590*/  IADD3 R2, PT, PT, R0, 0xffffffe, RZ ;  /* 0x0ffffffe00027810 */ /* 0x001fc80007ffe0ff */
[----:B------:R0:W4:Y:S02]  /*05a0*/  F2I.FTZ.U32.TRUNC.NTZ R3, R2 ;  /* 0x0000000200037305 */ /* 0x000124000021f000 */
[----:B0-----:R-:W-:Y:S01]  /*05b0*/  HFMA2 R2, -RZ, RZ, 0, 0 ;  /* 0x00000000ff027431 */ /* 0x001fe200000001ff */
[----:B----4-:R-:W-:-:S05]  /*05c0*/  IADD3 R4, PT, PT, RZ, -R3, RZ ;  /* 0x80000003ff047210 */ /* 0x010fca0007ffe0ff */
[----:B------:R-:W-:Y:S01]  /*05d0*/  IMAD R7, R4, R5, RZ ;  /* 0x0000000504077224 */ /* 0x000fe200078e02ff */
[----:B------:R-:W-:-:S03]  /*05e0*/  IABS R4, UR17 ;  /* 0x0000001100047c13 */ /* 0x000fc60008000000 */
[----:B------:R-:W-:Y:S01]  /*05f0*/  IMAD.HI.U32 R3, R3, R7, R2 ;  /* 0x0000000703037227 */ /* 0x000fe200078e0002 */
[----:B------:R-:W-:-:S04]  /*0600*/  LOP3.LUT R2, R6, UR17, RZ, 0x3c, !PT ;  /* 0x0000001106027c12 */ /* 0x000fc8000f8e3cff */
[----:B------:R-:W-:Y:S01]  /*0610*/  ISETP.GE.AND P5, PT, R2, RZ, PT ;  /* 0x000000ff0200720c */ /* 0x000fe20003fa6270 */
[----:B------:R-:W-:-:S05]  /*0620*/  IMAD.HI.U32 R3, R3, R4, RZ ;  /* 0x0000000403037227 */ /* 0x000fca00078e00ff */
[----:B------:R-:W-:-:S05]  /*0630*/  IADD3 R0, PT, PT, -R3, RZ, RZ ;  /* 0x000000ff03007210 */ /* 0x000fca0007ffe1ff */
[----:B------:R-:W-:-:S05]  /*0640*/  IMAD R0, R5, R0, R4 ;  /* 0x0000000005007224 */ /* 0x000fca00078e0204 */
        /* <DEDUP_REMOVED lines=17> */
[----:B------:R-:W-:Y:S02]  /*0760*/  ISETP.GE.U32.AND P2, PT, R27, UR20, PT ;  /* 0x000000141b007c0c */ /* 0x000fe4000bf46070 */
[----:B------:R-:W-:Y:S02]  /*0770*/  IADD3 R122, P0, PT, R7, R104, RZ ;  /* 0x00000068077a7210 */ /* 0x000fe40007f1e0ff */
[----:B------:R-:W-:-:S02]  /*0780*/  SHF.R.S32.HI R2, RZ, 0x1f, R3 ;  /* 0x0000001fff027819 */ /* 0x000fc40000011403 */
[----:B------:R-:W-:Y:S02]  /*0790*/  ISETP.GE.AND.EX P2, PT, R29, UR21, PT, P2 ;  /* 0x000000151d007c0c */ /* 0x000fe4000bf46320 */
[----:B------:R-:W-:Y:S01]  /*07a0*/  LEA.HI.X.SX32 R123, R7, RZ, 0x1, P0 ;  /* 0x000000ff077b7211 */ /* 0x000fe200000f0eff */
[----:B------:R-:W-:Y:S01]  /*07b0*/  IMAD R2, R2, UR22, RZ ;  /* 0x0000001602027c24 */ /* 0x000fe2000f8e02ff */
[----:B------:R-:W0:Y:S01]  /*07c0*/  @!P4 LDC.64 R6, c[0x0][0x3a0] ;  /* 0x0000e800ff06cb82 */ /* 0x000e220000000a00 */
[----:B------:R-:W-:Y:S02]  /*07d0*/  ISETP.GE.U32.AND P3, PT, R33, UR20, PT ;  /* 0x0000001421007c0c */ /* 0x000fe4000bf66070 */
[C---:B------:R-:W-:Y:S02]  /*07e0*/  IMAD R121, R3.reuse, UR23, R2 ;  /* 0x0000001703797c24 */ /* 0x040fe4000f8e0202 */
[----:B------:R-:W-:Y:S01]  /*07f0*/  IMAD.WIDE.U32 R122, R3, UR22, R122 ;  /* 0x00000016037a7c25 */ /* 0x000fe2000f8e007a */
[----:B------:R-:W-:-:S02]  /*0800*/  ISETP.GE.AND.EX P3, PT, R31, UR21, PT, P3 ;  /* 0x000000151f007c0c */ /* 0x000fc4000bf66330 */
[----:B------:R-:W4:Y:S01]  /*0810*/  @!P1 LDC.64 R8, c[0x0][0x3f8] ;  /* 0x0000fe00ff089b82 */ /* 0x000f220000000a00 */
[----:B--2---:R-:W-:Y:S01]  /*0820*/  @!P4 IMAD R2, R15, R10, RZ ;  /* 0x0000000a0f02c224 */ /* 0x004fe200078e02ff */
[----:B------:R-:W-:Y:S02]  /*0830*/  IADD3 R121, PT, PT, R123, R121, RZ ;  /* 0x000000797b797210 */ /* 0x000fe40007ffe0ff */
[----:B------:R-:W-:Y:S01]  /*0840*/  @!P4 MOV R120, R122 ;  /* 0x0000007a0078c202 */ /* 0x000fe20000000f00 */
[----:B------:R-:W-:-:S03]  /*0850*/  @!P4 IMAD R5, R13, R11, R2 ;  /* 0x0000000b0d05c224 */ /* 0x000fc600078e0202 */
[----:B------:R-:W2:Y:S01]  /*0860*/  @!P2 LDC.64 R14, c[0x0][0x3f8] ;  /* 0x0000fe00ff0eab82 */ /* 0x000ea20000000a00 */
[----:B------:R-:W-:-:S05]  /*0870*/  @!P4 IMAD.WIDE.U32 R2, R13, R10, R120 ;  /* 0x0000000a0d02c225 */ /* 0x000fca00078e0078 */
[----:B------:R-:W-:Y:S02]  /*0880*/  @!P4 IADD3 R3, PT, PT, R3, R5, RZ ;  /* 0x000000050303c210 */ /* 0x000fe40007ffe0ff */
[C---:B------:R-:W-:Y:S01]  /*0890*/  @!P4 SHF.L.U32 R13, R2.reuse, 0x2, RZ ;  /* 0x00000002020dc819 */ /* 0x040fe200000006ff */
[----:B------:R-:W1:Y:S01]  /*08a0*/  @!P3 LDC.64 R24, c[0x0][0x3f8] ;  /* 0x0000fe00ff18bb82 */ /* 0x000e620000000a00 */
[----:B------:R-:W-:Y:S02]  /*08b0*/  @!P4 SHF.L.U64.HI R4, R2, 0x2, R3 ;  /* 0x000000020204c819 */ /* 0x000fe40000010203 */
[C---:B0-----:R-:W-:Y:S02]  /*08c0*/  @!P4 IADD3 R10, P0, PT, R13.reuse, R6, RZ ;  /* 0x000000060d0ac210 */ /* 0x041fe40007f1e0ff */
[----:B---3--:R-:W-:Y:S01]  /*08d0*/  @!P4 IADD3 R12, P5, PT, R13, R16, RZ ;  /* 0x000000100d0cc210 */ /* 0x008fe20007fbe0ff */
[----:B----4-:R-:W-:Y:S02]  /*08e0*/  @!P1 IMAD R6, R23, R8, RZ ;  /* 0x0000000817069224 */ /* 0x010fe400078e02ff */
[----:B------:R-:W0:Y:S01]  /*08f0*/  @!P1 LDC.64 R2, c[0x0][0x398] ;  /* 0x0000e600ff029b82 */ /* 0x000e220000000a00 */
[----:B------:R-:W-:-:S02]  /*0900*/  @!P4 IADD3.X R11, PT, PT, R4, R7, RZ, P0, !PT ;  /* 0x00000007040bc210 */ /* 0x000fc400007fe4ff */
[----:B------:R-:W-:Y:S01]  /*0910*/  @!P4 IADD3.X R13, PT, PT, R4, R17, RZ, P5, !PT ;  /* 0x00000011040dc210 */ /* 0x000fe20002ffe4ff */
[----:B------:R-:W-:Y:S01]  /*0920*/  @!P1 IMAD R9, R21, R9, R6 ;  /* 0x0000000915099224 */ /* 0x000fe200078e0206 */
[----:B------:R-:W-:Y:S02]  /*0930*/  ISETP.GE.U32.AND P0, PT, R35, UR20, PT ;  /* 0x0000001423007c0c */ /* 0x000fe4000bf06070 */
[----:B------:R-:W-:Y:S01]  /*0940*/  @!P1 MOV R4, R122 ;  /* 0x0000007a00049202 */ /* 0x000fe20000000f00 */
[----:B------:R-:W3:Y:S01]  /*0950*/  @!P1 LDC.64 R18, c[0x0][0x3a0] ;  /* 0x0000e800ff129b82 */ /* 0x000ee20000000a00 */
[-C--:B------:R-:W-:Y:S01]  /*0960*/  @!P1 MOV R5, R121.reuse ;  /* 0x0000007900059202 */ /* 0x080fe20000000f00 */
[----:B--2---:R-:W-:Y:S01]  /*0970*/  @!P2 IMAD R6, R29, R14, RZ ;  /* 0x0000000e1d06a224 */ /* 0x004fe200078e02ff */
[----:B------:R-:W-:Y:S02]  /*0980*/  ISETP.GE.AND.EX P0, PT, R37, UR21, PT, P0 ;  /* 0x0000001525007c0c */ /* 0x000fe4000bf06300 */
[----:B------:R-:W-:Y:S01]  /*0990*/  @!P2 MOV R7, R121 ;  /* 0x000000790007a202 */ /* 0x000fe20000000f00 */
[----:B------:R-:W-:-:S02]  /*09a0*/  @!P1 IMAD.WIDE.U32 R4, R21, R8, R4 ;  /* 0x0000000815049225 */ /* 0x000fc400078e0004 */
[----:B------:R-:W2:Y:S02]  /*09b0*/  @!P2 LDC.64 R22, c[0x0][0x398] ;  /* 0x0000e600ff16ab82 */ /* 0x000ea40000000a00 */
[----:B------:R-:W-:Y:S01]  /*09c0*/  @!P2 IMAD R15, R27, R15, R6 ;  /* 0x0000000f1b0fa224 */ /* 0x000fe200078e0206 */
[----:B------:R-:W-:Y:S02]  /*09d0*/  @!P2 MOV R6, R122 ;  /* 0x0000007a0006a202 */ /* 0x000fe40000000f00 */
[----:B------:R-:W-:Y:S02]  /*09e0*/  @!P1 IADD3 R5, PT, PT, R5, R9, RZ ;  /* 0x0000000905059210 */ /* 0x000fe40007ffe0ff */
[C---:B------:R-:W-:Y:S01]  /*09f0*/  @!P1 SHF.L.U32 R21, R4.reuse, 0x2, RZ ;  /* 0x0000000204159819 */ /* 0x040fe200000006ff */
[----:B------:R-:W4:Y:S01]  /*0a00*/  @!P2 LDC.64 R16, c[0x0][0x3a0] ;  /* 0x0000e800ff10ab82 */ /* 0x000f220000000a00 */
[----:B------:R-:W-:Y:S01]  /*0a10*/  @!P2 IMAD.WIDE.U32 R6, R27, R14, R6 ;  /* 0x0000000e1b06a225 */ /* 0x000fe200078e0006 */
[----:B------:R-:W-:-:S02]  /*0a20*/  @!P1 SHF.L.U64.HI R8, R4, 0x2, R5 ;  /* 0x0000000204089819 */ /* 0x000fc40000010205 */
[----:B0-----:R-:W-:Y:S01]  /*0a30*/  @!P1 IADD3 R20, P5, PT, R21, R2, RZ ;  /* 0x0000000215149210 */ /* 0x001fe20007fbe0ff */
[----:B-1----:R-:W-:Y:S01]  /*0a40*/  @!P3 IMAD R4, R31, R24, RZ ;  /* 0x000000181f04b224 */ /* 0x002fe200078e02ff */
[----:B------:R-:W-:Y:S02]  /*0a50*/  @!P2 IADD3 R5, PT, PT, R7, R15, RZ ;  /* 0x0000000f0705a210 */ /* 0x000fe40007ffe0ff */
[----:B------:R-:W0:Y:S01]  /*0a60*/  @!P0 LDC.64 R30, c[0x0][0x3f8] ;  /* 0x0000fe00ff1e8b82 */ /* 0x000e220000000a00 */
[----:B------:R-:W-:Y:S01]  /*0a70*/  @!P2 SHF.L.U32 R15, R6, 0x2, RZ ;  /* 0x00000002060fa819 */ /* 0x000fe200000006ff */
[----:B------:R-:W-:Y:S01]  /*0a80*/  @!P3 IMAD R9, R33, R25, R4 ;  /* 0x000000192109b224 */ /* 0x000fe200078e0204 */
[----:B---3--:R-:W-:Y:S02]  /*0a90*/  @!P1 IADD3 R18, P6, PT, R21, R18, RZ ;  /* 0x0000001215129210 */ /* 0x008fe40007fde0ff */
[----:B------:R-:W-:Y:S02]  /*0aa0*/  @!P1 IADD3.X R21, PT, PT, R8, R3, RZ, P5, !PT ;  /* 0x0000000308159210 */ /* 0x000fe40002ffe4ff */
[----:B------:R-:W-:Y:S01]  /*0ab0*/  @!P2 SHF.L.U64.HI R2, R6, 0x2, R5 ;  /* 0x000000020602a819 */ /* 0x000fe20000010205 */
[----:B------:R-:W1:Y:S01]  /*0ac0*/  @!P3 LDC.64 R26, c[0x0][0x3a0] ;  /* 0x0000e800ff1abb82 */ /* 0x000e620000000a00 */
[----:B--2---:R-:W-:Y:S01]  /*0ad0*/  @!P2 IADD3 R14, P5, PT, R15, R22, RZ ;  /* 0x000000160f0ea210 */ /* 0x004fe20007fbe0ff */
[----:B------:R-:W5:Y:S01]  /*0ae0*/  @!P1 LDG.E.64 R92, desc[UR26][R20.64] ;  /* 0x0000001a145c9981 */ /* 0x000f62000c1e1b00 */
[----:B------:R-:W-:-:S02]  /*0af0*/  @!P1 IADD3.X R19, PT, PT, R8, R19, RZ, P6, !PT ;  /* 0x0000001308139210 */ /* 0x000fc400037fe4ff */
[----:B------:R-:W-:Y:S02]  /*0b00*/  @!P3 MOV R4, R122 ;  /* 0x0000007a0004b202 */ /* 0x000fe40000000f00 */
[----:B------:R-:W-:Y:S01]  /*0b10*/  @!P3 MOV R5, R121 ;  /* 0x000000790005b202 */ /* 0x000fe20000000f00 */
[----:B------:R-:W2:Y:S01]  /*0b20*/  @!P3 LDC.64 R28, c[0x0][0x398] ;  /* 0x0000e600ff1cbb82 */ /* 0x000ea20000000a00 */
[----:B----4-:R-:W-:Y:S01]  /*0b30*/  @!P2 IADD3 R6, P6, PT, R15, R16, RZ ;  /* 0x000000100f06a210 */ /* 0x010fe20007fde0ff */
[----:B------:R-:W5:Y:S01]  /*0b40*/  @!P1 LDG.E.64 R94, desc[UR26][R18.64] ;  /* 0x0000001a125e9981 */ /* 0x000f62000c1e1b00 */
[C---:B------:R-:W-:Y:S01]  /*0b50*/  @!P2 IADD3.X R15, PT, PT, R2.reuse, R23, RZ, P5, !PT ;  /* 0x00000017020fa210 */ /* 0x040fe20002ffe4ff */
[----:B------:R-:W-:Y:S01]  /*0b60*/  @!P3 IMAD.WIDE.U32 R4, R33, R24, R4 ;  /* 0x000000182104b225 */ /* 0x000fe200078e0004 */
[----:B------:R-:W-:Y:S02]  /*0b70*/  ISETP.GE.U32.AND P5, PT, R39, UR20, PT ;  /* 0x0000001427007c0c */ /* 0x000fe4000bfa6070 */
[----:B------:R-:W-:Y:S01]  /*0b80*/  @!P2 IADD3.X R7, PT, PT, R2, R17, RZ, P6, !PT ;  /* 0x000000110207a210 */ /* 0x000fe200037fe4ff */
[----:B0-----:R-:W-:Y:S01]  /*0b90*/  @!P0 IMAD R2, R37, R30, RZ ;  /* 0x0000001e25028224 */ /* 0x001fe200078e02ff */
[----:B------:R-:W-:Y:S01]  /*0ba0*/  ISETP.GE.AND.EX P5, PT, R41, UR21, PT, P5 ;  /* 0x0000001529007c0c */ /* 0x000fe2000bfa6350 */
[----:B------:R-:W5:Y:S01]  /*0bb0*/  @!P2 LDG.E.64 R88, desc[UR26][R14.64] ;  /* 0x0000001a0e58a981 */ /* 0x000f62000c1e1b00 */
[----:B------:R-:W-:Y:S01]  /*0bc0*/  @!P3 IADD3 R3, PT, PT, R5, R9, RZ ;  /* 0x000000090503b210 */ /* 0x000fe20007ffe0ff */
[----:B------:R-:W-:Y:S01]  /*0bd0*/  @!P0 IMAD R25, R35, R31, R2 ;  /* 0x0000001f23198224 */ /* 0x000fe200078e0202 */
[----:B------:R-:W-:Y:S01]  /*0be0*/  @!P3 SHF.L.U32 R17, R4, 0x2, RZ ;  /* 0x000000020411b819 */ /* 0x000fe200000006ff */
[----:B------:R-:W5:Y:S01]  /*0bf0*/  @!P2 LDG.E.64 R90, desc[UR26][R6.64] ;  /* 0x0000001a065aa981 */ /* 0x000f62000c1e1b00 */
[----:B------:R-:W-:-:S02]  /*0c00*/  @!P0 MOV R22, R122 ;  /* 0x0000007a00168202 */ /* 0x000fc40000000f00 */
[----:B------:R-:W-:Y:S02]  /*0c10*/  @!P0 MOV R23, R121 ;  /* 0x0000007900178202 */ /* 0x000fe40000000f00 */
[----:B------:R-:W-:Y:S01]  /*0c20*/  @!P3 SHF.L.U64.HI R4, R4, 0x2, R3 ;  /* 0x000000020404b819 */ /* 0x000fe20000010203 */
[----:B------:R-:W-:Y:S01]  /*0c30*/  HFMA2 R3, -RZ, RZ, 0, 0 ;  /* 0x00000000ff037431 */ /* 0x000fe200000001ff */
[----:B-1----:R-:W-:Y:S01]  /*0c40*/  @!P3 IADD3 R8, P6, PT, R17, R26, RZ ;  /* 0x0000001a1108b210 */ /* 0x002fe20007fde0ff */
[----:B------:R-:W-:Y:S01]  /*0c50*/  @!P0 IMAD.WIDE.U32 R22, R35, R30, R22 ;  /* 0x0000001e23168225 */ /* 0x000fe200078e0016 */
[----:B------:R-:W-:Y:S01]  /*0c60*/  MOV R2, RZ ;  /* 0x000000ff00027202 */ /* 0x000fe20000000f00 */
[----:B------:R-:W0:Y:S01]  /*0c70*/  @!P5 LDC.64 R30, c[0x0][0x3f8] ;  /* 0x0000fe00ff1edb82 */ /* 0x000e220000000a00 */
[----:B------:R-:W-:Y:S02]  /*0c80*/  @!P3 IADD3.X R9, PT, PT, R4, R27, RZ, P6, !PT ;  /* 0x0000001b0409b210 */ /* 0x000fe400037fe4ff */
[----:B--2---:R-:W-:-:S02]  /*0c90*/  @!P3 IADD3 R16, P6, PT, R17, R28, RZ ;  /* 0x0000001c1110b210 */ /* 0x004fc40007fde0ff */
[----:B------:R1:W5:Y:S02]  /*0ca0*/  @!P4 LDG.E.64 R2, desc[UR26][R10.64] ;  /* 0x0000001a0a02c981 */ /* 0x000364000c1e1b00 */
[----:B------:R-:W-:Y:S02]  /*0cb0*/  @!P3 IADD3.X R17, PT, PT, R4, R29, RZ, P6, !PT ;  /* 0x0000001d0411b210 */ /* 0x000fe400037fe4ff */
[----:B------:R-:W-:Y:S01]  /*0cc0*/  CS2R R4, SRZ ;  /* 0x0000000000047805 */ /* 0x000fe2000001ff00 */
[----:B------:R-:W2:Y:S01]  /*0cd0*/  @!P0 LDC.64 R26, c[0x0][0x3a0] ;  /* 0x0000e800ff1a8b82 */ /* 0x000ea20000000a00 */
[----:B------:R-:W-:Y:S01]  /*0ce0*/  SHF.R.S32.HI R45, RZ, 0x1f, R43 ;  /* 0x0000001fff2d7819 */ /* 0x000fe2000001142b */
[----:B------:R-:W5:Y:S04]  /*0cf0*/  @!P3 LDG.E.64 R86, desc[UR26][R8.64] ;  /* 0x0000001a0856b981 */ /* 0x000f68000c1e1b00 */
[----:B------:R3:W5:Y:S01]  /*0d00*/  @!P4 LDG.E.64 R4, desc[UR26][R12.64] ;  /* 0x0000001a0c04c981 */ /* 0x000762000c1e1b00 */
[----:B------:R-:W-:Y:S01]  /*0d10*/  ISETP.GE.U32.AND P4, PT, R43, UR20, PT ;  /* 0x000000142b007c0c */ /* 0x000fe2000bf86070 */
[----:B------:R-:W4:Y:S01]  /*0d20*/  @!P0 LDC.64 R28, c[0x0][0x398] ;  /* 0x0000e600ff1c8b82 */ /* 0x000f220000000a00 */
[----:B-1----:R-:W-:Y:S01]  /*0d30*/  @!P0 IADD3 R11, PT, PT, R23, R25, RZ ;  /* 0x00000019170b8210 */ /* 0x002fe20007ffe0ff */
[----:B------:R1:W5:Y:S01]  /*0d40*/  @!P3 LDG.E.64 R84, desc[UR26][R16.64] ;  /* 0x0000001a1054b981 */ /* 0x000362000c1e1b00 */
[----:B------:R-:W-:-:S05]  /*0d50*/  ISETP.GE.AND.EX P4, PT, R45, UR21, PT, P4 ;  /* 0x000000152d007c0c */ /* 0x000fca000bf86340 */
[----:B------:R-:W1:Y:S01]  /*0d60*/  @!P5 LDC.64 R32, c[0x0][0x3a0] ;  /* 0x0000e800ff20db82 */ /* 0x000e620000000a00 */
[----:B0-----:R-:W-:Y:S01]  /*0d70*/  @!P5 IMAD R10, R41, R30, RZ ;  /* 0x0000001e290ad224 */ /* 0x001fe200078e02ff */
[----:B---3--:R-:W-:Y:S02]  /*0d80*/  @!P0 SHF.L.U64.HI R12, R22, 0x2, R11 ;  /* 0x00000002160c8819 */ /* 0x008fe4000001020b */
[----:B------:R-:W-:Y:S01]  /*0d90*/  @!P5 MOV R11, R121 ;  /* 0x00000079000bd202 */ /* 0x000fe20000000f00 */
[----:B------:R-:W-:-:S03]  /*0da0*/  @!P5 IMAD R13, R39, R31, R10 ;  /* 0x0000001f270dd224 */ /* 0x000fc600078e020a */
[----:B------:R-:W0:Y:S01]  /*0db0*/  @!P5 LDC.64 R34, c[0x0][0x398] ;  /* 0x0000e600ff22db82 */ /* 0x000e220000000a00 */
[----:B------:R-:W-:Y:S02]  /*0dc0*/  @!P5 MOV R10, R122 ;  /* 0x0000007a000ad202 */ /* 0x000fe40000000f00 */
[----:B------:R-:W-:-:S05]  /*0dd0*/  @!P0 SHF.L.U32 R25, R22, 0x2, RZ ;  /* 0x0000000216198819 */ /* 0x000fca00000006ff */
[----:B------:R-:W3:Y:S01]  /*0de0*/  @!P4 LDC.64 R36, c[0x0][0x3f8] ;  /* 0x0000fe00ff24cb82 */ /* 0x000ee20000000a00 */
[----:B--2---:R-:W-:Y:S01]  /*0df0*/  @!P0 IADD3 R22, P6, PT, R25, R26, RZ ;  /* 0x0000001a19168210 */ /* 0x004fe20007fde0ff */
[----:B------:R-:W-:Y:S01]  /*0e00*/  @!P5 IMAD.WIDE.U32 R10, R39, R30, R10 ;  /* 0x0000001e270ad225 */ /* 0x000fe200078e000a */
[----:B------:R-:W-:Y:S02]  /*0e10*/  ISETP.GE.U32.AND P1, PT, R47, UR20, PT ;  /* 0x000000142f007c0c */ /* 0x000fe4000bf26070 */
[----:B------:R-:W-:Y:S02]  /*0e20*/  @!P0 IADD3.X R23, PT, PT, R12, R27, RZ, P6, !PT ;  /* 0x0000001b0c178210 */ /* 0x000fe400037fe4ff */
[----:B------:R-:W-:Y:S02]  /*0e30*/  SHF.R.S32.HI R49, RZ, 0x1f, R47 ;  /* 0x0000001fff317819 */ /* 0x000fe4000001142f */
[----:B----4-:R-:W-:Y:S01]  /*0e40*/  @!P0 IADD3 R24, P6, PT, R25, R28, RZ ;  /* 0x0000001c19188210 */ /* 0x010fe20007fde0ff */
[----:B------:R-:W5:Y:S01]  /*0e50*/  @!P0 LDG.E.64 R82, desc[UR26][R22.64] ;  /* 0x0000001a16528981 */ /* 0x000f62000c1e1b00 */
[----:B------:R-:W-:-:S02]  /*0e60*/  @!P5 IADD3 R11, PT, PT, R11, R13, RZ ;  /* 0x0000000d0b0bd210 */ /* 0x000fc40007ffe0ff */
[----:B------:R-:W-:Y:S02]  /*0e70*/  @!P5 SHF.L.U32 R13, R10, 0x2, RZ ;  /* 0x000000020a0dd819 */ /* 0x000fe400000006ff */
[----:B------:R-:W-:Y:S02]  /*0e80*/  ISETP.GE.AND.EX P1, PT, R49, UR21, PT, P1 ;  /* 0x0000001531007c0c */ /* 0x000fe4000bf26310 */
[----:B------:R-:W-:Y:S02]  /*0e90*/  @!P0 IADD3.X R25, PT, PT, R12, R29, RZ, P6, !PT ;  /* 0x0000001d0c198210 */ /* 0x000fe400037fe4ff */
[----:B------:R-:W-:Y:S02]  /*0ea0*/  @!P5 SHF.L.U64.HI R18, R10, 0x2, R11 ;  /* 0x000000020a12d819 */ /* 0x000fe4000001020b */
[----:B-1----:R-:W-:Y:S01]  /*0eb0*/  @!P5 IADD3 R10, P6, PT, R13, R32, RZ ;  /* 0x000000200d0ad210 */ /* 0x002fe20007fde0ff */
[----:B------:R1:W5:Y:S03]  /*0ec0*/  @!P0 LDG.E.64 R80, desc[UR26][R24.64] ;  /* 0x0000001a18508981 */ /* 0x000366000c1e1b00 */
[----:B------:R-:W-:-:S02]  /*0ed0*/  @!P5 IADD3.X R11, PT, PT, R18, R33, RZ, P6, !PT ;  /* 0x00000021120bd210 */ /* 0x000fc400037fe4ff */
[----:B0-----:R-:W-:Y:S01]  /*0ee0*/  @!P5 IADD3 R12, P6, PT, R13, R34, RZ ;  /* 0x000000220d0cd210 */ /* 0x001fe20007fde0ff */
[----:B---3--:R-:W-:Y:S01]  /*0ef0*/  @!P4 IMAD R20, R45, R36, RZ ;  /* 0x000000242d14c224 */ /* 0x008fe200078e02ff */
[----:B------:R-:W-:Y:S01]  /*0f00*/  @!P4 MOV R19, R121 ;  /* 0x000000790013c202 */ /* 0x000fe20000000f00 */
[----:B------:R-:W0:Y:S01]  /*0f10*/  @!P1 LDC.64 R28, c[0x0][0x3f8] ;  /* 0x0000fe00ff1c9b82 */ /* 0x000e220000000a00 */
[----:B------:R-:W-:Y:S02]  /*0f20*/  @!P5 IADD3.X R13, PT, PT, R18, R35, RZ, P6, !PT ;  /* 0x00000023120dd210 */ /* 0x000fe400037fe4ff */
[----:B------:R-:W-:Y:S02]  /*0f30*/  @!P4 MOV R18, R122 ;  /* 0x0000007a0012c202 */ /* 0x000fe40000000f00 */
[----:B------:R-:W-:Y:S01]  /*0f40*/  IADD3 R31, PT, PT, R118, 0x140, RZ ;  /* 0x00000140761f7810 */ /* 0x000fe20007ffe0ff */
[C---:B------:R-:W-:Y:S02]  /*0f50*/  @!P4 IMAD R21, R43.reuse, R37, R20 ;  /* 0x000000252b15c224 */ /* 0x040fe400078e0214 */
[----:B------:R-:W-:Y:S01]  /*0f60*/  @!P4 IMAD.WIDE.U32 R18, R43, R36, R18 ;  /* 0x000000242b12c225 */ /* 0x000fe200078e0012 */
[----:B------:R-:W-:Y:S01]  /*0f70*/  ISETP.GE.U32.AND P2, PT, R31, UR20, PT ;  /* 0x000000141f007c0c */ /* 0x000fe2000bf46070 */
[----:B------:R-:W2:Y:S01]  /*0f80*/  @!P4 LDC.64 R32, c[0x0][0x398] ;  /* 0x0000e600ff20cb82 */ /* 0x000ea20000000a00 */
[----:B------:R-:W-:-:S02]  /*0f90*/  SHF.R.S32.HI R39, RZ, 0x1f, R31 ;  /* 0x0000001fff277819 */ /* 0x000fc4000001141f */
[----:B------:R-:W-:Y:S02]  /*0fa0*/  @!P4 IADD3 R19, PT, PT, R19, R21, RZ ;  /* 0x000000151313c210 */ /* 0x000fe40007ffe0ff */
[----:B------:R-:W-:Y:S02]  /*0fb0*/  ISETP.GE.AND.EX P2, PT, R39, UR21, PT, P2 ;  /* 0x0000001527007c0c */ /* 0x000fe4000bf46320 */
[C---:B------:R-:W-:Y:S01]  /*0fc0*/  @!P4 SHF.L.U32 R21, R18.reuse, 0x2, RZ ;  /* 0x000000021215c819 */ /* 0x040fe200000006ff */
[----:B------:R-:W3:Y:S01]  /*0fd0*/  @!P1 LDC.64 R34, c[0x0][0x3a0] ;  /* 0x0000e800ff229b82 */ /* 0x000ee20000000a00 */
[----:B------:R-:W-:-:S07]  /*0fe0*/  @!P4 SHF.L.U64.HI R26, R18, 0x2, R19 ;  /* 0x00000002121ac819 */ /* 0x000fce0000010213 */
[----:B------:R-:W4:Y:S01]  /*0ff0*/  @!P4 LDC.64 R18, c[0x0][0x3a0] ;  /* 0x0000e800ff12cb82 */ /* 0x000f220000000a00 */
[----:B------:R-:W-:Y:S01]  /*1000*/  @!P1 MOV R6, R122 ;  /* 0x0000007a00069202 */ /* 0x000fe20000000f00 */
[----:B0-----:R-:W-:Y:S01]  /*1010*/  @!P1 IMAD R20, R49, R28, RZ ;  /* 0x0000001c31149224 */ /* 0x001fe200078e02ff */
[----:B------:R-:W-:-:S05]  /*1020*/  @!P1 MOV R7, R121 ;  /* 0x0000007900079202 */ /* 0x000fca0000000f00 */
[----:B------:R-:W0:Y:S01]  /*1030*/  @!P2 LDC.64 R36, c[0x0][0x3f8] ;  /* 0x0000fe00ff24ab82 */ /* 0x000e220000000a00 */
[----:B------:R-:W-:Y:S01]  /*1040*/  IADD3 R43, PT, PT, R118, 0x160, RZ ;  /* 0x00000160762b7810 */ /* 0x000fe20007ffe0ff */
[C---:B------:R-:W-:Y:S02]  /*1050*/  @!P1 IMAD R27, R47.reuse, R29, R20 ;  /* 0x0000001d2f1b9224 */ /* 0x040fe400078e0214 */
[----:B------:R-:W-:Y:S01]  /*1060*/  @!P1 IMAD.WIDE.U32 R6, R47, R28, R6 ;  /* 0x0000001c2f069225 */ /* 0x000fe200078e0006 */
[----:B------:R-:W-:-:S03]  /*1070*/  ISETP.GE.U32.AND P3, PT, R43, UR20, PT ;  /* 0x000000142b007c0c */ /* 0x000fc6000bf66070 */
[----:B------:R-:W1:Y:S01]  /*1080*/  @!P1 LDC.64 R28, c[0x0][0x398] ;  /* 0x0000e600ff1c9b82 */ /* 0x000e620000000a00 */
[----:B------:R-:W-:-:S04]  /*1090*/  SHF.R.S32.HI R45, RZ, 0x1f, R43 ;  /* 0x0000001fff2d7819 */ /* 0x000fc8000001142b */
[----:B------:R-:W-:Y:S02]  /*10a0*/  ISETP.GE.AND.EX P3, PT, R45, UR21, PT, P3 ;  /* 0x000000152d007c0c */ /* 0x000fe4000bf66330 */
[----:B------:R-:W-:Y:S02]  /*10b0*/  @!P1 IADD3 R7, PT, PT, R7, R27, RZ ;  /* 0x0000001b07079210 */ /* 0x000fe40007ffe0ff */
[----:B----4-:R-:W-:Y:S02]  /*10c0*/  @!P4 IADD3 R18, P6, PT, R21, R18, RZ ;  /* 0x000000121512c210 */ /* 0x010fe40007fde0ff */
[----:B------:R-:W-:Y:S02]  /*10d0*/  @!P1 SHF.L.U32 R9, R6, 0x2, RZ ;  /* 0x0000000206099819 */ /* 0x000fe400000006ff */
[----:B------:R-:W-:Y:S02]  /*10e0*/  @!P4 IADD3.X R19, PT, PT, R26, R19, RZ, P6, !PT ;  /* 0x000000131a13c210 */ /* 0x000fe400037fe4ff */
[----:B------:R-:W-:Y:S01]  /*10f0*/  @!P1 SHF.L.U64.HI R8, R6, 0x2, R7 ;  /* 0x0000000206089819 */ /* 0x000fe20000010207 */
[----:B0-----:R-:W-:Y:S01]  /*1100*/  @!P2 IMAD R16, R39, R36, RZ ;  /* 0x000000242710a224 */ /* 0x001fe200078e02ff */
[----:B--2---:R-:W-:Y:S01]  /*1110*/  @!P4 IADD3 R20, P6, PT, R21, R32, RZ ;  /* 0x000000201514c210 */ /* 0x004fe20007fde0ff */
[----:B------:R-:W0:Y:S01]  /*1120*/  @!P3 LDC.64 R14, c[0x0][0x3f8] ;  /* 0x0000fe00ff0ebb82 */ /* 0x000e220000000a00 */
[----:B------:R-:W-:-:S02]  /*1130*/  @!P2 MOV R6, R122 ;  /* 0x0000007a0006a202 */ /* 0x000fc40000000f00 */
[----:B------:R-:W-:Y:S02]  /*1140*/  @!P2 MOV R7, R121 ;  /* 0x000000790007a202 */ /* 0x000fe40000000f00 */
[----:B------:R-:W-:Y:S01]  /*1150*/  IADD3 R30, PT, PT, R118, 0xe0, RZ ;  /* 0x000000e0761e7810 */ /* 0x000fe20007ffe0ff */
[C---:B------:R-:W-:Y:S01]  /*1160*/  @!P2 IMAD R17, R31.reuse, R37, R16 ;  /* 0x000000251f11a224 */ /* 0x040fe200078e0210 */
[----:B------:R-:W-:Y:S01]  /*1170*/  @!P4 IADD3.X R21, PT, PT, R26, R33, RZ, P6, !PT ;  /* 0x000000211a15c210 */ /* 0x000fe200037fe4ff */
[----:B------:R-:W-:Y:S01]  /*1180*/  @!P2 IMAD.WIDE.U32 R6, R31, R36, R6 ;  /* 0x000000241f06a225 */ /* 0x000fe200078e0006 */
[----:B---3--:R-:W-:Y:S01]  /*1190*/  @!P1 IADD3 R26, P6, PT, R9, R34, RZ ;  /* 0x00000022091a9210 */ /* 0x008fe20007fde0ff */
[----:B------:R-:W2:Y:S01]  /*11a0*/  @!P2 LDC.64 R38, c[0x0][0x3a0] ;  /* 0x0000e800ff26ab82 */ /* 0x000ea20000000a00 */
[----:B------:R-:W-:Y:S02]  /*11b0*/  ISETP.GE.U32.AND P0, PT, R30, UR20, PT ;  /* 0x000000141e007c0c */ /* 0x000fe4000bf06070 */
[----:B------:R-:W-:-:S02]  /*11c0*/  SHF.R.S32.HI R41, RZ, 0x1f, R30 ;  /* 0x0000001fff297819 */ /* 0x000fc4000001141e */
[C---:B------:R-:W-:Y:S02]  /*11d0*/  @!P1 IADD3.X R27, PT, PT, R8.reuse, R35, RZ, P6, !PT ;  /* 0x00000023081b9210 */ /* 0x040fe400037fe4ff */
[----:B------:R-:W-:Y:S01]  /*11e0*/  ISETP.GE.AND.EX P0, PT, R41, UR21, PT, P0 ;  /* 0x0000001529007c0c */ /* 0x000fe2000bf06300 */
[----:B------:R-:W3:Y:S01]  /*11f0*/  @!P2 LDC.64 R34, c[0x0][0x398] ;  /* 0x0000e600ff22ab82 */ /* 0x000ee20000000a00 */
[----:B-1----:R-:W-:Y:S02]  /*1200*/  @!P1 IADD3 R28, P6, PT, R9, R28, RZ ;  /* 0x0000001c091c9210 */ /* 0x002fe40007fde0ff */
[----:B------:R-:W-:Y:S02]  /*1210*/  @!P2 IADD3 R7, PT, PT, R7, R17, RZ ;  /* 0x000000110707a210 */ /* 0x000fe40007ffe0ff */
[----:B------:R-:W-:Y:S02]  /*1220*/  @!P1 IADD3.X R29, PT, PT, R8, R29, RZ, P6, !PT ;  /* 0x0000001d081d9210 */ /* 0x000fe400037fe4ff */
[----:B------:R-:W-:-:S02]  /*1230*/  CS2R R8, SRZ ;  /* 0x0000000000087805 */ /* 0x000fc4000001ff00 */
[C---:B------:R-:W-:Y:S01]  /*1240*/  @!P2 SHF.L.U32 R25, R6.reuse, 0x2, RZ ;  /* 0x000000020619a819 */ /* 0x040fe200000006ff */
[----:B------:R-:W1:Y:S01]  /*1250*/  @!P3 LDC.64 R46, c[0x0][0x3a0] ;  /* 0x0000e800ff2ebb82 */ /* 0x000e620000000a00 */
[----:B------:R-:W-:Y:S02]  /*1260*/  @!P2 SHF.L.U64.HI R32, R6, 0x2, R7 ;  /* 0x000000020620a819 */ /* 0x000fe40000010207 */
[----:B------:R-:W-:Y:S01]  /*1270*/  CS2R R6, SRZ ;  /* 0x0000000000067805 */ /* 0x000fe2000001ff00 */
[----:B------:R-:W5:Y:S05]  /*1280*/  @!P5 LDG.E.64 R8, desc[UR26][R12.64] ;  /* 0x0000001a0c08d981 */ /* 0x000f6a000c1e1b00 */
[----:B------:R4:W5:Y:S01]  /*1290*/  @!P5 LDG.E.64 R6, desc[UR26][R10.64] ;  /* 0x0000001a0a06d981 */ /* 0x000962000c1e1b00 */
[----:B------:R-:W-:Y:S01]  /*12a0*/  ISETP.GE.U32.AND P5, PT, R118, UR20, PT ;  /* 0x0000001476007c0c */ /* 0x000fe2000bfa6070 */
[----:B------:R-:W1:Y:S03]  /*12b0*/  @!P0 LDC.64 R16, c[0x0][0x3f8] ;  /* 0x0000fe00ff108b82 */ /* 0x000e660000000a00 */
[----:B------:R-:W-:Y:S01]  /*12c0*/  ISETP.GE.AND.EX P5, PT, R113, UR21, PT, P5 ;  /* 0x0000001571007c0c */ /* 0x000fe2000bfa6350 */
[----:B0-----:R-:W-:-:S04]  /*12d0*/  @!P3 IMAD R22, R45, R14, RZ ;  /* 0x0000000e2d16b224 */ /* 0x001fc800078e02ff */
[----:B------:R-:W-:Y:S01]  /*12e0*/  @!P3 IMAD R31, R43, R15, R22 ;  /* 0x0000000f2b1fb224 */ /* 0x000fe200078e0216 */
[----:B--2---:R-:W-:Y:S01]  /*12f0*/  @!P2 IADD3 R22, P6, PT, R25, R38, RZ ;  /* 0x000000261916a210 */ /* 0x004fe20007fde0ff */
[----:B------:R-:W0:Y:S01]  /*1300*/  @!P3 LDC.64 R44, c[0x0][0x398] ;  /* 0x0000e600ff2cbb82 */ /* 0x000e220000000a00 */
[----:B----4-:R-:W-:Y:S02]  /*1310*/  @!P3 MOV R10, R122 ;  /* 0x0000007a000ab202 */ /* 0x010fe40000000f00 */
[----:B------:R-:W-:Y:S02]  /*1320*/  @!P3 MOV R11, R121 ;  /* 0x00000079000bb202 */ /* 0x000fe40000000f00 */
[----:B------:R-:W-:-:S03]  /*1330*/  @!P2 IADD3.X R23, PT, PT, R32, R39, RZ, P6, !PT ;  /* 0x000000272017a210 */ /* 0x000fc600037fe4ff */
[----:B------:R-:W2:Y:S01]  /*1340*/  @!P5 LDC.64 R38, c[0x0][0x3f8] ;  /* 0x0000fe00ff26db82 */ /* 0x000ea20000000a00 */
[----:B------:R-:W-:Y:S01]  /*1350*/  @!P3 IMAD.WIDE.U32 R14, R43, R14, R10 ;  /* 0x0000000e2b0eb225 */ /* 0x000fe200078e000a */
[----:B---3--:R-:W-:-:S04]  /*1360*/  @!P2 IADD3 R24, P6, PT, R25, R34, RZ ;  /* 0x000000221918a210 */ /* 0x008fc80007fde0ff */
[----:B------:R-:W-:Y:S01]  /*1370*/  @!P3 IADD3 R15, PT, PT, R15, R31, RZ ;  /* 0x0000001f0f0fb210 */ /* 0x000fe20007ffe0ff */
[----:B-1----:R-:W-:Y:S01]  /*1380*/  @!P0 IMAD R31, R41, R16, RZ ;  /* 0x00000010291f8224 */ /* 0x002fe200078e02ff */
[----:B------:R-:W-:Y:S01]  /*1390*/  CS2R R12, SRZ ;  /* 0x00000000000c7805 */ /* 0x000fe2000001ff00 */
[----:B------:R-:W1:Y:S01]  /*13a0*/  @!P0 LDC.64 R40, c[0x0][0x3a0] ;  /* 0x0000e800ff288b82 */ /* 0x000e620000000a00 */
[----:B------:R-:W-:Y:S02]  /*13b0*/  CS2R R10, SRZ ;  /* 0x00000000000a7805 */ /* 0x000fe4000001ff00 */
[----:B------:R-:W-:Y:S02]  /*13c0*/  @!P2 IADD3.X R25, PT, PT, R32, R35, RZ, P6, !PT ;  /* 0x000000232019a210 */ /* 0x000fe400037fe4ff */
[----:B------:R-:W-:Y:S01]  /*13d0*/  @!P0 MOV R32, R122 ;  /* 0x0000007a00208202 */ /* 0x000fe20000000f00 */
[----:B------:R-:W5:Y:S01]  /*13e0*/  @!P4 LDG.E.64 R12, desc[UR26][R20.64] ;  /* 0x0000001a140cc981 */ /* 0x000f62000c1e1b00 */
[----:B------:R-:W-:Y:S01]  /*13f0*/  @!P0 MOV R33, R121 ;  /* 0x0000007900218202 */ /* 0x000fe20000000f00 */
[----:B------:R-:W-:Y:S01]  /*1400*/  @!P0 IMAD R37, R30, R17, R31 ;  /* 0x000000111e258224 */ /* 0x000fe200078e021f */
[----:B------:R-:W3:Y:S01]  /*1410*/  @!P0 LDC.64 R42, c[0x0][0x398] ;  /* 0x0000e600ff2a8b82 */ /* 0x000ee20000000a00 */
[----:B------:R2:W5:Y:S01]  /*1420*/  @!P4 LDG.E.64 R10, desc[UR26][R18.64] ;  /* 0x0000001a120ac981 */ /* 0x000562000c1e1b00 */
[----:B------:R-:W-:Y:S01]  /*1430*/  ISETP.GE.U32.AND P4, PT, R114, UR20, PT ;  /* 0x0000001472007c0c */ /* 0x000fe2000bf86070 */
[----:B------:R-:W-:Y:S01]  /*1440*/  @!P0 IMAD.WIDE.U32 R32, R30, R16, R32 ;  /* 0x000000101e208225 */ /* 0x000fe200078e0020 */
[----:B------:R-:W-:-:S02]  /*1450*/  @!P3 SHF.L.U32 R35, R14, 0x2, RZ ;  /* 0x000000020e23b819 */ /* 0x000fc400000006ff */
[----:B------:R-:W-:Y:S02]  /*1460*/  CS2R R16, SRZ ;  /* 0x0000000000107805 */ /* 0x000fe4000001ff00 */
[----:B------:R-:W-:Y:S02]  /*1470*/  @!P3 SHF.L.U64.HI R34, R14, 0x2, R15 ;  /* 0x000000020e22b819 */ /* 0x000fe4000001020f */
[----:B------:R-:W-:Y:S02]  /*1480*/  CS2R R14, SRZ ;  /* 0x00000000000e7805 */ /* 0x000fe4000001ff00 */
[----:B------:R-:W-:Y:S01]  /*1490*/  ISETP.GE.AND.EX P4, PT, R111, UR21, PT, P4 ;  /* 0x000000156f007c0c */ /* 0x000fe2000bf86340 */
[----:B------:R-:W4:Y:S01]  /*14a0*/  @!P5 LDC.64 R30, c[0x0][0x3a0] ;  /* 0x0000e800ff1edb82 */ /* 0x000f220000000a00 */
[----:B--2---:R-:W-:Y:S01]  /*14b0*/  @!P5 IMAD R18, R113, R38, RZ ;  /* 0x000000267112d224 */ /* 0x004fe200078e02ff */
[----:B------:R-:W-:Y:S01]  /*14c0*/  @!P0 IADD3 R19, PT, PT, R33, R37, RZ ;  /* 0x0000002521138210 */ /* 0x000fe20007ffe0ff */
[----:B------:R-:W5:Y:S01]  /*14d0*/  @!P1 LDG.E.64 R14, desc[UR26][R26.64] ;  /* 0x0000001a1a0e9981 */ /* 0x000f62000c1e1b00 */
[C---:B0-----:R-:W-:Y:S01]  /*14e0*/  @!P3 IADD3 R44, P6, PT, R35.reuse, R44, RZ ;  /* 0x0000002c232cb210 */ /* 0x041fe20007fde0ff */
[----:B------:R-:W-:Y:S01]  /*14f0*/  @!P5 IMAD R21, R118, R39, R18 ;  /* 0x000000277615d224 */ /* 0x000fe200078e0212 */
[----:B------:R-:W-:Y:S01]  /*1500*/  @!P0 SHF.L.U64.HI R20, R32, 0x2, R19 ;  /* 0x0000000220148819 */ /* 0x000fe20000010213 */
[----:B------:R0:W5:Y:S01]  /*1510*/  @!P1 LDG.E.64 R16, desc[UR26][R28.64] ;  /* 0x0000001a1c109981 */ /* 0x000162000c1e1b00 */
[----:B------:R-:W-:-:S02]  /*1520*/  @!P3 IADD3 R36, P1, PT, R35, R46, RZ ;  /* 0x0000002e2324b210 */ /* 0x000fc40007f3e0ff */
[----:B------:R-:W-:Y:S02]  /*1530*/  @!P0 SHF.L.U32 R35, R32, 0x2, RZ ;  /* 0x0000000220238819 */ /* 0x000fe400000006ff */
[----:B------:R-:W2:Y:S01]  /*1540*/  @!P4 LDC.64 R48, c[0x0][0x3a0] ;  /* 0x0000e800ff30cb82 */ /* 0x000ea20000000a00 */
[----:B------:R-:W-:Y:S02]  /*1550*/  @!P5 MOV R18, R122 ;  /* 0x0000007a0012d202 */ /* 0x000fe40000000f00 */
[----:B------:R-:W-:Y:S02]  /*1560*/  @!P5 MOV R19, R121 ;  /* 0x000000790013d202 */ /* 0x000fe40000000f00 */
[----:B------:R-:W-:Y:S02]  /*1570*/  @!P3 IADD3.X R37, PT, PT, R34, R47, RZ, P1, !PT ;  /* 0x0000002f2225b210 */ /* 0x000fe40000ffe4ff */
[----:B-1----:R-:W-:Y:S01]  /*1580*/  @!P0 IADD3 R32, P1, PT, R35, R40, RZ ;  /* 0x0000002823208210 */ /* 0x002fe20007f3e0ff */
[----:B------:R-:W-:Y:S01]  /*1590*/  @!P5 IMAD.WIDE.U32 R18, R118, R38, R18 ;  /* 0x000000267612d225 */ /* 0x000fe200078e0012 */
[----:B0-----:R-:W0:Y:S02]  /*15a0*/  @!P5 LDC.64 R28, c[0x0][0x398] ;  /* 0x0000e600ff1cdb82 */ /* 0x001e240000000a00 */
[----:B------:R-:W-:-:S02]  /*15b0*/  @!P0 IADD3.X R33, PT, PT, R20, R41, RZ, P1, !PT ;  /* 0x0000002914218210 */ /* 0x000fc40000ffe4ff */
[----:B------:R-:W-:-:S04]  /*15c0*/  ISETP.GE.U32.AND P1, PT, R112, UR20, PT ;  /* 0x0000001470007c0c */ /* 0x000fc8000bf26070 */
[----:B------:R-:W1:Y:S01]  /*15d0*/  @!P4 LDC.64 R38, c[0x0][0x3f8] ;  /* 0x0000fe00ff26cb82 */ /* 0x000e620000000a00 */
[----:B------:R-:W-:Y:S02]  /*15e0*/  ISETP.GE.AND.EX P1, PT, R109, UR21, PT, P1 ;  /* 0x000000156d007c0c */ /* 0x000fe4000bf26310 */
[----:B------:R-:W-:Y:S02]  /*15f0*/  @!P5 IADD3 R19, PT, PT, R19, R21, RZ ;  /* 0x000000151313d210 */ /* 0x000fe40007ffe0ff */
[----:B------:R-:W-:Y:S02]  /*1600*/  @!P3 IADD3.X R45, PT, PT, R34, R45, RZ, P6, !PT ;  /* 0x0000002d222db210 */ /* 0x000fe400037fe4ff */
[----:B---3--:R-:W-:Y:S02]  /*1610*/  @!P0 IADD3 R34, P6, PT, R35, R42, RZ ;  /* 0x0000002a23228210 */ /* 0x008fe40007fde0ff */
[C---:B------:R-:W-:Y:S02]  /*1620*/  @!P5 SHF.L.U32 R41, R18.reuse, 0x2, RZ ;  /* 0x000000021229d819 */ /* 0x040fe400000006ff */
[----:B------:R-:W-:-:S02]  /*1630*/  @!P5 SHF.L.U64.HI R42, R18, 0x2, R19 ;  /* 0x00000002122ad819 */ /* 0x000fc40000010213 */
[----:B------:R-:W-:Y:S01]  /*1640*/  CS2R R18, SRZ ;  /* 0x0000000000127805 */ /* 0x000fe2000001ff00 */
[----:B------:R-:W3:Y:S01]  /*1650*/  @!P1 LDC.64 R46, c[0x0][0x3f8] ;  /* 0x0000fe00ff2e9b82 */ /* 0x000ee20000000a00 */
[----:B------:R-:W-:Y:S02]  /*1660*/  @!P0 IADD3.X R35, PT, PT, R20, R43, RZ, P6, !PT ;  /* 0x0000002b14238210 */ /* 0x000fe400037fe4ff */
[----:B----4-:R-:W-:Y:S02]  /*1670*/  @!P5 IADD3 R26, P6, PT, R41, R30, RZ ;  /* 0x0000001e291ad210 */ /* 0x010fe40007fde0ff */
[----:B------:R4:W5:Y:S01]  /*1680*/  @!P2 LDG.E.64 R18, desc[UR26][R22.64] ;  /* 0x0000001a1612a981 */ /* 0x000962000c1e1b00 */
[----:B------:R-:W-:Y:S02]  /*1690*/  CS2R R20, SRZ ;  /* 0x0000000000147805 */ /* 0x000fe4000001ff00 */
[----:B------:R-:W-:Y:S01]  /*16a0*/  @!P5 IADD3.X R27, PT, PT, R42, R31, RZ, P6, !PT ;  /* 0x0000001f2a1bd210 */ /* 0x000fe200037fe4ff */
[----:B------:R-:W-:Y:S01]  /*16b0*/  UIMAD.WIDE UR6, UR17, 0x8, UR6 ;  /* 0x00000008110678a5 */ /* 0x000fe2000f8e0206 */
[----:B------:R-:W3:Y:S01]  /*16c0*/  @!P1 LDC.64 R54, c[0x0][0x398] ;  /* 0x0000e600ff369b82 */ /* 0x000ee20000000a00 */
[----:B-1----:R-:W-:Y:S01]  /*16d0*/  @!P4 IMAD R30, R111, R38, RZ ;  /* 0x000000266f1ec224 */ /* 0x002fe200078e02ff */
[----:B------:R1:W5:Y:S01]  /*16e0*/  @!P2 LDG.E.64 R20, desc[UR26][R24.64] ;  /* 0x0000001a1814a981 */ /* 0x000362000c1e1b00 */
[----:B----4-:R-:W-:-:S02]  /*16f0*/  @!P4 MOV R22, R122 ;  /* 0x0000007a0016c202 */ /* 0x010fc40000000f00 */
[----:B------:R-:W-:Y:S01]  /*1700*/  @!P4 MOV R23, R121 ;  /* 0x000000790017c202 */ /* 0x000fe20000000f00 */
[C---:B------:R-:W-:Y:S02]  /*1710*/  @!P4 IMAD R31, R114.reuse, R39, R30 ;  /* 0x00000027721fc224 */ /* 0x040fe400078e021e */
[----:B------:R-:W-:Y:S01]  /*1720*/  @!P4 IMAD.WIDE.U32 R38, R114, R38, R22 ;  /* 0x000000267226c225 */ /* 0x000fe200078e0016 */
[----:B0-----:R-:W-:Y:S02]  /*1730*/  @!P5 IADD3 R28, P6, PT, R41, R28, RZ ;  /* 0x0000001c291cd210 */ /* 0x001fe40007fde0ff */
[----:B-1----:R-:W-:Y:S01]  /*1740*/  CS2R R24, SRZ ;  /* 0x0000000000187805 */ /* 0x002fe2000001ff00 */
[----:B------:R-:W0:Y:S01]  /*1750*/  @!P4 LDC.64 R40, c[0x0][0x398] ;  /* 0x0000e600ff28cb82 */ /* 0x000e220000000a00 */
[----:B------:R-:W-:Y:S02]  /*1760*/  @!P4 IADD3 R39, PT, PT, R39, R31, RZ ;  /* 0x0000001f2727c210 */ /* 0x000fe40007ffe0ff */
[----:B------:R-:W-:-:S02]  /*1770*/  @!P4 SHF.L.U32 R43, R38, 0x2, RZ ;  /* 0x00000002262bc819 */ /* 0x000fc400000006ff */
[----:B------:R1:W5:Y:S01]  /*1780*/  @!P3 LDG.E.64 R24, desc[UR26][R44.64] ;  /* 0x0000001a2c18b981 */ /* 0x000362000c1e1b00 */
[----:B------:R-:W-:Y:S02]  /*1790*/  @!P5 IADD3.X R29, PT, PT, R42, R29, RZ, P6, !PT ;  /* 0x0000001d2a1dd210 */ /* 0x000fe400037fe4ff */
[----:B------:R-:W-:Y:S02]  /*17a0*/  @!P4 SHF.L.U64.HI R50, R38, 0x2, R39 ;  /* 0x000000022632c819 */ /* 0x000fe40000010227 */
[----:B--2---:R-:W-:Y:S01]  /*17b0*/  @!P4 IADD3 R38, P6, PT, R43, R48, RZ ;  /* 0x000000302b26c210 */ /* 0x004fe20007fde0ff */
[----:B---3--:R-:W-:Y:S01]  /*17c0*/  @!P1 IMAD R42, R109, R46, RZ ;  /* 0x0000002e6d2a9224 */ /* 0x008fe200078e02ff */
[----:B------:R-:W-:Y:S02]  /*17d0*/  MOV R48, UR6 ;  /* 0x0000000600307c02 */ /* 0x000fe40008000f00 */
[----:B------:R-:W-:Y:S02]  /*17e0*/  @!P4 IADD3.X R39, PT, PT, R50, R49, RZ, P6, !PT ;  /* 0x000000313227c210 */ /* 0x000fe400037fe4ff */
[----:B-1----:R-:W-:-:S02]  /*17f0*/  @!P1 MOV R44, R122 ;  /* 0x0000007a002c9202 */ /* 0x002fc40000000f00 */
[----:B------:R-:W-:Y:S02]  /*1800*/  @!P1 MOV R45, R121 ;  /* 0x00000079002d9202 */ /* 0x000fe40000000f00 */
[----:B------:R-:W-:Y:S01]  /*1810*/  MOV R49, UR7 ;  /* 0x0000000700317c02 */ /* 0x000fe20008000f00 */
[C---:B------:R-:W-:Y:S02]  /*1820*/  @!P1 IMAD R51, R112.reuse, R47, R42 ;  /* 0x0000002f70339224 */ /* 0x040fe400078e022a */
[----:B------:R-:W-:Y:S02]  /*1830*/  @!P1 IMAD.WIDE.U32 R44, R112, R46, R44 ;  /* 0x0000002e702c9225 */ /* 0x000fe400078e002c */
[----:B------:R-:W2:Y:S01]  /*1840*/  LDG.E.64 R46, desc[UR26][R48.64] ;  /* 0x0000001a302e7981 */ /* 0x000ea2000c1e1b00 */
[----:B------:R-:W-:-:S04]  /*1850*/  ISETP.GE.U32.AND P2, PT, R110, UR20, PT ;  /* 0x000000146e007c0c */ /* 0x000fc8000bf46070 */
[----:B------:R-:W-:Y:S02]  /*1860*/  ISETP.GE.AND.EX P2, PT, R107, UR21, PT, P2 ;  /* 0x000000156b007c0c */ /* 0x000fe4000bf46320 */
[----:B------:R-:W-:Y:S02]  /*1870*/  CS2R R22, SRZ ;  /* 0x0000000000167805 */ /* 0x000fe4000001ff00 */
[----:B0-----:R-:W-:Y:S02]  /*1880*/  @!P4 IADD3 R40, P6, PT, R43, R40, RZ ;  /* 0x000000282b28c210 */ /* 0x001fe40007fde0ff */
[----:B------:R-:W0:Y:S02]  /*1890*/  @!P1 LDC.64 R42, c[0x0][0x3a0] ;  /* 0x0000e800ff2a9b82 */ /* 0x000e240000000a00 */
[----:B------:R1:W5:Y:S01]  /*18a0*/  @!P3 LDG.E.64 R22, desc[UR26][R36.64] ;  /* 0x0000001a2416b981 */ /* 0x000362000c1e1b00 */
[----:B------:R-:W-:-:S05]  /*18b0*/  ISETP.GE.U32.AND P3, PT, R108, UR20, PT ;  /* 0x000000146c007c0c */ /* 0x000fca000bf66070 */
[----:B------:R-:W3:Y:S01]  /*18c0*/  @!P2 LDC.64 R30, c[0x0][0x3f8] ;  /* 0x0000fe00ff1eab82 */ /* 0x000ee20000000a00 */
[----:B------:R-:W-:Y:S02]  /*18d0*/  ISETP.GE.AND.EX P3, PT, R105, UR21, PT, P3 ;  /* 0x0000001569007c0c */ /* 0x000fe4000bf66330 */
[----:B------:R-:W-:Y:S02]  /*18e0*/  CS2R R102, SRZ ;  /* 0x0000000000667805 */ /* 0x000fe4000001ff00 */
[----:B------:R-:W-:Y:S02]  /*18f0*/  CS2R R100, SRZ ;  /* 0x0000000000647805 */ /* 0x000fe4000001ff00 */
[----:B------:R-:W-:Y:S02]  /*1900*/  @!P1 IADD3 R51, PT, PT, R45, R51, RZ ;  /* 0x000000332d339210 */ /* 0x000fe40007ffe0ff */
[C---:B------:R-:W-:Y:S01]  /*1910*/  @!P1 SHF.L.U32 R45, R44.reuse, 0x2, RZ ;  /* 0x000000022c2d9819 */ /* 0x040fe200000006ff */
[----:B------:R4:W5:Y:S01]  /*1920*/  @!P5 LDG.E.64 R102, desc[UR26][R26.64] ;  /* 0x0000001a1a66d981 */ /* 0x000962000c1e1b00 */
[----:B------:R-:W-:Y:S01]  /*1930*/  @!P1 SHF.L.U64.HI R44, R44, 0x2, R51 ;  /* 0x000000022c2c9819 */ /* 0x000fe20000010233 */
[----:B------:R-:W3:Y:S02]  /*1940*/  @!P2 LDC.64 R56, c[0x0][0x3a0] ;  /* 0x0000e800ff38ab82 */ /* 0x000ee40000000a00 */
[----:B------:R3:W5:Y:S01]  /*1950*/  @!P5 LDG.E.64 R100, desc[UR26][R28.64] ;  /* 0x0000001a1c64d981 */ /* 0x000762000c1e1b00 */
[----:B------:R-:W-:-:S02]  /*1960*/  @!P4 IADD3.X R41, PT, PT, R50, R41, RZ, P6, !PT ;  /* 0x000000293229c210 */ /* 0x000fc400037fe4ff */
[----:B0-----:R-:W-:-:S03]  /*1970*/  @!P1 IADD3 R42, P5, PT, R45, R42, RZ ;  /* 0x0000002a2d2a9210 */ /* 0x001fc60007fbe0ff */
[----:B-1----:R-:W0:Y:S01]  /*1980*/  @!P3 LDC.64 R36, c[0x0][0x3f8] ;  /* 0x0000fe00ff24bb82 */ /* 0x002e220000000a00 */
[----:B----4-:R-:W-:Y:S02]  /*1990*/  @!P2 MOV R26, R122 ;  /* 0x0000007a001aa202 */ /* 0x010fe40000000f00 */
[----:B------:R-:W-:Y:S01]  /*19a0*/  @!P2 MOV R27, R121 ;  /* 0x00000079001ba202 */ /* 0x000fe20000000f00 */
[----:B---3--:R-:W-:Y:S01]  /*19b0*/  @!P2 IMAD R50, R107, R30, RZ ;  /* 0x0000001e6b32a224 */ /* 0x008fe200078e02ff */
[----:B------:R-:W-:-:S03]  /*19c0*/  @!P1 IADD3.X R43, PT, PT, R44, R43, RZ, P5, !PT ;  /* 0x0000002b2c2b9210 */ /* 0x000fc60002ffe4ff */
[----:B------:R-:W1:Y:S01]  /*19d0*/  @!P2 LDC.64 R58, c[0x0][0x398] ;  /* 0x0000e600ff3aab82 */ /* 0x000e620000000a00 */
[----:B------:R-:W-:Y:S01]  /*19e0*/  ISETP.NE.AND P5, PT, RZ, UR30, PT ;  /* 0x0000001eff007c0c */ /* 0x000fe2000bfa5270 */
[C---:B------:R-:W-:Y:S02]  /*19f0*/  @!P2 IMAD R53, R110.reuse, R31, R50 ;  /* 0x0000001f6e35a224 */ /* 0x040fe400078e0232 */
[----:B------:R-:W-:Y:S01]  /*1a00*/  @!P2 IMAD.WIDE.U32 R30, R110, R30, R26 ;  /* 0x0000001e6e1ea225 */ /* 0x000fe200078e001a */
[----:B------:R-:W-:-:S03]  /*1a10*/  @!P1 IADD3 R54, P6, PT, R45, R54, RZ ;  /* 0x000000362d369210 */ /* 0x000fc60007fde0ff */
[----:B------:R-:W3:Y:S01]  /*1a20*/  @!P3 LDC.64 R48, c[0x0][0x3a0] ;  /* 0x0000e800ff30bb82 */ /* 0x000ee20000000a00 */
[----:B------:R-:W-:Y:S02]  /*1a30*/  @!P2 IADD3 R45, PT, PT, R31, R53, RZ ;  /* 0x000000351f2da210 */ /* 0x000fe40007ffe0ff */
[----:B------:R-:W-:Y:S02]  /*1a40*/  @!P2 SHF.L.U32 R31, R30, 0x2, RZ ;  /* 0x000000021e1fa819 */ /* 0x000fe400000006ff */
[----:B------:R-:W-:Y:S02]  /*1a50*/  @!P1 IADD3.X R55, PT, PT, R44, R55, RZ, P6, !PT ;  /* 0x000000372c379210 */ /* 0x000fe400037fe4ff */
[----:B------:R-:W-:Y:S01]  /*1a60*/  @!P2 SHF.L.U64.HI R30, R30, 0x2, R45 ;  /* 0x000000021e1ea819 */ /* 0x000fe2000001022d */
[----:B------:R-:W4:Y:S01]  /*1a70*/  @P5 LDC.64 R52, c[0x0][0x3b0] ;  /* 0x0000ec00ff345b82 */ /* 0x000f220000000a00 */
[----:B0-----:R-:W-:-:S07]  /*1a80*/  @!P3 IMAD R26, R105, R36, RZ ;  /* 0x00000024691ab224 */ /* 0x001fce00078e02ff */
[----:B------:R-:W0:Y:S01]  /*1a90*/  LDC.64 R44, c[0x0][0x3a8] ;  /* 0x0000ea00ff2c7b82 */ /* 0x000e220000000a00 */
[----:B------:R-:W-:Y:S01]  /*1aa0*/  @!P3 IMAD R29, R108, R37, R26 ;  /* 0x000000256c1db224 */ /* 0x000fe200078e021a */
[----:B------:R-:W-:-:S06]  /*1ab0*/  @!P2 IADD3 R56, P6, PT, R31, R56, RZ ;  /* 0x000000381f38a210 */ /* 0x000fcc0007fde0ff */
[----:B------:R-:W4:Y:S01]  /*1ac0*/  @!P3 LDC.64 R50, c[0x0][0x398] ;  /* 0x0000e600ff32bb82 */ /* 0x000f220000000a00 */
[----:B------:R-:W-:Y:S02]  /*1ad0*/  @!P3 MOV R26, R122 ;  /* 0x0000007a001ab202 */ /* 0x000fe40000000f00 */
[----:B------:R-:W-:Y:S02]  /*1ae0*/  @!P3 MOV R27, R121 ;  /* 0x00000079001bb202 */ /* 0x000fe40000000f00 */
[----:B------:R-:W-:Y:S02]  /*1af0*/  @!P2 IADD3.X R57, PT, PT, R30, R57, RZ, P6, !PT ;  /* 0x000000391e39a210 */ /* 0x000fe400037fe4ff */
[----:B-1----:R-:W-:Y:S01]  /*1b00*/  @!P2 IADD3 R58, P6, PT, R31, R58, RZ ;  /* 0x0000003a1f3aa210 */ /* 0x002fe20007fde0ff */
[----:B------:R-:W-:-:S04]  /*1b10*/  @!P3 IMAD.WIDE.U32 R36, R108, R36, R26 ;  /* 0x000000246c24b225 */ /* 0x000fc800078e001a */
[----:B------:R-:W-:Y:S01]  /*1b20*/  IMAD R31, R0, 0x1a, RZ ;  /* 0x0000001a001f7824 */ /* 0x000fe200078e02ff */
[----:B------:R-:W-:Y:S02]  /*1b30*/  @!P3 IADD3 R29, PT, PT, R37, R29, RZ ;  /* 0x0000001d251db210 */ /* 0x000fe40007ffe0ff */
[----:B------:R-:W-:Y:S02]  /*1b40*/  @!P3 SHF.L.U32 R27, R36, 0x2, RZ ;  /* 0x00000002241bb819 */ /* 0x000fe400000006ff */
[----:B------:R-:W-:Y:S02]  /*1b50*/  IADD3 R31, PT, PT, R31, R104, RZ ;  /* 0x000000681f1f7210 */ /* 0x000fe40007ffe0ff */
[----:B------:R-:W-:Y:S02]  /*1b60*/  @!P2 IADD3.X R59, PT, PT, R30, R59, RZ, P6, !PT ;  /* 0x0000003b1e3ba210 */ /* 0x000fe400037fe4ff */
[----:B------:R-:W-:Y:S02]  /*1b70*/  @!P3 SHF.L.U64.HI R36, R36, 0x2, R29 ;  /* 0x000000022424b819 */ /* 0x000fe4000001021d */
[----:B---3--:R-:W-:Y:S01]  /*1b80*/  @!P3 IADD3 R48, P6, PT, R27, R48, RZ ;  /* 0x000000301b30b210 */ /* 0x008fe20007fde0ff */
[----:B0-----:R-:W-:Y:S01]  /*1b90*/  IMAD.WIDE R44, R31, 0x4, R44 ;  /* 0x000000041f2c7825 */ /* 0x001fe200078e022c */
[----:B------:R-:W-:-:S02]  /*1ba0*/  CS2R R28, SRZ ;  /* 0x00000000001c7805 */ /* 0x000fc4000001ff00 */
[----:B------:R-:W-:Y:S02]  /*1bb0*/  CS2R R98, SRZ ;  /* 0x0000000000627805 */ /* 0x000fe4000001ff00 */
[----:B------:R-:W-:Y:S01]  /*1bc0*/  CS2R R96, SRZ ;  /* 0x0000000000607805 */ /* 0x000fe2000001ff00 */
[----:B----4-:R-:W-:Y:S01]  /*1bd0*/  @P5 IMAD.WIDE R52, R31, 0x4, R52 ;  /* 0x000000041f345825 */ /* 0x010fe200078e0234 */
[----:B------:R-:W-:Y:S02]  /*1be0*/  CS2R R30, SRZ ;  /* 0x00000000001e7805 */ /* 0x000fe4000001ff00 */
[----:B------:R-:W-:Y:S01]  /*1bf0*/  @!P3 IADD3.X R49, PT, PT, R36, R49, RZ, P6, !PT ;  /* 0x000000312431b210 */ /* 0x000fe200037fe4ff */
[----:B------:R0:W5:Y:S01]  /*1c00*/  @!P0 LDG.E.64 R28, desc[UR26][R34.64] ;  /* 0x0000001a221c8981 */ /* 0x000162000c1e1b00 */
[----:B------:R-:W-:-:S03]  /*1c10*/  @!P3 IADD3 R50, P6, PT, R27, R50, RZ ;  /* 0x000000321b32b210 */ /* 0x000fc60007fde0ff */
[----:B------:R1:W5:Y:S01]  /*1c20*/  @!P4 LDG.E.64 R98, desc[UR26][R38.64] ;  /* 0x0000001a2662c981 */ /* 0x000362000c1e1b00 */
[----:B------:R-:W-:Y:S02]  /*1c30*/  @!P3 IADD3.X R51, PT, PT, R36, R51, RZ, P6, !PT ;  /* 0x000000332433b210 */ /* 0x000fe400037fe4ff */
[----:B------:R-:W-:Y:S01]  /*1c40*/  CS2R R36, SRZ ;  /* 0x0000000000247805 */ /* 0x000fe2000001ff00 */
[----:B------:R3:W5:Y:S01]  /*1c50*/  @!P4 LDG.E.64 R96, desc[UR26][R40.64] ;  /* 0x0000001a2860c981 */ /* 0x000762000c1e1b00 */
[----:B0-----:R-:W-:-:S03]  /*1c60*/  CS2R R34, SRZ ;  /* 0x0000000000227805 */ /* 0x001fc6000001ff00 */
[----:B------:R0:W5:Y:S01]  /*1c70*/  @!P1 LDG.E.64 R30, desc[UR26][R42.64] ;  /* 0x0000001a2a1e9981 */ /* 0x000162000c1e1b00 */
[----:B-1----:R-:W-:-:S03]  /*1c80*/  CS2R R38, SRZ ;  /* 0x0000000000267805 */ /* 0x002fc6000001ff00 */
[----:B------:R-:W5:Y:S01]  /*1c90*/  @!P2 LDG.E.64 R34, desc[UR26][R56.64] ;  /* 0x0000001a3822a981 */ /* 0x000f62000c1e1b00 */
[----:B---3--:R-:W-:-:S03]  /*1ca0*/  CS2R R40, SRZ ;  /* 0x0000000000287805 */ /* 0x008fc6000001ff00 */
[----:B------:R-:W5:Y:S01]  /*1cb0*/  @!P2 LDG.E.64 R36, desc[UR26][R58.64] ;  /* 0x0000001a3a24a981 */ /* 0x000f62000c1e1b00 */
[----:B0-----:R-:W-:-:S03]  /*1cc0*/  CS2R R42, SRZ ;  /* 0x00000000002a7805 */ /* 0x001fc6000001ff00 */
[----:B------:R-:W5:Y:S04]  /*1cd0*/  @!P3 LDG.E.64 R38, desc[UR26][R48.64] ;  /* 0x0000001a3026b981 */ /* 0x000f68000c1e1b00 */
[----:B------:R-:W5:Y:S04]  /*1ce0*/  @!P3 LDG.E.64 R40, desc[UR26][R50.64] ;  /* 0x0000001a3228b981 */ /* 0x000f68000c1e1b00 */
[----:B------:R-:W5:Y:S04]  /*1cf0*/  @P5 LDG.E.64 R42, desc[UR26][R52.64] ;  /* 0x0000001a342a5981 */ /* 0x000f68000c1e1b00 */
[----:B------:R-:W5:Y:S01]  /*1d00*/  LDG.E.64 R44, desc[UR26][R44.64] ;  /* 0x0000001a2c2c7981 */ /* 0x000f62000c1e1b00 */
[----:B------:R-:W-:-:S06]  /*1d10*/  CS2R R26, SRZ ;  /* 0x00000000001a7805 */ /* 0x000fcc000001ff00 */
[----:B------:R0:W5:Y:S02]  /*1d20*/  @!P0 LDG.E.64 R26, desc[UR26][R32.64] ;  /* 0x0000001a201a8981 */ /* 0x000164000c1e1b00 */
[----:B0-----:R-:W-:-:S06]  /*1d30*/  CS2R R32, SRZ ;  /* 0x0000000000207805 */ /* 0x001fcc000001ff00 */
[----:B------:R0:W5:Y:S01]  /*1d40*/  @!P1 LDG.E.64 R32, desc[UR26][R54.64] ;  /* 0x0000001a36209981 */ /* 0x000162000c1e1b00 */
        /* <DEDUP_REMOVED lines=14> */
[----:B-----5:R-:W-:Y:S01]  /*1e30*/  FADD.FTZ R47, R102, -UR36 ;  /* 0x80000024662f7e21 */ /* 0x020fe20008010000 */
[-C--:B------:R-:W-:Y:S01]  /*1e40*/  FMUL.FTZ R48, R100, R44.reuse ;  /* 0x0000002c64307220 */ /* 0x080fe20000410000 */
[----:B------:R-:W-:Y:S01]  /*1e50*/  FADD.FTZ R46, R103, -UR36 ;  /* 0x80000024672e7e21 */ /* 0x000fe20008010000 */
[----:B------:R-:W-:Y:S01]  /*1e60*/  FMUL.FTZ R49, R101, R45 ;  /* 0x0000002d65317220 */ /* 0x000fe20000410000 */
[----:B------:R-:W-:Y:S01]  /*1e70*/  FMUL.FTZ R47, R47, UR37 ;  /* 0x000000252f2f7c20 */ /* 0x000fe20008410000 */
[----:B------:R-:W-:Y:S01]  /*1e80*/  FADD.FTZ R50, RZ, R48 ;  /* 0x00000030ff327221 */ /* 0x000fe20000010000 */
[----:B------:R-:W-:Y:S01]  /*1e90*/  FMUL.FTZ R46, R46, UR37 ;  /* 0x000000252e2e7c20 */ /* 0x000fe20008410000 */
[----:B------:R-:W-:Y:S01]  /*1ea0*/  FMUL.FTZ R53, R96, R44 ;  /* 0x0000002c60357220 */ /* 0x000fe20000410000 */
[----:B------:R-:W-:Y:S01]  /*1eb0*/  FFMA.FTZ R51, R47, R48, RZ ;  /* 0x000000302f337223 */ /* 0x000fe200000100ff */
[----:B------:R-:W-:Y:S01]  /*1ec0*/  FADD.FTZ R48, R98, -UR36 ;  /* 0x8000002462307e21 */ /* 0x000fe20008010000 */
[----:B------:R-:W-:Y:S01]  /*1ed0*/  FADD.FTZ R50, R49, R50 ;  /* 0x0000003231327221 */ /* 0x000fe20000010000 */
[----:B------:R-:W-:Y:S01]  /*1ee0*/  FFMA.FTZ R47, R100, R47, RZ ;  /* 0x0000002f642f7223 */ /* 0x000fe200000100ff */
[----:B------:R-:W-:Y:S01]  /*1ef0*/  FFMA.FTZ R51, R46, R49, R51 ;  /* 0x000000312e337223 */ /* 0x000fe20000010033 */
[----:B------:R-:W-:Y:S01]  /*1f00*/  FMUL.FTZ R48, R48, UR37 ;  /* 0x0000002530307c20 */ /* 0x000fe20008410000 */
[----:B------:R-:W-:Y:S01]  /*1f10*/  FADD.FTZ R49, R99, -UR36 ;  /* 0x8000002463317e21 */ /* 0x000fe20008010000 */
[----:B------:R-:W-:Y:S01]  /*1f20*/  FMUL.FTZ R55, R97, R45 ;  /* 0x0000002d61377220 */ /* 0x000fe20000410000 */
[----:B------:R-:W-:Y:S01]  /*1f30*/  FADD.FTZ R50, R50, R53 ;  /* 0x0000003532327221 */ /* 0x000fe20000010000 */
[----:B------:R-:W-:Y:S01]  /*1f40*/  FFMA.FTZ R47, R96, R48, R47 ;  /* 0x00000030602f7223 */ /* 0x000fe2000001002f */
[----:B------:R-:W-:Y:S01]  /*1f50*/  FFMA.FTZ R51, R48, R53, R51 ;  /* 0x0000003530337223 */ /* 0x000fe20000010033 */
[----:B------:R-:W-:Y:S01]  /*1f60*/  FADD.FTZ R48, R94, -UR36 ;  /* 0x800000245e307e21 */ /* 0x000fe20008010000 */
[----:B------:R-:W-:Y:S01]  /*1f70*/  FMUL.FTZ R52, R49, UR37 ;  /* 0x0000002531347c20 */ /* 0x000fe20008410000 */
[----:B------:R-:W-:Y:S01]  /*1f80*/  FADD.FTZ R50, R55, R50 ;  /* 0x0000003237327221 */ /* 0x000fe20000010000 */
[----:B------:R-:W-:Y:S01]  /*1f90*/  FMUL.FTZ R53, R92, R44 ;  /* 0x0000002c5c357220 */ /* 0x000fe20000410000 */
[----:B------:R-:W-:Y:S01]  /*1fa0*/  FFMA.FTZ R46, R101, R46, RZ ;  /* 0x0000002e652e7223 */ /* 0x000fe200000100ff */
[----:B------:R-:W-:Y:S01]  /*1fb0*/  FMUL.FTZ R48, R48, UR37 ;  /* 0x0000002530307c20 */ /* 0x000fe20008410000 */
[----:B------:R-:W-:Y:S01]  /*1fc0*/  FFMA.FTZ R51, R52, R55, R51 ;  /* 0x0000003734337223 */ /* 0x000fe20000010033 */
[----:B------:R-:W-:Y:S01]  /*1fd0*/  FADD.FTZ R49, R95, -UR36 ;  /* 0x800000245f317e21 */ /* 0x000fe20008010000 */
[----:B------:R-:W-:Y:S01]  /*1fe0*/  FADD.FTZ R55, R50, R53 ;  /* 0x0000003532377221 */ /* 0x000fe20000010000 */
[----:B------:R-:W-:Y:S01]  /*1ff0*/  FFMA.FTZ R46, R97, R52, R46 ;  /* 0x00000034612e7223 */ /* 0x000fe2000001002e */
[----:B------:R-:W-:Y:S01]  /*2000*/  FFMA.FTZ R47, R92, R48, R47 ;  /* 0x000000305c2f7223 */ /* 0x000fe2000001002f */
[----:B------:R-:W-:Y:S01]  /*2010*/  FADD.FTZ R50, R90, -UR36 ;  /* 0x800000245a327e21 */ /* 0x000fe20008010000 */
[----:B------:R-:W-:Y:S01]  /*2020*/  FMUL.FTZ R52, R93, R45 ;  /* 0x0000002d5d347220 */ /* 0x000fe20000410000 */
[----:B------:R-:W-:Y:S01]  /*2030*/  FMUL.FTZ R49, R49, UR37 ;  /* 0x0000002531317c20 */ /* 0x000fe20008410000 */
[----:B------:R-:W-:Y:S01]  /*2040*/  FFMA.FTZ R48, R48, R53, R51 ;  /* 0x0000003530307223 */ /* 0x000fe20000010033 */
[----:B------:R-:W-:Y:S01]  /*2050*/  FMUL.FTZ R51, R50, UR37 ;  /* 0x0000002532337c20 */ /* 0x000fe20008410000 */
[----:B------:R-:W-:Y:S01]  /*2060*/  FADD.FTZ R55, R52, R55 ;  /* 0x0000003734377221 */ /* 0x000fe20000010000 */
[----:B------:R-:W-:Y:S01]  /*2070*/  FMUL.FTZ R50, R88, R44 ;  /* 0x0000002c58327220 */ /* 0x000fe20000410000 */
[----:B------:R-:W-:Y:S01]  /*2080*/  FFMA.FTZ R48, R49, R52, R48 ;  /* 0x0000003431307223 */ /* 0x000fe20000010030 */
[----:B------:R-:W-:Y:S01]  /*2090*/  FFMA.FTZ R46, R93, R49, R46 ;  /* 0x000000315d2e7223 */ /* 0x000fe2000001002e */
[----:B------:R-:W-:Y:S01]  /*20a0*/  FADD.FTZ R49, R91, -UR36 ;  /* 0x800000245b317e21 */ /* 0x000fe20008010000 */
[----:B------:R-:W-:Y:S01]  /*20b0*/  FADD.FTZ R55, R55, R50 ;  /* 0x0000003237377221 */ /* 0x000fe20000010000 */
[----:B------:R-:W-:Y:S01]  /*20c0*/  FFMA.FTZ R48, R51, R50, R48 ;  /* 0x0000003233307223 */ /* 0x000fe20000010030 */
[----:B------:R-:W-:Y:S01]  /*20d0*/  FADD.FTZ R50, R86, -UR36 ;  /* 0x8000002456327e21 */ /* 0x000fe20008010000 */
[----:B------:R-:W-:Y:S01]  /*20e0*/  FMUL.FTZ R52, R89, R45 ;  /* 0x0000002d59347220 */ /* 0x000fe20000410000 */
[----:B------:R-:W-:Y:S01]  /*20f0*/  FMUL.FTZ R49, R49, UR37 ;  /* 0x0000002531317c20 */ /* 0x000fe20008410000 */
[----:B------:R-:W-:Y:S01]  /*2100*/  FFMA.FTZ R47, R88, R51, R47 ;  /* 0x00000033582f7223 */ /* 0x000fe2000001002f */
[----:B------:R-:W-:Y:S01]  /*2110*/  FMUL.FTZ R51, R50, UR37 ;  /* 0x0000002532337c20 */ /* 0x000fe20008410000 */
[----:B------:R-:W-:Y:S01]  /*2120*/  FADD.FTZ R55, R52, R55 ;  /* 0x0000003734377221 */ /* 0x000fe20000010000 */
[----:B------:R-:W-:Y:S01]  /*2130*/  FFMA.FTZ R48, R49, R52, R48 ;  /* 0x0000003431307223 */ /* 0x000fe20000010030 */
[----:B------:R-:W-:Y:S01]  /*2140*/  FMUL.FTZ R50, R84, R44 ;  /* 0x0000002c54327220 */ /* 0x000fe20000410000 */
[----:B------:R-:W-:Y:S01]  /*2150*/  FFMA.FTZ R46, R89, R49, R46 ;  /* 0x00000031592e7223 */ /* 0x000fe2000001002e */
[----:B------:R-:W-:Y:S01]  /*2160*/  FADD.FTZ R49, R87, -UR36 ;  /* 0x8000002457317e21 */ /* 0x000fe20008010000 */
[----:B------:R-:W-:Y:S01]  /*2170*/  FMUL.FTZ R52, R85, R45 ;  /* 0x0000002d55347220 */ /* 0x000fe20000410000 */
[----:B------:R-:W-:Y:S01]  /*2180*/  FADD.FTZ R55, R55, R50 ;  /* 0x0000003237377221 */ /* 0x000fe20000010000 */
[----:B------:R-:W-:Y:S01]  /*2190*/  FFMA.FTZ R48, R51, R50, R48 ;  /* 0x0000003233307223 */ /* 0x000fe20000010030 */
[----:B------:R-:W-:Y:S01]  /*21a0*/  FADD.FTZ R50, R82, -UR36 ;  /* 0x8000002452327e21 */ /* 0x000fe20008010000 */
[----:B------:R-:W-:Y:S01]  /*21b0*/  FMUL.FTZ R49, R49, UR37 ;  /* 0x0000002531317c20 */ /* 0x000fe20008410000 */
[----:B------:R-:W-:Y:S01]  /*21c0*/  FFMA.FTZ R47, R84, R51, R47 ;  /* 0x00000033542f7223 */ /* 0x000fe2000001002f */
[----:B------:R-:W-:Y:S01]  /*21d0*/  FADD.FTZ R55, R52, R55 ;  /* 0x0000003734377221 */ /* 0x000fe20000010000 */
[----:B------:R-:W-:Y:S01]  /*21e0*/  FMUL.FTZ R51, R50, UR37 ;  /* 0x0000002532337c20 */ /* 0x000fe20008410000 */
        /* <DEDUP_REMOVED lines=61> */
[----:B------:R-:W-:Y:S01]  /*25c0*/  FFMA.FTZ R48, R49, R52, R48 ;  /* 0x0000003431307223 */ /* 0x000fe20000010030 */
[C---:B------:R-:W-:Y:S01]  /*25d0*/  FMUL.FTZ R50, R20.reuse, R44 ;  /* 0x0000002c14327220 */ /* 0x040fe20000410000 */
[----:B------:R-:W-:Y:S01]  /*25e0*/  FADD.FTZ R49, R19, -UR36 ;  /* 0x8000002413317e21 */ /* 0x000fe20008010000 */
[----:B------:R-:W-:Y:S01]  /*25f0*/  FMUL.FTZ R52, R21, R45 ;  /* 0x0000002d15347220 */ /* 0x000fe20000410000 */
[----:B------:R-:W-:Y:S01]  /*2600*/  FFMA.FTZ R47, R20, R51, R47 ;  /* 0x00000033142f7223 */ /* 0x000fe2000001002f */
[----:B------:R-:W-:Y:S01]  /*2610*/  FADD.FTZ R55, R55, R50 ;  /* 0x0000003237377221 */ /* 0x000fe20000010000 */
[----:B------:R-:W-:Y:S01]  /*2620*/  FFMA.FTZ R48, R51, R50, R48 ;  /* 0x0000003233307223 */ /* 0x000fe20000010030 */
[----:B------:R-:W-:Y:S01]  /*2630*/  FMUL.FTZ R49, R49, UR37 ;  /* 0x0000002531317c20 */ /* 0x000fe20008410000 */
[----:B------:R-:W-:Y:S01]  /*2640*/  FADD.FTZ R50, R22, -UR36 ;  /* 0x8000002416327e21 */ /* 0x000fe20008010000 */
[----:B------:R-:W-:Y:S01]  /*2650*/  FADD.FTZ R55, R52, R55 ;  /* 0x0000003734377221 */ /* 0x000fe20000010000 */
[----:B------:R-:W-:Y:S01]  /*2660*/  FMUL.FTZ R54, R36, R44 ;  /* 0x0000002c24367220 */ /* 0x000fe20000410000 */
[----:B------:R-:W-:Y:S01]  /*2670*/  FFMA.FTZ R46, R21, R49, R46 ;  /* 0x00000031152e7223 */ /* 0x000fe2000001002e */
[----:B------:R-:W-:Y:S01]  /*2680*/  FFMA.FTZ R48, R49, R52, R48 ;  /* 0x0000003431307223 */ /* 0x000fe20000010030 */
[----:B------:R-:W-:Y:S01]  /*2690*/  FMUL.FTZ R51, R50, UR37 ;  /* 0x0000002532337c20 */ /* 0x000fe20008410000 */
[----:B------:R-:W-:Y:S01]  /*26a0*/  FADD.FTZ R49, R23, -UR36 ;  /* 0x8000002417317e21 */ /* 0x000fe20008010000 */
[C---:B------:R-:W-:Y:S01]  /*26b0*/  FMUL.FTZ R50, R24.reuse, R44 ;  /* 0x0000002c18327220 */ /* 0x040fe20000410000 */
[----:B------:R-:W-:Y:S01]  /*26c0*/  FMUL.FTZ R52, R25, R45 ;  /* 0x0000002d19347220 */ /* 0x000fe20000410000 */
[----:B------:R-:W-:Y:S01]  /*26d0*/  FFMA.FTZ R47, R24, R51, R47 ;  /* 0x00000033182f7223 */ /* 0x000fe2000001002f */
[----:B------:R-:W-:Y:S01]  /*26e0*/  FMUL.FTZ R49, R49, UR37 ;  /* 0x0000002531317c20 */ /* 0x000fe20008410000 */
[----:B------:R-:W-:Y:S01]  /*26f0*/  FFMA.FTZ R48, R51, R50, R48 ;  /* 0x0000003233307223 */ /* 0x000fe20000010030 */
[----:B------:R-:W-:Y:S01]  /*2700*/  FADD.FTZ R55, R55, R50 ;  /* 0x0000003237377221 */ /* 0x000fe20000010000 */
[----:B------:R-:W-:Y:S01]  /*2710*/  FADD.FTZ R50, R2, -UR36 ;  /* 0x8000002402327e21 */ /* 0x000fe20008010000 */
[----:B------:R-:W-:Y:S01]  /*2720*/  FFMA.FTZ R46, R25, R49, R46 ;  /* 0x00000031192e7223 */ /* 0x000fe2000001002e */
[----:B------:R-:W-:Y:S01]  /*2730*/  FFMA.FTZ R48, R49, R52, R48 ;  /* 0x0000003431307223 */ /* 0x000fe20000010030 */
[----:B------:R-:W-:Y:S01]  /*2740*/  FADD.FTZ R49, R3, -UR36 ;  /* 0x8000002403317e21 */ /* 0x000fe20008010000 */
[----:B------:R-:W-:Y:S01]  /*2750*/  FADD.FTZ R55, R52, R55 ;  /* 0x0000003734377221 */ /* 0x000fe20000010000 */
[----:B------:R-:W-:Y:S01]  /*2760*/  FMUL.FTZ R52, R4, R44 ;  /* 0x0000002c04347220 */ /* 0x000fe20000410000 */
[----:B------:R-:W-:Y:S01]  /*2770*/  FMUL.FTZ R51, R50, UR37 ;  /* 0x0000002532337c20 */ /* 0x000fe20008410000 */
[----:B------:R-:W-:Y:S01]  /*2780*/  FMUL.FTZ R49, R49, UR37 ;  /* 0x0000002531317c20 */ /* 0x000fe20008410000 */
[----:B------:R-:W-:Y:S01]  /*2790*/  FMUL.FTZ R50, R5, R45 ;  /* 0x0000002d05327220 */ /* 0x000fe20000410000 */
[----:B------:R-:W-:Y:S01]  /*27a0*/  FADD.FTZ R55, R55, R52 ;  /* 0x0000003437377221 */ /* 0x000fe20000010000 */
[----:B------:R-:W-:Y:S01]  /*27b0*/  FFMA.FTZ R52, R51, R52, R48 ;  /* 0x0000003433347223 */ /* 0x000fe20000010030 */
[----:B------:R-:W-:Y:S01]  /*27c0*/  FFMA.FTZ R51, R4, R51, R47 ;  /* 0x0000003304337223 */ /* 0x000fe2000001002f */
[----:B------:R-:W-:Y:S01]  /*27d0*/  FFMA.FTZ R48, R5, R49, R46 ;  /* 0x0000003105307223 */ /* 0x000fe2000001002e */
[----:B------:R-:W-:Y:S01]  /*27e0*/  FADD.FTZ R47, RZ, R100 ;  /* 0x00000064ff2f7221 */ /* 0x000fe20000010000 */
[----:B------:R-:W-:Y:S01]  /*27f0*/  FADD.FTZ R46, RZ, R101 ;  /* 0x00000065ff2e7221 */ /* 0x000fe20000010000 */
[----:B------:R-:W-:Y:S01]  /*2800*/  FFMA.FTZ R52, R49, R50, R52 ;  /* 0x0000003231347223 */ /* 0x000fe20000010034 */
[----:B------:R-:W-:Y:S01]  /*2810*/  FADD.FTZ R49, R30, -UR36 ;  /* 0x800000241e317e21 */ /* 0x000fe20008010000 */
[----:B------:R-:W-:Y:S01]  /*2820*/  FADD.FTZ R47, R96, R47 ;  /* 0x0000002f602f7221 */ /* 0x000fe20000010000 */
[----:B------:R-:W-:Y:S01]  /*2830*/  FADD.FTZ R46, R97, R46 ;  /* 0x0000002e612e7221 */ /* 0x000fe20000010000 */
[----:B------:R-:W-:Y:S01]  /*2840*/  FADD.FTZ R55, R50, R55 ;  /* 0x0000003732377221 */ /* 0x000fe20000010000 */
[----:B------:R-:W-:Y:S01]  /*2850*/  FMUL.FTZ R50, R32, R44 ;  /* 0x0000002c20327220 */ /* 0x000fe20000410000 */
[----:B------:R-:W-:Y:S01]  /*2860*/  FADD.FTZ R47, R92, R47 ;  /* 0x0000002f5c2f7221 */ /* 0x000fe20000010000 */
[----:B------:R-:W-:Y:S01]  /*2870*/  FADD.FTZ R46, R93, R46 ;  /* 0x0000002e5d2e7221 */ /* 0x000fe20000010000 */
[----:B------:R-:W-:Y:S01]  /*2880*/  FMUL.FTZ R53, R49, UR37 ;  /* 0x0000002531357c20 */ /* 0x000fe20008410000 */
[----:B------:R-:W-:Y:S01]  /*2890*/  FADD.FTZ R49, R31, -UR36 ;  /* 0x800000241f317e21 */ /* 0x000fe20008010000 */
[----:B------:R-:W-:Y:S01]  /*28a0*/  FADD.FTZ R47, R88, R47 ;  /* 0x0000002f582f7221 */ /* 0x000fe20000010000 */
[----:B------:R-:W-:Y:S01]  /*28b0*/  FADD.FTZ R46, R89, R46 ;  /* 0x0000002e592e7221 */ /* 0x000fe20000010000 */
[----:B------:R-:W-:Y:S01]  /*28c0*/  FADD.FTZ R55, R55, R50 ;  /* 0x0000003237377221 */ /* 0x000fe20000010000 */
[----:B------:R-:W-:Y:S01]  /*28d0*/  FFMA.FTZ R52, R53, R50, R52 ;  /* 0x0000003235347223 */ /* 0x000fe20000010034 */
[----:B------:R-:W-:Y:S01]  /*28e0*/  FADD.FTZ R47, R84, R47 ;  /* 0x0000002f542f7221 */ /* 0x000fe20000010000 */
[----:B------:R-:W-:Y:S01]  /*28f0*/  FADD.FTZ R46, R85, R46 ;  /* 0x0000002e552e7221 */ /* 0x000fe20000010000 */
[----:B------:R-:W-:Y:S01]  /*2900*/  FMUL.FTZ R49, R49, UR37 ;  /* 0x0000002531317c20 */ /* 0x000fe20008410000 */
[----:B------:R-:W-:Y:S01]  /*2910*/  FMUL.FTZ R50, R33, R45 ;  /* 0x0000002d21327220 */ /* 0x000fe20000410000 */
[----:B------:R-:W-:Y:S01]  /*2920*/  FADD.FTZ R47, R80, R47 ;  /* 0x0000002f502f7221 */ /* 0x000fe20000010000 */
[----:B------:R-:W-:Y:S01]  /*2930*/  FADD.FTZ R46, R81, R46 ;  /* 0x0000002e512e7221 */ /* 0x000fe20000010000 */
[----:B------:R-:W-:Y:S01]  /*2940*/  FFMA.FTZ R48, R33, R49, R48 ;  /* 0x0000003121307223 */ /* 0x000fe20000010030 */
[----:B------:R-:W-:Y:S01]  /*2950*/  FFMA.FTZ R52, R49, R50, R52 ;  /* 0x0000003231347223 */ /* 0x000fe20000010034 */
[----:B------:R-:W-:Y:S01]  /*2960*/  FADD.FTZ R49, R34, -UR36 ;  /* 0x8000002422317e21 */ /* 0x000fe20008010000 */
[----:B------:R-:W-:Y:S01]  /*2970*/  FADD.FTZ R47, R8, R47 ;  /* 0x0000002f082f7221 */ /* 0x000fe20000010000 */
[----:B------:R-:W-:Y:S01]  /*2980*/  FADD.FTZ R46, R9, R46 ;  /* 0x0000002e092e7221 */ /* 0x000fe20000010000 */
[----:B------:R-:W-:Y:S01]  /*2990*/  FFMA.FTZ R51, R32, R53, R51 ;  /* 0x0000003520337223 */ /* 0x000fe20000010033 */
[----:B------:R-:W-:Y:S01]  /*29a0*/  FMUL.FTZ R53, R49, UR37 ;  /* 0x0000002531357c20 */ /* 0x000fe20008410000 */
[----:B------:R-:W-:Y:S01]  /*29b0*/  FADD.FTZ R49, R28, R47 ;  /* 0x0000002f1c317221 */ /* 0x000fe20000010000 */
[----:B------:R-:W-:Y:S01]  /*29c0*/  FADD.FTZ R46, R29, R46 ;  /* 0x0000002e1d2e7221 */ /* 0x000fe20000010000 */
[----:B------:R-:W-:Y:S01]  /*29d0*/  FADD.FTZ R55, R50, R55 ;  /* 0x0000003732377221 */ /* 0x000fe20000010000 */
[----:B------:R-:W-:Y:S01]  /*29e0*/  FADD.FTZ R50, R35, -UR36 ;  /* 0x8000002423327e21 */ /* 0x000fe20008010000 */
[----:B------:R-:W-:Y:S01]  /*29f0*/  FADD.FTZ R49, R12, R49 ;  /* 0x000000310c317221 */ /* 0x000fe20000010000 */
[----:B------:R-:W-:Y:S01]  /*2a00*/  FADD.FTZ R46, R13, R46 ;  /* 0x0000002e0d2e7221 */ /* 0x000fe20000010000 */
[----:B------:R-:W-:Y:S01]  /*2a10*/  FFMA.FTZ R47, R36, R53, R51 ;  /* 0x00000035242f7223 */ /* 0x000fe20000010033 */
[----:B------:R-:W-:Y:S01]  /*2a20*/  FFMA.FTZ R53, R53, R54, R52 ;  /* 0x0000003635357223 */ /* 0x000fe20000010034 */
[----:B------:R-:W-:Y:S01]  /*2a30*/  FADD.FTZ R49, R16, R49 ;  /* 0x0000003110317221 */ /* 0x000fe20000010000 */
[----:B------:R-:W-:Y:S01]  /*2a40*/  FADD.FTZ R46, R17, R46 ;  /* 0x0000002e112e7221 */ /* 0x000fe20000010000 */
[----:B------:R-:W-:Y:S01]  /*2a50*/  FMUL.FTZ R50, R50, UR37 ;  /* 0x0000002532327c20 */ /* 0x000fe20008410000 */
[----:B------:R-:W-:Y:S01]  /*2a60*/  FMUL.FTZ R51, R37, R45 ;  /* 0x0000002d25337220 */ /* 0x000fe20000410000 */
[----:B------:R-:W-:Y:S01]  /*2a70*/  FADD.FTZ R49, R20, R49 ;  /* 0x0000003114317221 */ /* 0x000fe20000010000 */
[----:B------:R-:W-:Y:S01]  /*2a80*/  FADD.FTZ R46, R21, R46 ;  /* 0x0000002e152e7221 */ /* 0x000fe20000010000 */
[----:B------:R-:W-:Y:S01]  /*2a90*/  FADD.FTZ R56, R55, R54 ;  /* 0x0000003637387221 */ /* 0x000fe20000010000 */
[----:B------:R-:W-:Y:S01]  /*2aa0*/  FFMA.FTZ R48, R37, R50, R48 ;  /* 0x0000003225307223 */ /* 0x000fe20000010030 */
[----:B------:R-:W-:Y:S01]  /*2ab0*/  FADD.FTZ R49, R24, R49 ;  /* 0x0000003118317221 */ /* 0x000fe20000010000 */
[----:B------:R-:W-:Y:S01]  /*2ac0*/  FADD.FTZ R46, R25, R46 ;  /* 0x0000002e192e7221 */ /* 0x000fe20000010000 */
[----:B------:R-:W-:Y:S01]  /*2ad0*/  FFMA.FTZ R53, R50, R51, R53 ;  /* 0x0000003332357223 */ /* 0x000fe20000010035 */
[----:B------:R-:W-:Y:S01]  /*2ae0*/  FADD.FTZ R50, R38, -UR36 ;  /* 0x8000002426327e21 */ /* 0x000fe20008010000 */
[----:B------:R-:W-:Y:S01]  /*2af0*/  FADD.FTZ R49, R4, R49 ;  /* 0x0000003104317221 */ /* 0x000fe20000010000 */
[----:B------:R-:W-:Y:S01]  /*2b00*/  FADD.FTZ R46, R5, R46 ;  /* 0x0000002e052e7221 */ /* 0x000fe20000010000 */
[----:B------:R-:W-:Y:S01]  /*2b10*/  FADD.FTZ R56, R51, R56 ;  /* 0x0000003833387221 */ /* 0x000fe20000010000 */
[----:B------:R-:W-:Y:S01]  /*2b20*/  FMUL.FTZ R51, R40, R44 ;  /* 0x0000002c28337220 */ /* 0x000fe20000410000 */
[----:B------:R-:W-:Y:S01]  /*2b30*/  FMUL.FTZ R76, R50, UR37 ;  /* 0x00000025324c7c20 */ /* 0x000fe20008410000 */
[----:B------:R-:W-:Y:S01]  /*2b40*/  FADD.FTZ R50, R39, -UR36 ;  /* 0x8000002427327e21 */ /* 0x000fe20008010000 */
[----:B------:R-:W-:Y:S01]  /*2b50*/  FADD.FTZ R49, R32, R49 ;  /* 0x0000003120317221 */ /* 0x000fe20000010000 */
[----:B------:R-:W-:Y:S01]  /*2b60*/  FADD.FTZ R46, R33, R46 ;  /* 0x0000002e212e7221 */ /* 0x000fe20000010000 */
[----:B------:R-:W-:Y:S01]  /*2b70*/  FADD.FTZ R56, R56, R51 ;  /* 0x0000003338387221 */ /* 0x000fe20000010000 */
[----:B------:R-:W-:Y:S01]  /*2b80*/  FFMA.FTZ R53, R76, R51, R53 ;  /* 0x000000334c357223 */ /* 0x000fe20000010035 */
[----:B------:R-:W-:Y:S01]  /*2b90*/  FMUL.FTZ R51, R41, R45 ;  /* 0x0000002d29337220 */ /* 0x000fe20000410000 */
[----:B------:R-:W-:Y:S01]  /*2ba0*/  FMUL.FTZ R50, R50, UR37 ;  /* 0x0000002532327c20 */ /* 0x000fe20008410000 */
[----:B------:R-:W-:Y:S01]  /*2bb0*/  FADD.FTZ R49, R36, R49 ;  /* 0x0000003124317221 */ /* 0x000fe20000010000 */
[----:B------:R-:W-:Y:S01]  /*2bc0*/  FADD.FTZ R46, R37, R46 ;  /* 0x0000002e252e7221 */ /* 0x000fe20000010000 */
[----:B------:R-:W-:Y:S01]  /*2bd0*/  FADD.FTZ R56, R51, R56 ;  /* 0x0000003833387221 */ /* 0x000fe20000010000 */
[----:B------:R-:W-:Y:S01]  /*2be0*/  FFMA.FTZ R51, R50, R51, R53 ;  /* 0x0000003332337223 */ /* 0x000fe20000010035 */
[C---:B------:R-:W-:Y:S01]  /*2bf0*/  FFMA.FTZ R76, R40.reuse, R76, R47 ;  /* 0x0000004c284c7223 */ /* 0x040fe2000001002f */
[C---:B------:R-:W-:Y:S01]  /*2c00*/  FFMA.FTZ R77, R41.reuse, R50, R48 ;  /* 0x00000032294d7223 */ /* 0x040fe20000010030 */
[----:B------:R-:W-:Y:S01]  /*2c10*/  FADD.FTZ R78, R40, R49 ;  /* 0x00000031284e7221 */ /* 0x000fe20000010000 */
[----:B------:R-:W-:Y:S01]  /*2c20*/  FADD.FTZ R79, R41, R46 ;  /* 0x0000002e294f7221 */ /* 0x000fe20000010000 */
[----:B------:R-:W-:Y:S06]  /*2c30*/  BRA `(.L_x_1369) ;  /* 0x0000002000007947 */ /* 0x000fec0003800000 */
.L_x_1368:
[----:B-----5:R-:W-:Y:S01]  /*2c40*/  FADD.FTZ R46, R103, -UR36 ;  /* 0x80000024672e7e21 */ /* 0x020fe20008010000 */
[----:B------:R-:W-:Y:S01]  /*2c50*/  FADD.FTZ R75, R98, -UR36 ;  /* 0x80000024624b7e21 */ /* 0x000fe20008010000 */
[----:B------:R-:W-:Y:S01]  /*2c60*/  FADD.FTZ R64, R99, -UR36 ;  /* 0x8000002463407e21 */ /* 0x000fe20008010000 */
[----:B------:R-:W-:Y:S01]  /*2c70*/  FADD.FTZ R61, R94, -UR36 ;  /* 0x800000245e3d7e21 */ /* 0x000fe20008010000 */
[----:B------:R-:W-:Y:S01]  /*2c80*/  FMUL.FTZ R46, R46, UR37 ;  /* 0x000000252e2e7c20 */ /* 0x000fe20008410000 */
[----:B------:R-:W-:Y:S01]  /*2c90*/  FMUL.FTZ R75, R75, UR37 ;  /* 0x000000254b4b7c20 */ /* 0x000fe20008410000 */
[----:B------:R-:W-:Y:S01]  /*2ca0*/  FMUL.FTZ R64, R64, UR37 ;  /* 0x0000002540407c20 */ /* 0x000fe20008410000 */
[----:B------:R-:W-:Y:S01]  /*2cb0*/  FADD.FTZ R47, R102, -UR36 ;  /* 0x80000024662f7e21 */ /* 0x000fe20008010000 */
[C-C-:B------:R-:W-:Y:S01]  /*2cc0*/  FFMA.FTZ R73, R45.reuse, R46, R43.reuse ;  /* 0x0000002e2d497223 */ /* 0x140fe2000001002b */
[--C-:B------:R-:W-:Y:S01]  /*2cd0*/  FFMA.FTZ R67, R44, R75, R42.reuse ;  /* 0x0000004b2c437223 */ /* 0x100fe2000001002a */
[--C-:B------:R-:W-:Y:S01]  /*2ce0*/  FFMA.FTZ R59, R45, R64, R43.reuse ;  /* 0x000000402d3b7223 */ /* 0x100fe2000001002b */
[----:B------:R-:W-:Y:S01]  /*2cf0*/  FADD.FTZ R70, R95, -UR36 ;  /* 0x800000245f467e21 */ /* 0x000fe20008010000 */
[----:B------:R-:W-:Y:S01]  /*2d00*/  FMUL.FTZ R76, R73, -1.4426950216293334961 ;  /* 0xbfb8aa3b494c7820 */ /* 0x000fe20000410000 */
[----:B------:R-:W-:Y:S01]  /*2d10*/  FMUL.FTZ R69, R67, -1.4426950216293334961 ;  /* 0xbfb8aa3b43457820 */ /* 0x000fe20000410000 */
[----:B------:R-:W-:Y:S01]  /*2d20*/  FMUL.FTZ R61, R61, UR37 ;  /* 0x000000253d3d7c20 */ /* 0x000fe20008410000 */
[----:B------:R-:W-:Y:S01]  /*2d30*/  FMUL.FTZ R47, R47, UR37 ;  /* 0x000000252f2f7c20 */ /* 0x000fe20008410000 */
[----:B------:R-:W-:Y:S01]  /*2d40*/  FMUL.FTZ R72, R59, -1.4426950216293334961 ;  /* 0xbfb8aa3b3b487820 */ /* 0x000fe20000410000 */
[----:B------:R-:W-:Y:S01]  /*2d50*/  FMUL.FTZ R70, R70, UR37 ;  /* 0x0000002546467c20 */ /* 0x000fe20008410000 */
[----:B------:R-:W0:Y:S01]  /*2d60*/  MUFU.EX2 R76, R76 ;  /* 0x0000004c004c7308 */ /* 0x000e220000000800 */
[C-C-:B------:R-:W-:Y:S01]  /*2d70*/  FFMA.FTZ R56, R44.reuse, R61, R42.reuse ;  /* 0x0000003d2c387223 */ /* 0x140fe2000001002a */
[--C-:B------:R-:W-:Y:S01]  /*2d80*/  FFMA.FTZ R68, R44, R47, R42.reuse ;  /* 0x0000002f2c447223 */ /* 0x100fe2000001002a */
[----:B------:R-:W-:Y:S01]  /*2d90*/  FADD.FTZ R71, R90, -UR36 ;  /* 0x800000245a477e21 */ /* 0x000fe20008010000 */
[----:B------:R-:W1:Y:S01]  /*2da0*/  MUFU.EX2 R69, R69 ;  /* 0x0000004500457308 */ /* 0x000e620000000800 */
[--C-:B------:R-:W-:Y:S01]  /*2db0*/  FFMA.FTZ R54, R45, R70, R43.reuse ;  /* 0x000000462d367223 */ /* 0x100fe2000001002b */
[----:B------:R-:W-:Y:S01]  /*2dc0*/  FMUL.FTZ R53, R56, -1.4426950216293334961 ;  /* 0xbfb8aa3b38357820 */ /* 0x000fe20000410000 */
[----:B------:R-:W-:Y:S01]  /*2dd0*/  FMUL.FTZ R48, R68, -1.4426950216293334961 ;  /* 0xbfb8aa3b44307820 */ /* 0x000fe20000410000 */
[----:B------:R-:W2:Y:S01]  /*2de0*/  MUFU.EX2 R72, R72 ;  /* 0x0000004800487308 */ /* 0x000ea20000000800 */
[----:B------:R-:W-:Y:S01]  /*2df0*/  FMUL.FTZ R71, R71, UR37 ;  /* 0x0000002547477c20 */ /* 0x000fe20008410000 */
[----:B------:R-:W-:Y:S01]  /*2e00*/  FMUL.FTZ R74, R54, -1.4426950216293334961 ;  /* 0xbfb8aa3b364a7820 */ /* 0x000fe20000410000 */
[----:B------:R-:W-:Y:S01]  /*2e10*/  FADD.FTZ R62, R87, -UR36 ;  /* 0x80000024573e7e21 */ /* 0x000fe20008010000 */
[----:B------:R-:W3:Y:S01]  /*2e20*/  MUFU.EX2 R53, R53 ;  /* 0x0000003500357308 */ /* 0x000ee20000000800 */
[--C-:B------:R-:W-:Y:S01]  /*2e30*/  FFMA.FTZ R52, R44, R71, R42.reuse ;  /* 0x000000472c347223 */ /* 0x100fe2000001002a */
[----:B0-----:R-:W-:Y:S01]  /*2e40*/  FADD.FTZ R76, R76, 1 ;  /* 0x3f8000004c4c7421 */ /* 0x001fe20000010000 */
[----:B------:R-:W-:Y:S01]  /*2e50*/  FADD.FTZ R66, R91, -UR36 ;  /* 0x800000245b427e21 */ /* 0x000fe20008010000 */
[----:B------:R-:W0:Y:S01]  /*2e60*/  MUFU.EX2 R48, R48 ;  /* 0x0000003000307308 */ /* 0x000e220000000800 */
[----:B------:R-:W-:Y:S01]  /*2e70*/  FMUL.FTZ R63, R52, -1.4426950216293334961 ;  /* 0xbfb8aa3b343f7820 */ /* 0x000fe20000410000 */
[----:B-1----:R-:W-:Y:S01]  /*2e80*/  FADD.FTZ R69, R69, 1 ;  /* 0x3f80000045457421 */ /* 0x002fe20000010000 */
[----:B------:R-:W-:Y:S01]  /*2e90*/  FADD.FTZ R79, R86, -UR36 ;  /* 0x80000024564f7e21 */ /* 0x000fe20008010000 */
[----:B------:R-:W1:Y:S01]  /*2ea0*/  MUFU.RCP R76, R76 ;  /* 0x0000004c004c7308 */ /* 0x000e620000001000 */
[----:B------:R-:W-:Y:S01]  /*2eb0*/  FMUL.FTZ R62, R62, UR37 ;  /* 0x000000253e3e7c20 */ /* 0x000fe20008410000 */
[----:B--2---:R-:W-:Y:S01]  /*2ec0*/  FADD.FTZ R72, R72, 1 ;  /* 0x3f80000048487421 */ /* 0x004fe20000010000 */
[----:B------:R-:W-:Y:S01]  /*2ed0*/  FMUL.FTZ R66, R66, UR37 ;  /* 0x0000002542427c20 */ /* 0x000fe20008410000 */
[----:B------:R-:W-:Y:S01]  /*2ee0*/  FMUL.FTZ R79, R79, UR37 ;  /* 0x000000254f4f7c20 */ /* 0x000fe20008410000 */
[----:B------:R-:W-:Y:S01]  /*2ef0*/  FADD.FTZ R55, R82, -UR36 ;  /* 0x8000002452377e21 */ /* 0x000fe20008010000 */
[C-C-:B------:R-:W-:Y:S01]  /*2f00*/  FFMA.FTZ R49, R45.reuse, R62, R43.reuse ;  /* 0x0000003e2d317223 */ /* 0x140fe2000001002b */
[----:B------:R-:W-:Y:S01]  /*2f10*/  FFMA.FTZ R51, R45, R66, R43 ;  /* 0x000000422d337223 */ /* 0x000fe2000001002b */
[----:B------:R-:W2:Y:S01]  /*2f20*/  MUFU.RCP R69, R69 ;  /* 0x0000004500457308 */ /* 0x000ea20000001000 */
[----:B---3--:R-:W-:Y:S01]  /*2f30*/  FADD.FTZ R53, R53, 1 ;  /* 0x3f80000035357421 */ /* 0x008fe20000010000 */
[----:B0-----:R-:W-:Y:S01]  /*2f40*/  FADD.FTZ R77, R48, 1 ;  /* 0x3f800000304d7421 */ /* 0x001fe20000010000 */
[--C-:B------:R-:W-:Y:S01]  /*2f50*/  FFMA.FTZ R50, R44, R79, R42.reuse ;  /* 0x0000004f2c327223 */ /* 0x100fe2000001002a */
[----:B------:R-:W-:Y:S01]  /*2f60*/  FMUL.FTZ R55, R55, UR37 ;  /* 0x0000002537377c20 */ /* 0x000fe20008410000 */
[----:B------:R-:W-:Y:S01]  /*2f70*/  FMUL.FTZ R57, R49, -1.4426950216293334961 ;  /* 0xbfb8aa3b31397820 */ /* 0x000fe20000410000 */
[----:B------:R-:W-:Y:S01]  /*2f80*/  FMUL.FTZ R65, R51, -1.4426950216293334961 ;  /* 0xbfb8aa3b33417820 */ /* 0x000fe20000410000 */
[----:B------:R-:W-:Y:S01]  /*2f90*/  FMUL.FTZ R60, R50, -1.4426950216293334961 ;  /* 0xbfb8aa3b323c7820 */ /* 0x000fe20000410000 */
[----:B------:R-:W0:Y:S01]  /*2fa0*/  MUFU.EX2 R74, R74 ;  /* 0x0000004a004a7308 */ /* 0x000e220000000800 */
[----:B------:R-:W-:Y:S01]  /*2fb0*/  FFMA.FTZ R48, R44, R55, R42 ;  /* 0x000000372c307223 */ /* 0x000fe2000001002a */
[----:B-1----:R-:W-:Y:S01]  /*2fc0*/  FADD.FTZ R78, -R76, 1 ;  /* 0x3f8000004c4e7421 */ /* 0x002fe20000010100 */
[----:B------:R-:W-:Y:S01]  /*2fd0*/  FMUL.FTZ R76, R101, R76 ;  /* 0x0000004c654c7220 */ /* 0x000fe20000410000 */
[----:B------:R-:W1:Y:S01]  /*2fe0*/  MUFU.EX2 R63, R63 ;  /* 0x0000003f003f7308 */ /* 0x000e620000000800 */
[----:B------:R-:W-:Y:S01]  /*2ff0*/  FMUL.FTZ R58, R48, -1.4426950216293334961 ;  /* 0xbfb8aa3b303a7820 */ /* 0x000fe20000410000 */
[----:B------:R-:W-:-:S02]  /*3000*/  FFMA.FTZ R73, R73, R78, 1 ;  /* 0x3f80000049497423 */ /* 0x000fc4000001004e */
[----:B------:R-:W3:Y:S01]  /*3010*/  MUFU.RCP R72, R72 ;  /* 0x0000004800487308 */ /* 0x000ee20000001000 */
[----:B0-----:R-:W-:Y:S01]  /*3020*/  FADD.FTZ R78, R74, 1 ;  /* 0x3f8000004a4e7421 */ /* 0x001fe20000010000 */
[----:B------:R-:W-:-:S06]  /*3030*/  FMUL.FTZ R74, R76, R73 ;  /* 0x000000494c4a7220 */ /* 0x000fcc0000410000 */
[----:B------:R-:W0:Y:S01]  /*3040*/  MUFU.RCP R53, R53 ;  /* 0x0000003500357308 */ /* 0x000e220000001000 */
[----:B--2---:R-:W-:-:S04]  /*3050*/  FADD.FTZ R76, -R69, 1 ;  /* 0x3f800000454c7421 */ /* 0x004fc80000010100 */
[----:B------:R-:W-:Y:S01]  /*3060*/  FFMA.FTZ R76, R67, R76, 1 ;  /* 0x3f800000434c7423 */ /* 0x000fe2000001004c */
[----:B-1----:R-:W-:Y:S01]  /*3070*/  FADD.FTZ R67, R63, 1 ;  /* 0x3f8000003f437421 */ /* 0x002fe20000010000 */
[----:B------:R-:W-:Y:S01]  /*3080*/  FMUL.FTZ R63, R96, R69 ;  /* 0x00000045603f7220 */ /* 0x000fe20000410000 */
[----:B------:R-:W1:Y:S03]  /*3090*/  MUFU.RCP R77, R77 ;  /* 0x0000004d004d7308 */ /* 0x000e660000001000 */
[----:B------:R-:W-:Y:S01]  /*30a0*/  FMUL.FTZ R63, R63, R76 ;  /* 0x0000004c3f3f7220 */ /* 0x000fe20000410000 */
[----:B---3--:R-:W-:-:S04]  /*30b0*/  FADD.FTZ R76, -R72, 1 ;  /* 0x3f800000484c7421 */ /* 0x008fc80000010100 */
[----:B------:R-:W2:Y:S01]  /*30c0*/  MUFU.EX2 R57, R57 ;  /* 0x0000003900397308 */ /* 0x000ea20000000800 */
[----:B------:R-:W-:Y:S01]  /*30d0*/  FFMA.FTZ R59, R59, R76, 1 ;  /* 0x3f8000003b3b7423 */ /* 0x000fe2000001004c */
[----:B------:R-:W-:Y:S01]  /*30e0*/  FMUL.FTZ R76, R97, R72 ;  /* 0x00000048614c7220 */ /* 0x000fe20000410000 */
[----:B0-----:R-:W-:Y:S01]  /*30f0*/  FMUL.FTZ R124, R92, R53 ;  /* 0x000000355c7c7220 */ /* 0x001fe20000410000 */
[----:B------:R-:W0:Y:S02]  /*3100*/  MUFU.EX2 R65, R65 ;  /* 0x0000004100417308 */ /* 0x000e240000000800 */
[----:B------:R-:W-:Y:S02]  /*3110*/  FMUL.FTZ R76, R76, R59 ;  /* 0x0000003b4c4c7220 */ /* 0x000fe40000410000 */
[----:B------:R-:W3:Y:S01]  /*3120*/  MUFU.RCP R78, R78 ;  /* 0x0000004e004e7308 */ /* 0x000ee20000001000 */
[----:B-1----:R-:W-:Y:S01]  /*3130*/  FADD.FTZ R119, -R77, 1 ;  /* 0x3f8000004d777421 */ /* 0x002fe20000010100 */
[----:B--2---:R-:W-:Y:S01]  /*3140*/  FADD.FTZ R72, R57, 1 ;  /* 0x3f80000039487421 */ /* 0x004fe20000010000 */
[----:B------:R-:W-:-:S05]  /*3150*/  FADD.FTZ R57, -R53, 1 ;  /* 0x3f80000035397421 */ /* 0x000fca0000010100 */
[----:B------:R-:W1:Y:S01]  /*3160*/  MUFU.EX2 R60, R60 ;  /* 0x0000003c003c7308 */ /* 0x000e620000000800 */
[----:B------:R-:W-:Y:S01]  /*3170*/  FFMA.FTZ R119, R68, R119, 1 ;  /* 0x3f80000044777423 */ /* 0x000fe20000010077 */
[----:B0-----:R-:W-:Y:S01]  /*3180*/  FADD.FTZ R65, R65, 1 ;  /* 0x3f80000041417421 */ /* 0x001fe20000010000 */
[----:B------:R-:W-:Y:S01]  /*3190*/  FFMA.FTZ R69, R56, R57, 1 ;  /* 0x3f80000038457423 */ /* 0x000fe20000010039 */
[----:B------:R-:W0:Y:S01]  /*31a0*/  MUFU.EX2 R58, R58 ;  /* 0x0000003a003a7308 */ /* 0x000e220000000800 */
[----:B------:R-:W-:Y:S02]  /*31b0*/  FMUL.FTZ R68, R100, R77 ;  /* 0x0000004d64447220 */ /* 0x000fe40000410000 */
[----:B------:R-:W-:Y:S01]  /*31c0*/  FMUL.FTZ R124, R124, R69 ;  /* 0x000000457c7c7220 */ /* 0x000fe20000410000 */
[----:B------:R-:W2:Y:S01]  /*31d0*/  MUFU.RCP R67, R67 ;  /* 0x0000004300437308 */ /* 0x000ea20000001000 */
[----:B------:R-:W-:Y:S01]  /*31e0*/  FMUL.FTZ R68, R68, R119 ;  /* 0x0000007744447220 */ /* 0x000fe20000410000 */
[----:B---3--:R-:W-:Y:S01]  /*31f0*/  FADD.FTZ R57, -R78, 1 ;  /* 0x3f8000004e397421 */ /* 0x008fe20000010100 */
[----:B------:R-:W-:Y:S01]  /*3200*/  FMUL.FTZ R78, R93, R78 ;  /* 0x0000004e5d4e7220 */ /* 0x000fe20000410000 */
[----:B-1----:R-:W-:-:S02]  /*3210*/  FADD.FTZ R60, R60, 1 ;  /* 0x3f8000003c3c7421 */ /* 0x002fc40000010000 */
[----:B------:R-:W-:Y:S02]  /*3220*/  FFMA.FTZ R73, R54, R57, 1 ;  /* 0x3f80000036497423 */ /* 0x000fe40000010039 */
[----:B------:R-:W1:Y:S01]  /*3230*/  MUFU.RCP R65, R65 ;  /* 0x0000004100417308 */ /* 0x000e620000001000 */
[----:B0-----:R-:W-:Y:S01]  /*3240*/  FADD.FTZ R77, R58, 1 ;  /* 0x3f8000003a4d7421 */ /* 0x001fe20000010000 */
[----:B------:R-:W-:-:S06]  /*3250*/  FMUL.FTZ R69, R78, R73 ;  /* 0x000000494e457220 */ /* 0x000fcc0000410000 */
[----:B------:R0:W3:Y:S01]  /*3260*/  MUFU.RCP R59, R60 ;  /* 0x0000003c003b7308 */ /* 0x0000e20000001000 */
[----:B--2---:R-:W-:Y:S01]  /*3270*/  FADD.FTZ R53, -R67, 1 ;  /* 0x3f80000043357421 */ /* 0x004fe20000010100 */
[----:B------:R-:W-:-:S06]  /*3280*/  FMUL.FTZ R67, R88, R67 ;  /* 0x0000004358437220 */ /* 0x000fcc0000410000 */
[----:B------:R-:W2:Y:S01]  /*3290*/  MUFU.RCP R57, R77 ;  /* 0x0000004d00397308 */ /* 0x000ea20000001000 */
[----:B0-----:R-:W-:Y:S01]  /*32a0*/  FADD.FTZ R60, R83, -UR36 ;  /* 0x80000024533c7e21 */ /* 0x001fe20008010000 */
[----:B-1----:R-:W-:-:S03]  /*32b0*/  FADD.FTZ R54, -R65, 1 ;  /* 0x3f80000041367421 */ /* 0x002fc60000010100 */
[----:B------:R-:W-:Y:S01]  /*32c0*/  FMUL.FTZ R60, R60, UR37 ;  /* 0x000000253c3c7c20 */ /* 0x000fe20008410000 */
[----:B------:R-:W-:Y:S02]  /*32d0*/  FFMA.FTZ R51, R51, R54, 1 ;  /* 0x3f80000033337423 */ /* 0x000fe40000010036 */
[----:B------:R0:W1:Y:S01]  /*32e0*/  MUFU.RCP R56, R72 ;  /* 0x0000004800387308 */ /* 0x0000620000001000 */
[----:B------:R-:W-:Y:S01]  /*32f0*/  FFMA.FTZ R54, R45, R60, R43 ;  /* 0x0000003c2d367223 */ /* 0x000fe2000001002b */
[----:B---3--:R-:W-:-:S03]  /*3300*/  FMUL.FTZ R78, R84, R59 ;  /* 0x0000003b544e7220 */ /* 0x008fc60000410000 */
[----:B------:R-:W-:Y:S01]  /*3310*/  FMUL.FTZ R119, R54, -1.4426950216293334961 ;  /* 0xbfb8aa3b36777820 */ /* 0x000fe20000410000 */
[----:B0-----:R-:W-:Y:S01]  /*3320*/  FFMA.FTZ R72, R52, R53, 1 ;  /* 0x3f80000034487423 */ /* 0x001fe20000010035 */
[----:B------:R-:W-:-:S03]  /*3330*/  FADD.FTZ R53, -R59, 1 ;  /* 0x3f8000003b357421 */ /* 0x000fc60000010100 */
[----:B------:R-:W-:Y:S01]  /*3340*/  FMUL.FTZ R72, R67, R72 ;  /* 0x0000004843487220 */ /* 0x000fe20000410000 */
[----:B------:R-:W-:Y:S01]  /*3350*/  FFMA.FTZ R73, R50, R53, 1 ;  /* 0x3f80000032497423 */ /* 0x000fe20000010035 */
[----:B--2---:R-:W-:Y:S01]  /*3360*/  FADD.FTZ R53, -R57, 1 ;  /* 0x3f80000039357421 */ /* 0x004fe20000010100 */
[----:B------:R-:W0:Y:S01]  /*3370*/  MUFU.EX2 R67, R119 ;  /* 0x0000007700437308 */ /* 0x000e220000000800 */
[----:B------:R-:W-:Y:S01]  /*3380*/  FMUL.FTZ R57, R80, R57 ;  /* 0x0000003950397220 */ /* 0x000fe20000410000 */
[----:B-1----:R-:W-:Y:S01]  /*3390*/  FADD.FTZ R58, -R56, 1 ;  /* 0x3f800000383a7421 */ /* 0x002fe20000010100 */
[----:B------:R-:W-:Y:S01]  /*33a0*/  FFMA.FTZ R53, R48, R53, 1 ;  /* 0x3f80000030357423 */ /* 0x000fe20000010035 */
[----:B------:R-:W-:Y:S01]  /*33b0*/  FMUL.FTZ R48, R89, R65 ;  /* 0x0000004159307220 */ /* 0x000fe20000410000 */
[----:B------:R-:W-:Y:S01]  /*33c0*/  FMUL.FTZ R78, R78, R73 ;  /* 0x000000494e4e7220 */ /* 0x000fe20000410000 */
[----:B------:R-:W-:Y:S01]  /*33d0*/  FFMA.FTZ R58, R49, R58, 1 ;  /* 0x3f800000313a7423 */ /* 0x000fe2000001003a */
[----:B------:R-:W-:Y:S01]  /*33e0*/  FMUL.FTZ R49, R85, R56 ;  /* 0x0000003855317220 */ /* 0x000fe20000410000 */
[----:B------:R-:W-:Y:S01]  /*33f0*/  FMUL.FTZ R65, R48, R51 ;  /* 0x0000003330417220 */ /* 0x000fe20000410000 */
[----:B------:R-:W-:Y:S01]  /*3400*/  FADD.FTZ R48, R6, -UR36 ;  /* 0x8000002406307e21 */ /* 0x000fe20008010000 */
[----:B------:R-:W-:Y:S01]  /*3410*/  FADD.FTZ R51, R26, -UR36 ;  /* 0x800000241a337e21 */ /* 0x000fe20008010000 */
[----:B------:R-:W-:Y:S01]  /*3420*/  FMUL.FTZ R58, R49, R58 ;  /* 0x0000003a313a7220 */ /* 0x000fe20000410000 */
[----:B------:R-:W-:Y:S01]  /*3430*/  FADD.FTZ R56, R7, -UR36 ;  /* 0x8000002407387e21 */ /* 0x000fe20008010000 */
[----:B------:R-:W-:Y:S01]  /*3440*/  FMUL.FTZ R49, R48, UR37 ;  /* 0x0000002530317c20 */ /* 0x000fe20008410000 */
[----:B------:R-:W-:Y:S01]  /*3450*/  FMUL.FTZ R51, R51, UR37 ;  /* 0x0000002533337c20 */ /* 0x000fe20008410000 */
[----:B0-----:R-:W-:Y:S01]  /*3460*/  FADD.FTZ R67, R67, 1 ;  /* 0x3f80000043437421 */ /* 0x001fe20000010000 */
[----:B------:R-:W-:Y:S01]  /*3470*/  FMUL.FTZ R56, R56, UR37 ;  /* 0x0000002538387c20 */ /* 0x000fe20008410000 */
[C-C-:B------:R-:W-:Y:S01]  /*3480*/  FFMA.FTZ R48, R44.reuse, R49, R42.reuse ;  /* 0x000000312c307223 */ /* 0x140fe2000001002a */
[----:B------:R-:W-:Y:S01]  /*3490*/  FFMA.FTZ R52, R44, R51, R42 ;  /* 0x000000332c347223 */ /* 0x000fe2000001002a */
[----:B------:R-:W-:Y:S01]  /*34a0*/  FMUL.FTZ R53, R57, R53 ;  /* 0x0000003539357220 */ /* 0x000fe20000410000 */
[----:B------:R-:W-:Y:S01]  /*34b0*/  FFMA.FTZ R50, R45, R56, R43 ;  /* 0x000000382d327223 */ /* 0x000fe2000001002b */
[----:B------:R-:W-:Y:S01]  /*34c0*/  FMUL.FTZ R125, R48, -1.4426950216293334961 ;  /* 0xbfb8aa3b307d7820 */ /* 0x000fe20000410000 */
[----:B------:R-:W-:Y:S01]  /*34d0*/  FMUL.FTZ R59, R52, -1.4426950216293334961 ;  /* 0xbfb8aa3b343b7820 */ /* 0x000fe20000410000 */
[----:B------:R-:W0:Y:S01]  /*34e0*/  MUFU.RCP R67, R67 ;  /* 0x0000004300437308 */ /* 0x000e220000001000 */
[----:B------:R-:W-:-:S07]  /*34f0*/  FMUL.FTZ R77, R50, -1.4426950216293334961 ;  /* 0xbfb8aa3b324d7820 */ /* 0x000fce0000410000 */
[----:B------:R-:W1:Y:S04]  /*3500*/  MUFU.EX2 R73, R125 ;  /* 0x0000007d00497308 */ /* 0x000e680000000800 */
[----:B------:R-:W2:Y:S04]  /*3510*/  MUFU.EX2 R59, R59 ;  /* 0x0000003b003b7308 */ /* 0x000ea80000000800 */
[----:B------:R-:W3:Y:S01]  /*3520*/  MUFU.EX2 R77, R77 ;  /* 0x0000004d004d7308 */ /* 0x000ee20000000800 */
[----:B-1----:R-:W-:Y:S01]  /*3530*/  FADD.FTZ R73, R73, 1 ;  /* 0x3f80000049497421 */ /* 0x002fe20000010000 */
[----:B--2---:R-:W-:Y:S01]  /*3540*/  FADD.FTZ R125, R59, 1 ;  /* 0x3f8000003b7d7421 */ /* 0x004fe20000010000 */
[----:B0-----:R-:W-:-:S04]  /*3550*/  FADD.FTZ R59, -R67, 1 ;  /* 0x3f800000433b7421 */ /* 0x001fc80000010100 */
[----:B------:R-:W0:Y:S01]  /*3560*/  MUFU.RCP R73, R73 ;  /* 0x0000004900497308 */ /* 0x000e220000001000 */
[----:B------:R-:W-:Y:S01]  /*3570*/  FMUL.FTZ R67, R81, R67 ;  /* 0x0000004351437220 */ /* 0x000fe20000410000 */
[----:B---3--:R-:W-:Y:S01]  /*3580*/  FADD.FTZ R119, R77, 1 ;  /* 0x3f8000004d777421 */ /* 0x008fe20000010000 */
[----:B------:R-:W-:-:S04]  /*3590*/  FFMA.FTZ R54, R54, R59, 1 ;  /* 0x3f80000036367423 */ /* 0x000fc8000001003b */
[----:B------:R-:W-:Y:S01]  /*35a0*/  FMUL.FTZ R54, R67, R54 ;  /* 0x0000003643367220 */ /* 0x000fe20000410000 */
[----:B------:R-:W1:Y:S08]  /*35b0*/  MUFU.RCP R57, R119 ;  /* 0x0000007700397308 */ /* 0x000e700000001000 */
[----:B------:R-:W2:Y:S01]  /*35c0*/  MUFU.RCP R59, R125 ;  /* 0x0000007d003b7308 */ /* 0x000ea20000001000 */
[----:B0-----:R-:W-:-:S04]  /*35d0*/  FADD.FTZ R77, -R73, 1 ;  /* 0x3f800000494d7421 */ /* 0x001fc80000010100 */
[----:B------:R-:W-:Y:S01]  /*35e0*/  FFMA.FTZ R77, R48, R77, 1 ;  /* 0x3f800000304d7423 */ /* 0x000fe2000001004d */
[----:B------:R-:W-:Y:S01]  /*35f0*/  FMUL.FTZ R48, R8, R73 ;  /* 0x0000004908307220 */ /* 0x000fe20000410000 */
[----:B-1----:R-:W-:-:S03]  /*3600*/  FADD.FTZ R67, -R57, 1 ;  /* 0x3f80000039437421 */ /* 0x002fc60000010100 */
[----:B------:R-:W-:Y:S01]  /*3610*/  FMUL.FTZ R48, R48, R77 ;  /* 0x0000004d30307220 */ /* 0x000fe20000410000 */
[----:B------:R-:W-:Y:S01]  /*3620*/  FFMA.FTZ R67, R50, R67, 1 ;  /* 0x3f80000032437423 */ /* 0x000fe20000010043 */
[----:B------:R-:W-:Y:S01]  /*3630*/  FMUL.FTZ R50, R9, R57 ;  /* 0x0000003909327220 */ /* 0x000fe20000410000 */
[----:B--2---:R-:W-:Y:S01]  /*3640*/  FADD.FTZ R73, -R59, 1 ;  /* 0x3f8000003b497421 */ /* 0x004fe20000010100 */
[----:B------:R-:W-:Y:S02]  /*3650*/  FMUL.FTZ R57, R28, R59 ;  /* 0x0000003b1c397220 */ /* 0x000fe40000410000 */
[----:B------:R-:W-:Y:S01]  /*3660*/  FMUL.FTZ R50, R50, R67 ;  /* 0x0000004332327220 */ /* 0x000fe20000410000 */
[----:B------:R-:W-:Y:S01]  /*3670*/  FMUL.FTZ R67, R45, R74 ;  /* 0x0000004a2d437220 */ /* 0x000fe20000410000 */
[----:B------:R-:W-:-:S04]  /*3680*/  FFMA.FTZ R52, R52, R73, 1 ;  /* 0x3f80000034347423 */ /* 0x000fc80000010049 */
[----:B------:R-:W-:Y:S01]  /*3690*/  FMUL.FTZ R57, R57, R52 ;  /* 0x0000003439397220 */ /* 0x000fe20000410000 */
[----:B------:R-:W-:-:S04]  /*36a0*/  FMUL.FTZ R52, R44, R68 ;  /* 0x000000442c347220 */ /* 0x000fc80000410000 */
[----:B------:R-:W-:Y:S01]  /*36b0*/  FFMA.FTZ R119, R47, R52, RZ ;  /* 0x000000342f777223 */ /* 0x000fe200000100ff */
[----:B------:R-:W-:Y:S01]  /*36c0*/  FADD.FTZ R59, RZ, R52 ;  /* 0x00000034ff3b7221 */ /* 0x000fe20000010000 */
[----:B------:R-:W-:Y:S01]  /*36d0*/  FADD.FTZ R52, R27, -UR36 ;  /* 0x800000241b347e21 */ /* 0x000fe20008010000 */
[----:B------:R-:W-:Y:S01]  /*36e0*/  FFMA.FTZ R47, R47, R68, RZ ;  /* 0x000000442f2f7223 */ /* 0x000fe200000100ff */
[----:B------:R-:W-:Y:S01]  /*36f0*/  FFMA.FTZ R119, R46, R67, R119 ;  /* 0x000000432e777223 */ /* 0x000fe20000010077 */
[----:B------:R-:W-:Y:S01]  /*3700*/  FADD.FTZ R67, R67, R59 ;  /* 0x0000003b43437221 */ /* 0x000fe20000010000 */
[----:B------:R-:W-:Y:S01]  /*3710*/  FMUL.FTZ R52, R52, UR37 ;  /* 0x0000002534347c20 */ /* 0x000fe20008410000 */
[----:B------:R-:W-:-:S03]  /*3720*/  FADD.FTZ R68, RZ, R68 ;  /* 0x00000044ff447221 */ /* 0x000fc60000010000 */
[----:B------:R-:W-:Y:S01]  /*3730*/  FFMA.FTZ R59, R45, R52, R43 ;  /* 0x000000342d3b7223 */ /* 0x000fe2000001002b */
[----:B------:R-:W-:Y:S01]  /*3740*/  FADD.FTZ R77, R68, R63 ;  /* 0x0000003f444d7221 */ /* 0x000fe20000010000 */
[-C--:B------:R-:W-:Y:S01]  /*3750*/  FFMA.FTZ R68, R75, R63.reuse, R47 ;  /* 0x0000003f4b447223 */ /* 0x080fe2000001002f */
[C---:B------:R-:W-:Y:S01]  /*3760*/  FMUL.FTZ R63, R44.reuse, R63 ;  /* 0x0000003f2c3f7220 */ /* 0x040fe20000410000 */
[----:B------:R-:W-:Y:S01]  /*3770*/  FMUL.FTZ R125, R59, -1.4426950216293334961 ;  /* 0xbfb8aa3b3b7d7820 */ /* 0x000fe20000410000 */
[----:B------:R-:W-:Y:S01]  /*3780*/  FADD.FTZ R77, R77, R124 ;  /* 0x0000007c4d4d7221 */ /* 0x000fe20000010000 */
[-C--:B------:R-:W-:Y:S01]  /*3790*/  FFMA.FTZ R68, R61, R124.reuse, R68 ;  /* 0x0000007c3d447223 */ /* 0x080fe20000010044 */
[----:B------:R-:W-:Y:S01]  /*37a0*/  FFMA.FTZ R75, R75, R63, R119 ;  /* 0x0000003f4b4b7223 */ /* 0x000fe20000010077 */
[----:B------:R-:W-:Y:S01]  /*37b0*/  FADD.FTZ R67, R67, R63 ;  /* 0x0000003f43437221 */ /* 0x000fe20000010000 */
[----:B------:R-:W-:Y:S01]  /*37c0*/  FADD.FTZ R119, RZ, R74 ;  /* 0x0000004aff777221 */ /* 0x000fe20000010000 */
[----:B------:R-:W0:Y:S01]  /*37d0*/  MUFU.EX2 R125, R125 ;  /* 0x0000007d007d7308 */ /* 0x000e220000000800 */
[C---:B------:R-:W-:Y:S01]  /*37e0*/  FMUL.FTZ R124, R44.reuse, R124 ;  /* 0x0000007c2c7c7220 */ /* 0x040fe20000410000 */
[----:B------:R-:W-:Y:S01]  /*37f0*/  FADD.FTZ R77, R77, R72 ;  /* 0x000000484d4d7221 */ /* 0x000fe20000010000 */
[-C--:B------:R-:W-:Y:S01]  /*3800*/  FFMA.FTZ R68, R71, R72.reuse, R68 ;  /* 0x0000004847447223 */ /* 0x080fe20000010044 */
[----:B------:R-:W-:-:S03]  /*3810*/  FMUL.FTZ R72, R44, R72 ;  /* 0x000000482c487220 */ /* 0x000fc60000410000 */
[----:B------:R-:W-:-:S04]  /*3820*/  FFMA.FTZ R68, R79, R78, R68 ;  /* 0x0000004e4f447223 */ /* 0x000fc80000010044 */
[----:B------:R-:W-:Y:S01]  /*3830*/  FFMA.FTZ R68, R55, R53, R68 ;  /* 0x0000003537447223 */ /* 0x000fe20000010044 */
[----:B0-----:R-:W-:-:S03]  /*3840*/  FADD.FTZ R73, R125, 1 ;  /* 0x3f8000007d497421 */ /* 0x001fc60000010000 */
[----:B------:R-:W-:-:S04]  /*3850*/  FFMA.FTZ R68, R49, R48, R68 ;  /* 0x0000003031447223 */ /* 0x000fc80000010044 */
[----:B------:R-:W-:Y:S01]  /*3860*/  FFMA.FTZ R68, R51, R57, R68 ;  /* 0x0000003933447223 */ /* 0x000fe20000010044 */
[----:B------:R-:W0:Y:S02]  /*3870*/  MUFU.RCP R73, R73 ;  /* 0x0000004900497308 */ /* 0x000e240000001000 */
        /* <DEDUP_REMOVED lines=9> */
[----:B0-----:R-:W-:-:S04]  /*3910*/  FADD.FTZ R125, R73, 1 ;  /* 0x3f800000497d7421 */ /* 0x001fc80000010000 */
[----:B------:R0:W1:Y:S02]  /*3920*/  MUFU.RCP R73, R125 ;  /* 0x0000007d00497308 */ /* 0x0000640000001000 */
[----:B0-----:R-:W-:Y:S01]  /*3930*/  FFMA.FTZ R125, R46, R74, RZ ;  /* 0x0000004a2e7d7223 */ /* 0x001fe200000100ff */
[----:B------:R-:W-:Y:S01]  /*3940*/  FADD.FTZ R46, R119, R76 ;  /* 0x0000004c772e7221 */ /* 0x000fe20000010000 */
[----:B------:R-:W-:Y:S02]  /*3950*/  FADD.FTZ R74, R11, -UR36 ;  /* 0x800000240b4a7e21 */ /* 0x000fe40008010000 */
[-C--:B------:R-:W-:Y:S01]  /*3960*/  FFMA.FTZ R119, R64, R76.reuse, R125 ;  /* 0x0000004c40777223 */ /* 0x080fe2000001007d */
[----:B------:R-:W-:Y:S01]  /*3970*/  FMUL.FTZ R76, R45, R76 ;  /* 0x0000004c2d4c7220 */ /* 0x000fe20000410000 */
[----:B------:R-:W-:Y:S01]  /*3980*/  FMUL.FTZ R74, R74, UR37 ;  /* 0x000000254a4a7c20 */ /* 0x000fe20008410000 */
[----:B------:R-:W-:Y:S01]  /*3990*/  FADD.FTZ R46, R46, R69 ;  /* 0x000000452e2e7221 */ /* 0x000fe20000010000 */
[----:B------:R-:W-:Y:S01]  /*39a0*/  FFMA.FTZ R119, R70, R69, R119 ;  /* 0x0000004546777223 */ /* 0x000fe20000010077 */
[----:B------:R-:W-:Y:S01]  /*39b0*/  FFMA.FTZ R75, R64, R76, R75 ;  /* 0x0000004c404b7223 */ /* 0x000fe2000001004b */
[----:B-1----:R-:W-:Y:S01]  /*39c0*/  FADD.FTZ R64, -R73, 1 ;  /* 0x3f80000049407421 */ /* 0x002fe20000010100 */
[----:B------:R-:W-:Y:S01]  /*39d0*/  FMUL.FTZ R73, R12, R73 ;  /* 0x000000490c497220 */ /* 0x000fe20000410000 */
[----:B------:R-:W-:Y:S01]  /*39e0*/  FADD.FTZ R67, R76, R67 ;  /* 0x000000434c437221 */ /* 0x000fe20000010000 */
[----:B------:R-:W-:Y:S01]  /*39f0*/  FFMA.FTZ R76, R61, R124, R75 ;  /* 0x0000007c3d4c7223 */ /* 0x000fe2000001004b */
[----:B------:R-:W-:Y:S01]  /*3a00*/  FFMA.FTZ R64, R63, R64, 1 ;  /* 0x3f8000003f407423 */ /* 0x000fe20000010040 */
[----:B------:R-:W-:Y:S01]  /*3a10*/  FFMA.FTZ R63, R45, R74, R43 ;  /* 0x0000004a2d3f7223 */ /* 0x000fe2000001002b */
[----:B------:R-:W-:Y:S01]  /*3a20*/  FADD.FTZ R67, R67, R124 ;  /* 0x0000007c43437221 */ /* 0x000fe20000010000 */
[----:B------:R-:W-:Y:S01]  /*3a30*/  FMUL.FTZ R69, R45, R69 ;  /* 0x000000452d457220 */ /* 0x000fe20000410000 */
[----:B------:R-:W-:Y:S01]  /*3a40*/  FMUL.FTZ R73, R73, R64 ;  /* 0x0000004049497220 */ /* 0x000fe20000410000 */
[----:B------:R-:W-:Y:S01]  /*3a50*/  FMUL.FTZ R125, R63, -1.4426950216293334961 ;  /* 0xbfb8aa3b3f7d7820 */ /* 0x000fe20000410000 */
[----:B------:R-:W-:Y:S01]  /*3a60*/  FFMA.FTZ R119, R66, R65, R119 ;  /* 0x0000004142777223 */ /* 0x000fe20000010077 */
[----:B------:R-:W-:Y:S01]  /*3a70*/  FFMA.FTZ R75, R70, R69, R76 ;  /* 0x00000045464b7223 */ /* 0x000fe2000001004c */
[----:B------:R-:W-:Y:S01]  /*3a80*/  FADD.FTZ R76, R15, -UR36 ;  /* 0x800000240f4c7e21 */ /* 0x000fe20008010000 */
[----:B------:R-:W-:Y:S01]  /*3a90*/  FADD.FTZ R67, R69, R67 ;  /* 0x0000004345437221 */ /* 0x000fe20000010000 */
[----:B------:R-:W-:Y:S01]  /*3aa0*/  FFMA.FTZ R119, R62, R58, R119 ;  /* 0x0000003a3e777223 */ /* 0x000fe20000010077 */
[----:B------:R-:W0:Y:S01]  /*3ab0*/  MUFU.EX2 R125, R125 ;  /* 0x0000007d007d7308 */ /* 0x000e220000000800 */
[----:B------:R-:W-:Y:S01]  /*3ac0*/  FMUL.FTZ R76, R76, UR37 ;  /* 0x000000254c4c7c20 */ /* 0x000fe20008410000 */
[----:B------:R-:W-:Y:S01]  /*3ad0*/  FFMA.FTZ R71, R71, R72, R75 ;  /* 0x0000004847477223 */ /* 0x000fe2000001004b */
[----:B------:R-:W-:Y:S01]  /*3ae0*/  FADD.FTZ R67, R67, R72 ;  /* 0x0000004843437221 */ /* 0x000fe20000010000 */
[----:B------:R-:W-:Y:S01]  /*3af0*/  FFMA.FTZ R119, R60, R54, R119 ;  /* 0x000000363c777223 */ /* 0x000fe20000010077 */
[----:B------:R-:W-:Y:S01]  /*3b00*/  FFMA.FTZ R69, R45, R76, R43 ;  /* 0x0000004c2d457223 */ /* 0x000fe2000001002b */
[----:B------:R-:W-:-:S02]  /*3b10*/  FFMA.FTZ R68, R47, R73, R68 ;  /* 0x000000492f447223 */ /* 0x000fc40000010044 */
[----:B------:R-:W-:-:S04]  /*3b20*/  FFMA.FTZ R119, R56, R50, R119 ;  /* 0x0000003238777223 */ /* 0x000fc80000010077 */
[----:B------:R-:W-:Y:S01]  /*3b30*/  FFMA.FTZ R119, R52, R59, R119 ;  /* 0x0000003b34777223 */ /* 0x000fe20000010077 */
[----:B0-----:R-:W-:-:S06]  /*3b40*/  FADD.FTZ R64, R125, 1 ;  /* 0x3f8000007d407421 */ /* 0x001fcc0000010000 */
[----:B------:R-:W0:Y:S02]  /*3b50*/  MUFU.RCP R64, R64 ;  /* 0x0000004000407308 */ /* 0x000e240000001000 */
[----:B0-----:R-:W-:-:S04]  /*3b60*/  FADD.FTZ R61, -R64, 1 ;  /* 0x3f800000403d7421 */ /* 0x001fc80000010100 */
[----:B------:R-:W-:Y:S01]  /*3b70*/  FFMA.FTZ R63, R63, R61, 1 ;  /* 0x3f8000003f3f7423 */ /* 0x000fe2000001003d */
[----:B------:R-:W-:-:S04]  /*3b80*/  FMUL.FTZ R61, R13, R64 ;  /* 0x000000400d3d7220 */ /* 0x000fc80000410000 */
[----:B------:R-:W-:Y:S01]  /*3b90*/  FMUL.FTZ R64, R61, R63 ;  /* 0x0000003f3d407220 */ /* 0x000fe20000410000 */
[----:B------:R-:W-:-:S03]  /*3ba0*/  FADD.FTZ R63, R14, -UR36 ;  /* 0x800000240e3f7e21 */ /* 0x000fc60008010000 */
[----:B------:R-:W-:Y:S01]  /*3bb0*/  FFMA.FTZ R119, R74, R64, R119 ;  /* 0x000000404a777223 */ /* 0x000fe20000010077 */
[----:B------:R-:W-:-:S04]  /*3bc0*/  FMUL.FTZ R63, R63, UR37 ;  /* 0x000000253f3f7c20 */ /* 0x000fc80008410000 */
[----:B------:R-:W-:-:S04]  /*3bd0*/  FFMA.FTZ R61, R44, R63, R42 ;  /* 0x0000003f2c3d7223 */ /* 0x000fc8000001002a */
[----:B------:R-:W-:-:S06]  /*3be0*/  FMUL.FTZ R124, R61, -1.4426950216293334961 ;  /* 0xbfb8aa3b3d7c7820 */ /* 0x000fcc0000410000 */
[----:B------:R-:W0:Y:S02]  /*3bf0*/  MUFU.EX2 R124, R124 ;  /* 0x0000007c007c7308 */ /* 0x000e240000000800 */
[----:B0-----:R-:W-:Y:S01]  /*3c00*/  FADD.FTZ R125, R124, 1 ;  /* 0x3f8000007c7d7421 */ /* 0x001fe20000010000 */
[----:B------:R-:W-:-:S05]  /*3c10*/  FMUL.FTZ R124, R69, -1.4426950216293334961 ;  /* 0xbfb8aa3b457c7820 */ /* 0x000fca0000410000 */
[----:B------:R-:W0:Y:S08]  /*3c20*/  MUFU.RCP R125, R125 ;  /* 0x0000007d007d7308 */ /* 0x000e300000001000 */
[----:B------:R-:W1:Y:S01]  /*3c30*/  MUFU.EX2 R124, R124 ;  /* 0x0000007c007c7308 */ /* 0x000e620000000800 */
[----:B0-----:R-:W-:-:S04]  /*3c40*/  FADD.FTZ R70, -R125, 1 ;  /* 0x3f8000007d467421 */ /* 0x001fc80000010100 */
[----:B------:R-:W-:Y:S01]  /*3c50*/  FFMA.FTZ R70, R61, R70, 1 ;  /* 0x3f8000003d467423 */ /* 0x000fe20000010046 */
[----:B------:R-:W-:Y:S01]  /*3c60*/  FMUL.FTZ R61, R16, R125 ;  /* 0x0000007d103d7220 */ /* 0x000fe20000410000 */
[----:B-1----:R-:W-:-:S03]  /*3c70*/  FADD.FTZ R125, R124, 1 ;  /* 0x3f8000007c7d7421 */ /* 0x002fc60000010000 */
[----:B------:R-:W-:Y:S02]  /*3c80*/  FMUL.FTZ R61, R61, R70 ;  /* 0x000000463d3d7220 */ /* 0x000fe40000410000 */
[----:B------:R0:W1:Y:S02]  /*3c90*/  MUFU.RCP R70, R125 ;  /* 0x0000007d00467308 */ /* 0x0000640000001000 */
[----:B------:R-:W-:Y:S01]  /*3ca0*/  FFMA.FTZ R68, R63, R61, R68 ;  /* 0x0000003d3f447223 */ /* 0x000fe20000010044 */
[----:B0-----:R-:W-:Y:S01]  /*3cb0*/  FADD.FTZ R125, R46, R65 ;  /* 0x000000412e7d7221 */ /* 0x001fe20000010000 */
[----:B------:R-:W-:Y:S01]  /*3cc0*/  FMUL.FTZ R46, R45, R65 ;  /* 0x000000412d2e7220 */ /* 0x000fe20000410000 */
[----:B------:R-:W-:Y:S02]  /*3cd0*/  FADD.FTZ R65, R19, -UR36 ;  /* 0x8000002413417e21 */ /* 0x000fe40008010000 */
[----:B------:R-:W-:Y:S01]  /*3ce0*/  FADD.FTZ R125, R125, R58 ;  /* 0x0000003a7d7d7221 */ /* 0x000fe20000010000 */
[----:B------:R-:W-:Y:S01]  /*3cf0*/  FFMA.FTZ R71, R66, R46, R71 ;  /* 0x0000002e42477223 */ /* 0x000fe20000010047 */
[----:B------:R-:W-:Y:S01]  /*3d00*/  FADD.FTZ R67, R46, R67 ;  /* 0x000000432e437221 */ /* 0x000fe20000010000 */
[----:B------:R-:W-:Y:S01]  /*3d10*/  FADD.FTZ R46, R77, R78 ;  /* 0x0000004e4d2e7221 */ /* 0x000fe20000010000 */
[----:B------:R-:W-:Y:S01]  /*3d20*/  FMUL.FTZ R78, R44, R78 ;  /* 0x0000004e2c4e7220 */ /* 0x000fe20000410000 */
[----:B-1----:R-:W-:Y:S01]  /*3d30*/  FADD.FTZ R75, -R70, 1 ;  /* 0x3f800000464b7421 */ /* 0x002fe20000010100 */
[----:B------:R-:W-:Y:S01]  /*3d40*/  FMUL.FTZ R70, R17, R70 ;  /* 0x0000004611467220 */ /* 0x000fe20000410000 */
[----:B------:R-:W-:Y:S01]  /*3d50*/  FMUL.FTZ R58, R45, R58 ;  /* 0x0000003a2d3a7220 */ /* 0x000fe20000410000 */
[----:B------:R-:W-:Y:S01]  /*3d60*/  FFMA.FTZ R79, R79, R78, R71 ;  /* 0x0000004e4f4f7223 */ /* 0x000fe20000010047 */
[----:B------:R-:W-:Y:S01]  /*3d70*/  FFMA.FTZ R75, R69, R75, 1 ;  /* 0x3f800000454b7423 */ /* 0x000fe2000001004b */
[----:B------:R-:W-:Y:S01]  /*3d80*/  FADD.FTZ R67, R67, R78 ;  /* 0x0000004e43437221 */ /* 0x000fe20000010000 */
[----:B------:R-:W-:Y:S01]  /*3d90*/  FADD.FTZ R125, R125, R54 ;  /* 0x000000367d7d7221 */ /* 0x000fe20000010000 */
[----:B------:R-:W-:Y:S01]  /*3da0*/  FFMA.FTZ R62, R62, R58, R79 ;  /* 0x0000003a3e3e7223 */ /* 0x000fe2000001004f */
[----:B------:R-:W-:Y:S01]  /*3db0*/  FMUL.FTZ R70, R70, R75 ;  /* 0x0000004b46467220 */ /* 0x000fe20000410000 */
[----:B------:R-:W-:Y:S01]  /*3dc0*/  FADD.FTZ R75, R18, -UR36 ;  /* 0x80000024124b7e21 */ /* 0x000fe20008010000 */
[----:B------:R-:W-:Y:S01]  /*3dd0*/  FADD.FTZ R67, R58, R67 ;  /* 0x000000433a437221 */ /* 0x000fe20000010000 */
[----:B------:R-:W-:Y:S01]  /*3de0*/  FMUL.FTZ R54, R45, R54 ;  /* 0x000000362d367220 */ /* 0x000fe20000410000 */
        /* <DEDUP_REMOVED lines=9> */
[----:B------:R-:W-:Y:S01]  /*3e80*/  FMUL.FTZ R69, R20, R72 ;  /* 0x0000004814457220 */ /* 0x000fe20000410000 */
[----:B------:R-:W-:-:S03]  /*3e90*/  FMUL.FTZ R72, R65, UR37 ;  /* 0x0000002541487c20 */ /* 0x000fc60008410000 */
        /* <DEDUP_REMOVED lines=18> */
[----:B------:R-:W-:-:S04]  /*3fc0*/  FADD.FTZ R78, R23, -UR36 ;  /* 0x80000024174e7e21 */ /* 0x000fc80008010000 */
[----:B------:R-:W-:Y:S01]  /*3fd0*/  FMUL.FTZ R78, R78, UR37 ;  /* 0x000000254e4e7c20 */ /* 0x000fe20008410000 */
[----:B------:R-:W0:Y:S03]  /*3fe0*/  MUFU.RCP R77, R77 ;  /* 0x0000004d004d7308 */ /* 0x000e260000001000 */
[----:B------:R-:W-:-:S04]  /*3ff0*/  FFMA.FTZ R58, R45, R78, R43 ;  /* 0x0000004e2d3a7223 */ /* 0x000fc8000001002b */
[----:B------:R-:W-:-:S06]  /*4000*/  FMUL.FTZ R79, R58, -1.4426950216293334961 ;  /* 0xbfb8aa3b3a4f7820 */ /* 0x000fcc0000410000 */
[----:B------:R-:W1:Y:S01]  /*4010*/  MUFU.EX2 R79, R79 ;  /* 0x0000004f004f7308 */ /* 0x000e620000000800 */
[----:B0-----:R-:W-:-:S04]  /*4020*/  FADD.FTZ R124, -R77, 1 ;  /* 0x3f8000004d7c7421 */ /* 0x001fc80000010100 */
[----:B------:R-:W-:Y:S01]  /*4030*/  FFMA.FTZ R124, R65, R124, 1 ;  /* 0x3f800000417c7423 */ /* 0x000fe2000001007c */
[----:B------:R-:W-:Y:S01]  /*4040*/  FMUL.FTZ R65, R24, R77 ;  /* 0x0000004d18417220 */ /* 0x000fe20000410000 */
[----:B------:R-:W-:Y:S01]  /*4050*/  FADD.FTZ R77, R46, R53 ;  /* 0x000000352e4d7221 */ /* 0x000fe20000010000 */
[----:B------:R-:W-:Y:S02]  /*4060*/  FMUL.FTZ R53, R44, R53 ;  /* 0x000000352c357220 */ /* 0x000fe40000410000 */
[----:B------:R-:W-:Y:S01]  /*4070*/  FMUL.FTZ R65, R65, R124 ;  /* 0x0000007c41417220 */ /* 0x000fe20000410000 */
[----:B-1----:R-:W-:Y:S01]  /*4080*/  FADD.FTZ R124, R79, 1 ;  /* 0x3f8000004f7c7421 */ /* 0x002fe20000010000 */
[----:B------:R-:W-:Y:S01]  /*4090*/  FADD.FTZ R79, R2, -UR36 ;  /* 0x80000024024f7e21 */ /* 0x000fe20008010000 */
[----:B------:R-:W-:Y:S01]  /*40a0*/  FFMA.FTZ R55, R55, R53, R62 ;  /* 0x0000003537377223 */ /* 0x000fe2000001003e */
[----:B------:R-:W-:Y:S01]  /*40b0*/  FADD.FTZ R67, R67, R53 ;  /* 0x0000003543437221 */ /* 0x000fe20000010000 */
[----:B------:R-:W-:Y:S01]  /*40c0*/  FFMA.FTZ R68, R71, R65, R68 ;  /* 0x0000004147447223 */ /* 0x000fe20000010044 */
[----:B------:R-:W-:Y:S01]  /*40d0*/  FMUL.FTZ R79, R79, UR37 ;  /* 0x000000254f4f7c20 */ /* 0x000fe20008410000 */
[----:B------:R-:W0:Y:S01]  /*40e0*/  MUFU.RCP R124, R124 ;  /* 0x0000007c007c7308 */ /* 0x000e220000001000 */
[----:B------:R-:W-:Y:S01]  /*40f0*/  FFMA.FTZ R60, R60, R54, R55 ;  /* 0x000000363c3c7223 */ /* 0x000fe20000010037 */
[----:B------:R-:W-:Y:S01]  /*4100*/  FADD.FTZ R67, R54, R67 ;  /* 0x0000004336437221 */ /* 0x000fe20000010000 */
[----:B------:R-:W-:-:S04]  /*4110*/  FFMA.FTZ R53, R44, R79, R42 ;  /* 0x0000004f2c357223 */ /* 0x000fc8000001002a */
[----:B------:R-:W-:-:S06]  /*4120*/  FMUL.FTZ R62, R53, -1.4426950216293334961 ;  /* 0xbfb8aa3b353e7820 */ /* 0x000fcc0000410000 */
        /* <DEDUP_REMOVED lines=8> */
[----:B0-----:R-:W-:-:S04]  /*41b0*/  FADD.FTZ R124, R77, R48 ;  /* 0x000000304d7c7221 */ /* 0x001fc80000010000 */
[----:B------:R-:W-:Y:S01]  /*41c0*/  FADD.FTZ R124, R124, R57 ;  /* 0x000000397c7c7221 */ /* 0x000fe20000010000 */
[----:B------:R-:W-:-:S03]  /*41d0*/  FMUL.FTZ R57, R44, R57 ;  /* 0x000000392c397220 */ /* 0x000fc60000410000 */
[----:B------:R-:W-:Y:S01]  /*41e0*/  FADD.FTZ R124, R124, R73 ;  /* 0x000000497c7c7221 */ /* 0x000fe20000010000 */
[----:B-1----:R-:W-:Y:S01]  /*41f0*/  FADD.FTZ R55, -R58, 1 ;  /* 0x3f8000003a377421 */ /* 0x002fe20000010100 */
[----:B------:R-:W-:Y:S02]  /*4200*/  FMUL.FTZ R73, R44, R73 ;  /* 0x000000492c497220 */ /* 0x000fe40000410000 */
[----:B------:R-:W-:Y:S01]  /*4210*/  FADD.FTZ R124, R124, R61 ;  /* 0x0000003d7c7c7221 */ /* 0x000fe20000010000 */
[----:B------:R-:W-:Y:S01]  /*4220*/  FFMA.FTZ R55, R53, R55, 1 ;  /* 0x3f80000035377423 */ /* 0x000fe20000010037 */
[----:B------:R-:W-:Y:S01]  /*4230*/  FMUL.FTZ R53, R4, R58 ;  /* 0x0000003a04357220 */ /* 0x000fe20000410000 */
[----:B------:R-:W-:Y:S01]  /*4240*/  FADD.FTZ R58, R3, -UR36 ;  /* 0x80000024033a7e21 */ /* 0x000fe20008010000 */
[----:B------:R-:W-:Y:S01]  /*4250*/  FMUL.FTZ R61, R44, R61 ;  /* 0x0000003d2c3d7220 */ /* 0x000fe20000410000 */
[----:B------:R-:W-:Y:S01]  /*4260*/  FADD.FTZ R124, R124, R69 ;  /* 0x000000457c7c7221 */ /* 0x000fe20000010000 */
[----:B------:R-:W-:Y:S01]  /*4270*/  FMUL.FTZ R53, R53, R55 ;  /* 0x0000003735357220 */ /* 0x000fe20000410000 */
[----:B------:R-:W-:Y:S01]  /*4280*/  FMUL.FTZ R58, R58, UR37 ;  /* 0x000000253a3a7c20 */ /* 0x000fe20008410000 */
[----:B------:R-:W-:Y:S01]  /*4290*/  FMUL.FTZ R69, R44, R69 ;  /* 0x000000452c457220 */ /* 0x000fe20000410000 */
[----:B------:R-:W-:Y:S01]  /*42a0*/  FADD.FTZ R124, R124, R65 ;  /* 0x000000417c7c7221 */ /* 0x000fe20000010000 */
[----:B------:R-:W-:Y:S01]  /*42b0*/  FFMA.FTZ R68, R79, R53, R68 ;  /* 0x000000354f447223 */ /* 0x000fe20000010044 */
[----:B------:R-:W-:-:S02]  /*42c0*/  FFMA.FTZ R54, R45, R58, R43 ;  /* 0x0000003a2d367223 */ /* 0x000fc4000001002b */
[----:B------:R-:W-:Y:S02]  /*42d0*/  FADD.FTZ R124, R124, R53 ;  /* 0x000000357c7c7221 */ /* 0x000fe40000010000 */
[----:B------:R-:W-:-:S06]  /*42e0*/  FMUL.FTZ R55, R54, -1.4426950216293334961 ;  /* 0xbfb8aa3b36377820 */ /* 0x000fcc0000410000 */
[----:B------:R-:W0:Y:S02]  /*42f0*/  MUFU.EX2 R55, R55 ;  /* 0x0000003700377308 */ /* 0x000e240000000800 */
[----:B0-----:R-:W-:Y:S01]  /*4300*/  FADD.FTZ R62, R55, 1 ;  /* 0x3f800000373e7421 */ /* 0x001fe20000010000 */
[----:B------:R-:W-:-:S04]  /*4310*/  FMUL.FTZ R55, R44, R48 ;  /* 0x000000302c377220 */ /* 0x000fc80000410000 */
[----:B------:R-:W-:Y:S01]  /*4320*/  FFMA.FTZ R49, R49, R55, R60 ;  /* 0x0000003731317223 */ /* 0x000fe2000001003c */
[----:B------:R-:W0:Y:S01]  /*4330*/  MUFU.RCP R62, R62 ;  /* 0x0000003e003e7308 */ /* 0x000e220000001000 */
[----:B------:R-:W-:Y:S01]  /*4340*/  FADD.FTZ R67, R67, R55 ;  /* 0x0000003743437221 */ /* 0x000fe20000010000 */
[----:B------:R-:W-:Y:S01]  /*4350*/  FADD.FTZ R60, R125, R50 ;  /* 0x000000327d3c7221 */ /* 0x000fe20000010000 */
[----:B------:R-:W-:-:S04]  /*4360*/  FMUL.FTZ R50, R45, R50 ;  /* 0x000000322d327220 */ /* 0x000fc80000410000 */
[----:B------:R-:W-:Y:S01]  /*4370*/  FFMA.FTZ R56, R56, R50, R49 ;  /* 0x0000003238387223 */ /* 0x000fe20000010031 */
[----:B------:R-:W-:-:S03]  /*4380*/  FADD.FTZ R67, R50, R67 ;  /* 0x0000004332437221 */ /* 0x000fc60000010000 */
[----:B------:R-:W-:Y:S01]  /*4390*/  FFMA.FTZ R51, R51, R57, R56 ;  /* 0x0000003933337223 */ /* 0x000fe20000010038 */
[----:B------:R-:W-:Y:S01]  /*43a0*/  FADD.FTZ R67, R67, R57 ;  /* 0x0000003943437221 */ /* 0x000fe20000010000 */
        /* <DEDUP_REMOVED lines=18> */
[----:B------:R-:W-:Y:S01]  /*44d0*/  FMUL.FTZ R54, R54, UR37 ;  /* 0x0000002536367c20 */ /* 0x000fe20008410000 */
[----:B------:R-:W-:-:S03]  /*44e0*/  FADD.FTZ R124, R124, R49 ;  /* 0x000000317c7c7221 */ /* 0x000fc60000010000 */
[----:B------:R-:W-:-:S04]  /*44f0*/  FFMA.FTZ R50, R45, R54, R43 ;  /* 0x000000362d327223 */ /* 0x000fc8000001002b */
[----:B------:R-:W-:-:S06]  /*4500*/  FMUL.FTZ R55, R50, -1.4426950216293334961 ;  /* 0xbfb8aa3b32377820 */ /* 0x000fcc0000410000 */
[----:B------:R-:W0:Y:S02]  /*4510*/  MUFU.EX2 R55, R55 ;  /* 0x0000003700377308 */ /* 0x000e240000000800 */
[----:B0-----:R-:W-:Y:S01]  /*4520*/  FADD.FTZ R62, R55, 1 ;  /* 0x3f800000373e7421 */ /* 0x001fe20000010000 */
[----:B------:R-:W-:-:S04]  /*4530*/  FADD.FTZ R55, R34, -UR36 ;  /* 0x8000002422377e21 */ /* 0x000fc80008010000 */
[----:B------:R-:W-:Y:S01]  /*4540*/  FMUL.FTZ R55, R55, UR37 ;  /* 0x0000002537377c20 */ /* 0x000fe20008410000 */
[----:B------:R-:W0:Y:S03]  /*4550*/  MUFU.RCP R62, R62 ;  /* 0x0000003e003e7308 */ /* 0x000e260000001000 */
[----:B------:R-:W-:Y:S01]  /*4560*/  FFMA.FTZ R56, R44, R55, R42 ;  /* 0x000000372c387223 */ /* 0x000fe2000001002a */
[----:B0-----:R-:W-:-:S04]  /*4570*/  FADD.FTZ R125, -R62, 1 ;  /* 0x3f8000003e7d7421 */ /* 0x001fc80000010100 */
[----:B------:R-:W-:Y:S01]  /*4580*/  FFMA.FTZ R125, R50, R125, 1 ;  /* 0x3f800000327d7423 */ /* 0x000fe2000001007d */
[----:B------:R-:W-:Y:S01]  /*4590*/  FMUL.FTZ R50, R33, R62 ;  /* 0x0000003e21327220 */ /* 0x000fe20000410000 */
[----:B------:R-:W-:-:S03]  /*45a0*/  FMUL.FTZ R62, R56, -1.4426950216293334961 ;  /* 0xbfb8aa3b383e7820 */ /* 0x000fc60000410000 */
[----:B------:R-:W-:Y:S01]  /*45b0*/  FMUL.FTZ R50, R50, R125 ;  /* 0x0000007d32327220 */ /* 0x000fe20000410000 */
[----:B------:R-:W-:Y:S01]  /*45c0*/  FADD.FTZ R125, R60, R59 ;  /* 0x0000003b3c7d7221 */ /* 0x000fe20000010000 */
[----:B------:R-:W-:Y:S01]  /*45d0*/  FMUL.FTZ R60, R45, R59 ;  /* 0x0000003b2d3c7220 */ /* 0x000fe20000410000 */
[----:B------:R-:W0:Y:S01]  /*45e0*/  MUFU.EX2 R62, R62 ;  /* 0x0000003e003e7308 */ /* 0x000e220000000800 */
[----:B------:R-:W-:Y:S01]  /*45f0*/  FFMA.FTZ R119, R54, R50, R119 ;  /* 0x0000003236777223 */ /* 0x000fe20000010077 */
[----:B------:R-:W-:Y:S01]  /*4600*/  FADD.FTZ R125, R125, R64 ;  /* 0x000000407d7d7221 */ /* 0x000fe20000010000 */
[----:B------:R-:W-:Y:S01]  /*4610*/  FFMA.FTZ R52, R52, R60, R51 ;  /* 0x0000003c34347223 */ /* 0x000fe20000010033 */
[----:B------:R-:W-:Y:S01]  /*4620*/  FADD.FTZ R67, R60, R67 ;  /* 0x000000433c437221 */ /* 0x000fe20000010000 */
[----:B------:R-:W-:Y:S01]  /*4630*/  FMUL.FTZ R64, R45, R64 ;  /* 0x000000402d407220 */ /* 0x000fe20000410000 */
[----:B------:R-:W-:Y:S01]  /*4640*/  FADD.FTZ R125, R125, R70 ;  /* 0x000000467d7d7221 */ /* 0x000fe20000010000 */
[----:B------:R-:W-:Y:S01]  /*4650*/  FFMA.FTZ R47, R47, R73, R52 ;  /* 0x000000492f2f7223 */ /* 0x000fe20000010034 */
[----:B------:R-:W-:Y:S01]  /*4660*/  FADD.FTZ R67, R67, R73 ;  /* 0x0000004943437221 */ /* 0x000fe20000010000 */
[----:B------:R-:W-:Y:S01]  /*4670*/  FMUL.FTZ R70, R45, R70 ;  /* 0x000000462d467220 */ /* 0x000fe20000410000 */
[----:B------:R-:W-:Y:S01]  /*4680*/  FADD.FTZ R125, R125, R66 ;  /* 0x000000427d7d7221 */ /* 0x000fe20000010000 */
[----:B------:R-:W-:Y:S01]  /*4690*/  FFMA.FTZ R74, R74, R64, R47 ;  /* 0x000000404a4a7223 */ /* 0x000fe2000001002f */
[----:B------:R-:W-:Y:S01]  /*46a0*/  FADD.FTZ R67, R64, R67 ;  /* 0x0000004340437221 */ /* 0x000fe20000010000 */
[----:B0-----:R-:W-:-:S02]  /*46b0*/  FADD.FTZ R57, R62, 1 ;  /* 0x3f8000003e397421 */ /* 0x001fc40000010000 */
[----:B------:R-:W-:Y:S01]  /*46c0*/  FFMA.FTZ R63, R63, R61, R74 ;  /* 0x0000003d3f3f7223 */ /* 0x000fe2000001004a */
[----:B------:R-:W-:Y:S01]  /*46d0*/  FADD.FTZ R67, R67, R61 ;  /* 0x0000003d43437221 */ /* 0x000fe20000010000 */
[----:B------:R-:W-:Y:S01]  /*46e0*/  FMUL.FTZ R61, R45, R66 ;  /* 0x000000422d3d7220 */ /* 0x000fe20000410000 */
[----:B------:R-:W-:Y:S01]  /*46f0*/  FADD.FTZ R125, R125, R46 ;  /* 0x0000002e7d7d7221 */ /* 0x000fe20000010000 */
[----:B------:R-:W-:Y:S01]  /*4700*/  FFMA.FTZ R76, R76, R70, R63 ;  /* 0x000000464c4c7223 */ /* 0x000fe2000001003f */
[----:B------:R-:W0:Y:S01]  /*4710*/  MUFU.RCP R57, R57 ;  /* 0x0000003900397308 */ /* 0x000e220000001000 */
[----:B------:R-:W-:Y:S01]  /*4720*/  FADD.FTZ R67, R70, R67 ;  /* 0x0000004346437221 */ /* 0x000fe20000010000 */
[----:B------:R-:W-:Y:S01]  /*4730*/  FMUL.FTZ R63, R44, R65 ;  /* 0x000000412c3f7220 */ /* 0x000fe20000410000 */
[----:B------:R-:W-:Y:S01]  /*4740*/  FFMA.FTZ R76, R75, R69, R76 ;  /* 0x000000454b4c7223 */ /* 0x000fe2000001004c */
[----:B------:R-:W-:-:S03]  /*4750*/  FADD.FTZ R125, R125, R48 ;  /* 0x000000307d7d7221 */ /* 0x000fc60000010000 */
[----:B------:R-:W-:Y:S01]  /*4760*/  FFMA.FTZ R76, R72, R61, R76 ;  /* 0x0000003d484c7223 */ /* 0x000fe2000001004c */
[----:B------:R-:W-:-:S03]  /*4770*/  FADD.FTZ R125, R125, R50 ;  /* 0x000000327d7d7221 */ /* 0x000fc60000010000 */
[----:B------:R-:W-:Y:S01]  /*4780*/  FFMA.FTZ R76, R71, R63, R76 ;  /* 0x0000003f474c7223 */ /* 0x000fe2000001004c */
        /* <DEDUP_REMOVED lines=26> */
[----:B------:R-:W0:Y:S02]  /*4930*/  MUFU.RCP R73, R73 ;  /* 0x0000004900497308 */ /* 0x000e240000001000 */
[----:B0-----:R-:W-:Y:S01]  /*4940*/  FADD.FTZ R62, -R73, 1 ;  /* 0x3f800000493e7421 */ /* 0x001fe20000010100 */
[----:B------:R-:W-:-:S03]  /*4950*/  FMUL.FTZ R47, R40, R73 ;  /* 0x00000049282f7220 */ /* 0x000fc60000410000 */
[----:B------:R-:W-:Y:S01]  /*4960*/  FFMA.FTZ R62, R59, R62, 1 ;  /* 0x3f8000003b3e7423 */ /* 0x000fe2000001003e */
[----:B------:R-:W-:-:S03]  /*4970*/  FFMA.FTZ R59, R45, R60, R43 ;  /* 0x0000003c2d3b7223 */ /* 0x000fc6000001002b */
[----:B------:R-:W-:Y:S01]  /*4980*/  FMUL.FTZ R47, R47, R62 ;  /* 0x0000003e2f2f7220 */ /* 0x000fe20000410000 */
[----:B------:R-:W-:-:S06]  /*4990*/  FMUL.FTZ R64, R59, -1.4426950216293334961 ;  /* 0xbfb8aa3b3b407820 */ /* 0x000fcc0000410000 */
[----:B------:R-:W0:Y:S02]  /*49a0*/  MUFU.EX2 R64, R64 ;  /* 0x0000004000407308 */ /* 0x000e240000000800 */
[----:B0-----:R-:W-:-:S06]  /*49b0*/  FADD.FTZ R62, R64, 1 ;  /* 0x3f800000403e7421 */ /* 0x001fcc0000010000 */
[----:B------:R-:W0:Y:S02]  /*49c0*/  MUFU.RCP R62, R62 ;  /* 0x0000003e003e7308 */ /* 0x000e240000001000 */
[----:B0-----:R-:W-:-:S04]  /*49d0*/  FADD.FTZ R74, -R62, 1 ;  /* 0x3f8000003e4a7421 */ /* 0x001fc80000010100 */
[----:B------:R-:W-:Y:S01]  /*49e0*/  FFMA.FTZ R74, R59, R74, 1 ;  /* 0x3f8000003b4a7423 */ /* 0x000fe2000001004a */
[----:B------:R-:W-:Y:S01]  /*49f0*/  FMUL.FTZ R59, R41, R62 ;  /* 0x0000003e293b7220 */ /* 0x000fe20000410000 */
[----:B------:R-:W-:-:S03]  /*4a00*/  FADD.FTZ R62, R67, R69 ;  /* 0x00000045433e7221 */ /* 0x000fc60000010000 */
[----:B------:R-:W-:Y:S01]  /*4a10*/  FMUL.FTZ R59, R59, R74 ;  /* 0x0000004a3b3b7220 */ /* 0x000fe20000410000 */
[----:B------:R-:W-:Y:S01]  /*4a20*/  FADD.FTZ R62, R61, R62 ;  /* 0x0000003e3d3e7221 */ /* 0x000fe20000010000 */
[----:B------:R-:W-:-:S03]  /*4a30*/  FMUL.FTZ R61, R45, R46 ;  /* 0x0000002e2d3d7220 */ /* 0x000fc60000410000 */
[----:B------:R-:W-:Y:S01]  /*4a40*/  FADD.FTZ R62, R62, R63 ;  /* 0x0000003f3e3e7221 */ /* 0x000fe20000010000 */
[----:B------:R-:W-:Y:S01]  /*4a50*/  FFMA.FTZ R76, R78, R61, R76 ;  /* 0x0000003d4e4c7223 */ /* 0x000fe2000001004c */
[C---:B------:R-:W-:Y:S01]  /*4a60*/  FMUL.FTZ R63, R44.reuse, R53 ;  /* 0x000000352c3f7220 */ /* 0x040fe20000410000 */
[C---:B------:R-:W-:Y:S01]  /*4a70*/  FMUL.FTZ R53, R44.reuse, R49 ;  /* 0x000000312c357220 */ /* 0x040fe20000410000 */
[----:B------:R-:W-:Y:S01]  /*4a80*/  FADD.FTZ R62, R61, R62 ;  /* 0x0000003e3d3e7221 */ /* 0x000fe20000010000 */
[----:B------:R-:W-:Y:S01]  /*4a90*/  FMUL.FTZ R61, R45, R48 ;  /* 0x000000302d3d7220 */ /* 0x000fe20000410000 */
[----:B------:R-:W-:Y:S01]  /*4aa0*/  FFMA.FTZ R76, R79, R63, R76 ;  /* 0x0000003f4f4c7223 */ /* 0x000fe2000001004c */
[----:B------:R-:W-:Y:S01]  /*4ab0*/  FMUL.FTZ R49, R44, R51 ;  /* 0x000000332c317220 */ /* 0x000fe20000410000 */
[----:B------:R-:W-:Y:S01]  /*4ac0*/  FADD.FTZ R62, R62, R63 ;  /* 0x0000003f3e3e7221 */ /* 0x000fe20000010000 */
[----:B------:R-:W-:Y:S01]  /*4ad0*/  FADD.FTZ R78, R124, R47 ;  /* 0x0000002f7c4e7221 */ /* 0x000fe20000010000 */
[----:B------:R-:W-:-:S02]  /*4ae0*/  FFMA.FTZ R76, R58, R61, R76 ;  /* 0x0000003d3a4c7223 */ /* 0x000fc4000001004c */
[----:B------:R-:W-:Y:S01]  /*4af0*/  FADD.FTZ R62, R61, R62 ;  /* 0x0000003e3d3e7221 */ /* 0x000fe20000010000 */
[----:B------:R-:W-:Y:S01]  /*4b00*/  FMUL.FTZ R61, R45, R50 ;  /* 0x000000322d3d7220 */ /* 0x000fe20000410000 */
[----:B------:R-:W-:Y:S01]  /*4b10*/  FFMA.FTZ R76, R77, R53, R76 ;  /* 0x000000354d4c7223 */ /* 0x000fe2000001004c */
[----:B------:R-:W-:Y:S01]  /*4b20*/  FFMA.FTZ R77, R60, R59, R119 ;  /* 0x0000003b3c4d7223 */ /* 0x000fe20000010077 */
[----:B------:R-:W-:Y:S01]  /*4b30*/  FADD.FTZ R62, R62, R53 ;  /* 0x000000353e3e7221 */ /* 0x000fe20000010000 */
[----:B------:R-:W-:Y:S01]  /*4b40*/  FMUL.FTZ R53, R45, R52 ;  /* 0x000000342d357220 */ /* 0x000fe20000410000 */
[----:B------:R-:W-:Y:S01]  /*4b50*/  FFMA.FTZ R76, R54, R61, R76 ;  /* 0x0000003d364c7223 */ /* 0x000fe2000001004c */
[----:B------:R-:W-:Y:S01]  /*4b60*/  FADD.FTZ R52, R125, R52 ;  /* 0x000000347d347221 */ /* 0x000fe20000010000 */
[----:B------:R-:W-:Y:S02]  /*4b70*/  FADD.FTZ R62, R61, R62 ;  /* 0x0000003e3d3e7221 */ /* 0x000fe40000010000 */
[----:B------:R-:W-:Y:S01]  /*4b80*/  FFMA.FTZ R61, R55, R49, R76 ;  /* 0x00000031373d7223 */ /* 0x000fe2000001004c */
[-C--:B------:R-:W-:Y:S01]  /*4b90*/  FFMA.FTZ R76, R57, R47.reuse, R68 ;  /* 0x0000002f394c7223 */ /* 0x080fe20000010044 */
[----:B------:R-:W-:Y:S01]  /*4ba0*/  FADD.FTZ R62, R62, R49 ;  /* 0x000000313e3e7221 */ /* 0x000fe20000010000 */
[----:B------:R-:W-:Y:S01]  /*4bb0*/  FMUL.FTZ R49, R44, R47 ;  /* 0x0000002f2c317220 */ /* 0x000fe20000410000 */
[----:B------:R-:W-:Y:S01]  /*4bc0*/  FFMA.FTZ R46, R56, R53, R61 ;  /* 0x00000035382e7223 */ /* 0x000fe2000001003d */
[----:B------:R-:W-:Y:S01]  /*4bd0*/  FADD.FTZ R79, R52, R59 ;  /* 0x0000003b344f7221 */ /* 0x000fe20000010000 */
[----:B------:R-:W-:Y:S01]  /*4be0*/  FADD.FTZ R62, R53, R62 ;  /* 0x0000003e353e7221 */ /* 0x000fe20000010000 */
[----:B------:R-:W-:Y:S01]  /*4bf0*/  FMUL.FTZ R53, R45, R59 ;  /* 0x0000003b2d357220 */ /* 0x000fe20000410000 */
[----:B------:R-:W-:-:S02]  /*4c00*/  FFMA.FTZ R51, R57, R49, R46 ;  /* 0x0000003139337223 */ /* 0x000fc4000001002e */
[----:B------:R-:W-:Y:S02]  /*4c10*/  FADD.FTZ R62, R62, R49 ;  /* 0x000000313e3e7221 */ /* 0x000fe40000010000 */
[----:B------:R-:W-:Y:S02]  /*4c20*/  FFMA.FTZ R51, R60, R53, R51 ;  /* 0x000000353c337223 */ /* 0x000fe40000010033 */
[----:B------:R-:W-:-:S07]  /*4c30*/  FADD.FTZ R56, R53, R62 ;  /* 0x0000003e35387221 */ /* 0x000fce0000010000 */
.L_x_1369:
        /* <DEDUP_REMOVED lines=34> */
.L_x_1371:
[----:B------:R-:W-:Y:S05]  /*4e60*/  BSYNC.RECONVERGENT B0 ;  /* 0x0000000000007941 */ /* 0x000fea0003800200 */
.L_x_1370:
        /* <DEDUP_REMOVED lines=8> */
[----:B------:R-:W2:Y:S04]  /*4ef0*/  LDS.128 R52, [UR6+0x30] ;  /* 0x00003006ff347984 */ /* 0x000ea80008000c00 */
[----:B------:R-:W5:Y:S04]  /*4f00*/  LDS.128 R56, [UR6+0x40] ;  /* 0x00004006ff387984 */ /* 0x000f680008000c00 */
[----:B------:R-:W5:Y:S04]  /*4f10*/  LDS.128 R60, [UR6+0x50] ;  /* 0x00005006ff3c7984 */ /* 0x000f680008000c00 */
[----:B------:R-:W5:Y:S01]  /*4f20*/  LDS.128 R64, [UR6+0x60] ;  /* 0x00006006ff407984 */ /* 0x000f620008000c00 */
[----:B----4-:R-:W-:Y:S01]  /*4f30*/  FADD.FTZ R71, R46, R68 ;  /* 0x000000442e477221 */ /* 0x010fe20000010000 */
[----:B------:R-:W-:-:S02]  /*4f40*/  FADD.FTZ R68, R47, R69 ;  /* 0x000000452f447221 */ /* 0x000fc40000010000 */
[----:B0--3--:R-:W0:Y:S01]  /*4f50*/  LDS.64 R46, [UR6+0x70] ;  /* 0x00007006ff2e7984 */ /* 0x009e220008000a00 */
        /* <DEDUP_REMOVED lines=22> */
.L_x_1373:
[----:B------:R-:W-:Y:S05]  /*50c0*/  BSYNC.RECONVERGENT B0 ;  /* 0x0000000000007941 */ /* 0x000fea0003800200 */
.L_x_1372:
[----:B------:R-:W-:Y:S06]  /*50d0*/  BAR.SYNC.DEFER_BLOCKING 0x0 ;  /* 0x0000000000007b1d */ /* 0x000fec0000010000 */
[----:B------:R-:W-:Y:S04]  /*50e0*/  BSSY.RECONVERGENT B0, `(.L_x_1374) ;  /* 0x000009d000007945 */ /* 0x000fe80003800200 */
[----:B------:R-:W-:Y:S05]  /*50f0*/  @P4 BRA `(.L_x_1375) ;  /* 0x00000008006c4947 */ /* 0x000fea0003800000 */
[----:B------:R-:W4:Y:S04]  /*5100*/  LDS.128 R56, [R117+0xd0] ;  /* 0x0000d00075387984 */ /* 0x000f280000000c00 */
[----:B------:R-:W5:Y:S04]  /*5110*/  LDS.128 R52, [R117+0x1a0] ;  /* 0x0001a00075347984 */ /* 0x000f680000000c00 */
[----:B-12---:R-:W1:Y:S04]  /*5120*/  LDS.128 R48, [R117+0x270] ;  /* 0x0002700075307984 */ /* 0x006e680000000c00 */
[----:B------:R-:W2:Y:S04]  /*5130*/  LDS.128 R60, [R117+0x340] ;  /* 0x00034000753c7984 */ /* 0x000ea80000000c00 */
[----:B------:R-:W0:Y:S04]  /*5140*/  LDS.128 R68, [R117+0x410] ;  /* 0x0004100075447984 */ /* 0x000e280000000c00 */
[----:B------:R-:W3:Y:S01]  /*5150*/  LDS.128 R72, [R117+0x4e0] ;  /* 0x0004e00075487984 */ /* 0x000ee20000000c00 */
[----:B----4-:R-:W-:Y:S01]  /*5160*/  FADD.FTZ R65, R76, R56 ;  /* 0x000000384c417221 */ /* 0x010fe20000010000 */
[----:B------:R-:W-:Y:S01]  /*5170*/  FADD.FTZ R56, R77, R57 ;  /* 0x000000394d387221 */ /* 0x000fe20000010000 */
[----:B------:R-:W-:Y:S01]  /*5180*/  FADD.FTZ R57, R78, R58 ;  /* 0x0000003a4e397221 */ /* 0x000fe20000010000 */
[----:B------:R-:W-:Y:S01]  /*5190*/  FADD.FTZ R58, R79, R59 ;  /* 0x0000003b4f3a7221 */ /* 0x000fe20000010000 */
[----:B-----5:R-:W-:Y:S01]  /*51a0*/  FADD.FTZ R77, R65, R52 ;  /* 0x00000034414d7221 */ /* 0x020fe20000010000 */
[----:B------:R-:W-:Y:S01]  /*51b0*/  FADD.FTZ R56, R56, R53 ;  /* 0x0000003538387221 */ /* 0x000fe20000010000 */
[----:B------:R-:W4:Y:S01]  /*51c0*/  LDS.128 R64, [R117+0x5b0] ;  /* 0x0005b00075407984 */ /* 0x000f220000000c00 */
        /* <DEDUP_REMOVED lines=12> */
[----:B------:R-:W5:Y:S01]  /*5290*/  LDS.128 R52, [R117+0x820] ;  /* 0x0008200075347984 */ /* 0x000f620000000c00 */
[----:B0-----:R-:W-:Y:S01]  /*52a0*/  FADD.FTZ R77, R77, R68 ;  /* 0x000000444d4d7221 */ /* 0x001fe20000010000 */
[----:B------:R-:W-:Y:S01]  /*52b0*/  FADD.FTZ R76, R76, R69 ;  /* 0x000000454c4c7221 */ /* 0x000fe20000010000 */
[----:B------:R-:W-:Y:S01]  /*52c0*/  FADD.FTZ R79, R79, R70 ;  /* 0x000000464f4f7221 */ /* 0x000fe20000010000 */
[----:B------:R-:W-:Y:S01]  /*52d0*/  FADD.FTZ R78, R78, R71 ;  /* 0x000000474e4e7221 */ /* 0x000fe20000010000 */
[----:B------:R-:W0:Y:S01]  /*52e0*/  LDS.128 R60, [R117+0x8f0] ;  /* 0x0008f000753c7984 */ /* 0x000e220000000c00 */
[----:B---3--:R-:W-:Y:S01]  /*52f0*/  FADD.FTZ R77, R77, R72 ;  /* 0x000000484d4d7221 */ /* 0x008fe20000010000 */
[----:B------:R-:W-:Y:S01]  /*5300*/  FADD.FTZ R76, R76, R73 ;  /* 0x000000494c4c7221 */ /* 0x000fe20000010000 */
[----:B------:R-:W-:Y:S01]  /*5310*/  FADD.FTZ R79, R79, R74 ;  /* 0x0000004a4f4f7221 */ /* 0x000fe20000010000 */
[----:B------:R-:W-:Y:S01]  /*5320*/  FADD.FTZ R78, R78, R75 ;  /* 0x0000004b4e4e7221 */ /* 0x000fe20000010000 */
[----:B------:R-:W3:Y:S04]  /*5330*/  LDS.128 R68, [R117+0x9c0] ;  /* 0x0009c00075447984 */ /* 0x000ee80000000c00 */
[----:B------:R-:W3:Y:S01]  /*5340*/  LDS.128 R72, [R117+0xa90] ;  /* 0x000a900075487984 */ /* 0x000ee20000000c00 */
        /* <DEDUP_REMOVED lines=18> */
[----:B------:R-:W-:Y:S01]  /*5470*/  LDS.128 R64, [R117+0xdd0] ;  /* 0x000dd00075407984 */ /* 0x000fe20000000c00 */
[----:B0-----:R-:W-:Y:S01]  /*5480*/  FADD.FTZ R77, R77, R60 ;  /* 0x0000003c4d4d7221 */ /* 0x001fe20000010000 */
[----:B------:R-:W-:Y:S01]  /*5490*/  FADD.FTZ R76, R76, R61 ;  /* 0x0000003d4c4c7221 */ /* 0x000fe20000010000 */
[----:B------:R-:W-:Y:S01]  /*54a0*/  FADD.FTZ R79, R79, R62 ;  /* 0x0000003e4f4f7221 */ /* 0x000fe20000010000 */
[----:B------:R-:W0:Y:S01]  /*54b0*/  LDS.128 R52, [R117+0xd00] ;  /* 0x000d000075347984 */ /* 0x000e220000000c00 */
[----:B------:R-:W-:Y:S01]  /*54c0*/  FADD.FTZ R78, R78, R63 ;  /* 0x0000003f4e4e7221 */ /* 0x000fe20000010000 */
[----:B---3--:R-:W-:Y:S01]  /*54d0*/  FADD.FTZ R77, R77, R68 ;  /* 0x000000444d4d7221 */ /* 0x008fe20000010000 */
[----:B------:R-:W-:Y:S01]  /*54e0*/  FADD.FTZ R76, R76, R69 ;  /* 0x000000454c4c7221 */ /* 0x000fe20000010000 */
[----:B------:R-:W-:Y:S01]  /*54f0*/  FADD.FTZ R79, R79, R70 ;  /* 0x000000464f4f7221 */ /* 0x000fe20000010000 */
[----:B------:R-:W-:Y:S01]  /*5500*/  FADD.FTZ R78, R78, R71 ;  /* 0x000000474e4e7221 */ /* 0x000fe20000010000 */
[----:B------:R-:W-:Y:S01]  /*5510*/  FADD.FTZ R77, R77, R72 ;  /* 0x000000484d4d7221 */ /* 0x000fe20000010000 */
[----:B------:R-:W-:Y:S01]  /*5520*/  FADD.FTZ R76, R76, R73 ;  /* 0x000000494c4c7221 */ /* 0x000fe20000010000 */
[----:B------:R-:W-:Y:S01]  /*5530*/  FADD.FTZ R79, R79, R74 ;  /* 0x0000004a4f4f7221 */ /* 0x000fe20000010000 */
[----:B------:R-:W3:Y:S01]  /*5540*/  LDS.128 R68, [R117+0xea0] ;  /* 0x000ea00075447984 */ /* 0x000ee20000000c00 */
[----:B------:R-:W-:-:S03]  /*5550*/  FADD.FTZ R78, R78, R75 ;  /* 0x0000004b4e4e7221 */ /* 0x000fc60000010000 */
[----:B------:R-:W4:Y:S04]  /*5560*/  LDS.128 R72, [R117+0xf70] ;  /* 0x000f700075487984 */ /* 0x000f280000000c00 */
[----:B------:R-:W-:Y:S01]  /*5570*/  LDS.128 R60, [R117+0x12b0] ;  /* 0x0012b000753c7984 */ /* 0x000fe20000000c00 */
        /* <DEDUP_REMOVED lines=8> */
[----:B------:R-:W1:Y:S01]  /*5600*/  LDS.128 R76, [R117+0x1040] ;  /* 0x00104000754c7984 */ /* 0x000e620000000c00 */
[----:B0-----:R-:W-:Y:S01]  /*5610*/  FADD.FTZ R57, R57, R52 ;  /* 0x0000003439397221 */ /* 0x001fe20000010000 */
[----:B------:R-:W-:Y:S01]  /*5620*/  FADD.FTZ R52, R48, R53 ;  /* 0x0000003530347221 */ /* 0x000fe20000010000 */
[----:B------:R-:W-:Y:S01]  /*5630*/  FADD.FTZ R53, R59, R54 ;  /* 0x000000363b357221 */ /* 0x000fe20000010000 */
[----:B------:R-:W0:Y:S01]  /*5640*/  LDS.128 R48, [R117+0x1110] ;  /* 0x0011100075307984 */ /* 0x000e220000000c00 */
[----:B------:R-:W-:Y:S01]  /*5650*/  FADD.FTZ R124, R56, R55 ;  /* 0x00000037387c7221 */ /* 0x000fe20000010000 */
[----:B------:R-:W-:Y:S01]  /*5660*/  FADD.FTZ R119, R57, R64 ;  /* 0x0000004039777221 */ /* 0x000fe20000010000 */
[----:B------:R-:W-:Y:S01]  /*5670*/  FADD.FTZ R64, R52, R65 ;  /* 0x0000004134407221 */ /* 0x000fe20000010000 */
[----:B------:R-:W2:Y:S01]  /*5680*/  LDS.128 R56, [R117+0x11e0] ;  /* 0x0011e00075387984 */ /* 0x000ea20000000c00 */
[----:B------:R-:W-:Y:S01]  /*5690*/  FADD.FTZ R65, R53, R66 ;  /* 0x0000004235417221 */ /* 0x000fe20000010000 */
[----:B------:R-:W-:Y:S01]  /*56a0*/  FADD.FTZ R124, R124, R67 ;  /* 0x000000437c7c7221 */ /* 0x000fe20000010000 */
[----:B---3--:R-:W-:Y:S01]  /*56b0*/  FADD.FTZ R64, R64, R69 ;  /* 0x0000004540407221 */ /* 0x008fe20000010000 */
[----:B------:R-:W3:Y:S01]  /*56c0*/  LDS.128 R52, [R117+0x1380] ;  /* 0x0013800075347984 */ /* 0x000ee20000000c00 */
[----:B------:R-:W-:Y:S01]  /*56d0*/  FADD.FTZ R119, R119, R68 ;  /* 0x0000004477777221 */ /* 0x000fe20000010000 */
[----:B------:R-:W-:Y:S01]  /*56e0*/  FADD.FTZ R65, R65, R70 ;  /* 0x0000004641417221 */ /* 0x000fe20000010000 */
[----:B----4-:R-:W-:Y:S01]  /*56f0*/  FADD.FTZ R64, R64, R73 ;  /* 0x0000004940407221 */ /* 0x010fe20000010000 */
[----:B------:R-:W-:Y:S01]  /*5700*/  FADD.FTZ R124, R124, R71 ;  /* 0x000000477c7c7221 */ /* 0x000fe20000010000 */
[----:B------:R-:W-:Y:S01]  /*5710*/  FADD.FTZ R119, R119, R72 ;  /* 0x0000004877777221 */ /* 0x000fe20000010000 */
[----:B------:R-:W-:-:S02]  /*5720*/  FADD.FTZ R65, R65, R74 ;  /* 0x0000004a41417221 */ /* 0x000fc40000010000 */
[----:B------:R-:W-:Y:S01]  /*5730*/  FADD.FTZ R124, R124, R75 ;  /* 0x0000004b7c7c7221 */ /* 0x000fe20000010000 */
[----:B-1----:R-:W-:Y:S01]  /*5740*/  FADD.FTZ R64, R64, R77 ;  /* 0x0000004d40407221 */ /* 0x002fe20000010000 */
[----:B------:R-:W-:Y:S01]  /*5750*/  FADD.FTZ R119, R119, R76 ;  /* 0x0000004c77777221 */ /* 0x000fe20000010000 */
[----:B------:R-:W-:Y:S01]  /*5760*/  FADD.FTZ R69, R65, R78 ;  /* 0x0000004e41457221 */ /* 0x000fe20000010000 */
[----:B------:R-:W-:Y:S02]  /*5770*/  FADD.FTZ R124, R124, R79 ;  /* 0x0000004f7c7c7221 */ /* 0x000fe40000010000 */
[----:B------:R-:W-:Y:S01]  /*5780*/  LDS.128 R76, [R117+0x1930] ;  /* 0x00193000754c7984 */ /* 0x000fe20000000c00 */
[----:B0-----:R-:W-:Y:S01]  /*5790*/  FADD.FTZ R68, R64, R49 ;  /* 0x0000003140447221 */ /* 0x001fe20000010000 */
[----:B------:R-:W-:Y:S02]  /*57a0*/  FADD.FTZ R119, R119, R48 ;  /* 0x0000003077777221 */ /* 0x000fe40000010000 */
[----:B------:R-:W0:Y:S01]  /*57b0*/  LDS.128 R64, [R117+0x1450] ;  /* 0x0014500075407984 */ /* 0x000e220000000c00 */
        /* <DEDUP_REMOVED lines=8> */
[----:B------:R-:W-:Y:S01]  /*5840*/  FADD.FTZ R60, R56, R61 ;  /* 0x0000003d383c7221 */ /* 0x000fe20000010000 */
[----:B------:R-:W-:Y:S01]  /*5850*/  FADD.FTZ R124, R124, R59 ;  /* 0x0000003b7c7c7221 */ /* 0x000fe20000010000 */
[----:B------:R-:W-:Y:S01]  /*5860*/  FADD.FTZ R73, R57, R62 ;  /* 0x0000003e39497221 */ /* 0x000fe20000010000 */
[----:B---3--:R-:W-:Y:S01]  /*5870*/  FADD.FTZ R119, R119, R52 ;  /* 0x0000003477777221 */ /* 0x008fe20000010000 */
[----:B------:R-:W3:Y:S01]  /*5880*/  LDS.128 R56, [R117+0x16c0] ;  /* 0x0016c00075387984 */ /* 0x000ee20000000c00 */
[----:B------:R-:W-:Y:S01]  /*5890*/  FADD.FTZ R124, R124, R63 ;  /* 0x0000003f7c7c7221 */ /* 0x000fe20000010000 */
[----:B------:R-:W-:Y:S01]  /*58a0*/  FADD.FTZ R52, R60, R53 ;  /* 0x000000353c347221 */ /* 0x000fe20000010000 */
[----:B------:R-:W-:Y:S01]  /*58b0*/  FADD.FTZ R53, R73, R54 ;  /* 0x0000003649357221 */ /* 0x000fe20000010000 */
[----:B------:R-:W4:Y:S01]  /*58c0*/  LDS.128 R60, [R117+0x1790] ;  /* 0x00179000753c7984 */ /* 0x000f220000000c00 */
[----:B------:R-:W-:-:S03]  /*58d0*/  FADD.FTZ R124, R124, R55 ;  /* 0x000000377c7c7221 */ /* 0x000fc60000010000 */
[----:B------:R-:W5:Y:S01]  /*58e0*/  LDS.128 R72, [R117+0x1860] ;  /* 0x0018600075487984 */ /* 0x000f620000000c00 */
[----:B0-----:R-:W-:Y:S01]  /*58f0*/  FADD.FTZ R119, R119, R64 ;  /* 0x0000004077777221 */ /* 0x001fe20000010000 */
        /* <DEDUP_REMOVED lines=26> */
[----:B------:R-:W-:-:S07]  /*5aa0*/  FADD.FTZ R79, R124, R79 ;  /* 0x0000004f7c4f7221 */ /* 0x000fce0000010000 */
.L_x_1375:
[----:B------:R-:W-:Y:S05]  /*5ab0*/  BSYNC.RECONVERGENT B0 ;  /* 0x0000000000007941 */ /* 0x000fea0003800200 */
.L_x_1374:
        /* <DEDUP_REMOVED lines=29> */
.L_x_1377:
[----:B------:R-:W-:Y:S05]  /*5c90*/  BSYNC.RECONVERGENT B0 ;  /* 0x0000000000007941 */ /* 0x000fea0003800200 */
.L_x_1376:
        /* <DEDUP_REMOVED lines=17> */
[----:B------:R-:W-:Y:S02]  /*5db0*/  SEL R55, RZ, UR31, P1 ;  /* 0x0000001fff377c07 */ /* 0x000fe40008800000 */
[----:B--2---:R-:W-:Y:S02]  /*5dc0*/  MOV R50, UR20 ;  /* 0x0000001400327c02 */ /* 0x004fe40008000f00 */
[----:B------:R-:W-:Y:S02]  /*5dd0*/  ISETP.NE.AND P1, PT, R55, -0x1, PT ;  /* 0xffffffff3700780c */ /* 0x000fe40003f25270 */
[----:B-1----:R-:W-:-:S05]  /*5de0*/  MOV R51, UR21 ;  /* 0x0000001500337c02 */ /* 0x002fca0008000f00 */
        /* <DEDUP_REMOVED lines=8> */
.L_x_1380:
[----:B------:R-:W2:Y:S04]  /*5e70*/  LDG.E.STRONG.GPU R0, desc[UR26][R48.64] ;  /* 0x0000001a30007981 */ /* 0x000ea8000c1ef900 */
[----:B--2---:R-:W-:Y:S01]  /*5e80*/  CCTL.IVALL ;  /* 0x00000000ff00798f */ /* 0x004fe20002000000 */
[----:B------:R-:W-:Y:S05]  /*5e90*/  YIELD ;  /* 0x0000000000007946 */ /* 0x000fea0003800000 */
[----:B------:R-:W-:-:S13]  /*5ea0*/  ISETP.NE.AND P1, PT, R0, R55, PT ;  /* 0x000000370000720c */ /* 0x000fda0003f25270 */
[----:B------:R-:W-:Y:S05]  /*5eb0*/  @P1 BRA `(.L_x_1380) ;  /* 0xfffffffc00ec1947 */ /* 0x000fea000383ffff */
.L_x_1379:
        /* <DEDUP_REMOVED lines=14> */
.L_x_1382:
[----:B------:R-:W-:Y:S02]  /*5fa0*/  IADD3 R0, PT, PT, R56, 0x1, RZ ;  /* 0x0000000138007810 */ /* 0x000fe40007ffe0ff */
        /* <DEDUP_REMOVED lines=11> */
[----:B-1--4-:R-:W-:Y:S02]  /*6060*/  MOV R48, UR40 ;  /* 0x0000002800307c02 */ /* 0x012fe40008000f00 */
[----:B------:R-:W-:Y:S01]  /*6070*/  MOV R49, UR41 ;  /* 0x0000002900317c02 */ /* 0x000fe20008000f00 */
[----:B------:R-:W-:Y:S01]  /*6080*/  @!UP1 UIMAD.WIDE.U32 UR40, UR20, 0x8, UR6 ;  /* 0x00000008142898a5 */ /* 0x000fe2000f8e0006 */
[----:B--2---:R-:W-:Y:S01]  /*6090*/  MOV R50, UR42 ;  /* 0x0000002a00327c02 */ /* 0x004fe20008000f00 */
[----:B------:R-:W-:Y:S01]  /*60a0*/  VOTEU.ALL UP0, P4 ;  /* 0x0000000000ff7886 */ /* 0x000fe20002000000 */
[----:B------:R-:W-:Y:S02]  /*60b0*/  MOV R51, UR43 ;  /* 0x0000002b00337c02 */ /* 0x000fe40008000f00 */
[----:B------:R-:W0:Y:S01]  /*60c0*/  @!P1 LDG.E.64 R48, desc[UR26][R48.64] ;  /* 0x0000001a30309981 */ /* 0x000e22000c1e1b00 */
        /* <DEDUP_REMOVED lines=19> */
[----:B------:R-:W-:Y:S02]  /*6200*/  ISETP.EQ.OR P6, PT, R0, UR28, P2 ;  /* 0x0000001c00007c0c */ /* 0x000fe400097c2670 */
[----:B------:R-:W-:Y:S01]  /*6210*/  IADD3 R0, PT, PT, R56, 0x7, RZ ;  /* 0x0000000738007810 */ /* 0x000fe20007ffe0ff */
[----:B------:R-:W-:Y:S01]  /*6220*/  VOTEU.ALL UP1, P1 ;  /* 0x0000000000ff7886 */ /* 0x000fe20000820000 */
[----:B-----5:R-:W-:Y:S01]  /*6230*/  @!P4 FADD.FTZ R46, R46, R54 ;  /* 0x000000362e2ec221 */ /* 0x020fe20000010000 */
[----:B------:R-:W-:Y:S01]  /*6240*/  @!P4 FADD.FTZ R47, R47, R55 ;  /* 0x000000372f2fc221 */ /* 0x000fe20000010000 */
[----:B------:R-:W-:Y:S02]  /*6250*/  ISETP.EQ.OR P4, PT, R0, UR28, P2 ;  /* 0x0000001c00007c0c */ /* 0x000fe40009782670 */
[----:B------:R-:W-:-:S02]  /*6260*/  @!UP1 UIMAD.WIDE.U32 UR40, UR22, 0x8, UR6 ;  /* 0x00000008162898a5 */ /* 0x000fc4000f8e0006 */
[----:B------:R-:W-:-:S03]  /*6270*/  VOTEU.ALL UP0, P3 ;  /* 0x0000000000ff7886 */ /* 0x000fc60001800000 */
[----:B------:R-:W-:Y:S01]  /*6280*/  VOTEU.ALL UP1, P6 ;  /* 0x0000000000ff7886 */ /* 0x000fe20003020000 */
[----:B------:R-:W-:Y:S01]  /*6290*/  MOV R48, UR40 ;  /* 0x0000002800307c02 */ /* 0x000fe20008000f00 */
[----:B------:R-:W-:Y:S01]  /*62a0*/  @!UP0 UIMAD.WIDE.U32 UR42, UR23, 0x8, UR6 ;  /* 0x00000008172a88a5 */ /* 0x000fe2000f8e0006 */
[----:B------:R-:W-:Y:S02]  /*62b0*/  MOV R49, UR41 ;  /* 0x0000002900317c02 */ /* 0x000fe40008000f00 */
[----:B------:R-:W-:Y:S01]  /*62c0*/  @!UP1 UIMAD.WIDE.U32 UR40, UR24, 0x8, UR6 ;  /* 0x00000008182898a5 */ /* 0x000fe2000f8e0006 */
        /* <DEDUP_REMOVED lines=33> */
.L_x_1381:
[----:B------:R-:W-:-:S09]  /*64e0*/  UISETP.NE.AND UP0, UPT, UR33, URZ, UPT ;  /* 0x000000ff2100728c */ /* 0x000fd2000bf05270 */
[----:B------:R-:W-:Y:S05]  /*64f0*/  BRA.U !UP0, `(.L_x_1378) ;  /* 0x0000000508287547 */ /* 0x000fea000b800000 */
[----:B------:R-:W-:Y:S02]  /*6500*/  UIADD3 UR18, UPT, UPT, UR33, -0x1, URZ ;  /* 0xffffffff21127890 */ /* 0x000fe4000fffe0ff */
[----:B------:R-:W-:Y:S02]  /*6510*/  UISETP.NE.AND UP1, UPT, UR34, URZ, UPT ;  /* 0x000000ff2200728c */ /* 0x000fe4000bf25270 */
[----:B------:R-:W-:-:S09]  /*6520*/  UISETP.GE.U32.AND UP0, UPT, UR18, 0x3, UPT ;  /* 0x000000031200788c */ /* 0x000fd2000bf06070 */
[----:B------:R-:W-:Y:S05]  /*6530*/  BRA.U !UP0, `(.L_x_1383) ;  /* 0x0000000108907547 */ /* 0x000fea000b800000 */
[C---:B-12-4-:R-:W-:Y:S02]  /*6540*/  IADD3 R50, PT, PT, R0.reuse, 0x1, RZ ;  /* 0x0000000100327810 */ /* 0x056fe40007ffe0ff */
[C---:B------:R-:W-:Y:S02]  /*6550*/  ISETP.EQ.OR P1, PT, R0.reuse, UR28, P2 ;  /* 0x0000001c00007c0c */ /* 0x040fe40009722670 */
[----:B------:R-:W-:Y:S02]  /*6560*/  IADD3 R52, PT, PT, R0, 0x2, RZ ;  /* 0x0000000200347810 */ /* 0x000fe40007ffe0ff */
        /* <DEDUP_REMOVED lines=33> */
.L_x_1383:
        /* <DEDUP_REMOVED lines=10> */
[----:B--2---:R-:W-:Y:S02]  /*6820*/  @!P3 IMAD R50, R0, R49, UR5 ;  /* 0x000000050032be24 */ /* 0x004fe4000f8e0231 */
[----:B------:R-:W-:Y:S02]  /*6830*/  HFMA2 R49, -RZ, RZ, 0, 4.76837158203125e-07 ;  /* 0x00000008ff317431 */ /* 0x000fe400000001ff */
[----:B------:R-:W-:Y:S02]  /*6840*/  @!P1 IMAD R48, R48, R53, UR5 ;  /* 0x0000000530309e24 */ /* 0x000fe4000f8e0235 */
        /* <DEDUP_REMOVED lines=9> */
.L_x_1384:
        /* <DEDUP_REMOVED lines=11> */
.L_x_1385:
[----:B------:R-:W-:Y:S05]  /*6990*/  BSYNC.RECONVERGENT B0 ;  /* 0x0000000000007941 */ /* 0x000fea0003800200 */
.L_x_1378:
[----:B------:R-:W5:Y:S01]  /*69a0*/  S2UR UR7, SR_CgaCtaId ;  /* 0x00000000000779c3 */ /* 0x000f620000008800 */
[----:B------:R-:W-:Y:S01]  /*69b0*/  UMOV UR6, 0x400 ;  /* 0x0000040000067882 */ /* 0x000fe20000000000 */
[----:B------:R-:W2:Y:S01]  /*69c0*/  LDCU UR19, c[0x0][0x42c] ;  /* 0x00008580ff1377ac */ /* 0x000ea20008000800 */
[----:B------:R-:W-:Y:S01]  /*69d0*/  FADD.FTZ R102, R102, -UR36 ;  /* 0x8000002466667e21 */ /* 0x000fe20008010000 */
[----:B------:R-:W-:-:S04]  /*69e0*/  FADD.FTZ R103, R103, -UR36 ;  /* 0x8000002467677e21 */ /* 0x000fc80008010000 */
[----:B------:R-:W-:Y:S01]  /*69f0*/  FMUL.FTZ R103, R103, UR37 ;  /* 0x0000002567677c20 */ /* 0x000fe20008410000 */
[----:B-----5:R-:W-:-:S09]  /*6a00*/  ULEA UR6, UR7, UR6, 0x18 ;  /* 0x0000000607067291 */ /* 0x020fd2000f8ec0ff */
[----:B------:R0:W-:Y:S01]  /*6a10*/  @!P2 STS.64 [UR6+0x80], R46 ;  /* 0x0000802eff00a988 */ /* 0x0001e20008000a06 */
[----:B------:R-:W-:Y:S01]  /*6a20*/  BAR.SYNC.DEFER_BLOCKING 0x0 ;  /* 0x0000000000007b1d */ /* 0x000fe20000010000 */
[----:B01-3--:R-:W-:-:S05]  /*6a30*/  FMUL.FTZ R47, R102, UR37 ;  /* 0x00000025662f7c20 */ /* 0x00bfca0008410000 */
[----:B----4-:R-:W2:Y:S01]  /*6a40*/  LDS.64 R48, [UR6+0x80] ;  /* 0x00008006ff307984 */ /* 0x010ea20008000a00 */
[----:B------:R-:W0:Y:S02]  /*6a50*/  LDCU.64 UR6, c[0x0][0x400] ;  /* 0x00008000ff0677ac */ /* 0x000e240008000a00 */
[----:B0-----:R-:W-:Y:S02]  /*6a60*/  ISETP.GE.U32.AND P1, PT, R118, UR6, PT ;  /* 0x0000000676007c0c */ /* 0x001fe4000bf26070 */
[----:B------:R-:W-:Y:S02]  /*6a70*/  ISETP.GE.U32.AND P2, PT, R114, UR6, PT ;  /* 0x0000000672007c0c */ /* 0x000fe4000bf46070 */
[----:B------:R-:W-:Y:S02]  /*6a80*/  ISETP.GE.AND.EX P1, PT, R113, UR7, PT, P1 ;  /* 0x0000000771007c0c */ /* 0x000fe4000bf26310 */
[----:B------:R-:W-:Y:S01]  /*6a90*/  ISETP.GE.AND.EX P2, PT, R111, UR7, PT, P2 ;  /* 0x000000076f007c0c */ /* 0x000fe2000bf46320 */
[----:B--2---:R-:W-:Y:S01]  /*6aa0*/  FMUL.FTZ R0, R48, UR19 ;  /* 0x0000001330007c20 */ /* 0x004fe20008410000 */
[----:B------:R-:W-:-:S04]  /*6ab0*/  IADD3 R48, PT, PT, R118, 0x40, RZ ;  /* 0x0000004076307810 */ /* 0x000fc80007ffe0ff */
[----:B------:R-:W-:Y:S01]  /*6ac0*/  R2UR UR18, R0 ;  /* 0x00000000001272ca */ /* 0x000fe200000e0000 */
[----:B------:R-:W-:Y:S01]  /*6ad0*/  FMUL.FTZ R0, R49, UR19 ;  /* 0x0000001331007c20 */ /* 0x000fe20008410000 */
[----:B------:R-:W-:Y:S02]  /*6ae0*/  ISETP.GE.U32.AND P3, PT, R48, UR6, PT ;  /* 0x0000000630007c0c */ /* 0x000fe4000bf66070 */
[----:B------:R-:W-:-:S04]  /*6af0*/  SHF.R.S32.HI R46, RZ, 0x1f, R48 ;  /* 0x0000001fff2e7819 */ /* 0x000fc80000011430 */
[----:B------:R-:W-:-:S05]  /*6b00*/  ISETP.GE.AND.EX P3, PT, R46, UR7, PT, P3 ;  /* 0x000000072e007c0c */ /* 0x000fca000bf66330 */
[----:B------:R-:W-:Y:S01]  /*6b10*/  FFMA.FTZ R55, R47, UR18, R0 ;  /* 0x000000122f377c23 */ /* 0x000fe20008010000 */
[----:B------:R-:W-:Y:S07]  /*6b20*/  @!P5 BRA `(.L_x_1386) ;  /* 0x000000000048d947 */ /* 0x000fee0003800000 */
        /* <DEDUP_REMOVED lines=18> */
.L_x_1386:
[----:B------:R-:W-:Y:S01]  /*6c50*/  FADD.FTZ R98, R98, -UR36 ;  /* 0x8000002462627e21 */ /* 0x000fe20008010000 */
[----:B------:R-:W-:Y:S01]  /*6c60*/  FFMA.FTZ R50, R103, UR18, R0 ;  /* 0x0000001267327c23 */ /* 0x000fe20008010000 */
        /* <DEDUP_REMOVED lines=19> */
.L_x_1388:
[----:B------:R-:W-:Y:S05]  /*6da0*/  BSYNC.RECONVERGENT B0 ;  /* 0x0000000000007941 */ /* 0x000fea0003800200 */
.L_x_1387:
[----:B0-----:R-:W-:Y:S01]  /*6db0*/  FFMA.FTZ R55, R49, UR18, R0 ;  /* 0x0000001231377c23 */ /* 0x001fe20008010000 */
        /* <DEDUP_REMOVED lines=20> */
.L_x_1389:
        /* <DEDUP_REMOVED lines=21> */
.L_x_1391:
[----:B------:R-:W-:Y:S05]  /*7050*/  BSYNC.RECONVERGENT B0 ;  /* 0x0000000000007941 */ /* 0x000fea0003800200 */
.L_x_1390:
        /* <DEDUP_REMOVED lines=21> */
.L_x_1392:
[----:B------:R-:W-:Y:S01]  /*71b0*/  FFMA.FTZ R50, R95, UR18, R0 ;  /* 0x000000125f327c23 */ /* 0x000fe20008010000 */
[----:B------:R-:W-:Y:S01]  /*71c0*/  BSSY.RECONVERGENT B0, `(.L_x_1393) ;  /* 0x0000013000007945 */ /* 0x000fe20003800200 */
[----:B------:R-:W-:Y:S01]  /*71d0*/  FFMA.FTZ R55, R44, R92, -R55 ;  /* 0x0000005c2c377223 */ /* 0x000fe20000010837 */
[----:B------:R-:W-:Y:S01]  /*71e0*/  FADD.FTZ R90, R90, -UR36 ;  /* 0x800000245a5a7e21 */ /* 0x000fe20008010000 */
[----:B------:R-:W-:Y:S01]  /*71f0*/  IADD3 R54, PT, PT, R118, 0x60, RZ ;  /* 0x0000006076367810 */ /* 0x000fe20007ffe0ff */
[----:B------:R-:W-:Y:S01]  /*7200*/  FFMA.FTZ R49, R45, R93, -R50 ;  /* 0x0000005d2d317223 */ /* 0x000fe20000010832 */
[----:B------:R-:W-:Y:S06]  /*7210*/  @P3 BRA `(.L_x_1394) ;  /* 0x0000000000343947 */ /* 0x000fec0003800000 */
[----:B------:R-:W0:Y:S01]  /*7220*/  LDCU.64 UR20, c[0x0][0x3f8] ;  /* 0x00007f00ff1477ac */ /* 0x000e220008000a00 */
[----:B------:R-:W-:Y:S01]  /*7230*/  MOV R47, R121 ;  /* 0x00000079002f7202 */ /* 0x000fe20000000f00 */
[----:B------:R-:W-:Y:S01]  /*7240*/  FMUL.FTZ R49, R49, UR37 ;  /* 0x0000002531317c20 */ /* 0x000fe20008410000 */
[----:B------:R-:W1:Y:S01]  /*7250*/  LDCU.64 UR22, c[0x0][0x380] ;  /* 0x00007000ff1677ac */ /* 0x000e620008000a00 */
[----:B0-----:R-:W-:Y:S01]  /*7260*/  IMAD R53, R46, UR20, RZ ;  /* 0x000000142e357c24 */ /* 0x001fe2000f8e02ff */
[----:B------:R-:W-:-:S03]  /*7270*/  MOV R46, R122 ;  /* 0x0000007a002e7202 */ /* 0x000fc60000000f00 */
[C---:B------:R-:W-:Y:S02]  /*7280*/  IMAD R53, R48.reuse, UR21, R53 ;  /* 0x0000001530357c24 */ /* 0x040fe4000f8e0235 */
[----:B------:R-:W-:-:S04]  /*7290*/  IMAD.WIDE.U32 R50, R48, UR20, R46 ;  /* 0x0000001430327c25 */ /* 0x000fc8000f8e002e */
[----:B------:R-:W-:Y:S01]  /*72a0*/  FMUL.FTZ R48, R55, UR37 ;  /* 0x0000002537307c20 */ /* 0x000fe20008410000 */
[----:B-1----:R-:W-:Y:S02]  /*72b0*/  LEA R46, P1, R50, UR22, 0x2 ;  /* 0x00000016322e7c11 */ /* 0x002fe4000f8210ff */
[----:B------:R-:W-:-:S04]  /*72c0*/  IADD3 R53, PT, PT, R51, R53, RZ ;  /* 0x0000003533357210 */ /* 0x000fc80007ffe0ff */
[----:B------:R-:W-:-:S05]  /*72d0*/  LEA.HI.X R47, R50, UR23, R53, 0x2, P1 ;  /* 0x00000017322f7c11 */ /* 0x000fca00088f1435 */
[----:B------:R0:W-:Y:S02]  /*72e0*/  STG.E.64 desc[UR26][R46.64], R48 ;  /* 0x000000302e007986 */ /* 0x0001e4000c101b1a */
.L_x_1394:
[----:B------:R-:W-:Y:S05]  /*72f0*/  BSYNC.RECONVERGENT B0 ;  /* 0x0000000000007941 */ /* 0x000fea0003800200 */
.L_x_1393:
[----:B------:R-:W-:Y:S01]  /*7300*/  IADD3 R52, PT, PT, R118, 0x80, RZ ;  /* 0x0000008076347810 */ /* 0x000fe20007ffe0ff */
[----:B------:R-:W-:Y:S01]  /*7310*/  FMUL.FTZ R55, R90, UR37 ;  /* 0x000000255a377c20 */ /* 0x000fe20008410000 */
[C---:B------:R-:W-:Y:S01]  /*7320*/  IADD3 R50, PT, PT, R118.reuse, 0xa0, RZ ;  /* 0x000000a076327810 */ /* 0x040fe20007ffe0ff */
[----:B------:R-:W-:Y:S01]  /*7330*/  FADD.FTZ R91, R91, -UR36 ;  /* 0x800000245b5b7e21 */ /* 0x000fe20008010000 */
[C---:B0-----:R-:W-:Y:S01]  /*7340*/  IADD3 R48, PT, PT, R118.reuse, 0xc0, RZ ;  /* 0x000000c076307810 */ /* 0x041fe20007ffe0ff */
[----:B------:R-:W-:Y:S01]  /*7350*/  FFMA.FTZ R65, R55, UR18, R0 ;  /* 0x0000001237417c23 */ /* 0x000fe20008010000 */
[----:B------:R-:W-:Y:S01]  /*7360*/  IADD3 R46, PT, PT, R118, 0x100, RZ ;  /* 0x00000100762e7810 */ /* 0x000fe20007ffe0ff */
[----:B------:R-:W-:Y:S01]  /*7370*/  FMUL.FTZ R91, R91, UR37 ;  /* 0x000000255b5b7c20 */ /* 0x000fe20008410000 */
[----:B------:R-:W-:Y:S02]  /*7380*/  ISETP.GE.U32.AND P2, PT, R54, UR6, PT ;  /* 0x0000000636007c0c */ /* 0x000fe4000bf46070 */
[----:B------:R-:W-:-:S02]  /*7390*/  ISETP.GE.U32.AND P1, PT, R52, UR6, PT ;  /* 0x0000000634007c0c */ /* 0x000fc4000bf26070 */
[----:B------:R-:W-:Y:S02]  /*73a0*/  ISETP.GE.U32.AND P6, PT, R50, UR6, PT ;  /* 0x0000000632007c0c */ /* 0x000fe4000bfc6070 */
[----:B------:R-:W-:Y:S02]  /*73b0*/  ISETP.GE.U32.AND P3, PT, R48, UR6, PT ;  /* 0x0000000630007c0c */ /* 0x000fe4000bf66070 */
[----:B------:R-:W-:Y:S02]  /*73c0*/  ISETP.GE.U32.AND P4, PT, R46, UR6, PT ;  /* 0x000000062e007c0c */ /* 0x000fe4000bf86070 */
[----:B------:R-:W-:Y:S02]  /*73d0*/  SHF.R.S32.HI R66, RZ, 0x1f, R54 ;  /* 0x0000001fff427819 */ /* 0x000fe40000011436 */
[----:B------:R-:W-:Y:S02]  /*73e0*/  SHF.R.S32.HI R53, RZ, 0x1f, R52 ;  /* 0x0000001fff357819 */ /* 0x000fe40000011434 */
[----:B------:R-:W-:-:S02]  /*73f0*/  SHF.R.S32.HI R51, RZ, 0x1f, R50 ;  /* 0x0000001fff337819 */ /* 0x000fc40000011432 */
[----:B------:R-:W-:Y:S02]  /*7400*/  SHF.R.S32.HI R49, RZ, 0x1f, R48 ;  /* 0x0000001fff317819 */ /* 0x000fe40000011430 */
[----:B------:R-:W-:Y:S02]  /*7410*/  SHF.R.S32.HI R47, RZ, 0x1f, R46 ;  /* 0x0000001fff2f7819 */ /* 0x000fe4000001142e */
[----:B------:R-:W-:Y:S02]  /*7420*/  ISETP.GE.AND.EX P2, PT, R66, UR7, PT, P2 ;  /* 0x0000000742007c0c */ /* 0x000fe4000bf46320 */
[----:B------:R-:W-:Y:S02]  /*7430*/  ISETP.GE.AND.EX P1, PT, R53, UR7, PT, P1 ;  /* 0x0000000735007c0c */ /* 0x000fe4000bf26310 */
[----:B------:R-:W-:Y:S02]  /*7440*/  ISETP.GE.AND.EX P6, PT, R51, UR7, PT, P6 ;  /* 0x0000000733007c0c */ /* 0x000fe4000bfc6360 */
[----:B------:R-:W-:-:S02]  /*7450*/  ISETP.GE.AND.EX P3, PT, R49, UR7, PT, P3 ;  /* 0x0000000731007c0c */ /* 0x000fc4000bf66330 */
[----:B------:R-:W-:Y:S01]  /*7460*/  ISETP.GE.AND.EX P4, PT, R47, UR7, PT, P4 ;  /* 0x000000072f007c0c */ /* 0x000fe2000bf86340 */
[----:B------:R-:W-:-:S12]  /*7470*/  @!P5 BRA `(.L_x_1395) ;  /* 0x000000000048d947 */ /* 0x000fd80003800000 */
        /* <DEDUP_REMOVED lines=18> */
.L_x_1395:
        /* <DEDUP_REMOVED lines=21> */
.L_x_1397:
[----:B------:R-:W-:Y:S05]  /*76f0*/  BSYNC.RECONVERGENT B0 ;  /* 0x0000000000007941 */ /* 0x000fea0003800200 */
.L_x_1396:
[----:B------:R-:W-:Y:S01]  /*7700*/  FFMA.FTZ R63, R61, UR18, R0 ;  /* 0x000000123d3f7c23 */ /* 0x000fe20008010000 */
        /* <DEDUP_REMOVED lines=20> */
.L_x_1398:
[----:B------:R-:W-:Y:S01]  /*7850*/  FADD.FTZ R82, R82, -UR36 ;  /* 0x8000002452527e21 */ /* 0x000fe20008010000 */
[----:B0-----:R-:W-:Y:S01]  /*7860*/  FFMA.FTZ R54, R87, UR18, R0 ;  /* 0x0000001257367c23 */ /* 0x001fe20008010000 */
        /* <DEDUP_REMOVED lines=19> */
.L_x_1400:
[----:B------:R-:W-:Y:S05]  /*79a0*/  BSYNC.RECONVERGENT B0 ;  /* 0x0000000000007941 */ /* 0x000fea0003800200 */
.L_x_1399:
        /* <DEDUP_REMOVED lines=21> */
.L_x_1401:
[----:B0-----:R-:W-:Y:S01]  /*7b00*/  FADD.FTZ R52, R6, -UR36 ;  /* 0x8000002406347e21 */ /* 0x001fe20008010000 */
        /* <DEDUP_REMOVED lines=17> */
[----:B------:R-:W-:Y:S01]  /*7c20*/  LEA.HI.X R7, R52, UR23, R51, 0x2, P1 ;  /* 0x0000001734077c11 */ /* 0x000fe200088f1433 */
[----:B------:R-:W-:-:S05]  /*7c30*/  FMUL.FTZ R51, R81, UR37 ;  /* 0x0000002551337c20 */ /* 0x000fca0008410000 */
[----:B------:R0:W-:Y:S02]  /*7c40*/  STG.E.64 desc[UR26][R6.64], R50 ;  /* 0x0000003206007986 */ /* 0x0001e4000c101b1a */
.L_x_1403:
[----:B------:R-:W-:Y:S05]  /*7c50*/  BSYNC.RECONVERGENT B0 ;  /* 0x0000000000007941 */ /* 0x000fea0003800200 */
.L_x_1402:
        /* <DEDUP_REMOVED lines=21> */
.L_x_1404:
[----:B0-----:R-:W-:Y:S01]  /*7db0*/  FFMA.FTZ R6, R59, UR18, R0 ;  /* 0x000000123b067c23 */ /* 0x001fe20008010000 */
[----:B------:R-:W-:Y:S01]  /*7dc0*/  BSSY.RECONVERGENT B0, `(.L_x_1405) ;  /* 0x0000013000007945 */ /* 0x000fe20003800200 */
[----:B------:R-:W-:Y:S01]  /*7dd0*/  FADD.FTZ R51, R27, -UR36 ;  /* 0x800000241b337e21 */ /* 0x000fe20008010000 */
        /* <DEDUP_REMOVED lines=17> */
.L_x_1406:
[----:B------:R-:W-:Y:S05]  /*7ef0*/  BSYNC.RECONVERGENT B0 ;  /* 0x0000000000007941 */ /* 0x000fea0003800200 */
.L_x_1405:
[----:B------:R-:W-:Y:S01]  /*7f00*/  FADD.FTZ R52, R10, -UR36 ;  /* 0x800000240a347e21 */ /* 0x000fe20008010000 */
[----:B------:R-:W-:Y:S01]  /*7f10*/  FMUL.FTZ R49, R50, UR37 ;  /* 0x0000002532317c20 */ /* 0x000fe20008410000 */
        /* <DEDUP_REMOVED lines=20> */
.L_x_1407:
[----:B------:R-:W-:Y:S04]  /*8060*/  BSSY.RECONVERGENT B0, `(.L_x_1408) ;  /* 0x0000015000007945 */ /* 0x000fe80003800200 */
[----:B------:R-:W-:Y:S05]  /*8070*/  @P0 BRA `(.L_x_1409) ;  /* 0x00000000004c0947 */ /* 0x000fea0003800000 */
[----:B------:R-:W1:Y:S01]  /*8080*/  LDCU.64 UR20, c[0x0][0x3f8] ;  /* 0x00007f00ff1477ac */ /* 0x000e620008000a00 */
[----:B------:R-:W-:Y:S01]  /*8090*/  IADD3 R53, PT, PT, R118, 0xe0, RZ ;  /* 0x000000e076357810 */ /* 0x000fe20007ffe0ff */
[----:B0-----:R-:W-:Y:S01]  /*80a0*/  FFMA.FTZ R27, R49, UR18, R0 ;  /* 0x00000012311b7c23 */ /* 0x001fe20008010000 */
[----:B------:R-:W-:Y:S01]  /*80b0*/  MOV R6, R122 ;  /* 0x0000007a00067202 */ /* 0x000fe20000000f00 */
[----:B------:R-:W0:Y:S01]  /*80c0*/  LDCU.64 UR22, c[0x0][0x380] ;  /* 0x00007000ff1677ac */ /* 0x000e220008000a00 */
[----:B------:R-:W-:Y:S01]  /*80d0*/  SHF.R.S32.HI R10, RZ, 0x1f, R53 ;  /* 0x0000001fff0a7819 */ /* 0x000fe20000011435 */
[----:B------:R-:W-:Y:S01]  /*80e0*/  FFMA.FTZ R27, R44, R28, -R27 ;  /* 0x0000001c2c1b7223 */ /* 0x000fe2000001081b */
[----:B------:R-:W-:-:S03]  /*80f0*/  MOV R7, R121 ;  /* 0x0000007900077202 */ /* 0x000fc60000000f00 */
[----:B------:R-:W-:Y:S01]  /*8100*/  FMUL.FTZ R26, R27, UR37 ;  /* 0x000000251b1a7c20 */ /* 0x000fe20008410000 */
[----:B-1----:R-:W-:Y:S02]  /*8110*/  IMAD R10, R10, UR20, RZ ;  /* 0x000000140a0a7c24 */ /* 0x002fe4000f8e02ff */
[----:B------:R-:W-:-:S04]  /*8120*/  IMAD.WIDE.U32 R8, R53, UR20, R6 ;  /* 0x0000001435087c25 */ /* 0x000fc8000f8e0006 */
[----:B------:R-:W-:Y:S02]  /*8130*/  IMAD R7, R53, UR21, R10 ;  /* 0x0000001535077c24 */ /* 0x000fe4000f8e020a */
[----:B------:R-:W-:Y:S01]  /*8140*/  FFMA.FTZ R10, R51, UR18, R0 ;  /* 0x00000012330a7c23 */ /* 0x000fe20008010000 */
[----:B0-----:R-:W-:Y:S02]  /*8150*/  LEA R6, P0, R8, UR22, 0x2 ;  /* 0x0000001608067c11 */ /* 0x001fe4000f8010ff */
[----:B------:R-:W-:Y:S01]  /*8160*/  IADD3 R7, PT, PT, R9, R7, RZ ;  /* 0x0000000709077210 */ /* 0x000fe20007ffe0ff */
[----:B------:R-:W-:-:S03]  /*8170*/  FFMA.FTZ R10, R45, R29, -R10 ;  /* 0x0000001d2d0a7223 */ /* 0x000fc6000001080a */
[----:B------:R-:W-:Y:S01]  /*8180*/  LEA.HI.X R7, R8, UR23, R7, 0x2, P0 ;  /* 0x0000001708077c11 */ /* 0x000fe200080f1407 */
[----:B------:R-:W-:-:S05]  /*8190*/  FMUL.FTZ R27, R10, UR37 ;  /* 0x000000250a1b7c20 */ /* 0x000fca0008410000 */
[----:B------:R1:W-:Y:S02]  /*81a0*/  STG.E.64 desc[UR26][R6.64], R26 ;  /* 0x0000001a06007986 */ /* 0x0003e4000c101b1a */
.L_x_1409:
[----:B------:R-:W-:Y:S05]  /*81b0*/  BSYNC.RECONVERGENT B0 ;  /* 0x0000000000007941 */ /* 0x000fea0003800200 */
.L_x_1408:
[----:B------:R-:W-:Y:S01]  /*81c0*/  UISETP.NE.AND UP0, UPT, UR30, URZ, UPT ;  /* 0x000000ff1e00728c */ /* 0x000fe2000bf05270 */
[----:B------:R-:W-:Y:S01]  /*81d0*/  FADD.FTZ R11, R11, -UR36 ;  /* 0x800000240b0b7e21 */ /* 0x000fe20008010000 */
[----:B01----:R-:W-:-:S03]  /*81e0*/  FMUL.FTZ R7, R52, UR37 ;  /* 0x0000002534077c20 */ /* 0x003fc60008410000 */
[----:B------:R-:W-:Y:S01]  /*81f0*/  FMUL.FTZ R49, R11, UR37 ;  /* 0x000000250b317c20 */ /* 0x000fe20008410000 */
[----:B------:R-:W-:-:S03]  /*8200*/  FFMA.FTZ R29, R7, UR18, R0 ;  /* 0x00000012071d7c23 */ /* 0x000fc60008010000 */
        /* <DEDUP_REMOVED lines=19> */
.L_x_1410:
[----:B------:R-:W-:Y:S01]  /*8340*/  FFMA.FTZ R6, R49, UR18, R0 ;  /* 0x0000001231067c23 */ /* 0x000fe20008010000 */
        /* <DEDUP_REMOVED lines=19> */
.L_x_1412:
[----:B------:R-:W-:Y:S05]  /*8480*/  BSYNC.RECONVERGENT B0 ;  /* 0x0000000000007941 */ /* 0x000fea0003800200 */
.L_x_1411:
[----:B------:R-:W-:Y:S01]  /*8490*/  IADD3 R49, PT, PT, R118, 0x120, RZ ;  /* 0x0000012076317810 */ /* 0x000fe20007ffe0ff */
[----:B0-----:R-:W-:Y:S01]  /*84a0*/  FMUL.FTZ R11, R14, UR37 ;  /* 0x000000250e0b7c20 */ /* 0x001fe20008410000 */
[C---:B------:R-:W-:Y:S01]  /*84b0*/  IADD3 R10, PT, PT, R118.reuse, 0x140, RZ ;  /* 0x00000140760a7810 */ /* 0x040fe20007ffe0ff */
[----:B------:R-:W-:Y:S01]  /*84c0*/  FMUL.FTZ R15, R15, UR37 ;  /* 0x000000250f0f7c20 */ /* 0x000fe20008410000 */
[C---:B------:R-:W-:Y:S01]  /*84d0*/  IADD3 R8, PT, PT, R118.reuse, 0x160, RZ ;  /* 0x0000016076087810 */ /* 0x040fe20007ffe0ff */
[--C-:B------:R-:W-:Y:S01]  /*84e0*/  FFMA.FTZ R47, R11, UR18, R0.reuse ;  /* 0x000000120b2f7c23 */ /* 0x100fe20008010000 */
[----:B------:R-:W-:Y:S01]  /*84f0*/  IADD3 R6, PT, PT, R118, 0x180, RZ ;  /* 0x0000018076067810 */ /* 0x000fe20007ffe0ff */
[----:B------:R-:W-:Y:S01]  /*8500*/  FFMA.FTZ R48, R15, UR18, R0 ;  /* 0x000000120f307c23 */ /* 0x000fe20008010000 */
[----:B------:R-:W-:Y:S02]  /*8510*/  ISETP.GE.U32.AND P2, PT, R49, UR6, PT ;  /* 0x0000000631007c0c */ /* 0x000fe4000bf46070 */
        /* <DEDUP_REMOVED lines=9> */
[----:B------:R-:W-:Y:S02]  /*85b0*/  ISETP.GE.U32.AND P3, PT, R108, UR6, PT ;  /* 0x000000066c007c0c */ /* 0x000fe4000bf66070 */
[----:B------:R-:W-:Y:S02]  /*85c0*/  ISETP.GE.AND.EX P2, PT, R50, UR7, PT, P2 ;  /* 0x0000000732007c0c */ /* 0x000fe4000bf46320 */
[----:B------:R-:W-:Y:S02]  /*85d0*/  ISETP.GE.AND.EX P1, PT, R51, UR7, PT, P1 ;  /* 0x0000000733007c0c */ /* 0x000fe4000bf26310 */
[----:B------:R-:W-:-:S02]  /*85e0*/  ISETP.GE.AND.EX P0, PT, R9, UR7, PT, P0 ;  /* 0x0000000709007c0c */ /* 0x000fc4000bf06300 */
[----:B------:R-:W-:Y:S02]  /*85f0*/  ISETP.GE.AND.EX P6, PT, R7, UR7, PT, P6 ;  /* 0x0000000707007c0c */ /* 0x000fe4000bfc6360 */
[----:B------:R-:W-:Y:S02]  /*8600*/  ISETP.GE.AND.EX P4, PT, R109, UR7, PT, P4 ;  /* 0x000000076d007c0c */ /* 0x000fe4000bf86340 */
        /* <DEDUP_REMOVED lines=20> */
.L_x_1413:
        /* <DEDUP_REMOVED lines=17> */
.L_x_1415:
[----:B------:R-:W-:Y:S05]  /*8860*/  BSYNC.RECONVERGENT B0 ;  /* 0x0000000000007941 */ /* 0x000fea0003800200 */
.L_x_1414:
[----:B------:R-:W-:Y:S01]  /*8870*/  FADD.FTZ R18, R18, -UR36 ;  /* 0x8000002412127e21 */ /* 0x000fe20008010000 */
[----:B------:R-:W-:Y:S01]  /*8880*/  FADD.FTZ R19, R19, -UR36 ;  /* 0x8000002413137e21 */ /* 0x000fe20008010000 */
[----:B------:R-:W-:Y:S01]  /*8890*/  FADD.FTZ R28, R23, -UR36 ;  /* 0x80000024171c7e21 */ /* 0x000fe20008010000 */
[----:B------:R-:W-:Y:S01]  /*88a0*/  FADD.FTZ R26, R22, -UR36 ;  /* 0x80000024161a7e21 */ /* 0x000fe20008010000 */
[----:B------:R-:W-:Y:S01]  /*88b0*/  FMUL.FTZ R23, R18, UR37 ;  /* 0x0000002512177c20 */ /* 0x000fe20008410000 */
[----:B------:R-:W-:Y:S01]  /*88c0*/  FMUL.FTZ R27, R19, UR37 ;  /* 0x00000025131b7c20 */ /* 0x000fe20008410000 */
[----:B------:R-:W-:Y:S06]  /*88d0*/  BRA.U !UP0, `(.L_x_1416) ;  /* 0x0000000108487547 */ /* 0x000fec000b800000 */
[----:B------:R-:W-:Y:S01]  /*88e0*/  FFMA.FTZ R11, R44, R23, R42 ;  /* 0x000000172c0b7223 */ /* 0x000fe2000001002a */
[----:B0-----:R-:W-:-:S03]  /*88f0*/  FFMA.FTZ R12, R45, R27, R43 ;  /* 0x0000001b2d0c7223 */ /* 0x001fc6000001002b */
        /* <DEDUP_REMOVED lines=16> */
.L_x_1416:
[--C-:B------:R-:W-:Y:S01]  /*8a00*/  FFMA.FTZ R11, R23, UR18, R0.reuse ;  /* 0x00000012170b7c23 */ /* 0x100fe20008010000 */
[----:B------:R-:W-:Y:S01]  /*8a10*/  FMUL.FTZ R23, R26, UR37 ;  /* 0x000000251a177c20 */ /* 0x000fe20008410000 */
[----:B------:R-:W-:Y:S01]  /*8a20*/  FMUL.FTZ R29, R28, UR37 ;  /* 0x000000251c1d7c20 */ /* 0x000fe20008410000 */
[--C-:B0-----:R-:W-:Y:S01]  /*8a30*/  FFMA.FTZ R12, R27, UR18, R0.reuse ;  /* 0x000000121b0c7c23 */ /* 0x101fe20008010000 */
[----:B------:R-:W-:Y:S01]  /*8a40*/  BSSY.RECONVERGENT B0, `(.L_x_1417) ;  /* 0x0000013000007945 */ /* 0x000fe20003800200 */
[----:B------:R-:W-:Y:S01]  /*8a50*/  FFMA.FTZ R11, R44, R20, -R11 ;  /* 0x000000142c0b7223 */ /* 0x000fe2000001080b */
[--C-:B------:R-:W-:Y:S01]  /*8a60*/  FFMA.FTZ R19, R23, UR18, R0.reuse ;  /* 0x0000001217137c23 */ /* 0x100fe20008010000 */
[----:B------:R-:W-:Y:S01]  /*8a70*/  FFMA.FTZ R20, R29, UR18, R0 ;  /* 0x000000121d147c23 */ /* 0x000fe20008010000 */
        /* <DEDUP_REMOVED lines=15> */
.L_x_1418:
[----:B------:R-:W-:Y:S05]  /*8b70*/  BSYNC.RECONVERGENT B0 ;  /* 0x0000000000007941 */ /* 0x000fea0003800200 */
.L_x_1417:
[----:B------:R-:W-:Y:S05]  /*8b80*/  BRA.U !UP0, `(.L_x_1419) ;  /* 0x0000000108487547 */ /* 0x000fea000b800000 */
        /* <DEDUP_REMOVED lines=18> */
.L_x_1419:
[----:B------:R-:W-:Y:S01]  /*8cb0*/  BSSY.RECONVERGENT B0, `(.L_x_1420) ;  /* 0x0000011000007945 */ /* 0x000fe20003800200 */
[----:B------:R-:W-:Y:S01]  /*8cc0*/  FFMA.FTZ R19, R44, R24, -R19 ;  /* 0x000000182c137223 */ /* 0x000fe20000010813 */
[----:B------:R-:W-:Y:S02]  /*8cd0*/  FFMA.FTZ R13, R45, R25, -R20 ;  /* 0x000000192d0d7223 */ /* 0x000fe40000010814 */
[----:B------:R-:W-:Y:S05]  /*8ce0*/  @P0 BRA `(.L_x_1421) ;  /* 0x0000000000340947 */ /* 0x000fea0003800000 */
[----:B------:R-:W1:Y:S01]  /*8cf0*/  LDCU.64 UR20, c[0x0][0x3f8] ;  /* 0x00007f00ff1477ac */ /* 0x000e620008000a00 */
[----:B0-----:R-:W-:Y:S01]  /*8d00*/  MOV R10, R122 ;  /* 0x0000007a000a7202 */ /* 0x001fe20000000f00 */
[----:B------:R-:W-:Y:S01]  /*8d10*/  FMUL.FTZ R12, R19, UR37 ;  /* 0x00000025130c7c20 */ /* 0x000fe20008410000 */
[----:B------:R-:W-:Y:S01]  /*8d20*/  MOV R11, R121 ;  /* 0x00000079000b7202 */ /* 0x000fe20000000f00 */
[----:B------:R-:W0:Y:S01]  /*8d30*/  LDCU.64 UR22, c[0x0][0x380] ;  /* 0x00007000ff1677ac */ /* 0x000e220008000a00 */
[----:B------:R-:W-:Y:S01]  /*8d40*/  FMUL.FTZ R13, R13, UR37 ;  /* 0x000000250d0d7c20 */ /* 0x000fe20008410000 */
[----:B-1----:R-:W-:Y:S02]  /*8d50*/  IMAD R9, R9, UR20, RZ ;  /* 0x0000001409097c24 */ /* 0x002fe4000f8e02ff */
[----:B------:R-:W-:-:S04]  /*8d60*/  IMAD.WIDE.U32 R10, R8, UR20, R10 ;  /* 0x00000014080a7c25 */ /* 0x000fc8000f8e000a */
[----:B------:R-:W-:Y:S01]  /*8d70*/  IMAD R9, R8, UR21, R9 ;  /* 0x0000001508097c24 */ /* 0x000fe2000f8e0209 */
[----:B0-----:R-:W-:-:S04]  /*8d80*/  LEA R8, P0, R10, UR22, 0x2 ;  /* 0x000000160a087c11 */ /* 0x001fc8000f8010ff */
[----:B------:R-:W-:-:S04]  /*8d90*/  IADD3 R9, PT, PT, R11, R9, RZ ;  /* 0x000000090b097210 */ /* 0x000fc80007ffe0ff */
[----:B------:R-:W-:-:S05]  /*8da0*/  LEA.HI.X R9, R10, UR23, R9, 0x2, P0 ;  /* 0x000000170a097c11 */ /* 0x000fca00080f1409 */
[----:B------:R1:W-:Y:S02]  /*8db0*/  STG.E.64 desc[UR26][R8.64], R12 ;  /* 0x0000000c08007986 */ /* 0x0003e4000c101b1a */
.L_x_1421:
[----:B------:R-:W-:Y:S05]  /*8dc0*/  BSYNC.RECONVERGENT B0 ;  /* 0x0000000000007941 */ /* 0x000fea0003800200 */
.L_x_1420:
[----:B------:R-:W-:Y:S01]  /*8dd0*/  FADD.FTZ R2, R2, -UR36 ;  /* 0x8000002402027e21 */ /* 0x000fe20008010000 */
[----:B------:R-:W-:Y:S01]  /*8de0*/  FADD.FTZ R3, R3, -UR36 ;  /* 0x8000002403037e21 */ /* 0x000fe20008010000 */
[----:B------:R-:W-:Y:S01]  /*8df0*/  FADD.FTZ R30, R30, -UR36 ;  /* 0x800000241e1e7e21 */ /* 0x000fe20008010000 */
[----:B------:R-:W-:Y:S01]  /*8e00*/  FADD.FTZ R31, R31, -UR36 ;  /* 0x800000241f1f7e21 */ /* 0x000fe20008010000 */
[----:B0-----:R-:W-:Y:S01]  /*8e10*/  FMUL.FTZ R15, R2, UR37 ;  /* 0x00000025020f7c20 */ /* 0x001fe20008410000 */
[----:B------:R-:W-:Y:S01]  /*8e20*/  FMUL.FTZ R17, R3, UR37 ;  /* 0x0000002503117c20 */ /* 0x000fe20008410000 */
        /* <DEDUP_REMOVED lines=19> */
.L_x_1422:
[--C-:B------:R-:W-:Y:S01]  /*8f60*/  FFMA.FTZ R3, R15, UR18, R0.reuse ;  /* 0x000000120f037c23 */ /* 0x100fe20008010000 */
[----:B-1----:R-:W-:Y:S01]  /*8f70*/  FMUL.FTZ R13, R30, UR37 ;  /* 0x000000251e0d7c20 */ /* 0x002fe20008410000 */
[----:B------:R-:W-:Y:S01]  /*8f80*/  FMUL.FTZ R31, R31, UR37 ;  /* 0x000000251f1f7c20 */ /* 0x000fe20008410000 */
[--C-:B------:R-:W-:Y:S01]  /*8f90*/  FFMA.FTZ R2, R17, UR18, R0.reuse ;  /* 0x0000001211027c23 */ /* 0x100fe20008010000 */
        /* <DEDUP_REMOVED lines=19> */
.L_x_1424:
[----:B------:R-:W-:Y:S05]  /*90d0*/  BSYNC.RECONVERGENT B0 ;  /* 0x0000000000007941 */ /* 0x000fea0003800200 */
.L_x_1423:
        /* <DEDUP_REMOVED lines=19> */
.L_x_1425:
        /* <DEDUP_REMOVED lines=17> */
.L_x_1427:
[----:B------:R-:W-:Y:S05]  /*9320*/  BSYNC.RECONVERGENT B0 ;  /* 0x0000000000007941 */ /* 0x000fea0003800200 */
.L_x_1426:
[----:B------:R-:W-:Y:S01]  /*9330*/  FADD.FTZ R34, R34, -UR36 ;  /* 0x8000002422227e21 */ /* 0x000fe20008010000 */
[----:B------:R-:W-:Y:S01]  /*9340*/  FADD.FTZ R35, R35, -UR36 ;  /* 0x8000002423237e21 */ /* 0x000fe20008010000 */
[----:B------:R-:W-:Y:S01]  /*9350*/  FADD.FTZ R38, R38, -UR36 ;  /* 0x8000002426267e21 */ /* 0x000fe20008010000 */
[----:B------:R-:W-:Y:S01]  /*9360*/  FADD.FTZ R39, R39, -UR36 ;  /* 0x8000002427277e21 */ /* 0x000fe20008010000 */
[----:B------:R-:W-:Y:S01]  /*9370*/  FMUL.FTZ R11, R34, UR37 ;  /* 0x00000025220b7c20 */ /* 0x000fe20008410000 */
[----:B------:R-:W-:Y:S01]  /*9380*/  FMUL.FTZ R35, R35, UR37 ;  /* 0x0000002523237c20 */ /* 0x000fe20008410000 */
[----:B------:R-:W-:Y:S06]  /*9390*/  BRA.U !UP0, `(.L_x_1428) ;  /* 0x0000000108487547 */ /* 0x000fec000b800000 */
[----:B01----:R-:W-:Y:S01]  /*93a0*/  FFMA.FTZ R2, R44, R11, R42 ;  /* 0x0000000b2c027223 */ /* 0x003fe2000001002a */
        /* <DEDUP_REMOVED lines=17> */
.L_x_1428:
[--C-:B01----:R-:W-:Y:S01]  /*94c0*/  FFMA.FTZ R3, R11, UR18, R0.reuse ;  /* 0x000000120b037c23 */ /* 0x103fe20008010000 */
[----:B------:R-:W-:Y:S01]  /*94d0*/  FMUL.FTZ R11, R38, UR37 ;  /* 0x00000025260b7c20 */ /* 0x000fe20008410000 */
        /* <DEDUP_REMOVED lines=21> */
.L_x_1430:
[----:B------:R-:W-:Y:S05]  /*9630*/  BSYNC.RECONVERGENT B0 ;  /* 0x0000000000007941 */ /* 0x000fea0003800200 */
.L_x_1429:
        /* <DEDUP_REMOVED lines=19> */
.L_x_1431:
        /* <DEDUP_REMOVED lines=8> */
[----:B------:R-:W-:Y:S01]  /*97f0*/  MOV R120, R122 ;  /* 0x0000007a00787202 */ /* 0x000fe20000000f00 */
[----:B------:R-:W1:Y:S01]  /*9800*/  LDCU.64 UR18, c[0x0][0x380] ;  /* 0x00007000ff1277ac */ /* 0x000e620008000a00 */
[----:B0-----:R-:W-:-:S03]  /*9810*/  IMAD R3, R105, UR6, RZ ;  /* 0x0000000669037c24 */ /* 0x001fc6000f8e02ff */
[----:B------:R-:W-:-:S04]  /*9820*/  IMAD.WIDE.U32 R120, R108, UR6, R120 ;  /* 0x000000066c787c25 */ /* 0x000fc8000f8e0078 */
[----:B------:R-:W-:Y:S01]  /*9830*/  IMAD R3, R108, UR7, R3 ;  /* 0x000000076c037c24 */ /* 0x000fe2000f8e0203 */
[----:B-1----:R-:W-:-:S04]  /*9840*/  LEA R2, P0, R120, UR18, 0x2 ;  /* 0x0000001278027c11 */ /* 0x002fc8000f8010ff */
[----:B------:R-:W-:-:S04]  /*9850*/  IADD3 R3, PT, PT, R121, R3, RZ ;  /* 0x0000000379037210 */ /* 0x000fc80007ffe0ff */
[----:B------:R-:W-:-:S05]  /*9860*/  LEA.HI.X R3, R120, UR19, R3, 0x2, P0 ;  /* 0x0000001378037c11 */ /* 0x000fca00080f1403 */
[----:B------:R1:W-:Y:S02]  /*9870*/  STG.E.64 desc[UR26][R2.64], R4 ;  /* 0x0000000402007986 */ /* 0x0003e4000c101b1a */
.L_x_1433:
[----:B------:R-:W-:Y:S05]  /*9880*/  BSYNC.RECONVERGENT B0 ;  /* 0x0000000000007941 */ /* 0x000fea0003800200 */
.L_x_1432:
[----:B------:R-:W-:Y:S02]  /*9890*/  UIADD3 UR17, UPT, UPT, UR29, UR17, URZ ;  /* 0x000000111d117290 */ /* 0x000fe4000fffe0ff */
[----:B------:R-:W-:Y:S02]  /*98a0*/  UIADD3 UR4, UPT, UPT, UR4, 0x1, URZ ;  /* 0x0000000104047890 */ /* 0x000fe4000fffe0ff */
[----:B------:R-:W-:-:S09]  /*98b0*/  UISETP.GE.AND UP0, UPT, UR17, UR8, UPT ;  /* 0x000000081100728c */ /* 0x000fd2000bf06270 */
[----:B------:R-:W-:Y:S05]  /*98c0*/  BRA.U !UP0, `(.L_x_1434) ;  /* 0xffffff6908ac7547 */ /* 0x000fea000b83ffff */
.L_x_1367:
[----:B-1----:R-:W1:Y:S01]  /*98d0*/  LDC R4, c[0x0][0x370] ;  /* 0x0000dc00ff047b82 */ /* 0x002e620000000800 */
[----:B------:R-:W-:Y:S01]  /*98e0*/  ISETP.NE.AND P2, PT, R115, RZ, PT ;  /* 0x000000ff7300720c */ /* 0x000fe20003f45270 */
[----:B------:R-:W-:Y:S06]  /*98f0*/  BSSY.RECONVERGENT B0, `(.L_x_1435) ;  /* 0x0000011000007945 */ /* 0x000fec0003800200 */
[----:B------:R-:W2:Y:S08]  /*9900*/  LDC R7, c[0x0][0x374] ;  /* 0x0000dd00ff077b82 */ /* 0x000eb00000000800 */
[----:B0-----:R-:W0:Y:S01]  /*9910*/  LDC.64 R2, c[0x0][0x3c8] ;  /* 0x0000f200ff027b82 */ /* 0x001e220000000a00 */
[----:B-1----:R-:W-:-:S02]  /*9920*/  IADD3 R5, PT, PT, R4, -0x1, RZ ;  /* 0xffffffff04057810 */ /* 0x002fc40007ffe0ff */
[----:B------:R-:W-:Y:S02]  /*9930*/  ISETP.NE.AND P1, PT, R4, 0x1, PT ;  /* 0x000000010400780c */ /* 0x000fe40003f25270 */
[----:B--2---:R-:W-:-:S04]  /*9940*/  IADD3 R0, PT, PT, R7, -0x1, RZ ;  /* 0xffffffff07007810 */ /* 0x004fc80007ffe0ff */
[----:B------:R-:W-:Y:S02]  /*9950*/  ISETP.NE.AND P0, PT, R0, UR5, PT ;  /* 0x0000000500007c0c */ /* 0x000fe4000bf05270 */
[----:B------:R-:W-:Y:S02]  /*9960*/  SHF.L.U32 R0, R7, 0x1, RZ ;  /* 0x0000000107007819 */ /* 0x000fe400000006ff */
[----:B------:R-:W-:Y:S02]  /*9970*/  ISETP.NE.OR P0, PT, R5, UR28, P0 ;  /* 0x0000001c05007c0c */ /* 0x000fe40008705670 */
[----:B------:R-:W-:-:S05]  /*9980*/  SEL R5, R0, RZ, P1 ;  /* 0x000000ff00057207 */ /* 0x000fca0000800000 */
[----:B0-----:R-:W-:Y:S01]  /*9990*/  IMAD.WIDE.U32 R2, R5, 0x4, R2 ;  /* 0x0000000405027825 */ /* 0x001fe200078e0002 */
[----:B------:R-:W-:Y:S06]  /*99a0*/  @P2 BRA `(.L_x_1436) ;  /* 0x0000000000142947 */ /* 0x000fec0003800000 */
[----:B------:R-:W-:Y:S01]  /*99b0*/  HFMA2 R5, -RZ, RZ, 0, 5.9604644775390625e-08 ;  /* 0x00000001ff057431 */ /* 0x000fe200000001ff */
[----:B------:R-:W-:Y:S06]  /*99c0*/  MEMBAR.ALL.GPU ;  /* 0x0000000000007992 */ /* 0x000fec000000a000 */
[----:B------:R-:W-:-:S00]  /*99d0*/  ERRBAR ;  /* 0x00000000000079ab */ /* 0x000fc00000000000 */
[----:B------:R-:W-:Y:S06]  /*99e0*/  CGAERRBAR ;  /* 0x00000000000075ab */ /* 0x000fec0000000000 */
[----:B------:R0:W-:Y:S02]  /*99f0*/  REDG.E.ADD.S32.STRONG.GPU desc[UR26][R2.64], R5 ;  /* 0x000000050200798e */ /* 0x0001e4000c12e31a */
.L_x_1436:
[----:B------:R-:W-:Y:S05]  /*9a00*/  BSYNC.RECONVERGENT B0 ;  /* 0x0000000000007941 */ /* 0x000fea0003800200 */
.L_x_1435:
[----:B------:R-:W-:Y:S05]  /*9a10*/  @P0 EXIT ;  /* 0x000000000000094d */ /* 0x000fea0003800000 */
[----:B------:R-:W-:Y:S05]  /*9a20*/  @P2 BRA `(.L_x_1437) ;  /* 0x0000000000202947 */ /* 0x000fea0003800000 */
[----:B------:R-:W-:-:S05]  /*9a30*/  IMAD R0, R4, R7, RZ ;  /* 0x0000000704007224 */ /* 0x000fca00078e02ff */
[----:B------:R-:W-:-:S13]  /*9a40*/  ISETP.NE.AND P0, PT, R0, -0x1, PT ;  /* 0xffffffff0000780c */ /* 0x000fda0003f05270 */
[----:B------:R-:W-:Y:S05]  /*9a50*/  @!P0 BRA `(.L_x_1437) ;  /* 0x0000000000148947 */ /* 0x000fea0003800000 */
.L_x_1438:
[----:B0-----:R-:W2:Y:S04]  /*9a60*/  LDG.E.STRONG.GPU R5, desc[UR26][R2.64] ;  /* 0x0000001a02057981 */ /* 0x001ea8000c1ef900 */
[----:B--2---:R-:W-:Y:S01]  /*9a70*/  CCTL.IVALL ;  /* 0x00000000ff00798f */ /* 0x004fe20002000000 */
[----:B------:R-:W-:Y:S05]  /*9a80*/  YIELD ;  /* 0x0000000000007946 */ /* 0x000fea0003800000 */
[----:B------:R-:W-:-:S13]  /*9a90*/  ISETP.NE.AND P0, PT, R5, R0, PT ;  /* 0x000000000500720c */ /* 0x000fda0003f05270 */
[----:B------:R-:W-:Y:S05]  /*9aa0*/  @P0 BRA `(.L_x_1438) ;  /* 0xfffffffc00ec0947 */ /* 0x000fea000383ffff */
.L_x_1437:
[----:B------:R-:W-:Y:S05]  /*9ab0*/  WARPSYNC.ALL ;  /* 0x0000000000007948 */ /* 0x000fea0003800000 */
[----:B------:R-:W1:Y:S08]  /*9ac0*/  LDC.64 R30, c[0x0][0x3f8] ;  /* 0x0000fe00ff1e7b82 */ /* 0x000e700000000a00 */
[----:B------:R-:W-:Y:S01]  /*9ad0*/  BAR.SYNC.DEFER_BLOCKING 0x0 ;  /* 0x0000000000007b1d */ /* 0x000fe20000010000 */
[----:B-1----:R-:W-:-:S04]  /*9ae0*/  LEA.HI R0, P0, R31, R30, RZ, 0x1 ;  /* 0x0000001e1f007211 */ /* 0x002fc800078108ff */
[----:B0-----:R-:W-:-:S04]  /*9af0*/  IADD3.X R3, PT, PT, RZ, R31, RZ, P0, !PT ;  /* 0x0000001fff037210 */ /* 0x001fc800007fe4ff */
        /* <DEDUP_REMOVED lines=53> */
[----:B------:R-:W-:-:S02]  /*9e50*/  SHF.L.U32 R27, R31, 0x2, RZ ;  /* 0x000000021f1b7819 */ /* 0x000fc400000006ff */
        /* <DEDUP_REMOVED lines=15> */
.L_x_1441:
        /* <DEDUP_REMOVED lines=29> */
.L_x_1440:
[----:B------:R-:W-:Y:S05]  /*a120*/  BSYNC.RECONVERGENT B0 ;  /* 0x0000000000007941 */ /* 0x000fea0003800200 */
.L_x_1439:
[----:B------:R-:W-:Y:S05]  /*a130*/  @!P0 EXIT ;  /* 0x000000000000894d */ /* 0x000fea0003800000 */
[----:B------:R-:W-:Y:S01]  /*a140*/  SHF.L.U64.HI R37, R26, 0x2, R33 ;  /* 0x000000021a257819 */ /* 0x000fe20000010221 */
[----:B------:R-:W1:Y:S01]  /*a150*/  LDCU.64 UR4, c[0x0][0x3d8] ;  /* 0x00007b00ff0477ac */ /* 0x000e620008000a00 */
[C---:B------:R-:W-:Y:S02]  /*a160*/  SHF.L.U64.HI R31, R30.reuse, 0x2, R31 ;  /* 0x000000021e1f7819 */ /* 0x040fe4000001021f */
[----:B------:R-:W-:Y:S01]  /*a170*/  SHF.L.U32 R29, R30, 0x2, RZ ;  /* 0x000000021e1d7819 */ /* 0x000fe200000006ff */
[----:B------:R-:W2:Y:S01]  /*a180*/  LDCU.64 UR6, c[0x0][0x388] ;  /* 0x00007100ff0677ac */ /* 0x000ea20008000a00 */
[----:B------:R-:W-:Y:S02]  /*a190*/  SHF.L.U32 R39, R26, 0x2, RZ ;  /* 0x000000021a277819 */ /* 0x000fe400000006ff */
[C---:B------:R-:W-:Y:S01]  /*a1a0*/  SHF.L.U64.HI R33, R0.reuse, 0x2, R3 ;  /* 0x0000000200217819 */ /* 0x040fe20000010203 */
[----:B------:R-:W3:Y:S01]  /*a1b0*/  LDCU.64 UR8, c[0x0][0x390] ;  /* 0x00007200ff0877ac */ /* 0x000ee20008000a00 */
[----:B------:R-:W-:-:S07]  /*a1c0*/  SHF.L.U32 R35, R0, 0x2, RZ ;  /* 0x0000000200237819 */ /* 0x000fce00000006ff */
.L_x_1442:
[C---:B0-----:R-:W-:Y:S02]  /*a1d0*/  SHF.L.U32 R16, R115.reuse, 0x2, RZ ;  /* 0x0000000273107819 */ /* 0x041fe400000006ff */
[----:B------:R-:W-:Y:S02]  /*a1e0*/  SHF.L.U64.HI R2, R115, 0x2, R28 ;  /* 0x0000000273027819 */ /* 0x000fe4000001021c */
[----:B-1----:R-:W-:-:S04]  /*a1f0*/  IADD3 R4, P0, PT, R16, UR4, RZ ;  /* 0x0000000410047c10 */ /* 0x002fc8000ff1e0ff */
[----:B------:R-:W-:Y:S02]  /*a200*/  IADD3.X R5, PT, PT, R2, UR5, RZ, P0, !PT ;  /* 0x0000000502057c10 */ /* 0x000fe400087fe4ff */
[C---:B------:R-:W-:Y:S02]  /*a210*/  IADD3 R6, P0, PT, R4.reuse, R35, RZ ;  /* 0x0000002304067210 */ /* 0x040fe40007f1e0ff */
[C---:B----4-:R-:W-:Y:S01]  /*a220*/  IADD3 R10, P1, PT, R4.reuse, R39, RZ ;  /* 0x00000027040a7210 */ /* 0x050fe20007f3e0ff */
        /* <DEDUP_REMOVED lines=12> */
[----:B--2---:R-:W-:Y:S02]  /*a2f0*/  IADD3 R12, P0, PT, R14, UR6, RZ ;  /* 0x000000060e0c7c10 */ /* 0x004fe4000ff1e0ff */
[----:B0-----:R-:W-:Y:S02]  /*a300*/  LOP3.LUT R4, R28, 0x3, RZ, 0xc0, !PT ;  /* 0x000000031c047812 */ /* 0x001fe400078ec0ff */
[----:B---3--:R-:W-:Y:S02]  /*a310*/  IADD3 R14, P1, PT, R14, UR8, RZ ;  /* 0x000000080e0e7c10 */ /* 0x008fe4000ff3e0ff */
[----:B------:R-:W-:Y:S02]  /*a320*/  LOP3.LUT R2, R2, 0x3, RZ, 0xc0, !PT ;  /* 0x0000000302027812 */ /* 0x000fe400078ec0ff */
[----:B------:R-:W-:Y:S02]  /*a330*/  IADD3 R16, P2, PT, R16, UR4, RZ ;  /* 0x0000000410107c10 */ /* 0x000fe4000ff5e0ff */
        /* <DEDUP_REMOVED lines=59> */
.L_x_1443:
        /* <DEDUP_REMOVED lines=9> */
.L_x_3434:


//--------------------- .text._Z35group_norm_nhwc_bwd_one_pass_kernelI11Fp32IOBf16WLi64ELi26ELi416EEv26Group_norm_nhwc_bwd_params --------------------------
	.section	.text._Z35group_norm_nhwc_bwd_one_pass_kernelI11Fp32IOBf16WLi64ELi26ELi416EEv26Group_norm_nhwc_bwd_params,"ax",@progbits
	.align	128
        .global         _Z35group_norm_nhwc_bwd_one_pass_kernelI11Fp32IOBf16WLi64ELi26ELi416EEv26Group_norm_nhwc_bwd_params
        .type           _Z35group_norm_nhwc_bwd_one_pass_kernelI11Fp32IOBf16WLi64ELi26ELi416EEv26Group_norm_nhwc_bwd_params,@function
        .size           _Z35group_norm_nhwc_bwd_one_pass_kernelI11Fp32IOBf16WLi64ELi26ELi416EEv26Group_norm_nhwc_bwd_params,(.L_x_3435 - _Z35group_norm_nhwc_bwd_one_pass_kernelI11Fp32IOBf16WLi64ELi26ELi416EEv26Group_norm_nhwc_bwd_params)
        .other          _Z35group_norm_nhwc_bwd_one_pass_kernelI11Fp32IOBf16WLi64ELi26ELi416EEv26Group_norm_nhwc_bwd_params,@"STO_CUDA_ENTRY STV_DEFAULT"
_Z35group_norm_nhwc_bwd_one_pass_kernelI11Fp32IOBf16WLi64ELi26ELi416EEv26Group_norm_nhwc_bwd_params:
.text._Z35group_norm_nhwc_bwd_one_pass_kernelI11Fp32IOBf16WLi64ELi26ELi416EEv26Group_norm_nhwc_bwd_params:
        /* <DEDUP_REMOVED lines=25> */
.L_x_1469:
[----:B0-----:R-:W0:Y:S01]  /*0190*/  LDC R6, c[0x0][0x410] ;  /* 0x00010400ff067b82 */ /* 0x001e220000000800 */
[----:B-1----:R-:W1:Y:S01]  /*01a0*/  LDCU.64 UR8, c[0x0][0x3b8] ;  /* 0x00007700ff0877ac */ /* 0x002e620008000a00 */
[----:B--2---:R-:W2:Y:S06]  /*01b0*/  LDCU.128 UR20, c[0x0][0x400] ;  /* 0x00008000ff1477ac */ /* 0x004eac0008000c00 */
[----:B---3--:R-:W3:Y:S01]  /*01c0*/  LDC R19, c[0x0][0x41c] ;  /* 0x00010700ff137b82 */ /* 0x008ee20000000800 */
[----:B-1----:R-:W-:Y:S01]  /*01d0*/  UIMAD.WIDE UR8, UR6, 0x8, UR8 ;  /* 0x00000008060878a5 */ /* 0x002fe2000f8e0208 */
[----:B0-----:R-:W-:-:S05]  /*01e0*/  IABS R5, R6 ;  /* 0x0000000600057213 */ /* 0x001fca0000000000 */
[----:B------:R-:W-:Y:S01]  /*01f0*/  MOV R12, UR8 ;  /* 0x00000008000c7c02 */ /* 0x000fe20008000f00 */
[----:B------:R-:W0:Y:S01]  /*0200*/  I2F.RP R0, R5 ;  /* 0x0000000500007306 */ /* 0x000e220000209400 */
[----:B------:R-:W-:-:S06]  /*0210*/  MOV R13, UR9 ;  /* 0x00000009000d7c02 */ /* 0x000fcc0008000f00 */
[----:B------:R-:W4:Y:S01]  /*0220*/  LDG.E.64 R12, desc[UR14][R12.64] ;  /* 0x0000000e0c0c7981 */ /* 0x000f22000c1e1b00 */
[----:B0-----:R-:W0:Y:S02]  /*0230*/  MUFU.RCP R0, R0 ;  /* 0x0000000000007308 */ /* 0x001e240000001000 */
[----:B0-----:R-:W-:Y:S02]  /*0240*/  IADD3 R2, PT, PT, R0, 0xffffffe, RZ ;  /* 0x0ffffffe00027810 */ /* 0x001fe40007ffe0ff */
[----:B------:R-:W-:-:S04]  /*0250*/  LOP3.LUT R0, R31, 0xffff, RZ, 0xc0, !PT ;  /* 0x0000ffff1f007812 */ /* 0x000fc800078ec0ff */
[----:B------:R0:W1:Y:S01]  /*0260*/  F2I.FTZ.U32.TRUNC.NTZ R3, R2 ;  /* 0x0000000200037305 */ /* 0x000062000021f000 */
[----:B------:R-:W-:-:S05]  /*0270*/  IMAD R0, R0, 0x13b2, RZ ;  /* 0x000013b200007824 */ /* 0x000fca00078e02ff */
[----:B------:R-:W-:Y:S01]  /*0280*/  SHF.R.U32.HI R8, RZ, 0x10, R0 ;  /* 0x00000010ff087819 */ /* 0x000fe20000011600 */
[----:B0-----:R-:W-:Y:S01]  /*0290*/  HFMA2 R2, -RZ, RZ, 0, 0 ;  /* 0x00000000ff027431 */ /* 0x001fe200000001ff */
[----:B------:R-:W-:-:S03]  /*02a0*/  LOP3.LUT R0, R6, UR6, RZ, 0x3c, !PT ;  /* 0x0000000606007c12 */ /* 0x000fc6000f8e3cff */
[----:B---3--:R-:W-:Y:S01]  /*02b0*/  IMAD R19, R19, UR13, R8 ;  /* 0x0000000d13137c24 */ /* 0x008fe2000f8e0208 */
[----:B-1----:R-:W-:Y:S02]  /*02c0*/  IADD3 R4, PT, PT, RZ, -R3, RZ ;  /* 0x80000003ff047210 */ /* 0x002fe40007ffe0ff */
[----:B------:R-:W-:Y:S02]  /*02d0*/  ISETP.LE.AND P2, PT, RZ, UR6, PT ;  /* 0x00000006ff007c0c */ /* 0x000fe4000bf43270 */
[----:B--2---:R-:W-:Y:S01]  /*02e0*/  ISETP.GE.U32.AND P0, PT, R19, UR20, PT ;  /* 0x0000001413007c0c */ /* 0x004fe2000bf06070 */
[----:B------:R-:W-:Y:S01]  /*02f0*/  IMAD R7, R4, R5, RZ ;  /* 0x0000000504077224 */ /* 0x000fe200078e02ff */
[----:B------:R-:W-:-:S03]  /*0300*/  IABS R4, UR6 ;  /* 0x0000000600047c13 */ /* 0x000fc60008000000 */
[----:B------:R-:W-:Y:S01]  /*0310*/  IMAD.HI.U32 R3, R3, R7, R2 ;  /* 0x0000000703037227 */ /* 0x000fe200078e0002 */
[----:B------:R-:W-:-:S05]  /*0320*/  SHF.R.S32.HI R7, RZ, 0x1f, R19 ;  /* 0x0000001fff077819 */ /* 0x000fca0000011413 */
[----:B------:R-:W-:-:S05]  /*0330*/  IMAD.HI.U32 R3, R3, R4, RZ ;  /* 0x0000000403037227 */ /* 0x000fca00078e00ff */
[----:B------:R-:W-:-:S05]  /*0340*/  IADD3 R2, PT, PT, -R3, RZ, RZ ;  /* 0x000000ff03027210 */ /* 0x000fca0007ffe1ff */
[----:B------:R-:W-:-:S05]  /*0350*/  IMAD R2, R5, R2, R4 ;  /* 0x0000000205027224 */ /* 0x000fca00078e0204 */
[----:B------:R-:W-:Y:S02]  /*0360*/  ISETP.GT.U32.AND P5, PT, R5, R2, PT ;  /* 0x000000020500720c */ /* 0x000fe40003fa4070 */
[----:B------:R-:W-:Y:S02]  /*0370*/  ISETP.GE.AND P3, PT, R0, RZ, PT ;  /* 0x000000ff0000720c */ /* 0x000fe40003f66270 */
[----:B------:R-:W-:-:S09]  /*0380*/  ISETP.GE.AND.EX P0, PT, R7, UR21, PT, P0 ;  /* 0x0000001507007c0c */ /* 0x000fd2000bf06300 */
[----:B------:R-:W-:-:S04]  /*0390*/  @!P5 IADD3 R2, PT, PT, R2, -R5, RZ ;  /* 0x800000050202d210 */ /* 0x000fc80007ffe0ff */
[CC--:B------:R-:W-:Y:S01]  /*03a0*/  ISETP.GE.U32.AND P4, PT, R2.reuse, R5.reuse, PT ;  /* 0x000000050200720c */ /* 0x0c0fe20003f86070 */
[----:B------:R-:W0:Y:S01]  /*03b0*/  @!P0 LDC.64 R16, c[0x0][0x3f8] ;  /* 0x0000fe00ff108b82 */ /* 0x000e220000000a00 */
[----:B------:R-:W-:Y:S02]  /*03c0*/  IADD3 R0, PT, PT, R19, 0x20, RZ ;  /* 0x0000002013007810 */ /* 0x000fe40007ffe0ff */
[----:B------:R-:W-:Y:S02]  /*03d0*/  ISETP.GT.U32.AND P6, PT, R5, R2, PT ;  /* 0x000000020500720c */ /* 0x000fe40003fc4070 */
[----:B------:R-:W-:Y:S02]  /*03e0*/  IADD3 R5, PT, PT, R2, -R5, RZ ;  /* 0x8000000502057210 */ /* 0x000fe40007ffe0ff */
[----:B------:R-:W-:Y:S02]  /*03f0*/  ISETP.GE.U32.AND P1, PT, R0, UR20, PT ;  /* 0x0000001400007c0c */ /* 0x000fe4000bf26070 */
[----:B------:R-:W-:-:S02]  /*0400*/  SHF.R.S32.HI R23, RZ, 0x1f, R0 ;  /* 0x0000001fff177819 */ /* 0x000fc40000011400 */
[----:B------:R-:W-:Y:S02]  /*0410*/  @!P5 IADD3 R3, PT, PT, R3, 0x1, RZ ;  /* 0x000000010303d810 */ /* 0x000fe40007ffe0ff */
[----:B------:R-:W-:Y:S02]  /*0420*/  SEL R2, R5, R2, !P6 ;  /* 0x0000000205027207 */ /* 0x000fe40007000000 */
[----:B------:R-:W-:Y:S02]  /*0430*/  ISETP.GE.AND.EX P1, PT, R23, UR21, PT, P1 ;  /* 0x0000001517007c0c */ /* 0x000fe4000bf26310 */
[----:B------:R-:W-:Y:S02]  /*0440*/  ISETP.NE.AND P5, PT, R6, RZ, PT ;  /* 0x000000ff0600720c */ /* 0x000fe40003fa5270 */
[----:B------:R-:W-:Y:S02]  /*0450*/  @P4 IADD3 R3, PT, PT, R3, 0x1, RZ ;  /* 0x0000000103034810 */ /* 0x000fe40007ffe0ff */
[----:B------:R-:W-:-:S02]  /*0460*/  LOP3.LUT R5, RZ, R6, RZ, 0x33, !PT ;  /* 0x00000006ff057212 */ /* 0x000fc400078e33ff */
[----:B------:R-:W-:Y:S02]  /*0470*/  @!P2 IADD3 R2, PT, PT, -R2, RZ, RZ ;  /* 0x000000ff0202a210 */ /* 0x000fe40007ffe1ff */
[----:B------:R-:W-:Y:S02]  /*0480*/  @!P3 IADD3 R3, PT, PT, -R3, RZ, RZ ;  /* 0x000000ff0303b210 */ /* 0x000fe40007ffe1ff */
[C---:B------:R-:W-:Y:S01]  /*0490*/  SEL R4, R5.reuse, R2, !P5 ;  /* 0x0000000205047207 */ /* 0x040fe20006800000 */
[----:B------:R-:W1:Y:S01]  /*04a0*/  @!P1 LDC.64 R20, c[0x0][0x3f8] ;  /* 0x0000fe00ff149b82 */ /* 0x000e620000000a00 */
[----:B------:R-:W-:-:S03]  /*04b0*/  SEL R3, R5, R3, !P5 ;  /* 0x0000000305037207 */ /* 0x000fc60006800000 */
[----:B------:R-:W-:Y:S01]  /*04c0*/  IMAD R5, R4, 0x1a, RZ ;  /* 0x0000001a04057824 */ /* 0x000fe200078e02ff */
[----:B------:R-:W-:-:S03]  /*04d0*/  SHF.R.S32.HI R2, RZ, 0x1f, R3 ;  /* 0x0000001fff027819 */ /* 0x000fc60000011403 */
[----:B------:R-:W2:Y:S01]  /*04e0*/  @!P1 LDC.64 R10, c[0x0][0x398] ;  /* 0x0000e600ff0a9b82 */ /* 0x000ea20000000a00 */
[----:B------:R-:W-:Y:S01]  /*04f0*/  IADD3 R36, P2, PT, R5, R30, RZ ;  /* 0x0000001e05247210 */ /* 0x000fe20007f5e0ff */
[----:B------:R-:W-:-:S03]  /*0500*/  IMAD R2, R2, UR22, RZ ;  /* 0x0000001602027c24 */ /* 0x000fc6000f8e02ff */
[----:B------:R-:W-:Y:S02]  /*0510*/  LEA.HI.X.SX32 R37, R5, RZ, 0x1, P2 ;  /* 0x000000ff05257211 */ /* 0x000fe400010f0eff */
[----:B------:R-:W-:Y:S02]  /*0520*/  PRMT R6, R8, 0x9910, RZ ;  /* 0x0000991008067816 */ /* 0x000fe400000000ff */
[----:B------:R-:W-:Y:S01]  /*0530*/  ISETP.NE.AND P2, PT, RZ, UR17, PT ;  /* 0x00000011ff007c0c */ /* 0x000fe2000bf45270 */
[C---:B------:R-:W-:Y:S02]  /*0540*/  IMAD R39, R3.reuse, UR23, R2 ;  /* 0x0000001703277c24 */ /* 0x040fe4000f8e0202 */
[----:B------:R-:W-:Y:S02]  /*0550*/  IMAD.WIDE.U32 R36, R3, UR22, R36 ;  /* 0x0000001603247c25 */ /* 0x000fe4000f8e0024 */
[----:B------:R-:W3:Y:S02]  /*0560*/  @!P0 LDC.64 R2, c[0x0][0x3a0] ;  /* 0x0000e800ff028b82 */ /* 0x000ee40000000a00 */
[----:B------:R-:W-:Y:S01]  /*0570*/  IMAD R8, R6, 0xd, RZ ;  /* 0x0000000d06087824 */ /* 0x000fe200078e02ff */
[----:B------:R-:W-:Y:S01]  /*0580*/  IADD3 R39, PT, PT, R37, R39, RZ ;  /* 0x0000002725277210 */ /* 0x000fe20007ffe0ff */
[----:B0-----:R-:W-:Y:S01]  /*0590*/  @!P0 IMAD R6, R7, R16, RZ ;  /* 0x0000001007068224 */ /* 0x001fe200078e02ff */
[----:B------:R-:W-:-:S02]  /*05a0*/  @!P0 MOV R38, R36 ;  /* 0x0000002400268202 */ /* 0x000fc40000000f00 */
[----:B------:R-:W-:Y:S01]  /*05b0*/  IADD3 R22, PT, PT, RZ, -R8, RZ ;  /* 0x80000008ff167210 */ /* 0x000fe20007ffe0ff */
[C---:B------:R-:W-:Y:S01]  /*05c0*/  @!P0 IMAD R25, R19.reuse, R17, R6 ;  /* 0x0000001113198224 */ /* 0x040fe200078e0206 */
[----:B------:R-:W0:Y:S01]  /*05d0*/  @!P1 LDC.64 R8, c[0x0][0x3a0] ;  /* 0x0000e800ff089b82 */ /* 0x000e220000000a00 */
[----:B------:R-:W-:Y:S01]  /*05e0*/  @!P0 IMAD.WIDE.U32 R16, R19, R16, R38 ;  /* 0x0000001013108225 */ /* 0x000fe200078e0026 */
[----:B------:R-:W-:-:S03]  /*05f0*/  PRMT R22, R22, 0x7710, RZ ;  /* 0x0000771016167816 */ /* 0x000fc600000000ff */
[----:B-1----:R-:W-:-:S03]  /*0600*/  @!P1 IMAD R23, R23, R20, RZ ;  /* 0x0000001417179224 */ /* 0x002fc600078e02ff */
[----:B------:R-:W1:Y:S01]  /*0610*/  @!P0 LDC.64 R6, c[0x0][0x398] ;  /* 0x0000e600ff068b82 */ /* 0x000e620000000a00 */
[----:B------:R-:W-:Y:S01]  /*0620*/  @!P1 IMAD R27, R0, R21, R23 ;  /* 0x00000015001b9224 */ /* 0x000fe200078e0217 */
[----:B------:R-:W-:-:S06]  /*0630*/  IADD3 R24, PT, PT, R22, R31, RZ ;  /* 0x0000001f16187210 */ /* 0x000fcc0007ffe0ff */
[----:B------:R-:W3:Y:S01]  /*0640*/  @P2 LDC.64 R14, c[0x0][0x3b0] ;  /* 0x0000ec00ff0e2b82 */ /* 0x000ee20000000a00 */
[----:B------:R-:W-:-:S07]  /*0650*/  @!P1 MOV R22, R36 ;  /* 0x0000002400169202 */ /* 0x000fce0000000f00 */
[----:B------:R-:W1:Y:S01]  /*0660*/  LDC.64 R18, c[0x0][0x3a8] ;  /* 0x0000ea00ff127b82 */ /* 0x000e620000000a00 */
[----:B------:R-:W-:Y:S02]  /*0670*/  @!P1 MOV R23, R39 ;  /* 0x0000002700179202 */ /* 0x000fe40000000f00 */
[----:B------:R-:W-:Y:S02]  /*0680*/  SHF.L.U32 R24, R24, 0x1, RZ ;  /* 0x0000000118187819 */ /* 0x000fe400000006ff */
[----:B------:R-:W-:Y:S01]  /*0690*/  @!P0 IADD3 R17, PT, PT, R17, R25, RZ ;  /* 0x0000001911118210 */ /* 0x000fe20007ffe0ff */
[----:B------:R-:W-:Y:S01]  /*06a0*/  @!P1 IMAD.WIDE.U32 R20, R0, R20, R22 ;  /* 0x0000001400149225 */ /* 0x000fe200078e0016 */
[----:B------:R-:W-:Y:S02]  /*06b0*/  LOP3.LUT R30, R24, 0xffff, RZ, 0xc0, !PT ;  /* 0x0000ffff181e7812 */ /* 0x000fe400078ec0ff */
[----:B------:R-:W-:Y:S02]  /*06c0*/  @!P0 SHF.L.U64.HI R26, R16, 0x2, R17 ;  /* 0x00000002101a8819 */ /* 0x000fe40000010211 */
[----:B------:R-:W-:-:S02]  /*06d0*/  @!P1 IADD3 R17, PT, PT, R21, R27, RZ ;  /* 0x0000001b15119210 */ /* 0x000fc40007ffe0ff */
[----:B------:R-:W-:Y:S02]  /*06e0*/  @!P1 SHF.L.U32 R21, R20, 0x2, RZ ;  /* 0x0000000214159819 */ /* 0x000fe400000006ff */
[----:B------:R-:W-:Y:S02]  /*06f0*/  IADD3 R5, PT, PT, R5, R30, RZ ;  /* 0x0000001e05057210 */ /* 0x000fe40007ffe0ff */
[----:B------:R-:W-:Y:S02]  /*0700*/  @!P0 SHF.L.U32 R23, R16, 0x2, RZ ;  /* 0x0000000210178819 */ /* 0x000fe400000006ff */
[----:B------:R-:W-:Y:S02]  /*0710*/  @!P1 SHF.L.U64.HI R0, R20, 0x2, R17 ;  /* 0x0000000214009819 */ /* 0x000fe40000010211 */
[C---:B0-----:R-:W-:Y:S02]  /*0720*/  @!P1 IADD3 R22, P5, PT, R21.reuse, R8, RZ ;  /* 0x0000000815169210 */ /* 0x041fe40007fbe0ff */
[----:B--2---:R-:W-:Y:S01]  /*0730*/  @!P1 IADD3 R20, P6, PT, R21, R10, RZ ;  /* 0x0000000a15149210 */ /* 0x004fe20007fde0ff */
[----:B---3--:R-:W-:Y:S01]  /*0740*/  @P2 IMAD.WIDE R14, R5, 0x2, R14 ;  /* 0x00000002050e2825 */ /* 0x008fe200078e020e */
[----:B------:R-:W-:-:S02]  /*0750*/  @!P0 IADD3 R24, P3, PT, R23, R2, RZ ;  /* 0x0000000217188210 */ /* 0x000fc40007f7e0ff */
[----:B-1----:R-:W-:Y:S01]  /*0760*/  @!P0 IADD3 R16, P4, PT, R23, R6, RZ ;  /* 0x0000000617108210 */ /* 0x002fe20007f9e0ff */
[----:B------:R-:W-:Y:S01]  /*0770*/  IMAD.WIDE R18, R5, 0x2, R18 ;  /* 0x0000000205127825 */ /* 0x000fe200078e0212 */
[C---:B------:R-:W-:Y:S02]  /*0780*/  @!P1 IADD3.X R23, PT, PT, R0.reuse, R9, RZ, P5, !PT ;  /* 0x0000000900179210 */ /* 0x040fe40002ffe4ff */
[----:B------:R-:W-:Y:S02]  /*0790*/  CS2R R8, SRZ ;  /* 0x0000000000087805 */ /* 0x000fe4000001ff00 */
[----:B------:R-:W-:Y:S02]  /*07a0*/  @!P1 IADD3.X R21, PT, PT, R0, R11, RZ, P6, !PT ;  /* 0x0000000b00159210 */ /* 0x000fe400037fe4ff */
[----:B------:R-:W-:Y:S02]  /*07b0*/  CS2R R10, SRZ ;  /* 0x00000000000a7805 */ /* 0x000fe4000001ff00 */
[C---:B------:R-:W-:Y:S01]  /*07c0*/  @!P0 IADD3.X R25, PT, PT, R26.reuse, R3, RZ, P3, !PT ;  /* 0x000000031a198210 */ /* 0x040fe20001ffe4ff */
[----:B------:R-:W2:Y:S01]  /*07d0*/  @P2 LDG.E.U16 R27, desc[UR14][R14.64] ;  /* 0x0000000e0e1b2981 */ /* 0x000ea2000c1e1500 */
[----:B------:R-:W-:-:S03]  /*07e0*/  @!P0 IADD3.X R17, PT, PT, R26, R7, RZ, P4, !PT ;  /* 0x000000071a118210 */ /* 0x000fc600027fe4ff */
[----:B------:R-:W3:Y:S04]  /*07f0*/  @P2 LDG.E.U16 R26, desc[UR14][R14.64+0x2] ;  /* 0x0000020e0e1a2981 */ /* 0x000ee8000c1e1500 */
[----:B------:R-:W3:Y:S04]  /*0800*/  LDG.E.U16 R5, desc[UR14][R18.64] ;  /* 0x0000000e12057981 */ /* 0x000ee8000c1e1500 */
[----:B------:R-:W3:Y:S04]  /*0810*/  LDG.E.U16 R0, desc[UR14][R18.64+0x2] ;  /* 0x0000020e12007981 */ /* 0x000ee8000c1e1500 */
[----:B------:R0:W5:Y:S04]  /*0820*/  @!P1 LDG.E.64 R8, desc[UR14][R22.64] ;  /* 0x0000000e16089981 */ /* 0x000168000c1e1b00 */
[----:B------:R0:W5:Y:S01]  /*0830*/  @!P1 LDG.E.64 R10, desc[UR14][R20.64] ;  /* 0x0000000e140a9981 */ /* 0x000162000c1e1b00 */
[----:B------:R-:W-:Y:S01]  /*0840*/  CS2R R6, SRZ ;  /* 0x0000000000067805 */ /* 0x000fe2000001ff00 */
[----:B------:R-:W-:Y:S01]  /*0850*/  HFMA2 R3, -RZ, RZ, 0, 0 ;  /* 0x00000000ff037431 */ /* 0x000fe200000001ff */
[----:B------:R-:W-:-:S04]  /*0860*/  MOV R2, RZ ;  /* 0x000000ff00027202 */ /* 0x000fc80000000f00 */
[----:B------:R0:W5:Y:S04]  /*0870*/  @!P0 LDG.E.64 R6, desc[UR14][R24.64] ;  /* 0x0000000e18068981 */ /* 0x000168000c1e1b00 */
[----:B------:R0:W5:Y:S01]  /*0880*/  @!P0 LDG.E.64 R2, desc[UR14][R16.64] ;  /* 0x0000000e10028981 */ /* 0x000162000c1e1b00 */
[----:B----4-:R-:W-:-:S13]  /*0890*/  R2UR UR31, R12 ;  /* 0x000000000c1f72ca */ /* 0x010fda00000e0000 */
        /* <DEDUP_REMOVED lines=9> */
[----:B------:R-:W-:Y:S01]  /*0930*/  CS2R R32, SRZ ;  /* 0x0000000000207805 */ /* 0x000fe2000001ff00 */
[----:B------:R-:W-:Y:S01]  /*0940*/  UMOV UR19, 0x3f800000 ;  /* 0x3f80000000137882 */ /* 0x000fe20000000000 */
[----:B-1----:R-:W-:-:S13]  /*0950*/  @P0 R2UR UR8, R12 ;  /* 0x000000000c0802ca */ /* 0x002fda00000e0000 */
[----:B------:R-:W-:Y:S01]  /*0960*/  @UP0 UMOV UR19, UR8 ;  /* 0x0000000800130c82 */ /* 0x000fe20008000000 */
[----:B--2---:R-:W-:Y:S02]  /*0970*/  @P2 SHF.L.U32 R32, R27, 0x10, RZ ;  /* 0x000000101b202819 */ /* 0x004fe400000006ff */
[----:B---3--:R-:W-:Y:S02]  /*0980*/  @P2 SHF.L.U32 R33, R26, 0x10, RZ ;  /* 0x000000101a212819 */ /* 0x008fe400000006ff */
[----:B------:R-:W-:Y:S02]  /*0990*/  SHF.L.U32 R5, R5, 0x10, RZ ;  /* 0x0000001005057819 */ /* 0x000fe400000006ff */
[----:B------:R-:W-:Y:S01]  /*09a0*/  SHF.L.U32 R0, R0, 0x10, RZ ;  /* 0x0000001000007819 */ /* 0x000fe200000006ff */
[----:B0-----:R-:W-:Y:S06]  /*09b0*/  BRA.U UP1, `(.L_x_1445) ;  /* 0x0000000101747547 */ /* 0x001fec000b800000 */
[----:B-----5:R-:W-:Y:S01]  /*09c0*/  FADD.FTZ R13, R6, -UR31 ;  /* 0x8000001f060d7e21 */ /* 0x020fe20008010000 */
[----:B------:R-:W-:Y:S01]  /*09d0*/  FADD.FTZ R12, R7, -UR31 ;  /* 0x8000001f070c7e21 */ /* 0x000fe20008010000 */
[----:B------:R-:W-:Y:S01]  /*09e0*/  FMUL.FTZ R14, R2, R5 ;  /* 0x00000005020e7220 */ /* 0x000fe20000410000 */
[----:B------:R-:W-:Y:S01]  /*09f0*/  FMUL.FTZ R15, R3, R0 ;  /* 0x00000000030f7220 */ /* 0x000fe20000410000 */
[----:B------:R-:W-:Y:S01]  /*0a00*/  FMUL.FTZ R13, R13, UR19 ;  /* 0x000000130d0d7c20 */ /* 0x000fe20008410000 */
[----:B------:R-:W-:Y:S01]  /*0a10*/  FMUL.FTZ R12, R12, UR19 ;  /* 0x000000130c0c7c20 */ /* 0x000fe20008410000 */
[----:B------:R-:W-:Y:S01]  /*0a20*/  FADD.FTZ R16, RZ, R14 ;  /* 0x0000000eff107221 */ /* 0x000fe20000010000 */
[----:B------:R-:W-:Y:S01]  /*0a30*/  FADD.FTZ R22, RZ, R3 ;  /* 0x00000003ff167221 */ /* 0x000fe20000010000 */
[----:B------:R-:W-:Y:S01]  /*0a40*/  FFMA.FTZ R17, R13, R14, RZ ;  /* 0x0000000e0d117223 */ /* 0x000fe200000100ff */
[----:B------:R-:W-:Y:S01]  /*0a50*/  FADD.FTZ R14, R8, -UR31 ;  /* 0x8000001f080e7e21 */ /* 0x000fe20008010000 */
[----:B------:R-:W-:Y:S01]  /*0a60*/  FADD.FTZ R16, R15, R16 ;  /* 0x000000100f107221 */ /* 0x000fe20000010000 */
[----:B------:R-:W-:Y:S01]  /*0a70*/  FFMA.FTZ R13, R2, R13, RZ ;  /* 0x0000000d020d7223 */ /* 0x000fe200000100ff */
[----:B------:R-:W-:Y:S01]  /*0a80*/  FFMA.FTZ R17, R12, R15, R17 ;  /* 0x0000000f0c117223 */ /* 0x000fe20000010011 */
[----:B------:R-:W-:Y:S01]  /*0a90*/  FMUL.FTZ R15, R10, R5 ;  /* 0x000000050a0f7220 */ /* 0x000fe20000410000 */
[----:B------:R-:W-:Y:S01]  /*0aa0*/  FMUL.FTZ R18, R14, UR19 ;  /* 0x000000130e127c20 */ /* 0x000fe20008410000 */
[----:B------:R-:W-:-:S02]  /*0ab0*/  FADD.FTZ R14, R9, -UR31 ;  /* 0x8000001f090e7e21 */ /* 0x000fc40008010000 */
[----:B------:R-:W-:Y:S01]  /*0ac0*/  FADD.FTZ R16, R16, R15 ;  /* 0x0000000f10107221 */ /* 0x000fe20000010000 */
[----:B------:R-:W-:Y:S01]  /*0ad0*/  FFMA.FTZ R17, R18, R15, R17 ;  /* 0x0000000f12117223 */ /* 0x000fe20000010011 */
[----:B------:R-:W-:Y:S01]  /*0ae0*/  FMUL.FTZ R15, R11, R0 ;  /* 0x000000000b0f7220 */ /* 0x000fe20000410000 */
[----:B------:R-:W-:-:S03]  /*0af0*/  FMUL.FTZ R14, R14, UR19 ;  /* 0x000000130e0e7c20 */ /* 0x000fc60008410000 */
[----:B------:R-:W-:Y:S01]  /*0b00*/  FADD.FTZ R19, R15, R16 ;  /* 0x000000100f137221 */ /* 0x000fe20000010000 */
[----:B------:R-:W-:Y:S01]  /*0b10*/  FFMA.FTZ R20, R14, R15, R17 ;  /* 0x0000000f0e147223 */ /* 0x000fe20000010011 */
[----:B------:R-:W-:Y:S01]  /*0b20*/  FFMA.FTZ R16, R3, R12, RZ ;  /* 0x0000000c03107223 */ /* 0x000fe200000100ff */
[----:B------:R-:W-:Y:S01]  /*0b30*/  FADD.FTZ R15, RZ, R2 ;  /* 0x00000002ff0f7221 */ /* 0x000fe20000010000 */
[C---:B------:R-:W-:Y:S02]  /*0b40*/  FFMA.FTZ R12, R10.reuse, R18, R13 ;  /* 0x000000120a0c7223 */ /* 0x040fe4000001000d */
[C---:B------:R-:W-:Y:S01]  /*0b50*/  FFMA.FTZ R13, R11.reuse, R14, R16 ;  /* 0x0000000e0b0d7223 */ /* 0x040fe20000010010 */
[----:B------:R-:W-:Y:S01]  /*0b60*/  FADD.FTZ R14, R10, R15 ;  /* 0x0000000f0a0e7221 */ /* 0x000fe20000010000 */
[----:B------:R-:W-:Y:S01]  /*0b70*/  FADD.FTZ R15, R11, R22 ;  /* 0x000000160b0f7221 */ /* 0x000fe20000010000 */
[----:B------:R-:W-:Y:S06]  /*0b80*/  BRA `(.L_x_1446) ;  /* 0x0000000400007947 */ /* 0x000fec0003800000 */
.L_x_1445:
        /* <DEDUP_REMOVED lines=9> */
[C-C-:B------:R-:W-:Y:S01]  /*0c20*/  FFMA.FTZ R18, R0.reuse, R12, R33.reuse ;  /* 0x0000000c00127223 */ /* 0x140fe20000010021 */
[----:B------:R-:W-:Y:S01]  /*0c30*/  FFMA.FTZ R17, R5, R14, R32 ;  /* 0x0000000e05117223 */ /* 0x000fe20000010020 */
        /* <DEDUP_REMOVED lines=16> */
[----:B0-----:R-:W-:-:S04]  /*0d40*/  FADD.FTZ R22, -R21, 1 ;  /* 0x3f80000015167421 */ /* 0x001fc80000010100 */
[----:B------:R-:W-:-:S03]  /*0d50*/  FFMA.FTZ R19, R19, R22, 1 ;  /* 0x3f80000013137423 */ /* 0x000fc60000010016 */
[----:B------:R-:W0:Y:S01]  /*0d60*/  MUFU.RCP R20, R20 ;  /* 0x0000001400147308 */ /* 0x000e220000001000 */
[----:B-1----:R-:W-:-:S04]  /*0d70*/  FADD.FTZ R25, -R24, 1 ;  /* 0x3f80000018197421 */ /* 0x002fc80000010100 */
[----:B------:R-:W-:Y:S01]  /*0d80*/  FFMA.FTZ R22, R18, R25, 1 ;  /* 0x3f80000012167423 */ /* 0x000fe20000010019 */
[----:B------:R-:W-:Y:S01]  /*0d90*/  FMUL.FTZ R18, R2, R21 ;  /* 0x0000001502127220 */ /* 0x000fe20000410000 */
[----:B--2---:R-:W-:-:S03]  /*0da0*/  FADD.FTZ R28, -R27, 1 ;  /* 0x3f8000001b1c7421 */ /* 0x004fc60000010100 */
[----:B------:R-:W-:Y:S01]  /*0db0*/  FMUL.FTZ R18, R18, R19 ;  /* 0x0000001312127220 */ /* 0x000fe20000410000 */
[----:B------:R-:W-:Y:S01]  /*0dc0*/  FMUL.FTZ R27, R10, R27 ;  /* 0x0000001b0a1b7220 */ /* 0x000fe20000410000 */
[----:B------:R-:W-:Y:S01]  /*0dd0*/  FFMA.FTZ R28, R17, R28, 1 ;  /* 0x3f800000111c7423 */ /* 0x000fe2000001001c */
[----:B------:R-:W-:Y:S01]  /*0de0*/  FMUL.FTZ R17, R3, R24 ;  /* 0x0000001803117220 */ /* 0x000fe20000410000 */
[----:B0-----:R-:W-:-:S03]  /*0df0*/  FADD.FTZ R21, -R20, 1 ;  /* 0x3f80000014157421 */ /* 0x001fc60000010100 */
[----:B------:R-:W-:Y:S01]  /*0e00*/  FMUL.FTZ R17, R17, R22 ;  /* 0x0000001611117220 */ /* 0x000fe20000410000 */
        /* <DEDUP_REMOVED lines=10> */
[----:B------:R-:W-:-:S02]  /*0eb0*/  FADD.FTZ R22, R19, R22 ;  /* 0x0000001613167221 */ /* 0x000fc40000010000 */
[----:B------:R-:W-:Y:S01]  /*0ec0*/  FMUL.FTZ R24, R0, R23 ;  /* 0x0000001700187220 */ /* 0x000fe20000410000 */
[----:B------:R-:W-:Y:S01]  /*0ed0*/  FFMA.FTZ R20, R14, R25, R21 ;  /* 0x000000190e147223 */ /* 0x000fe20000010015 */
[----:B------:R-:W-:Y:S01]  /*0ee0*/  FFMA.FTZ R21, R13, R18, RZ ;  /* 0x000000120d157223 */ /* 0x000fe200000100ff */
[----:B------:R-:W-:Y:S01]  /*0ef0*/  FADD.FTZ R13, RZ, R18 ;  /* 0x00000012ff0d7221 */ /* 0x000fe20000010000 */
[----:B------:R-:W-:Y:S01]  /*0f00*/  FFMA.FTZ R18, R12, R17, RZ ;  /* 0x000000110c127223 */ /* 0x000fe200000100ff */
[----:B------:R-:W-:Y:S01]  /*0f10*/  FADD.FTZ R19, R22, R25 ;  /* 0x0000001916137221 */ /* 0x000fe20000010000 */
[----:B------:R-:W-:Y:S01]  /*0f20*/  FADD.FTZ R17, RZ, R17 ;  /* 0x00000011ff117221 */ /* 0x000fe20000010000 */
[----:B------:R-:W-:Y:S01]  /*0f30*/  FFMA.FTZ R12, R14, R16, R21 ;  /* 0x000000100e0c7223 */ /* 0x000fe20000010015 */
[----:B------:R-:W-:Y:S01]  /*0f40*/  FADD.FTZ R14, R13, R16 ;  /* 0x000000100d0e7221 */ /* 0x000fe20000010000 */
[C---:B------:R-:W-:Y:S01]  /*0f50*/  FFMA.FTZ R20, R15.reuse, R24, R20 ;  /* 0x000000180f147223 */ /* 0x040fe20000010014 */
[----:B------:R-:W-:Y:S01]  /*0f60*/  FFMA.FTZ R13, R15, R23, R18 ;  /* 0x000000170f0d7223 */ /* 0x000fe20000010012 */
[----:B------:R-:W-:Y:S01]  /*0f70*/  FADD.FTZ R19, R24, R19 ;  /* 0x0000001318137221 */ /* 0x000fe20000010000 */
[----:B------:R-:W-:-:S07]  /*0f80*/  FADD.FTZ R15, R17, R23 ;  /* 0x00000017110f7221 */ /* 0x000fce0000010000 */
.L_x_1446:
[----:B------:R-:W0:Y:S01]  /*0f90*/  S2R R22, SR_LANEID ;  /* 0x0000000000167919 */ /* 0x000e220000000000 */
[----:B------:R-:W1:Y:S01]  /*0fa0*/  S2UR UR9, SR_CgaCtaId ;  /* 0x00000000000979c3 */ /* 0x000e620000008800 */
[----:B------:R-:W-:Y:S01]  /*0fb0*/  UMOV UR8, 0x400 ;  /* 0x0000040000087882 */ /* 0x000fe20000000000 */
[----:B------:R-:W-:Y:S01]  /*0fc0*/  UMOV UR10, 0x400 ;  /* 0x00000400000a7882 */ /* 0x000fe20000000000 */
[----:B------:R-:W2:Y:S01]  /*0fd0*/  SHFL.DOWN PT, R16, R20, 0x1, 0x1f ;  /* 0x08201f0014107f89 */ /* 0x000ea200000e0000 */
[----:B------:R-:W-:Y:S01]  /*0fe0*/  UIADD3 UR8, UPT, UPT, UR8, 0x90, URZ ;  /* 0x0000009008087890 */ /* 0x000fe2000fffe0ff */
[----:B------:R-:W-:Y:S01]  /*0ff0*/  BSSY.RECONVERGENT B0, `(.L_x_1447) ;  /* 0x0000027000007945 */ /* 0x000fe20003800200 */
[C---:B------:R-:W-:Y:S01]  /*1000*/  ISETP.NE.AND P1, PT, R31.reuse, RZ, PT ;  /* 0x000000ff1f00720c */ /* 0x040fe20003f25270 */
[----:B------:R-:W3:Y:S01]  /*1010*/  SHFL.DOWN PT, R17, R19, 0x1, 0x1f ;  /* 0x08201f0013117f89 */ /* 0x000ee200000e0000 */
[----:B------:R-:W-:Y:S01]  /*1020*/  ISETP.GT.U32.AND P4, PT, R31, 0xc, PT ;  /* 0x0000000c1f00780c */ /* 0x000fe20003f84070 */
[----:B-1----:R-:W-:-:S06]  /*1030*/  ULEA UR8, UR9, UR8, 0x18 ;  /* 0x0000000809087291 */ /* 0x002fcc000f8ec0ff */
[----:B------:R-:W-:Y:S02]  /*1040*/  LEA R34, R31, UR8, 0x4 ;  /* 0x000000081f227c11 */ /* 0x000fe4000f8e20ff */
[C---:B0-----:R-:W-:Y:S02]  /*1050*/  ISETP.GT.AND P0, PT, R22.reuse, 0x1e, PT ;  /* 0x0000001e1600780c */ /* 0x041fe40003f04270 */
[----:B------:R-:W-:Y:S01]  /*1060*/  ISETP.GT.AND P3, PT, R22, 0xf, PT ;  /* 0x0000000f1600780c */ /* 0x000fe20003f64270 */
[----:B------:R-:W-:Y:S10]  /*1070*/  STS.128 [R34], R12 ;  /* 0x0000000c22007388 */ /* 0x000ff40000000c00 */
        /* <DEDUP_REMOVED lines=30> */
.L_x_1448:
[----:B------:R-:W-:Y:S05]  /*1260*/  BSYNC.RECONVERGENT B0 ;  /* 0x0000000000007941 */ /* 0x000fea0003800200 */
.L_x_1447:
[----:B------:R-:W-:Y:S06]  /*1270*/  BAR.SYNC.DEFER_BLOCKING 0x0 ;  /* 0x0000000000007b1d */ /* 0x000fec0000010000 */
[----:B------:R-:W-:Y:S04]  /*1280*/  BSSY.RECONVERGENT B0, `(.L_x_1449) ;  /* 0x0000022000007945 */ /* 0x000fe80003800200 */
[----:B------:R-:W-:Y:S05]  /*1290*/  @P1 BRA `(.L_x_1450) ;  /* 0x0000000000801947 */ /* 0x000fea0003800000 */
[----:B------:R-:W-:-:S09]  /*12a0*/  ULEA UR8, UR9, UR10, 0x18 ;  /* 0x0000000a09087291 */ /* 0x000fd2000f8ec0ff */
[----:B------:R-:W4:Y:S04]  /*12b0*/  LDS.64 R24, [UR8+0x18] ;  /* 0x00001808ff187984 */ /* 0x000f280008000a00 */
[----:B--23--:R-:W2:Y:S04]  /*12c0*/  LDS.128 R16, [UR8+0x20] ;  /* 0x00002008ff107984 */ /* 0x00cea80008000c00 */
[----:B-1----:R-:W1:Y:S01]  /*12d0*/  LDS.128 R20, [UR8+0x30] ;  /* 0x00003008ff147984 */ /* 0x002e620008000c00 */
[----:B----4-:R-:W-:Y:S01]  /*12e0*/  FADD.FTZ R27, R28, R24 ;  /* 0x000000181c1b7221 */ /* 0x010fe20000010000 */
[----:B------:R-:W-:-:S02]  /*12f0*/  FADD.FTZ R24, R29, R25 ;  /* 0x000000191d187221 */ /* 0x000fc40000010000 */
[----:B0-----:R-:W-:Y:S01]  /*1300*/  LDS.64 R28, [UR8+0x70] ;  /* 0x00007008ff1c7984 */ /* 0x001fe20008000a00 */
[----:B--2---:R-:W-:Y:S01]  /*1310*/  FADD.FTZ R27, R27, R16 ;  /* 0x000000101b1b7221 */ /* 0x004fe20000010000 */
[----:B------:R-:W-:-:S03]  /*1320*/  FADD.FTZ R16, R24, R17 ;  /* 0x0000001118107221 */ /* 0x000fc60000010000 */
[----:B------:R-:W-:Y:S01]  /*1330*/  FADD.FTZ R17, R27, R18 ;  /* 0x000000121b117221 */ /* 0x000fe20000010000 */
[----:B------:R-:W-:Y:S01]  /*1340*/  FADD.FTZ R16, R16, R19 ;  /* 0x0000001310107221 */ /* 0x000fe20000010000 */
[----:B------:R-:W0:Y:S02]  /*1350*/  LDS.128 R24, [UR8+0x40] ;  /* 0x00004008ff187984 */ /* 0x000e240008000c00 */
[----:B-1----:R-:W-:Y:S01]  /*1360*/  FADD.FTZ R17, R17, R20 ;  /* 0x0000001411117221 */ /* 0x002fe20000010000 */
[----:B------:R-:W-:-:S03]  /*1370*/  FADD.FTZ R20, R16, R21 ;  /* 0x0000001510147221 */ /* 0x000fc60000010000 */
[----:B------:R-:W-:Y:S01]  /*1380*/  FADD.FTZ R21, R17, R22 ;  /* 0x0000001611157221 */ /* 0x000fe20000010000 */
[----:B------:R-:W-:Y:S01]  /*1390*/  FADD.FTZ R20, R20, R23 ;  /* 0x0000001714147221 */ /* 0x000fe20000010000 */
[----:B------:R-:W1:Y:S02]  /*13a0*/  LDS.128 R16, [UR8+0x50] ;  /* 0x00005008ff107984 */ /* 0x000e640008000c00 */
[----:B0-----:R-:W-:Y:S01]  /*13b0*/  FADD.FTZ R21, R21, R24 ;  /* 0x0000001815157221 */ /* 0x001fe20000010000 */
[----:B------:R-:W-:-:S03]  /*13c0*/  FADD.FTZ R24, R20, R25 ;  /* 0x0000001914187221 */ /* 0x000fc60000010000 */
[----:B------:R-:W-:Y:S01]  /*13d0*/  FADD.FTZ R25, R21, R26 ;  /* 0x0000001a15197221 */ /* 0x000fe20000010000 */
[----:B------:R-:W-:Y:S01]  /*13e0*/  FADD.FTZ R24, R24, R27 ;  /* 0x0000001b18187221 */ /* 0x000fe20000010000 */
[----:B------:R-:W0:Y:S02]  /*13f0*/  LDS.128 R20, [UR8+0x60] ;  /* 0x00006008ff147984 */ /* 0x000e240008000c00 */
        /* <DEDUP_REMOVED lines=8> */
[----:B------:R-:W-:Y:S01]  /*1480*/  FADD.FTZ R28, R25, R28 ;  /* 0x0000001c191c7221 */ /* 0x000fe20000010000 */
[----:B------:R-:W-:-:S07]  /*1490*/  FADD.FTZ R29, R24, R29 ;  /* 0x0000001d181d7221 */ /* 0x000fce0000010000 */
.L_x_1450:
[----:B------:R-:W-:Y:S05]  /*14a0*/  BSYNC.RECONVERGENT B0 ;  /* 0x0000000000007941 */ /* 0x000fea0003800200 */
.L_x_1449:
[----:B------:R-:W-:Y:S06]  /*14b0*/  BAR.SYNC.DEFER_BLOCKING 0x0 ;  /* 0x0000000000007b1d */ /* 0x000fec0000010000 */
[----:B------:R-:W-:Y:S04]  /*14c0*/  BSSY.RECONVERGENT B0, `(.L_x_1451) ;  /* 0x000009d000007945 */ /* 0x000fe80003800200 */
[----:B------:R-:W-:Y:S05]  /*14d0*/  @P4 BRA `(.L_x_1452) ;  /* 0x00000008006c4947 */ /* 0x000fea0003800000 */
[----:B--23--:R-:W2:Y:S04]  /*14e0*/  LDS.128 R16, [R34+0xd0] ;  /* 0x0000d00022107984 */ /* 0x00cea80000000c00 */
[----:B-1----:R-:W1:Y:S04]  /*14f0*/  LDS.128 R20, [R34+0x1a0] ;  /* 0x0001a00022147984 */ /* 0x002e680000000c00 */
[----:B------:R-:W3:Y:S01]  /*1500*/  LDS.128 R24, [R34+0x270] ;  /* 0x0002700022187984 */ /* 0x000ee20000000c00 */
        /* <DEDUP_REMOVED lines=152> */
.L_x_1452:
[----:B------:R-:W-:Y:S05]  /*1e90*/  BSYNC.RECONVERGENT B0 ;  /* 0x0000000000007941 */ /* 0x000fea0003800200 */
.L_x_1451:
[----:B------:R-:W-:Y:S04]  /*1ea0*/  BSSY.RECONVERGENT B0, `(.L_x_1453) ;  /* 0x000001d000007945 */ /* 0x000fe80003800200 */
[----:B------:R-:W-:Y:S05]  /*1eb0*/  @P4 BRA `(.L_x_1454) ;  /* 0x00000000006c4947 */ /* 0x000fea0003800000 */
[----:B--23--:R-:W1:Y:S08]  /*1ec0*/  LDC.64 R16, c[0x0][0x3f8] ;  /* 0x0000fe00ff107b82 */ /* 0x00ce700000000a00 */
        /* <DEDUP_REMOVED lines=26> */
.L_x_1454:
[----:B------:R-:W-:Y:S05]  /*2070*/  BSYNC.RECONVERGENT B0 ;  /* 0x0000000000007941 */ /* 0x000fea0003800200 */
.L_x_1453:
        /* <DEDUP_REMOVED lines=21> */
[----:B--2---:R-:W-:Y:S01]  /*21d0*/  IADD3 R17, PT, PT, -R4, 0x1, RZ ;  /* 0x0000000104117810 */ /* 0x004fe20007ffe1ff */
        /* <DEDUP_REMOVED lines=8> */
.L_x_1457:
[----:B------:R-:W4:Y:S04]  /*2260*/  LDG.E.STRONG.GPU R4, desc[UR14][R12.64] ;  /* 0x0000000e0c047981 */ /* 0x000f28000c1ef900 */
[----:B----4-:R-:W-:Y:S01]  /*2270*/  CCTL.IVALL ;  /* 0x00000000ff00798f */ /* 0x010fe20002000000 */
[----:B------:R-:W-:Y:S05]  /*2280*/  YIELD ;  /* 0x0000000000007946 */ /* 0x000fea0003800000 */
[----:B------:R-:W-:-:S13]  /*2290*/  ISETP.NE.AND P0, PT, R4, R19, PT ;  /* 0x000000130400720c */ /* 0x000fda0003f05270 */
[----:B------:R-:W-:Y:S05]  /*22a0*/  @P0 BRA `(.L_x_1457) ;  /* 0xfffffffc00ec0947 */ /* 0x000fea000383ffff */
.L_x_1456:
[----:B------:R-:W-:Y:S05]  /*22b0*/  WARPSYNC.ALL ;  /* 0x0000000000007948 */ /* 0x000fea0003800000 */
[----:B------:R-:W-:Y:S01]  /*22c0*/  BAR.SYNC.DEFER_BLOCKING 0x0 ;  /* 0x0000000000007b1d */ /* 0x000fe20000010000 */
[----:B------:R-:W-:-:S05]  /*22d0*/  HFMA2 R4, -RZ, RZ, 0, 0 ;  /* 0x00000000ff047431 */ /* 0x000fca00000001ff */
[----:B------:R-:W-:Y:S05]  /*22e0*/  @!P3 BRA `(.L_x_1458) ;  /* 0x00000004007cb947 */ /* 0x000fea0003800000 */
[----:B------:R-:W-:Y:S01]  /*22f0*/  MOV R4, RZ ;  /* 0x000000ff00047202 */ /* 0x000fe20000000f00 */
        /* <DEDUP_REMOVED lines=10> */
.L_x_1459:
[----:B------:R-:W-:Y:S02]  /*23a0*/  ISETP.EQ.OR P5, PT, RZ, UR25, P1 ;  /* 0x00000019ff007c0c */ /* 0x000fe40008fa2670 */
[C---:B--2-4-:R-:W-:Y:S02]  /*23b0*/  IADD3 R12, PT, PT, R4.reuse, 0x1, RZ ;  /* 0x00000001040c7810 */ /* 0x054fe40007ffe0ff */
[----:B------:R-:W-:Y:S02]  /*23c0*/  IADD3 R13, PT, PT, R4, 0x2, RZ ;  /* 0x00000002040d7810 */ /* 0x000fe40007ffe0ff */
        /* <DEDUP_REMOVED lines=15> */
[----:B------:R-:W2:Y:S04]  /*24c0*/  @!P6 LDG.E.64 R14, desc[UR14][R14.64] ;  /* 0x0000000e0e0ee981 */ /* 0x000ea8000c1e1b00 */
[----:B------:R-:W3:Y:S01]  /*24d0*/  @!P0 LDG.E.64 R16, desc[UR14][R16.64] ;  /* 0x0000000e10108981 */ /* 0x000ee2000c1e1b00 */
        /* <DEDUP_REMOVED lines=13> */
[----:B--2---:R-:W-:Y:S01]  /*25b0*/  @!P6 FADD.FTZ R28, R28, R14 ;  /* 0x0000000e1c1ce221 */ /* 0x004fe20000010000 */
[----:B------:R-:W-:Y:S01]  /*25c0*/  @!P6 FADD.FTZ R29, R29, R15 ;  /* 0x0000000f1d1de221 */ /* 0x000fe20000010000 */
[----:B------:R-:W-:-:S02]  /*25d0*/  ISETP.EQ.OR P6, PT, R12, UR13, P1 ;  /* 0x0000000d0c007c0c */ /* 0x000fc40008fc2670 */
[----:B------:R-:W-:Y:S01]  /*25e0*/  IADD3 R12, PT, PT, R4, 0x7, RZ ;  /* 0x00000007040c7810 */ /* 0x000fe20007ffe0ff */
[----:B---3--:R-:W-:Y:S01]  /*25f0*/  @!P0 FADD.FTZ R28, R28, R16 ;  /* 0x000000101c1c8221 */ /* 0x008fe20000010000 */
        /* <DEDUP_REMOVED lines=10> */
[----:B------:R-:W2:Y:S01]  /*26a0*/  @!P3 LDG.E.64 R12, desc[UR14][R12.64] ;  /* 0x0000000e0c0cb981 */ /* 0x000ea2000c1e1b00 */
[----:B------:R-:W-:Y:S01]  /*26b0*/  VOTEU.ALL UP0, P0 ;  /* 0x0000000000ff7886 */ /* 0x000fe20000000000 */
[----:B------:R-:W-:-:S02]  /*26c0*/  MOV R16, UR26 ;  /* 0x0000001a00107c02 */ /* 0x000fc40008000f00 */
[----:B------:R-:W-:Y:S01]  /*26d0*/  MOV R17, UR27 ;  /* 0x0000001b00117c02 */ /* 0x000fe20008000f00 */
[----:B------:R-:W3:Y:S01]  /*26e0*/  @!P4 LDG.E.64 R14, desc[UR14][R14.64] ;  /* 0x0000000e0e0ec981 */ /* 0x000ee2000c1e1b00 */
[----:B------:R-:W-:Y:S01]  /*26f0*/  @!UP0 UIMAD.WIDE.U32 UR26, UR23, 0x8, UR8 ;  /* 0x00000008171a88a5 */ /* 0x000fe2000f8e0008 */
[----:B------:R-:W-:Y:S02]  /*2700*/  MOV R18, UR28 ;  /* 0x0000001c00127c02 */ /* 0x000fe40008000f00 */
[----:B------:R-:W-:Y:S01]  /*2710*/  MOV R19, UR29 ;  /* 0x0000001d00137c02 */ /* 0x000fe20008000f00 */
[----:B------:R-:W4:Y:S02]  /*2720*/  @!P5 LDG.E.64 R16, desc[UR14][R16.64] ;  /* 0x0000000e1010d981 */ /* 0x000f24000c1e1b00 */
[----:B-1----:R-:W-:Y:S02]  /*2730*/  MOV R20, UR26 ;  /* 0x0000001a00147c02 */ /* 0x002fe40008000f00 */
[----:B------:R-:W-:Y:S01]  /*2740*/  MOV R21, UR27 ;  /* 0x0000001b00157c02 */ /* 0x000fe20008000f00 */
[----:B------:R-:W5:Y:S05]  /*2750*/  @!P6 LDG.E.64 R18, desc[UR14][R18.64] ;  /* 0x0000000e1212e981 */ /* 0x000f6a000c1e1b00 */
[----:B------:R-:W5:Y:S01]  /*2760*/  @!P0 LDG.E.64 R20, desc[UR14][R20.64] ;  /* 0x0000000e14148981 */ /* 0x000f62000c1e1b00 */
        /* <DEDUP_REMOVED lines=18> */
[----:B------:R-:W-:-:S03]  /*2890*/  @!P6 FADD.FTZ R29, R29, R19 ;  /* 0x000000131d1de221 */ /* 0x000fc60000010000 */
[----:B------:R-:W-:Y:S01]  /*28a0*/  @!P0 FADD.FTZ R28, R28, R20 ;  /* 0x000000141c1c8221 */ /* 0x000fe20000010000 */
[----:B------:R-:W-:Y:S01]  /*28b0*/  @!P0 FADD.FTZ R29, R29, R21 ;  /* 0x000000151d1d8221 */ /* 0x000fe20000010000 */
[----:B------:R-:W-:Y:S06]  /*28c0*/  @P3 BRA `(.L_x_1459) ;  /* 0xfffffff800b43947 */ /* 0x000fec000383ffff */
[----:B------:R-:W-:-:S07]  /*28d0*/  MOV R4, UR30 ;  /* 0x0000001e00047c02 */ /* 0x000fce0008000f00 */
.L_x_1458:
[----:B------:R-:W-:-:S09]  /*28e0*/  ULOP3.LUT UP0, UR10, UR16, 0x7, URZ, 0xc0, !UPT ;  /* 0x00000007100a7892 */ /* 0x000fd2000f80c0ff */
[----:B------:R-:W-:Y:S05]  /*28f0*/  BRA.U !UP0, `(.L_x_1455) ;  /* 0x00000005082c7547 */ /* 0x000fea000b800000 */
[----:B------:R-:W-:Y:S02]  /*2900*/  UIADD3 UR10, UPT, UPT, UR10, -0x1, URZ ;  /* 0xffffffff0a0a7890 */ /* 0x000fe4000fffe0ff */
[----:B------:R-:W-:Y:S02]  /*2910*/  ULOP3.LUT UP1, UR11, UR16, 0x3, URZ, 0xc0, !UPT ;  /* 0x00000003100b7892 */ /* 0x000fe4000f82c0ff */
[----:B------:R-:W-:-:S09]  /*2920*/  UISETP.GE.U32.AND UP0, UPT, UR10, 0x3, UPT ;  /* 0x000000030a00788c */ /* 0x000fd2000bf06070 */
[----:B------:R-:W-:Y:S05]  /*2930*/  BRA.U !UP0, `(.L_x_1460) ;  /* 0x0000000108907547 */ /* 0x000fea000b800000 */
[C---:B--2-4-:R-:W-:Y:S02]  /*2940*/  IADD3 R14, PT, PT, R4.reuse, 0x1, RZ ;  /* 0x00000001040e7810 */ /* 0x054fe40007ffe0ff */
        /* <DEDUP_REMOVED lines=35> */
.L_x_1460:
[----:B------:R-:W-:Y:S05]  /*2b80*/  BRA.U !UP1, `(.L_x_1455) ;  /* 0x0000000109887547 */ /* 0x000fea000b800000 */
[----:B------:R-:W-:Y:S02]  /*2b90*/  UISETP.NE.AND UP0, UPT, UR11, 0x1, UPT ;  /* 0x000000010b00788c */ /* 0x000fe4000bf05270 */
[----:B------:R-:W-:-:S06]  /*2ba0*/  ULOP3.LUT UR10, UR16, 0x1, URZ, 0xc0, !UPT ;  /* 0x00000001100a7892 */ /* 0x000fcc000f8ec0ff */
[----:B---34-:R-:W-:Y:S01]  /*2bb0*/  MOV R16, UR10 ;  /* 0x0000000a00107c02 */ /* 0x018fe20008000f00 */
[----:B------:R-:W-:Y:S06]  /*2bc0*/  BRA.U !UP0, `(.L_x_1461) ;  /* 0x0000000108487547 */ /* 0x000fec000b800000 */
[C---:B--2---:R-:W-:Y:S02]  /*2bd0*/  IADD3 R12, PT, PT, R4.reuse, 0x1, RZ ;  /* 0x00000001040c7810 */ /* 0x044fe40007ffe0ff */
        /* <DEDUP_REMOVED lines=11> */
[----:B------:R-:W2:Y:S01]  /*2c90*/  @!P0 LDG.E.64 R12, desc[UR14][R12.64] ;  /* 0x0000000e0c0c8981 */ /* 0x000ea2000c1e1b00 */
[----:B------:R-:W-:Y:S01]  /*2ca0*/  IADD3 R4, PT, PT, R4, 0x2, RZ ;  /* 0x0000000204047810 */ /* 0x000fe20007ffe0ff */
[----:B0-----:R-:W-:Y:S01]  /*2cb0*/  @!P3 FADD.FTZ R28, R28, R14 ;  /* 0x0000000e1c1cb221 */ /* 0x001fe20000010000 */
[----:B------:R-:W-:-:S03]  /*2cc0*/  @!P3 FADD.FTZ R29, R29, R15 ;  /* 0x0000000f1d1db221 */ /* 0x000fc60000010000 */
[----:B--2---:R-:W-:Y:S01]  /*2cd0*/  @!P0 FADD.FTZ R28, R28, R12 ;  /* 0x0000000c1c1c8221 */ /* 0x004fe20000010000 */
[----:B------:R-:W-:-:S07]  /*2ce0*/  @!P0 FADD.FTZ R29, R29, R13 ;  /* 0x0000000d1d1d8221 */ /* 0x000fce0000010000 */
.L_x_1461:
[----:B------:R-:W-:Y:S01]  /*2cf0*/  ISETP.EQ.OR P0, PT, R4, UR13, P1 ;  /* 0x0000000d04007c0c */ /* 0x000fe20008f02670 */
[----:B------:R-:W-:Y:S03]  /*2d00*/  BSSY.RECONVERGENT B0, `(.L_x_1455) ;  /* 0x000000a000007945 */ /* 0x000fe60003800200 */
[----:B------:R-:W-:-:S13]  /*2d10*/  ISETP.NE.U32.OR P0, PT, R16, 0x1, P0 ;  /* 0x000000011000780c */ /* 0x000fda0000705470 */
[----:B------:R-:W-:Y:S05]  /*2d20*/  @P0 BRA `(.L_x_1462) ;  /* 0x00000000001c0947 */ /* 0x000fea0003800000 */
[----:B--2---:R-:W-:Y:S02]  /*2d30*/  MOV R13, UR18 ;  /* 0x00000012000d7c02 */ /* 0x004fe40008000f00 */
[----:B------:R-:W-:-:S03]  /*2d40*/  MOV R15, 0x8 ;  /* 0x00000008000f7802 */ /* 0x000fc60000000f00 */
[----:B------:R-:W-:-:S04]  /*2d50*/  IMAD R12, R4, R13, UR5 ;  /* 0x00000005040c7e24 */ /* 0x000fc8000f8e020d */
[----:B------:R-:W-:-:S06]  /*2d60*/  IMAD.WIDE.U32 R12, R12, R15, UR8 ;  /* 0x000000080c0c7e25 */ /* 0x000fcc000f8e000f */
[----:B------:R-:W0:Y:S02]  /*2d70*/  LDG.E.64 R12, desc[UR14][R12.64] ;  /* 0x0000000e0c0c7981 */ /* 0x000e24000c1e1b00 */
[----:B0-----:R-:W-:Y:S01]  /*2d80*/  FADD.FTZ R28, R28, R12 ;  /* 0x0000000c1c1c7221 */ /* 0x001fe20000010000 */
[----:B------:R-:W-:-:S07]  /*2d90*/  FADD.FTZ R29, R29, R13 ;  /* 0x0000000d1d1d7221 */ /* 0x000fce0000010000 */
.L_x_1462:
[----:B------:R-:W-:Y:S05]  /*2da0*/  BSYNC.RECONVERGENT B0 ;  /* 0x0000000000007941 */ /* 0x000fea0003800200 */
.L_x_1455:
[----:B------:R-:W5:Y:S01]  /*2db0*/  S2UR UR9, SR_CgaCtaId ;  /* 0x00000000000979c3 */ /* 0x000f620000008800 */
[----:B------:R-:W-:Y:S01]  /*2dc0*/  UMOV UR8, 0x400 ;  /* 0x0000040000087882 */ /* 0x000fe20000000000 */
[----:B--2-4-:R-:W-:Y:S01]  /*2dd0*/  LOP3.LUT R14, R31, 0xffff, RZ, 0xc0, !PT ;  /* 0x0000ffff1f0e7812 */ /* 0x014fe200078ec0ff */
[----:B------:R-:W2:Y:S01]  /*2de0*/  LDCU.64 UR10, c[0x0][0x400] ;  /* 0x00008000ff0a77ac */ /* 0x000ea20008000a00 */
[----:B------:R-:W-:Y:S01]  /*2df0*/  FADD.FTZ R7, R7, -UR31 ;  /* 0x8000001f07077e21 */ /* 0x000fe20008010000 */
[----:B------:R-:W-:Y:S01]  /*2e00*/  FADD.FTZ R8, R8, -UR31 ;  /* 0x8000001f08087e21 */ /* 0x000fe20008010000 */
[----:B---3--:R-:W-:Y:S01]  /*2e10*/  FADD.FTZ R16, R9, -UR31 ;  /* 0x8000001f09107e21 */ /* 0x008fe20008010000 */
[----:B------:R-:W-:Y:S01]  /*2e20*/  IMAD R14, R14, 0x13b2, RZ ;  /* 0x000013b20e0e7824 */ /* 0x000fe200078e02ff */
[----:B------:R-:W3:Y:S01]  /*2e30*/  LDC R4, c[0x0][0x41c] ;  /* 0x00010700ff047b82 */ /* 0x000ee20000000800 */
[----:B------:R-:W-:Y:S01]  /*2e40*/  FMUL.FTZ R17, R7, UR19 ;  /* 0x0000001307117c20 */ /* 0x000fe20008410000 */
[----:B------:R-:W-:Y:S01]  /*2e50*/  FMUL.FTZ R7, R8, UR19 ;  /* 0x0000001308077c20 */ /* 0x000fe20008410000 */
[----:B------:R-:W-:Y:S01]  /*2e60*/  FMUL.FTZ R8, R16, UR19 ;  /* 0x0000001310087c20 */ /* 0x000fe20008410000 */
[----:B------:R-:W-:Y:S01]  /*2e70*/  SHF.R.U32.HI R15, RZ, 0x10, R14 ;  /* 0x00000010ff0f7819 */ /* 0x000fe2000001160e */
[----:B-----5:R-:W-:-:S04]  /*2e80*/  ULEA UR8, UR9, UR8, 0x18 ;  /* 0x0000000809087291 */ /* 0x020fc8000f8ec0ff */
[----:B---3--:R-:W-:-:S05]  /*2e90*/  IMAD R4, R4, UR13, R15 ;  /* 0x0000000d04047c24 */ /* 0x008fca000f8e020f */
[----:B------:R-:W-:Y:S01]  /*2ea0*/  @!P1 STS.64 [UR8+0x80], R28 ;  /* 0x0000801cff009988 */ /* 0x000fe20008000a08 */
[----:B------:R-:W-:Y:S01]  /*2eb0*/  FADD.FTZ R15, R6, -UR31 ;  /* 0x8000001f060f7e21 */ /* 0x000fe20008010000 */
[----:B------:R-:W-:Y:S03]  /*2ec0*/  BAR.SYNC.DEFER_BLOCKING 0x0 ;  /* 0x0000000000007b1d */ /* 0x000fe60000010000 */
[----:B------:R-:W-:Y:S01]  /*2ed0*/  FMUL.FTZ R15, R15, UR19 ;  /* 0x000000130f0f7c20 */ /* 0x000fe20008410000 */
[C---:B--2---:R-:W-:Y:S02]  /*2ee0*/  ISETP.GE.U32.AND P0, PT, R4.reuse, UR10, PT ;  /* 0x0000000a04007c0c */ /* 0x044fe4000bf06070 */
[----:B------:R-:W-:-:S04]  /*2ef0*/  IADD3 R6, PT, PT, R4, 0x20, RZ ;  /* 0x0000002004067810 */ /* 0x000fc80007ffe0ff */
[----:B------:R-:W-:Y:S01]  /*2f00*/  ISETP.GE.U32.AND P1, PT, R6, UR10, PT ;  /* 0x0000000a06007c0c */ /* 0x000fe2000bf26070 */
[----:B------:R-:W2:Y:S01]  /*2f10*/  LDS.64 R12, [UR8+0x80] ;  /* 0x00008008ff0c7984 */ /* 0x000ea20008000a00 */
[----:B------:R-:W2:Y:S02]  /*2f20*/  LDCU UR8, c[0x0][0x42c] ;  /* 0x00008580ff0877ac */ /* 0x000ea40008000800 */
[----:B--2---:R-:W-:Y:S01]  /*2f30*/  FMUL.FTZ R9, R12, UR8 ;  /* 0x000000080c097c20 */ /* 0x004fe20008410000 */
[----:B------:R-:W-:Y:S01]  /*2f40*/  FMUL.FTZ R14, R13, UR8 ;  /* 0x000000080d0e7c20 */ /* 0x000fe20008410000 */
[----:B------:R-:W-:-:S03]  /*2f50*/  SHF.R.S32.HI R13, RZ, 0x1f, R4 ;  /* 0x0000001fff0d7819 */ /* 0x000fc60000011404 */
[C-C-:B------:R-:W-:Y:S01]  /*2f60*/  FFMA.FTZ R24, R9.reuse, R15, R14.reuse ;  /* 0x0000000f09187223 */ /* 0x140fe2000001000e */
[C-C-:B------:R-:W-:Y:S01]  /*2f70*/  FFMA.FTZ R23, R9.reuse, R17, R14.reuse ;  /* 0x0000001109177223 */ /* 0x140fe2000001000e */
[--C-:B------:R-:W-:Y:S01]  /*2f80*/  FFMA.FTZ R12, R9, R7, R14.reuse ;  /* 0x00000007090c7223 */ /* 0x100fe2000001000e */
[----:B------:R-:W-:Y:S01]  /*2f90*/  ISETP.GE.AND.EX P0, PT, R13, UR11, PT, P0 ;  /* 0x0000000b0d007c0c */ /* 0x000fe2000bf06300 */
[----:B------:R-:W-:Y:S01]  /*2fa0*/  FFMA.FTZ R9, R9, R8, R14 ;  /* 0x0000000809097223 */ /* 0x000fe2000001000e */
[----:B------:R-:W-:Y:S11]  /*2fb0*/  @!P2 BRA `(.L_x_1463) ;  /* 0x000000000048a947 */ /* 0x000ff60003800000 */
        /* <DEDUP_REMOVED lines=9> */
[----:B-1----:R-:W1:Y:S01]  /*3050*/  MUFU.RCP R20, R19 ;  /* 0x0000001300147308 */ /* 0x002e620000001000 */
        /* <DEDUP_REMOVED lines=8> */
.L_x_1463:
[----:B------:R-:W-:Y:S01]  /*30e0*/  BSSY.RECONVERGENT B0, `(.L_x_1464) ;  /* 0x0000012000007945 */ /* 0x000fe20003800200 */
[----:B------:R-:W-:Y:S01]  /*30f0*/  FFMA.FTZ R24, R5, R2, -R24 ;  /* 0x0000000205187223 */ /* 0x000fe20000010818 */
[----:B------:R-:W-:Y:S01]  /*3100*/  SHF.R.S32.HI R2, RZ, 0x1f, R6 ;  /* 0x0000001fff027819 */ /* 0x000fe20000011406 */
[----:B------:R-:W-:Y:S01]  /*3110*/  FFMA.FTZ R23, R0, R3, -R23 ;  /* 0x0000000300177223 */ /* 0x000fe20000010817 */
[----:B------:R-:W-:Y:S06]  /*3120*/  @P0 BRA `(.L_x_1465) ;  /* 0x0000000000340947 */ /* 0x000fec0003800000 */
[----:B------:R-:W2:Y:S01]  /*3130*/  LDCU.64 UR20, c[0x0][0x3f8] ;  /* 0x00007f00ff1477ac */ /* 0x000ea20008000a00 */
[----:B------:R-:W-:Y:S01]  /*3140*/  MOV R14, R36 ;  /* 0x00000024000e7202 */ /* 0x000fe20000000f00 */
[----:B------:R-:W-:Y:S01]  /*3150*/  FMUL.FTZ R24, R24, UR19 ;  /* 0x0000001318187c20 */ /* 0x000fe20008410000 */
[----:B------:R-:W-:Y:S01]  /*3160*/  MOV R15, R39 ;  /* 0x00000027000f7202 */ /* 0x000fe20000000f00 */
[----:B------:R-:W3:Y:S01]  /*3170*/  LDCU.64 UR8, c[0x0][0x380] ;  /* 0x00007000ff0877ac */ /* 0x000ee20008000a00 */
[----:B------:R-:W-:Y:S01]  /*3180*/  FMUL.FTZ R25, R23, UR19 ;  /* 0x0000001317197c20 */ /* 0x000fe20008410000 */
[----:B--2---:R-:W-:Y:S02]  /*3190*/  IMAD R13, R13, UR20, RZ ;  /* 0x000000140d0d7c24 */ /* 0x004fe4000f8e02ff */
[----:B------:R-:W-:-:S04]  /*31a0*/  IMAD.WIDE.U32 R14, R4, UR20, R14 ;  /* 0x00000014040e7c25 */ /* 0x000fc8000f8e000e */
[----:B------:R-:W-:Y:S01]  /*31b0*/  IMAD R13, R4, UR21, R13 ;  /* 0x00000015040d7c24 */ /* 0x000fe2000f8e020d */
[----:B---3--:R-:W-:-:S04]  /*31c0*/  LEA R16, P0, R14, UR8, 0x2 ;  /* 0x000000080e107c11 */ /* 0x008fc8000f8010ff */
[----:B------:R-:W-:-:S04]  /*31d0*/  IADD3 R13, PT, PT, R15, R13, RZ ;  /* 0x0000000d0f0d7210 */ /* 0x000fc80007ffe0ff */
[----:B------:R-:W-:-:S05]  /*31e0*/  LEA.HI.X R17, R14, UR9, R13, 0x2, P0 ;  /* 0x000000090e117c11 */ /* 0x000fca00080f140d */
[----:B------:R2:W-:Y:S02]  /*31f0*/  STG.E.64 desc[UR14][R16.64], R24 ;  /* 0x0000001810007986 */ /* 0x0005e4000c101b0e */
.L_x_1465:
[----:B------:R-:W-:Y:S05]  /*3200*/  BSYNC.RECONVERGENT B0 ;  /* 0x0000000000007941 */ /* 0x000fea0003800200 */
.L_x_1464:
[----:B------:R-:W-:Y:S05]  /*3210*/  @!P2 BRA `(.L_x_1466) ;  /* 0x000000000048a947 */ /* 0x000fea0003800000 */
        /* <DEDUP_REMOVED lines=18> */
.L_x_1466:
[----:B------:R-:W-:Y:S01]  /*3340*/  ISETP.GE.AND.EX P1, PT, R2, UR11, PT, P1 ;  /* 0x0000000b02007c0c */ /* 0x000fe2000bf26310 */
[----:B------:R-:W-:Y:S01]  /*3350*/  FFMA.FTZ R12, R5, R10, -R12 ;  /* 0x0000000a050c7223 */ /* 0x000fe2000001080c */
[----:B------:R-:W-:Y:S01]  /*3360*/  FFMA.FTZ R9, R0, R11, -R9 ;  /* 0x0000000b00097223 */ /* 0x000fe20000010809 */
[----:B------:R-:W-:Y:S02]  /*3370*/  BSSY.RECONVERGENT B0, `(.L_x_1467) ;  /* 0x000000e000007945 */ /* 0x000fe40003800200 */
[----:B------:R-:W-:Y:S01]  /*3380*/  FMUL.FTZ R8, R12, UR19 ;  /* 0x000000130c087c20 */ /* 0x000fe20008410000 */
[----:B------:R-:W-:-:S07]  /*3390*/  FMUL.FTZ R9, R9, UR19 ;  /* 0x0000001309097c20 */ /* 0x000fce0008410000 */
[----:B------:R-:W-:Y:S05]  /*33a0*/  @P1 BRA `(.L_x_1468) ;  /* 0x0000000000281947 */ /* 0x000fea0003800000 */
[----:B------:R-:W3:Y:S01]  /*33b0*/  LDCU.64 UR8, c[0x0][0x3f8] ;  /* 0x00007f00ff0877ac */ /* 0x000ee20008000a00 */
[----:B------:R-:W-:Y:S01]  /*33c0*/  MOV R37, R39 ;  /* 0x0000002700257202 */ /* 0x000fe20000000f00 */
[----:B------:R-:W4:Y:S01]  /*33d0*/  LDCU.64 UR10, c[0x0][0x380] ;  /* 0x00007000ff0a77ac */ /* 0x000f220008000a00 */
[----:B---3--:R-:W-:Y:S02]  /*33e0*/  IMAD R3, R2, UR8, RZ ;  /* 0x0000000802037c24 */ /* 0x008fe4000f8e02ff */
[----:B------:R-:W-:-:S04]  /*33f0*/  IMAD.WIDE.U32 R36, R6, UR8, R36 ;  /* 0x0000000806247c25 */ /* 0x000fc8000f8e0024 */
[----:B------:R-:W-:Y:S01]  /*3400*/  IMAD R3, R6, UR9, R3 ;  /* 0x0000000906037c24 */ /* 0x000fe2000f8e0203 */
[----:B----4-:R-:W-:-:S04]  /*3410*/  LEA R2, P0, R36, UR10, 0x2 ;  /* 0x0000000a24027c11 */ /* 0x010fc8000f8010ff */
[----:B------:R-:W-:-:S04]  /*3420*/  IADD3 R3, PT, PT, R37, R3, RZ ;  /* 0x0000000325037210 */ /* 0x000fc80007ffe0ff */
[----:B------:R-:W-:-:S05]  /*3430*/  LEA.HI.X R3, R36, UR11, R3, 0x2, P0 ;  /* 0x0000000b24037c11 */ /* 0x000fca00080f1403 */
[----:B------:R3:W-:Y:S02]  /*3440*/  STG.E.64 desc[UR14][R2.64], R8 ;  /* 0x0000000802007986 */ /* 0x0007e4000c101b0e */
.L_x_1468:
[----:B------:R-:W-:Y:S05]  /*3450*/  BSYNC.RECONVERGENT B0 ;  /* 0x0000000000007941 */ /* 0x000fea0003800200 */
.L_x_1467:
[----:B------:R-:W-:Y:S02]  /*3460*/  UIADD3 UR6, UPT, UPT, UR18, UR6, URZ ;  /* 0x0000000612067290 */ /* 0x000fe4000fffe0ff */
[----:B------:R-:W-:Y:S02]  /*3470*/  UIADD3 UR4, UPT, UPT, UR4, 0x1, URZ ;  /* 0x0000000104047890 */ /* 0x000fe4000fffe0ff */
[----:B------:R-:W-:-:S09]  /*3480*/  UISETP.GE.AND UP0, UPT, UR6, UR7, UPT ;  /* 0x000000070600728c */ /* 0x000fd2000bf06270 */
[----:B------:R-:W-:Y:S05]  /*3490*/  BRA.U !UP0, `(.L_x_1469) ;  /* 0xffffffcd083c7547 */ /* 0x000fea000b83ffff */
.L_x_1444:
[----:B------:R-:W4:Y:S01]  /*34a0*/  LDC R4, c[0x0][0x370] ;  /* 0x0000dc00ff047b82 */ /* 0x000f220000000800 */
[----:B------:R-:W-:Y:S01]  /*34b0*/  ISETP.NE.AND P2, PT, R31, RZ, PT ;  /* 0x000000ff1f00720c */ /* 0x000fe20003f45270 */
[----:B------:R-:W-:Y:S06]  /*34c0*/  BSSY.RECONVERGENT B0, `(.L_x_1470) ;  /* 0x0000011000007945 */ /* 0x000fec0003800200 */
[----:B------:R-:W5:Y:S08]  /*34d0*/  LDC R7, c[0x0][0x374] ;  /* 0x0000dd00ff077b82 */ /* 0x000f700000000800 */
[----:B---3--:R-:W3:Y:S01]  /*34e0*/  LDC.64 R2, c[0x0][0x3c8] ;  /* 0x0000f200ff027b82 */ /* 0x008ee20000000a00 */
[----:B----4-:R-:W-:-:S02]  /*34f0*/  IADD3 R5, PT, PT, R4, -0x1, RZ ;  /* 0xffffffff04057810 */ /* 0x010fc40007ffe0ff */
[----:B------:R-:W-:Y:S02]  /*3500*/  ISETP.NE.AND P1, PT, R4, 0x1, PT ;  /* 0x000000010400780c */ /* 0x000fe40003f25270 */
[----:B-----5:R-:W-:-:S04]  /*3510*/  IADD3 R0, PT, PT, R7, -0x1, RZ ;  /* 0xffffffff07007810 */ /* 0x020fc80007ffe0ff */
        /* <DEDUP_REMOVED lines=11> */
.L_x_1471:
[----:B------:R-:W-:Y:S05]  /*35d0*/  BSYNC.RECONVERGENT B0 ;  /* 0x0000000000007941 */ /* 0x000fea0003800200 */
.L_x_1470:
[----:B------:R-:W-:Y:S05]  /*35e0*/  @P0 EXIT ;  /* 0x000000000000094d */ /* 0x000fea0003800000 */
[----:B------:R-:W-:Y:S05]  /*35f0*/  @P2 BRA `(.L_x_1472) ;  /* 0x0000000000202947 */ /* 0x000fea0003800000 */
[----:B------:R-:W-:-:S05]  /*3600*/  IMAD R0, R4, R7, RZ ;  /* 0x0000000704007224 */ /* 0x000fca00078e02ff */
[----:B------:R-:W-:-:S13]  /*3610*/  ISETP.NE.AND P0, PT, R0, -0x1, PT ;  /* 0xffffffff0000780c */ /* 0x000fda0003f05270 */
[----:B------:R-:W-:Y:S05]  /*3620*/  @!P0 BRA `(.L_x_1472) ;  /* 0x0000000000148947 */ /* 0x000fea0003800000 */
.L_x_1473:
[----:B---3--:R-:W3:Y:S04]  /*3630*/  LDG.E.STRONG.GPU R5, desc[UR14][R2.64] ;  /* 0x0000000e02057981 */ /* 0x008ee8000c1ef900 */
[----:B---3--:R-:W-:Y:S01]  /*3640*/  CCTL.IVALL ;  /* 0x00000000ff00798f */ /* 0x008fe20002000000 */
[----:B------:R-:W-:Y:S05]  /*3650*/  YIELD ;  /* 0x0000000000007946 */ /* 0x000fea0003800000 */
[----:B------:R-:W-:-:S13]  /*3660*/  ISETP.NE.AND P0, PT, R5, R0, PT ;  /* 0x000000000500720c */ /* 0x000fda0003f05270 */
[----:B------:R-:W-:Y:S05]  /*3670*/  @P0 BRA `(.L_x_1473) ;  /* 0xfffffffc00ec0947 */ /* 0x000fea000383ffff */
.L_x_1472:
[----:B------:R-:W-:Y:S05]  /*3680*/  WARPSYNC.ALL ;  /* 0x0000000000007948 */ /* 0x000fea0003800000 */
[----:B------:R-:W4:Y:S02]  /*3690*/  LDCU.64 UR10, c[0x0][0x3f8] ;  /* 0x00007f00ff0a77ac */ /* 0x000f240008000a00 */
[----:B----4-:R-:W-:-:S04]  /*36a0*/  ULEA.HI UR8, UP0, UR11, UR10, URZ, 0x1 ;  /* 0x0000000a0b087291 */ /* 0x010fc8000f8108ff */
        /* <DEDUP_REMOVED lines=8> */
[----:B------:R-:W-:Y:S01]  /*3730*/  IADD3 R0, P1, PT, R31, 0x1a0, RZ ;  /* 0x000001a01f007810 */ /* 0x000fe20007f3e0ff */
[----:B------:R-:W-:Y:S01]  /*3740*/  UIMAD.WIDE.U32 UR4, UR10, 0x3, URZ ;  /* 0x000000030a0478a5 */ /* 0x000fe2000f8e00ff */
[----:B------:R-:W-:Y:S01]  /*3750*/  MOV R4, RZ ;  /* 0x000000ff00047202 */ /* 0x000fe20000000f00 */
[----:B------:R-:W-:Y:S01]  /*3760*/  UIMAD UR6, UR11, 0x3, URZ ;  /* 0x000000030b0678a4 */ /* 0x000fe2000f8e02ff */
[----:B---3--:R-:W-:Y:S01]  /*3770*/  MOV R2, UR9 ;  /* 0x0000000900027c02 */ /* 0x008fe20008000f00 */
        /* <DEDUP_REMOVED lines=34> */
[----:B------:R-:W3:Y:S01]  /*39a0*/  LDCU.64 UR12, c[0x0][0x3d8] ;  /* 0x00007b00ff0c77ac */ /* 0x000ee20008000a00 */
[----:B------:R-:W-:Y:S02]  /*39b0*/  MOV R23, UR6 ;  /* 0x0000000600177c02 */ /* 0x000fe40008000f00 */
[----:B------:R-:W-:Y:S01]  /*39c0*/  MOV R2, UR7 ;  /* 0x0000000700027c02 */ /* 0x000fe20008000f00 */
[----:B------:R-:W4:Y:S01]  /*39d0*/  LDCU.64 UR16, c[0x0][0x390] ;  /* 0x00007200ff1077ac */ /* 0x000f220008000a00 */
[----:B------:R-:W-:Y:S02]  /*39e0*/  IADD3 R5, PT, PT, R5, 0x1, RZ ;  /* 0x0000000105057810 */ /* 0x000fe40007ffe0ff */
[----:B------:R-:W-:Y:S01]  /*39f0*/  SHF.L.U64.HI R23, R23, 0x2, R2 ;  /* 0x0000000217177819 */ /* 0x000fe20000010202 */
[----:B------:R-:W5:Y:S01]  /*3a00*/  LDCU.64 UR18, c[0x0][0x388] ;  /* 0x00007100ff1277ac */ /* 0x000f620008000a00 */
[----:B------:R-:W-:Y:S02]  /*3a10*/  MOV R0, UR8 ;  /* 0x0000000800007c02 */ /* 0x000fe40008000f00 */
[----:B------:R-:W-:Y:S01]  /*3a20*/  MOV R3, UR9 ;  /* 0x0000000900037c02 */ /* 0x000fe20008000f00 */
[----:B------:R-:W-:Y:S01]  /*3a30*/  USHF.L.U32 UR5, UR11, 0x2, URZ ;  /* 0x000000020b057899 */ /* 0x000fe200080006ff */
[----:B------:R-:W-:Y:S01]  /*3a40*/  LOP3.LUT R5, R5, 0x3, RZ, 0xc0, !PT ;  /* 0x0000000305057812 */ /* 0x000fe200078ec0ff */
[----:B------:R-:W-:Y:S01]  /*3a50*/  UMOV UR4, URZ ;  /* 0x000000ff00047c82 */ /* 0x000fe20008000000 */
[----:B------:R-:W-:-:S02]  /*3a60*/  MOV R6, R31 ;  /* 0x0000001f00067202 */ /* 0x000fc40000000f00 */
[----:B------:R-:W-:Y:S02]  /*3a70*/  MOV R7, R4 ;  /* 0x0000000400077202 */ /* 0x000fe40000000f00 */
[----:B------:R-:W-:Y:S02]  /*3a80*/  MOV R2, UR10 ;  /* 0x0000000a00027c02 */ /* 0x000fe40008000f00 */
[----:B--2---:R-:W-:Y:S01]  /*3a90*/  SHF.L.U32 R17, R31, 0x2, RZ ;  /* 0x000000021f117819 */ /* 0x004fe200000006ff */
[----:B------:R-:W-:Y:S01]  /*3aa0*/  IMAD.WIDE.U32 R6, R5, 0x1a0, R6 ;  /* 0x000001a005067825 */ /* 0x000fe200078e0006 */
[----:B------:R-:W-:Y:S02]  /*3ab0*/  SHF.L.U64.HI R0, R0, 0x2, R3 ;  /* 0x0000000200007819 */ /* 0x000fe40000010203 */
[----:B------:R-:W-:Y:S01]  /*3ac0*/  SHF.L.U64.HI R18, R31, 0x2, R4 ;  /* 0x000000021f127819 */ /* 0x000fe20000010204 */
[----:B------:R-:W-:Y:S01]  /*3ad0*/  IMAD.WIDE.U32 R2, R2, 0x4, RZ ;  /* 0x0000000402027825 */ /* 0x000fe200078e00ff */
[----:B---3--:R-:W-:-:S02]  /*3ae0*/  IADD3 R21, P1, PT, R17, UR12, RZ ;  /* 0x0000000c11157c10 */ /* 0x008fc4000ff3e0ff */
[C---:B----4-:R-:W-:Y:S02]  /*3af0*/  IADD3 R19, P2, PT, R17.reuse, UR16, RZ ;  /* 0x0000001011137c10 */ /* 0x050fe4000ff5e0ff */
[----:B-----5:R-:W-:Y:S02]  /*3b00*/  IADD3 R17, P3, PT, R17, UR18, RZ ;  /* 0x0000001211117c10 */ /* 0x020fe4000ff7e0ff */
[----:B------:R-:W-:Y:S02]  /*3b10*/  IADD3 R14, P4, PT, RZ, -R5, RZ ;  /* 0x80000005ff0e7210 */ /* 0x000fe40007f9e0ff */
[C---:B------:R-:W-:Y:S02]  /*3b20*/  IADD3.X R22, PT, PT, R18.reuse, UR13, RZ, P1, !PT ;  /* 0x0000000d12167c10 */ /* 0x040fe40008ffe4ff */
[----:B-1----:R-:W-:Y:S02]  /*3b30*/  IADD3.X R20, PT, PT, R18, UR17, RZ, P2, !PT ;  /* 0x0000001112147c10 */ /* 0x002fe400097fe4ff */
[----:B------:R-:W-:-:S02]  /*3b40*/  IADD3 R4, PT, PT, R7, UR4, RZ ;  /* 0x0000000407047c10 */ /* 0x000fc4000fffe0ff */
[----:B------:R-:W-:Y:S02]  /*3b50*/  MOV R31, R6 ;  /* 0x00000006001f7202 */ /* 0x000fe40000000f00 */
[----:B------:R-:W-:Y:S02]  /*3b60*/  IADD3.X R18, PT, PT, R18, UR19, RZ, P3, !PT ;  /* 0x0000001312127c10 */ /* 0x000fe40009ffe4ff */
[----:B------:R-:W-:Y:S02]  /*3b70*/  IADD3 R25, PT, PT, R3, UR5, RZ ;  /* 0x0000000503197c10 */ /* 0x000fe4000fffe0ff */
[----:B------:R-:W-:-:S07]  /*3b80*/  IADD3.X R16, PT, PT, RZ, -0x1, RZ, P4, !PT ;  /* 0xffffffffff107810 */ /* 0x000fce00027fe4ff */
.L_x_1476:
[----:B---3--:R-:W-:Y:S02]  /*3b90*/  MOV R8, UR8 ;  /* 0x0000000800087c02 */ /* 0x008fe40008000f00 */
[----:B------:R-:W-:Y:S02]  /*3ba0*/  MOV R12, UR6 ;  /* 0x00000006000c7c02 */ /* 0x000fe40008000f00 */
[-C--:B------:R-:W-:Y:S02]  /*3bb0*/  LEA R8, P1, R8, R21.reuse, 0x2 ;  /* 0x0000001508087211 */ /* 0x080fe400078210ff */
[-C--:B------:R-:W-:Y:S02]  /*3bc0*/  LEA R12, P3, R12, R21.reuse, 0x2 ;  /* 0x000000150c0c7211 */ /* 0x080fe400078610ff */
[----:B------:R-:W-:Y:S02]  /*3bd0*/  IADD3 R10, P2, PT, R21, R2, RZ ;  /* 0x00000002150a7210 */ /* 0x000fe40007f5e0ff */
[----:B------:R-:W-:-:S02]  /*3be0*/  MOV R6, R21 ;  /* 0x0000001500067202 */ /* 0x000fc40000000f00 */
[----:B------:R-:W-:Y:S02]  /*3bf0*/  MOV R7, R22 ;  /* 0x0000001600077202 */ /* 0x000fe40000000f00 */
[C---:B------:R-:W-:Y:S02]  /*3c00*/  IADD3.X R9, PT, PT, R22.reuse, R0, RZ, P1, !PT ;  /* 0x0000000016097210 */ /* 0x040fe40000ffe4ff */
[C---:B------:R-:W-:Y:S01]  /*3c10*/  IADD3.X R13, PT, PT, R22.reuse, R23, RZ, P3, !PT ;  /* 0x00000017160d7210 */ /* 0x040fe20001ffe4ff */
[----:B------:R1:W2:Y:S01]  /*3c20*/  LDG.E R5, desc[UR14][R6.64] ;  /* 0x0000000e06057981 */ /* 0x0002a2000c1e1900 */
[----:B------:R-:W-:-:S03]  /*3c30*/  IADD3.X R11, PT, PT, R22, R25, RZ, P2, !PT ;  /* 0x00000019160b7210 */ /* 0x000fc600017fe4ff */
[----:B------:R3:W2:Y:S04]  /*3c40*/  LDG.E R8, desc[UR14][R8.64] ;  /* 0x0000000e08087981 */ /* 0x0006a8000c1e1900 */
[----:B------:R-:W4:Y:S04]  /*3c50*/  LDG.E R10, desc[UR14][R10.64] ;  /* 0x0000000e0a0a7981 */ /* 0x000f28000c1e1900 */
[----:B------:R-:W4:Y:S01]  /*3c60*/  LDG.E R13, desc[UR14][R12.64] ;  /* 0x0000000e0c0d7981 */ /* 0x000f22000c1e1900 */
[----:B-1----:R-:W-:Y:S02]  /*3c70*/  MOV R6, R17 ;  /* 0x0000001100067202 */ /* 0x002fe40000000f00 */
[----:B------:R-:W-:-:S02]  /*3c80*/  MOV R7, R18 ;  /* 0x0000001200077202 */ /* 0x000fc40000000f00 */
[----:B---3--:R-:W-:Y:S02]  /*3c90*/  MOV R9, R20 ;  /* 0x0000001400097202 */ /* 0x008fe40000000f00 */
[----:B------:R-:W-:-:S04]  /*3ca0*/  IADD3 R14, P1, PT, R14, 0x1, RZ ;  /* 0x000000010e0e7810 */ /* 0x000fc80007f3e0ff */
[----:B------:R-:W-:Y:S02]  /*3cb0*/  IADD3.X R16, PT, PT, RZ, R16, RZ, P1, !PT ;  /* 0x00000010ff107210 */ /* 0x000fe40000ffe4ff */
[----:B------:R-:W-:-:S04]  /*3cc0*/  ISETP.NE.U32.AND P1, PT, R14, RZ, PT ;  /* 0x000000ff0e00720c */ /* 0x000fc80003f25070 */
[----:B------:R-:W-:Y:S02]  /*3cd0*/  ISETP.NE.AND.EX P1, PT, R16, RZ, PT, P1 ;  /* 0x000000ff1000720c */ /* 0x000fe40003f25310 */
[----:B------:R-:W-:Y:S02]  /*3ce0*/  IADD3 R17, P4, PT, R17, 0x680, RZ ;  /* 0x0000068011117810 */ /* 0x000fe40007f9e0ff */
[----:B------:R-:W-:Y:S02]  /*3cf0*/  IADD3 R21, P2, PT, R21, 0x680, RZ ;  /* 0x0000068015157810 */ /* 0x000fe40007f5e0ff */
[----:B------:R-:W-:Y:S02]  /*3d00*/  IADD3.X R18, PT, PT, RZ, R18, RZ, P4, !PT ;  /* 0x00000012ff127210 */ /* 0x000fe400027fe4ff */
[----:B------:R-:W-:Y:S02]  /*3d10*/  IADD3.X R22, PT, PT, RZ, R22, RZ, P2, !PT ;  /* 0x00000016ff167210 */ /* 0x000fe400017fe4ff */
[----:B--2---:R-:W-:-:S02]  /*3d20*/  F2FP.BF16.F32.PACK_AB R5, R8, R5 ;  /* 0x000000050805723e */ /* 0x004fc400000010ff */
[----:B------:R-:W-:Y:S02]  /*3d30*/  MOV R8, R19 ;  /* 0x0000001300087202 */ /* 0x000fe40000000f00 */
[----:B----4-:R-:W-:Y:S01]  /*3d40*/  F2FP.BF16.F32.PACK_AB R15, R13, R10 ;  /* 0x0000000a0d0f723e */ /* 0x010fe200000010ff */
[----:B------:R3:W-:Y:S04]  /*3d50*/  STG.E desc[UR14][R6.64], R5 ;  /* 0x0000000506007986 */ /* 0x0007e8000c10190e */
[----:B------:R3:W-:Y:S01]  /*3d60*/  STG.E desc[UR14][R8.64], R15 ;  /* 0x0000000f08007986 */ /* 0x0007e2000c10190e */
[----:B------:R-:W-:-:S04]  /*3d70*/  IADD3 R19, P3, PT, R19, 0x680, RZ ;  /* 0x0000068013137810 */ /* 0x000fc80007f7e0ff */
[----:B------:R-:W-:Y:S01]  /*3d80*/  IADD3.X R20, PT, PT, RZ, R20, RZ, P3, !PT ;  /* 0x00000014ff147210 */ /* 0x000fe20001ffe4ff */
[----:B------:R-:W-:Y:S08]  /*3d90*/  @P1 BRA `(.L_x_1476) ;  /* 0xfffffffc007c1947 */ /* 0x000ff0000383ffff */
.L_x_1475:
[----:B------:R-:W-:Y:S05]  /*3da0*/  BSYNC.RECONVERGENT B0 ;  /* 0x0000000000007941 */ /* 0x000fea0003800200 */
.L_x_1474:
[----:B------:R-:W-:Y:S05]  /*3db0*/  @!P0 EXIT ;  /* 0x000000000000894d */ /* 0x000fea0003800000 */
[----:B------:R-:W-:Y:S01]  /*3dc0*/  BSSY.RECONVERGENT B0, `(.L_x_1477) ;  /* 0x0000061000007945 */ /* 0x000fe20003800200 */
[----:B------:R-:W-:Y:S02]  /*3dd0*/  USHF.L.U64.HI UR5, UR10, 0x2, UR11 ;  /* 0x000000020a057899 */ /* 0x000fe4000801020b */
[----:B------:R-:W-:Y:S02]  /*3de0*/  USHF.L.U32 UR4, UR10, 0x2, URZ ;  /* 0x000000020a047899 */ /* 0x000fe400080006ff */
[----:B------:R-:W-:Y:S01]  /*3df0*/  USHF.L.U64.HI UR7, UR6, 0x2, UR7 ;  /* 0x0000000206077899 */ /* 0x000fe20008010207 */
[----:B------:R-:W4:Y:S01]  /*3e00*/  LDCU.64 UR12, c[0x0][0x3d8] ;  /* 0x00007b00ff0c77ac */ /* 0x000f220008000a00 */
[----:B------:R-:W0:Y:S01]  /*3e10*/  LDCU.64 UR16, c[0x0][0x388] ;  /* 0x00007100ff1077ac */ /* 0x000e220008000a00 */
[----:B------:R-:W0:Y:S01]  /*3e20*/  LDCU.64 UR18, c[0x0][0x390] ;  /* 0x00007200ff1277ac */ /* 0x000e220008000a00 */
[----:B------:R-:W-:Y:S02]  /*3e30*/  USHF.L.U64.HI UR10, UR8, 0x2, UR9 ;  /* 0x00000002080a7899 */ /* 0x000fe40008010209 */
[----:B------:R-:W-:-:S02]  /*3e40*/  USHF.L.U32 UR11, UR8, 0x2, URZ ;  /* 0x00000002080b7899 */ /* 0x000fc400080006ff */
[----:B------:R-:W-:-:S12]  /*3e50*/  USHF.L.U32 UR6, UR6, 0x2, URZ ;  /* 0x0000000206067899 */ /* 0x000fd800080006ff */
.L_x_1478:
[C---:B------:R-:W-:Y:S02]  /*3e60*/  SHF.L.U32 R0, R31.reuse, 0x2, RZ ;  /* 0x000000021f007819 */ /* 0x040fe400000006ff */
[----:B------:R-:W-:Y:S02]  /*3e70*/  SHF.L.U64.HI R4, R31, 0x2, R4 ;  /* 0x000000021f047819 */ /* 0x000fe40000010204 */
[----:B----4-:R-:W-:-:S04]  /*3e80*/  IADD3 R2, P0, PT, R0, UR12, RZ ;  /* 0x0000000c00027c10 */ /* 0x010fc8000ff1e0ff */
[----:B--2---:R-:W-:Y:S02]  /*3e90*/  IADD3.X R3, PT, PT, R4, UR13, RZ, P0, !PT ;  /* 0x0000000d04037c10 */ /* 0x004fe400087fe4ff */
[C---:B---3--:R-:W-:Y:S02]  /*3ea0*/  IADD3 R6, P0, PT, R2.reuse, UR11, RZ ;  /* 0x0000000b02067c10 */ /* 0x048fe4000ff1e0ff */
[C---:B------:R-:W-:Y:S02]  /*3eb0*/  IADD3 R10, P2, PT, R2.reuse, UR6, RZ ;  /* 0x00000006020a7c10 */ /* 0x040fe4000ff5e0ff */
[C---:B------:R-:W-:Y:S02]  /*3ec0*/  IADD3.X R7, PT, PT, R3.reuse, UR10, RZ, P0, !PT ;  /* 0x0000000a03077c10 */ /* 0x040fe400087fe4ff */
[----:B------:R-:W-:Y:S02]  /*3ed0*/  IADD3 R8, P1, PT, R2, UR4, RZ ;  /* 0x0000000402087c10 */ /* 0x000fe4000ff3e0ff */
[C---:B------:R-:W-:Y:S01]  /*3ee0*/  IADD3.X R11, PT, PT, R3.reuse, UR7, RZ, P2, !PT ;  /* 0x00000007030b7c10 */ /* 0x040fe200097fe4ff */
[----:B------:R3:W4:Y:S01]  /*3ef0*/  LDG.E R2, desc[UR14][R2.64] ;  /* 0x0000000e02027981 */ /* 0x000722000c1e1900 */
[----:B------:R-:W-:-:S03]  /*3f00*/  IADD3.X R9, PT, PT, R3, UR5, RZ, P1, !PT ;  /* 0x0000000503097c10 */ /* 0x000fc60008ffe4ff */
[----:B------:R-:W4:Y:S04]  /*3f10*/  LDG.E R7, desc[UR14][R6.64] ;  /* 0x0000000e06077981 */ /* 0x000f28000c1e1900 */
[----:B------:R-:W5:Y:S04]  /*3f20*/  LDG.E R8, desc[UR14][R8.64] ;  /* 0x0000000e08087981 */ /* 0x000f68000c1e1900 */
[----:B------:R-:W5:Y:S01]  /*3f30*/  LDG.E R11, desc[UR14][R10.64] ;  /* 0x0000000e0a0b7981 */ /* 0x000f62000c1e1900 */
[----:B------:R-:W-:Y:S02]  /*3f40*/  LOP3.LUT R15, R0, 0xfffffffc, RZ, 0xc0, !PT ;  /* 0xfffffffc000f7812 */ /* 0x000fe400078ec0ff */
[----:B--2---:R-:W-:-:S02]  /*3f50*/  LOP3.LUT R16, R4, 0x1, RZ, 0xc0, !PT ;  /* 0x0000000104107812 */ /* 0x004fc400078ec0ff */
[C---:B0-----:R-:W-:Y:S02]  /*3f60*/  IADD3 R12, P0, PT, R15.reuse, UR16, RZ ;  /* 0x000000100f0c7c10 */ /* 0x041fe4000ff1e0ff */
[----:B---3--:R-:W-:Y:S02]  /*3f70*/  LOP3.LUT R3, R4, 0x3, RZ, 0xc0, !PT ;  /* 0x0000000304037812 */ /* 0x008fe400078ec0ff */
[----:B------:R-:W-:Y:S02]  /*3f80*/  IADD3.X R13, PT, PT, R16, UR17, RZ, P0, !PT ;  /* 0x00000011100d7c10 */ /* 0x000fe400087fe4ff */
[----:B------:R-:W-:Y:S02]  /*3f90*/  IADD3 R14, P0, PT, R15, UR18, RZ ;  /* 0x000000120f0e7c10 */ /* 0x000fe4000ff1e0ff */
[----:B----4-:R-:W-:Y:S02]  /*3fa0*/  F2FP.BF16.F32.PACK_AB R5, R7, R2 ;  /* 0x000000020705723e */ /* 0x010fe400000010ff */
[----:B------:R-:W-:-:S02]  /*3fb0*/  IADD3 R2, P1, PT, R15, UR12, RZ ;  /* 0x0000000c0f027c10 */ /* 0x000fc4000ff3e0ff */
[----:B------:R-:W-:Y:S02]  /*3fc0*/  IADD3.X R15, PT, PT, R16, UR19, RZ, P0, !PT ;  /* 0x00000013100f7c10 */ /* 0x000fe400087fe4ff */
[----:B------:R-:W-:Y:S02]  /*3fd0*/  IADD3.X R3, PT, PT, R3, UR13, RZ, P1, !PT ;  /* 0x0000000d03037c10 */ /* 0x000fe40008ffe4ff */
[----:B-----5:R-:W-:Y:S02]  /*3fe0*/  F2FP.BF16.F32.PACK_AB R19, R11, R8 ;  /* 0x000000080b13723e */ /* 0x020fe400000010ff */
[C---:B------:R-:W-:Y:S02]  /*3ff0*/  IADD3 R10, P0, PT, R2.reuse, UR11, RZ ;  /* 0x0000000b020a7c10 */ /* 0x040fe4000ff1e0ff */
[C---:B------:R-:W-:Y:S02]  /*4000*/  IADD3 R6, P1, PT, R2.reuse, UR4, RZ ;  /* 0x0000000402067c10 */ /* 0x040fe4000ff3e0ff */
[----:B------:R-:W-:-:S02]  /*4010*/  IADD3 R8, P2, PT, R2, UR6, RZ ;  /* 0x0000000602087c10 */ /* 0x000fc4000ff5e0ff */
[C---:B------:R-:W-:Y:S02]  /*4020*/  IADD3.X R11, PT, PT, R3.reuse, UR10, RZ, P0, !PT ;  /* 0x0000000a030b7c10 */ /* 0x040fe400087fe4ff */
[C---:B------:R-:W-:Y:S02]  /*4030*/  IADD3.X R7, PT, PT, R3.reuse, UR5, RZ, P1, !PT ;  /* 0x0000000503077c10 */ /* 0x040fe40008ffe4ff */
[----:B------:R-:W-:Y:S01]  /*4040*/  IADD3.X R9, PT, PT, R3, UR7, RZ, P2, !PT ;  /* 0x0000000703097c10 */ /* 0x000fe200097fe4ff */
[----:B------:R0:W-:Y:S04]  /*4050*/  STG.E desc[UR14][R12.64], R5 ;  /* 0x000000050c007986 */ /* 0x0001e8000c10190e */
[----:B------:R2:W-:Y:S04]  /*4060*/  STG.E desc[UR14][R14.64], R19 ;  /* 0x000000130e007986 */ /* 0x0005e8000c10190e */
[----:B------:R-:W3:Y:S04]  /*4070*/  LDG.E R18, desc[UR14][R2.64+0x680] ;  /* 0x0006800e02127981 */ /* 0x000ee8000c1e1900 */
[----:B0-----:R-:W3:Y:S04]  /*4080*/  LDG.E R5, desc[UR14][R10.64+0x680] ;  /* 0x0006800e0a057981 */ /* 0x001ee8000c1e1900 */
[----:B-1----:R-:W4:Y:S04]  /*4090*/  LDG.E R20, desc[UR14][R6.64+0x680] ;  /* 0x0006800e06147981 */ /* 0x002f28000c1e1900 */
[----:B------:R-:W4:Y:S01]  /*40a0*/  LDG.E R21, desc[UR14][R8.64+0x680] ;  /* 0x0006800e08157981 */ /* 0x000f22000c1e1900 */
        /* <DEDUP_REMOVED lines=8> */
[----:B---3--:R-:W-:Y:S02]  /*4130*/  F2FP.BF16.F32.PACK_AB R5, R5, R18 ;  /* 0x000000120505723e */ /* 0x008fe400000010ff */
[----:B----4-:R-:W-:-:S03]  /*4140*/  F2FP.BF16.F32.PACK_AB R21, R21, R20 ;  /* 0x000000141515723e */ /* 0x010fc600000010ff */
[----:B------:R0:W-:Y:S04]  /*4150*/  STG.E desc[UR14][R12.64], R5 ;  /* 0x000000050c007986 */ /* 0x0001e8000c10190e */
[----:B------:R1:W-:Y:S04]  /*4160*/  STG.E desc[UR14][R16.64], R21 ;  /* 0x0000001510007986 */ /* 0x0003e8000c10190e */
[----:B------:R-:W3:Y:S04]  /*4170*/  LDG.E R18, desc[UR14][R2.64+0xd00] ;  /* 0x000d000e02127981 */ /* 0x000ee8000c1e1900 */
[----:B--2---:R-:W3:Y:S04]  /*4180*/  LDG.E R19, desc[UR14][R10.64+0xd00] ;  /* 0x000d000e0a137981 */ /* 0x004ee8000c1e1900 */
[----:B------:R-:W2:Y:S04]  /*4190*/  LDG.E R20, desc[UR14][R6.64+0xd00] ;  /* 0x000d000e06147981 */ /* 0x000ea8000c1e1900 */
        /* <DEDUP_REMOVED lines=10> */
[----:B--2---:R-:W-:-:S03]  /*4240*/  F2FP.BF16.F32.PACK_AB R23, R23, R20 ;  /* 0x000000141717723e */ /* 0x004fc600000010ff */
[----:B------:R0:W-:Y:S04]  /*4250*/  STG.E desc[UR14][R14.64], R19 ;  /* 0x000000130e007986 */ /* 0x0001e8000c10190e */
[----:B------:R2:W-:Y:S04]  /*4260*/  STG.E desc[UR14][R12.64], R23 ;  /* 0x000000170c007986 */ /* 0x0005e8000c10190e */
[----:B------:R-:W3:Y:S04]  /*4270*/  LDG.E R2, desc[UR14][R2.64+0x1380] ;  /* 0x0013800e02027981 */ /* 0x000ee8000c1e1900 */
[----:B------:R-:W3:Y:S04]  /*4280*/  LDG.E R11, desc[UR14][R10.64+0x1380] ;  /* 0x0013800e0a0b7981 */ /* 0x000ee8000c1e1900 */
[----:B------:R-:W4:Y:S04]  /*4290*/  LDG.E R6, desc[UR14][R6.64+0x1380] ;  /* 0x0013800e06067981 */ /* 0x000f28000c1e1900 */
[----:B------:R-:W4:Y:S01]  /*42a0*/  LDG.E R9, desc[UR14][R8.64+0x1380] ;  /* 0x0013800e08097981 */ /* 0x000f22000c1e1900 */
[----:B------:R-:W-:-:S04]  /*42b0*/  IADD3 R0, P0, PT, R0, 0x1380, RZ ;  /* 0x0000138000007810 */ /* 0x000fc80007f1e0ff */
[----:B------:R-:W-:Y:S02]  /*42c0*/  IADD3.X R4, PT, PT, RZ, R4, RZ, P0, !PT ;  /* 0x00000004ff047210 */ /* 0x000fe400007fe4ff */
[----:B------:R-:W-:Y:S02]  /*42d0*/  LOP3.LUT R0, R0, 0xfffffffc, RZ, 0xc0, !PT ;  /* 0xfffffffc00007812 */ /* 0x000fe400078ec0ff */
[----:B------:R-:W-:Y:S02]  /*42e0*/  LOP3.LUT R4, R4, 0x1, RZ, 0xc0, !PT ;  /* 0x0000000104047812 */ /* 0x000fe400078ec0ff */
[C---:B-1----:R-:W-:Y:S02]  /*42f0*/  IADD3 R16, P0, PT, R0.reuse, UR16, RZ ;  /* 0x0000001000107c10 */ /* 0x042fe4000ff1e0ff */
        /* <DEDUP_REMOVED lines=8> */
[----:B---3--:R-:W-:Y:S02]  /*4380*/  F2FP.BF16.F32.PACK_AB R11, R11, R2 ;  /* 0x000000020b0b723e */ /* 0x008fe400000010ff */
[----:B----4-:R-:W-:-:S03]  /*4390*/  F2FP.BF16.F32.PACK_AB R3, R9, R6 ;  /* 0x000000060903723e */ /* 0x010fc600000010ff */
[----:B------:R2:W-:Y:S04]  /*43a0*/  STG.E desc[UR14][R16.64], R11 ;  /* 0x0000000b10007986 */ /* 0x0005e8000c10190e */
[----:B------:R2:W-:Y:S02]  /*43b0*/  STG.E desc[UR14][R14.64], R3 ;  /* 0x000000030e007986 */ /* 0x0005e4000c10190e */
[----:B------:R-:W-:Y:S05]  /*43c0*/  @P0 BRA `(.L_x_1478) ;  /* 0xfffffff800a40947 */ /* 0x000fea000383ffff */
[----:B------:R-:W-:Y:S05]  /*43d0*/  BSYNC.RECONVERGENT B0 ;  /* 0x0000000000007941 */ /* 0x000fea0003800200 */
.L_x_1477:
[----:B------:R-:W-:Y:S05]  /*43e0*/  EXIT ;  /* 0x000000000000794d */ /* 0x000fea0003800000 */
.L_x_1479:
        /* <DEDUP_REMOVED lines=9> */
.L_x_3435:


//--------------------- .text._Z35group_norm_nhwc_bwd_one_pass_kernelI11Fp32IOBf16WLi128ELi26ELi416EEv26Group_norm_nhwc_bwd_params --------------------------
	.section	.text._Z35group_norm_nhwc_bwd_one_pass_kernelI11Fp32IOBf16WLi128ELi26ELi416EEv26Group_norm_nhwc_bwd_params,"ax",@progbits
	.align	128
        .global         _Z35group_norm_nhwc_bwd_one_pass_kernelI11Fp32IOBf16WLi128ELi26ELi416EEv26Group_norm_nhwc_bwd_params
        .type           _Z35group_norm_nhwc_bwd_one_pass_kernelI11Fp32IOBf16WLi128ELi26ELi416EEv26Group_norm_nhwc_bwd_params,@function
        .size           _Z35group_norm_nhwc_bwd_one_pass_kernelI11Fp32IOBf16WLi128ELi26ELi416EEv26Group_norm_nhwc_bwd_params,(.L_x_3436 - _Z35group_norm_nhwc_bwd_one_pass_kernelI11Fp32IOBf16WLi128ELi26ELi416EEv26Group_norm_nhwc_bwd_params)
        .other          _Z35group_norm_nhwc_bwd_one_pass_kernelI11Fp32IOBf16WLi128ELi26ELi416EEv26Group_norm_nhwc_bwd_params,@"STO_CUDA_ENTRY STV_DEFAULT"
_Z35group_norm_nhwc_bwd_one_pass_kernelI11Fp32IOBf16WLi128ELi26ELi416EEv26Group_norm_nhwc_bwd_params:
.text._Z35group_norm_nhwc_bwd_one_pass_kernelI11Fp32IOBf16WLi128ELi26ELi416EEv26Group_norm_nhwc_bwd_params:
        /* <DEDUP_REMOVED lines=36> */
[----:B------:R-:W-:Y:S02]  /*0240*/  SHF.L.U32 R41, R0, 0x1, RZ ;  /* 0x0000000100297819 */ /* 0x000fe400000006ff */
[CC--:B----4-:R-:W-:Y:S01]  /*0250*/  LEA R51, R44.reuse, R45.reuse, 0x2 ;  /* 0x0000002d2c337211 */ /* 0x0d0fe200078e10ff */
[C---:B------:R-:W-:Y:S01]  /*0260*/  IMAD R50, R44.reuse, 0x3, R45 ;  /* 0x000000032c327824 */ /* 0x040fe200078e022d */
[----:B------:R-:W-:-:S02]  /*0270*/  LEA R49, R44, R45, 0x1 ;  /* 0x0000002d2c317211 */ /* 0x000fc400078e08ff */
[----:B------:R-:W-:Y:S02]  /*0280*/  LEA R57, R46, UR6, 0x4 ;  /* 0x000000062e397c11 */ /* 0x000fe4000f8e20ff */
[----:B------:R-:W-:Y:S02]  /*0290*/  SHF.R.S32.HI R40, RZ, 0x1f, R58 ;  /* 0x0000001fff287819 */ /* 0x000fe4000001143a */
[----:B-----5:R-:W-:Y:S02]  /*02a0*/  LOP3.LUT R55, R42, 0x7, RZ, 0xc0, !PT ;  /* 0x000000072a377812 */ /* 0x020fe400078ec0ff */
[----:B------:R-:W-:Y:S02]  /*02b0*/  SHF.R.S32.HI R0, RZ, 0x1f, R54 ;  /* 0x0000001fff007819 */ /* 0x000fe40000011436 */
[----:B------:R-:W-:Y:S02]  /*02c0*/  SHF.R.S32.HI R4, RZ, 0x1f, R53 ;  /* 0x0000001fff047819 */ /* 0x000fe40000011435 */
[----:B------:R-:W-:-:S02]  /*02d0*/  SHF.R.S32.HI R5, RZ, 0x1f, R52 ;  /* 0x0000001fff057819 */ /* 0x000fc40000011434 */
[----:B-1-3--:R-:W-:-:S07]  /*02e0*/  LOP3.LUT R41, R41, 0xffff, RZ, 0xc0, !PT ;  /* 0x0000ffff29297812 */ /* 0x00afce00078ec0ff */
.L_x_1511:
[----:B0-----:R-:W0:Y:S01]  /*02f0*/  LDC R10, c[0x0][0x410] ;  /* 0x00010400ff0a7b82 */ /* 0x001e220000000800 */
[----:B-1----:R-:W1:Y:S01]  /*0300*/  LDCU.128 UR12, c[0x0][0x400] ;  /* 0x00008000ff0c77ac */ /* 0x002e620008000c00 */
[----:B------:R-:W-:-:S06]  /*0310*/  ISETP.GE.AND P0, PT, R47, RZ, PT ;  /* 0x000000ff2f00720c */ /* 0x000fcc0003f06270 */
[----:B------:R-:W2:Y:S01]  /*0320*/  LDC.64 R20, c[0x0][0x3b8] ;  /* 0x0000ee00ff147b82 */ /* 0x000ea20000000a00 */
[----:B-1----:R-:W-:-:S04]  /*0330*/  ISETP.GE.U32.AND P1, PT, R54, UR12, PT ;  /* 0x0000000c36007c0c */ /* 0x002fc8000bf26070 */
[----:B------:R-:W-:Y:S02]  /*0340*/  ISETP.GE.AND.EX P1, PT, R0, UR13, PT, P1 ;  /* 0x0000000d00007c0c */ /* 0x000fe4000bf26310 */
[----:B0-----:R-:W-:-:S04]  /*0350*/  IABS R7, R10 ;  /* 0x0000000a00077213 */ /* 0x001fc80000000000 */
[----:B------:R-:W0:Y:S01]  /*0360*/  I2F.RP R6, R7 ;  /* 0x0000000700067306 */ /* 0x000e220000209400 */
[----:B--2---:R-:W-:-:S06]  /*0370*/  IMAD.WIDE R20, R47, 0x8, R20 ;  /* 0x000000082f147825 */ /* 0x004fcc00078e0214 */
[----:B------:R-:W1:Y:S01]  /*0380*/  @!P1 LDC.64 R30, c[0x0][0x3a0] ;  /* 0x0000e800ff1e9b82 */ /* 0x000e620000000a00 */
[----:B0-----:R-:W0:Y:S07]  /*0390*/  MUFU.RCP R6, R6 ;  /* 0x0000000600067308 */ /* 0x001e2e0000001000 */
[----:B------:R-:W2:Y:S01]  /*03a0*/  @!P1 LDC.64 R28, c[0x0][0x398] ;  /* 0x0000e600ff1c9b82 */ /* 0x000ea20000000a00 */
[----:B0-----:R-:W-:-:S04]  /*03b0*/  IADD3 R2, PT, PT, R6, 0xffffffe, RZ ;  /* 0x0ffffffe06027810 */ /* 0x001fc80007ffe0ff */
[----:B------:R0:W3:Y:S02]  /*03c0*/  F2I.FTZ.U32.TRUNC.NTZ R3, R2 ;  /* 0x0000000200037305 */ /* 0x0000e4000021f000 */
[----:B0-----:R-:W-:Y:S02]  /*03d0*/  MOV R2, RZ ;  /* 0x000000ff00027202 */ /* 0x001fe40000000f00 */
[----:B---3--:R-:W-:-:S05]  /*03e0*/  IADD3 R8, PT, PT, RZ, -R3, RZ ;  /* 0x80000003ff087210 */ /* 0x008fca0007ffe0ff */
[----:B------:R-:W-:Y:S01]  /*03f0*/  IMAD R9, R8, R7, RZ ;  /* 0x0000000708097224 */ /* 0x000fe200078e02ff */
[----:B------:R-:W-:-:S03]  /*0400*/  IABS R8, R47 ;  /* 0x0000002f00087213 */ /* 0x000fc60000000000 */
[----:B------:R-:W-:Y:S01]  /*0410*/  IMAD.HI.U32 R3, R3, R9, R2 ;  /* 0x0000000903037227 */ /* 0x000fe200078e0002 */
[----:B------:R-:W-:-:S04]  /*0420*/  LOP3.LUT R2, R47, R10, RZ, 0x3c, !PT ;  /* 0x0000000a2f027212 */ /* 0x000fc800078e3cff */
        /* <DEDUP_REMOVED lines=15> */
[----:B------:R-:W-:-:S02]  /*0520*/  MOV R8, R3 ;  /* 0x0000000300087202 */ /* 0x000fc40000000f00 */
[----:B------:R-:W-:Y:S01]  /*0530*/  SEL R63, R7, R6, !P3 ;  /* 0x00000006073f7207 */ /* 0x000fe20005800000 */
[----:B------:R-:W0:Y:S01]  /*0540*/  @!P1 LDC.64 R2, c[0x0][0x3f8] ;  /* 0x0000fe00ff029b82 */ /* 0x000e220000000a00 */
[----:B------:R-:W-:Y:S02]  /*0550*/  @!P2 IADD3 R8, PT, PT, -R8, RZ, RZ ;  /* 0x000000ff0808a210 */ /* 0x000fe40007ffe1ff */
[----:B------:R-:W-:Y:S01]  /*0560*/  ISETP.GE.U32.AND P2, PT, R53, UR12, PT ;  /* 0x0000000c35007c0c */ /* 0x000fe2000bf46070 */
[----:B------:R-:W-:Y:S01]  /*0570*/  IMAD R23, R63, 0x1a, RZ ;  /* 0x0000001a3f177824 */ /* 0x000fe200078e02ff */
[----:B------:R-:W-:Y:S02]  /*0580*/  SEL R7, R7, R8, !P3 ;  /* 0x0000000807077207 */ /* 0x000fe40005800000 */
[----:B------:R-:W-:Y:S02]  /*0590*/  ISETP.GE.AND.EX P2, PT, R4, UR13, PT, P2 ;  /* 0x0000000d04007c0c */ /* 0x000fe4000bf46320 */
[----:B------:R-:W-:-:S02]  /*05a0*/  IADD3 R66, P0, PT, R23, R41, RZ ;  /* 0x0000002917427210 */ /* 0x000fc40007f1e0ff */
[----:B------:R-:W-:Y:S02]  /*05b0*/  SHF.R.S32.HI R6, RZ, 0x1f, R7 ;  /* 0x0000001fff067819 */ /* 0x000fe40000011407 */
[----:B------:R-:W-:Y:S02]  /*05c0*/  LEA.HI.X.SX32 R67, R23, RZ, 0x1, P0 ;  /* 0x000000ff17437211 */ /* 0x000fe400000f0eff */
[----:B------:R-:W-:Y:S01]  /*05d0*/  ISETP.GE.U32.AND P0, PT, R58, UR12, PT ;  /* 0x0000000c3a007c0c */ /* 0x000fe2000bf06070 */
[----:B------:R-:W-:Y:S01]  /*05e0*/  IMAD R6, R6, UR14, RZ ;  /* 0x0000000e06067c24 */ /* 0x000fe2000f8e02ff */
[----:B------:R-:W-:Y:S01]  /*05f0*/  ISETP.GE.U32.AND P3, PT, R52, UR12, PT ;  /* 0x0000000c34007c0c */ /* 0x000fe2000bf66070 */
[----:B------:R-:W-:Y:S01]  /*0600*/  IMAD.WIDE.U32 R66, R7, UR14, R66 ;  /* 0x0000000e07427c25 */ /* 0x000fe2000f8e0042 */
[----:B------:R-:W-:Y:S01]  /*0610*/  ISETP.GE.AND.EX P0, PT, R40, UR13, PT, P0 ;  /* 0x0000000d28007c0c */ /* 0x000fe2000bf06300 */
[----:B------:R-:W3:Y:S01]  /*0620*/  @!P2 LDC.64 R8, c[0x0][0x3f8] ;  /* 0x0000fe00ff08ab82 */ /* 0x000ee20000000a00 */
[----:B------:R-:W-:Y:S01]  /*0630*/  ISETP.GE.AND.EX P3, PT, R5, UR13, PT, P3 ;  /* 0x0000000d05007c0c */ /* 0x000fe2000bf66330 */
[----:B------:R-:W-:Y:S01]  /*0640*/  IMAD R65, R7, UR15, R6 ;  /* 0x0000000f07417c24 */ /* 0x000fe2000f8e0206 */
[----:B------:R-:W-:Y:S01]  /*0650*/  @!P1 MOV R64, R66 ;  /* 0x0000004200409202 */ /* 0x000fe20000000f00 */
[----:B0-----:R-:W-:Y:S01]  /*0660*/  @!P1 IMAD R6, R0, R2, RZ ;  /* 0x0000000200069224 */ /* 0x001fe200078e02ff */
[----:B------:R-:W-:-:S02]  /*0670*/  ISETP.NE.AND P4, PT, RZ, UR11, PT ;  /* 0x0000000bff007c0c */ /* 0x000fc4000bf85270 */
[----:B------:R-:W-:Y:S01]  /*0680*/  IADD3 R65, PT, PT, R67, R65, RZ ;  /* 0x0000004143417210 */ /* 0x000fe20007ffe0ff */
[C---:B------:R-:W-:Y:S01]  /*0690*/  @!P1 IMAD R11, R54.reuse, R3, R6 ;  /* 0x00000003360b9224 */ /* 0x040fe200078e0206 */
[----:B------:R-:W0:Y:S01]  /*06a0*/  @!P2 LDC.64 R18, c[0x0][0x398] ;  /* 0x0000e600ff12ab82 */ /* 0x000e220000000a00 */
[----:B------:R-:W-:Y:S02]  /*06b0*/  @!P1 IMAD.WIDE.U32 R2, R54, R2, R64 ;  /* 0x0000000236029225 */ /* 0x000fe400078e0040 */
[----:B------:R-:W-:Y:S02]  /*06c0*/  @!P0 MOV R24, R66 ;  /* 0x0000004200188202 */ /* 0x000fe40000000f00 */
[----:B------:R-:W-:-:S03]  /*06d0*/  @!P0 MOV R25, R65 ;  /* 0x0000004100198202 */ /* 0x000fc60000000f00 */
[----:B------:R-:W4:Y:S01]  /*06e0*/  @!P0 LDC.64 R6, c[0x0][0x3f8] ;  /* 0x0000fe00ff068b82 */ /* 0x000f220000000a00 */
[----:B------:R-:W-:Y:S02]  /*06f0*/  @!P1 IADD3 R11, PT, PT, R3, R11, RZ ;  /* 0x0000000b030b9210 */ /* 0x000fe40007ffe0ff */
[C---:B------:R-:W-:Y:S02]  /*0700*/  @!P1 SHF.L.U32 R3, R2.reuse, 0x2, RZ ;  /* 0x0000000202039819 */ /* 0x040fe400000006ff */
[----:B------:R-:W-:Y:S01]  /*0710*/  @!P1 SHF.L.U64.HI R12, R2, 0x2, R11 ;  /* 0x00000002020c9819 */ /* 0x000fe2000001020b */
[----:B---3--:R-:W-:Y:S01]  /*0720*/  @!P2 IMAD R10, R4, R8, RZ ;  /* 0x00000008040aa224 */ /* 0x008fe200078e02ff */
[----:B------:R-:W-:Y:S01]  /*0730*/  @!P2 MOV R11, R65 ;  /* 0x00000041000ba202 */ /* 0x000fe20000000f00 */
[----:B------:R-:W3:Y:S01]  /*0740*/  @!P3 LDC.64 R16, c[0x0][0x3f8] ;  /* 0x0000fe00ff10bb82 */ /* 0x000ee20000000a00 */
[----:B-1----:R-:W-:Y:S01]  /*0750*/  @!P1 IADD3 R30, P5, PT, R3, R30, RZ ;  /* 0x0000001e031e9210 */ /* 0x002fe20007fbe0ff */
[----:B------:R-:W-:Y:S01]  /*0760*/  @!P2 IMAD R13, R53, R9, R10 ;  /* 0x00000009350da224 */ /* 0x000fe200078e020a */
[----:B------:R-:W-:-:S02]  /*0770*/  @!P2 MOV R10, R66 ;  /* 0x00000042000aa202 */ /* 0x000fc40000000f00 */
[----:B--2---:R-:W-:Y:S02]  /*0780*/  @!P1 IADD3 R28, P6, PT, R3, R28, RZ ;  /* 0x0000001c031c9210 */ /* 0x004fe40007fde0ff */
[C---:B------:R-:W-:Y:S01]  /*0790*/  @!P1 IADD3.X R31, PT, PT, R12.reuse, R31, RZ, P5, !PT ;  /* 0x0000001f0c1f9210 */ /* 0x040fe20002ffe4ff */
[----:B------:R-:W-:Y:S01]  /*07a0*/  @!P2 IMAD.WIDE.U32 R8, R53, R8, R10 ;  /* 0x000000083508a225 */ /* 0x000fe200078e000a */
[----:B------:R-:W1:Y:S01]  /*07b0*/  @!P2 LDC.64 R2, c[0x0][0x3a0] ;  /* 0x0000e800ff02ab82 */ /* 0x000e620000000a00 */
[----:B------:R-:W-:-:S03]  /*07c0*/  @!P1 IADD3.X R29, PT, PT, R12, R29, RZ, P6, !PT ;  /* 0x0000001d0c1d9210 */ /* 0x000fc600037fe4ff */
[----:B------:R-:W-:Y:S01]  /*07d0*/  @!P2 IADD3 R9, PT, PT, R9, R13, RZ ;  /* 0x0000000d0909a210 */ /* 0x000fe20007ffe0ff */
[-C--:B----4-:R-:W-:Y:S01]  /*07e0*/  @!P0 IMAD R10, R40, R6.reuse, RZ ;  /* 0x00000006280a8224 */ /* 0x090fe200078e02ff */
[----:B------:R-:W-:Y:S01]  /*07f0*/  @!P2 SHF.L.U32 R27, R8, 0x2, RZ ;  /* 0x00000002081ba819 */ /* 0x000fe200000006ff */
[----:B------:R-:W-:Y:S01]  /*0800*/  @!P0 IMAD.WIDE.U32 R24, R58, R6, R24 ;  /* 0x000000063a188225 */ /* 0x000fe200078e0018 */
[----:B------:R-:W2:Y:S01]  /*0810*/  @!P0 LDC.64 R14, c[0x0][0x3a0] ;  /* 0x0000e800ff0e8b82 */ /* 0x000ea20000000a00 */
[----:B------:R-:W-:Y:S02]  /*0820*/  @!P2 SHF.L.U64.HI R22, R8, 0x2, R9 ;  /* 0x000000020816a819 */ /* 0x000fe40000010209 */
[----:B------:R-:W-:Y:S02]  /*0830*/  @!P0 IMAD R35, R58, R7, R10 ;  /* 0x000000073a238224 */ /* 0x000fe400078e020a */
[----:B------:R1:W4:Y:S03]  /*0840*/  LDG.E.64 R6, desc[UR8][R20.64] ;  /* 0x0000000814067981 */ /* 0x000326000c1e1b00 */
[----:B------:R-:W2:Y:S01]  /*0850*/  @!P0 LDC.64 R12, c[0x0][0x398] ;  /* 0x0000e600ff0c8b82 */ /* 0x000ea20000000a00 */
[----:B------:R-:W-:-:S07]  /*0860*/  @!P0 IADD3 R25, PT, PT, R25, R35, RZ ;  /* 0x0000002319198210 */ /* 0x000fce0007ffe0ff */
[----:B------:R-:W2:Y:S01]  /*0870*/  @!P3 LDC.64 R8, c[0x0][0x3a0] ;  /* 0x0000e800ff08bb82 */ /* 0x000ea20000000a00 */
[----:B-1----:R-:W-:-:S07]  /*0880*/  @!P2 IADD3 R20, P5, PT, R27, R2, RZ ;  /* 0x000000021b14a210 */ /* 0x002fce0007fbe0ff */
[----:B------:R-:W1:Y:S01]  /*0890*/  @!P3 LDC.64 R10, c[0x0][0x398] ;  /* 0x0000e600ff0abb82 */ /* 0x000e620000000a00 */
[----:B0-----:R-:W-:Y:S01]  /*08a0*/  @!P2 IADD3 R2, P6, PT, R27, R18, RZ ;  /* 0x000000121b02a210 */ /* 0x001fe20007fde0ff */
[----:B---3--:R-:W-:Y:S01]  /*08b0*/  @!P3 IMAD R18, R5, R16, RZ ;  /* 0x000000100512b224 */ /* 0x008fe200078e02ff */
[----:B------:R-:W-:-:S05]  /*08c0*/  @!P0 SHF.L.U32 R27, R24, 0x2, RZ ;  /* 0x00000002181b8819 */ /* 0x000fca00000006ff */
[----:B------:R-:W0:Y:S01]  /*08d0*/  @P4 LDC.64 R32, c[0x0][0x3b0] ;  /* 0x0000ec00ff204b82 */ /* 0x000e220000000a00 */
[----:B------:R-:W-:-:S07]  /*08e0*/  @!P0 SHF.L.U64.HI R26, R24, 0x2, R25 ;  /* 0x00000002181a8819 */ /* 0x000fce0000010219 */
[----:B------:R-:W3:Y:S01]  /*08f0*/  LDC.64 R34, c[0x0][0x3a8] ;  /* 0x0000ea00ff227b82 */ /* 0x000ee20000000a00 */
[----:B------:R-:W-:Y:S02]  /*0900*/  @!P3 MOV R24, R66 ;  /* 0x000000420018b202 */ /* 0x000fe40000000f00 */
[----:B------:R-:W-:Y:S01]  /*0910*/  @!P3 MOV R25, R65 ;  /* 0x000000410019b202 */ /* 0x000fe20000000f00 */
[----:B------:R-:W-:Y:S01]  /*0920*/  @!P3 IMAD R37, R52, R17, R18 ;  /* 0x000000113425b224 */ /* 0x000fe200078e0212 */
[----:B------:R-:W-:Y:S02]  /*0930*/  @!P2 IADD3.X R21, PT, PT, R22, R3, RZ, P5, !PT ;  /* 0x000000031615a210 */ /* 0x000fe40002ffe4ff */
[C---:B--2---:R-:W-:Y:S01]  /*0940*/  @!P0 IADD3 R18, P5, PT, R27.reuse, R14, RZ ;  /* 0x0000000e1b128210 */ /* 0x044fe20007fbe0ff */
[----:B------:R-:W-:Y:S01]  /*0950*/  @!P3 IMAD.WIDE.U32 R16, R52, R16, R24 ;  /* 0x000000103410b225 */ /* 0x000fe200078e0018 */
[----:B------:R-:W-:Y:S02]  /*0960*/  @!P2 IADD3.X R3, PT, PT, R22, R19, RZ, P6, !PT ;  /* 0x000000131603a210 */ /* 0x000fe400037fe4ff */
[----:B------:R-:W-:-:S02]  /*0970*/  @!P0 IADD3 R22, P6, PT, R27, R12, RZ ;  /* 0x0000000c1b168210 */ /* 0x000fc40007fde0ff */
[----:B------:R-:W-:Y:S02]  /*0980*/  @!P0 IADD3.X R19, PT, PT, R26, R15, RZ, P5, !PT ;  /* 0x0000000f1a138210 */ /* 0x000fe40002ffe4ff */
[----:B------:R-:W-:Y:S02]  /*0990*/  @!P3 IADD3 R15, PT, PT, R17, R37, RZ ;  /* 0x00000025110fb210 */ /* 0x000fe40007ffe0ff */
[----:B------:R-:W-:Y:S02]  /*09a0*/  @!P3 SHF.L.U32 R25, R16, 0x2, RZ ;  /* 0x000000021019b819 */ /* 0x000fe400000006ff */
[----:B------:R-:W-:Y:S02]  /*09b0*/  IADD3 R17, PT, PT, R23, R41, RZ ;  /* 0x0000002917117210 */ /* 0x000fe40007ffe0ff */
[----:B------:R-:W-:Y:S02]  /*09c0*/  @!P0 IADD3.X R23, PT, PT, R26, R13, RZ, P6, !PT ;  /* 0x0000000d1a178210 */ /* 0x000fe400037fe4ff */
[----:B------:R-:W-:-:S02]  /*09d0*/  @!P3 SHF.L.U64.HI R16, R16, 0x2, R15 ;  /* 0x000000021010b819 */ /* 0x000fc4000001020f */
[C---:B------:R-:W-:Y:S02]  /*09e0*/  @!P3 IADD3 R26, P5, PT, R25.reuse, R8, RZ ;  /* 0x00000008191ab210 */ /* 0x040fe40007fbe0ff */
[----:B-1----:R-:W-:Y:S01]  /*09f0*/  @!P3 IADD3 R24, P6, PT, R25, R10, RZ ;  /* 0x0000000a1918b210 */ /* 0x002fe20007fde0ff */
[C---:B0-----:R-:W-:Y:S01]  /*0a00*/  @P4 IMAD.WIDE R32, R17.reuse, 0x2, R32 ;  /* 0x0000000211204825 */ /* 0x041fe200078e0220 */
[C---:B------:R-:W-:Y:S02]  /*0a10*/  @!P3 IADD3.X R27, PT, PT, R16.reuse, R9, RZ, P5, !PT ;  /* 0x00000009101bb210 */ /* 0x040fe40002ffe4ff */
[----:B------:R-:W-:Y:S02]  /*0a20*/  CS2R R12, SRZ ;  /* 0x00000000000c7805 */ /* 0x000fe4000001ff00 */
[----:B------:R-:W-:Y:S01]  /*0a30*/  @!P3 IADD3.X R25, PT, PT, R16, R11, RZ, P6, !PT ;  /* 0x0000000b1019b210 */ /* 0x000fe200037fe4ff */
[----:B---3--:R-:W-:Y:S01]  /*0a40*/  IMAD.WIDE R34, R17, 0x2, R34 ;  /* 0x0000000211227825 */ /* 0x008fe200078e0222 */
[----:B------:R-:W-:-:S02]  /*0a50*/  CS2R R14, SRZ ;  /* 0x00000000000e7805 */ /* 0x000fc4000001ff00 */
[----:B------:R-:W-:Y:S01]  /*0a60*/  CS2R R16, SRZ ;  /* 0x0000000000107805 */ /* 0x000fe2000001ff00 */
[----:B------:R-:W2:Y:S04]  /*0a70*/  @P4 LDG.E.U16 R36, desc[UR8][R32.64] ;  /* 0x0000000820244981 */ /* 0x000ea8000c1e1500 */
[----:B------:R0:W5:Y:S04]  /*0a80*/  @!P2 LDG.E.64 R12, desc[UR8][R20.64] ;  /* 0x00000008140ca981 */ /* 0x000168000c1e1b00 */
[----:B------:R1:W5:Y:S04]  /*0a90*/  @!P2 LDG.E.64 R14, desc[UR8][R2.64] ;  /* 0x00000008020ea981 */ /* 0x000368000c1e1b00 */
[----:B------:R3:W5:Y:S01]  /*0aa0*/  @!P0 LDG.E.64 R16, desc[UR8][R18.64] ;  /* 0x0000000812108981 */ /* 0x000762000c1e1b00 */
[----:B0-----:R-:W-:-:S03]  /*0ab0*/  CS2R R20, SRZ ;  /* 0x0000000000147805 */ /* 0x001fc6000001ff00 */
[----:B------:R-:W2:Y:S01]  /*0ac0*/  @P4 LDG.E.U16 R32, desc[UR8][R32.64+0x2] ;  /* 0x0000020820204981 */ /* 0x000ea2000c1e1500 */
[----:B-1----:R-:W-:Y:S02]  /*0ad0*/  MOV R3, RZ ;  /* 0x000000ff00037202 */ /* 0x002fe40000000f00 */
[----:B------:R-:W-:Y:S01]  /*0ae0*/  MOV R2, RZ ;  /* 0x000000ff00027202 */ /* 0x000fe20000000f00 */
[----:B------:R-:W2:Y:S01]  /*0af0*/  LDG.E.U16 R59, desc[UR8][R34.64] ;  /* 0x00000008223b7981 */ /* 0x000ea2000c1e1500 */
[----:B---3--:R-:W-:-:S03]  /*0b00*/  CS2R R18, SRZ ;  /* 0x0000000000127805 */ /* 0x008fc6000001ff00 */
[----:B------:R-:W3:Y:S04]  /*0b10*/  LDG.E.U16 R37, desc[UR8][R34.64+0x2] ;  /* 0x0000020822257981 */ /* 0x000ee8000c1e1500 */
[----:B------:R-:W5:Y:S04]  /*0b20*/  @!P0 LDG.E.64 R2, desc[UR8][R22.64] ;  /* 0x0000000816028981 */ /* 0x000f68000c1e1b00 */
[----:B------:R-:W5:Y:S04]  /*0b30*/  @!P3 LDG.E.64 R18, desc[UR8][R26.64] ;  /* 0x000000081a12b981 */ /* 0x000f68000c1e1b00 */
[----:B------:R-:W5:Y:S01]  /*0b40*/  @!P3 LDG.E.64 R20, desc[UR8][R24.64] ;  /* 0x000000081814b981 */ /* 0x000f62000c1e1b00 */
[----:B------:R-:W-:-:S02]  /*0b50*/  CS2R R8, SRZ ;  /* 0x0000000000087805 */ /* 0x000fc4000001ff00 */
[----:B------:R-:W-:-:S04]  /*0b60*/  CS2R R10, SRZ ;  /* 0x00000000000a7805 */ /* 0x000fc8000001ff00 */
[----:B------:R-:W5:Y:S04]  /*0b70*/  @!P1 LDG.E.64 R8, desc[UR8][R30.64] ;  /* 0x000000081e089981 */ /* 0x000f68000c1e1b00 */
[----:B------:R0:W5:Y:S01]  /*0b80*/  @!P1 LDG.E.64 R10, desc[UR8][R28.64] ;  /* 0x000000081c0a9981 */ /* 0x000162000c1e1b00 */
[----:B------:R-:W-:Y:S01]  /*0b90*/  MOV R62, 0x3f800000 ;  /* 0x3f800000003e7802 */ /* 0x000fe20000000f00 */
[----:B------:R-:W-:Y:S01]  /*0ba0*/  UISETP.NE.AND UP0, UPT, UR11, URZ, UPT ;  /* 0x000000ff0b00728c */ /* 0x000fe2000bf05270 */
[----:B------:R-:W-:Y:S01]  /*0bb0*/  CS2R R60, SRZ ;  /* 0x00000000003c7805 */ /* 0x000fe2000001ff00 */
[----:B----4-:R-:W-:-:S05]  /*0bc0*/  FFMA.FTZ R7, -R6, R6, R7 ;  /* 0x0000000606077223 */ /* 0x010fca0000010107 */
[----:B------:R-:W-:-:S13]  /*0bd0*/  FSETP.GTU.FTZ.AND P1, PT, R7, RZ, PT ;  /* 0x000000ff0700720b */ /* 0x000fda0003f3c000 */
[----:B0-----:R-:W0:Y:S02]  /*0be0*/  @P1 LDC R28, c[0x0][0x3c0] ;  /* 0x0000f000ff1c1b82 */ /* 0x001e240000000800 */
[----:B0-----:R-:W-:-:S04]  /*0bf0*/  @P1 FADD.FTZ R28, R7, R28 ;  /* 0x0000001c071c1221 */ /* 0x001fc80000010000 */
[----:B------:R0:W1:Y:S01]  /*0c00*/  @P1 MUFU.RSQ R62, R28 ;  /* 0x0000001c003e1308 */ /* 0x0000620000001400 */
[----:B--2---:R-:W-:Y:S02]  /*0c10*/  @P4 SHF.L.U32 R61, R36, 0x10, RZ ;  /* 0x00000010243d4819 */ /* 0x004fe400000006ff */
[----:B------:R-:W-:Y:S02]  /*0c20*/  @P4 SHF.L.U32 R60, R32, 0x10, RZ ;  /* 0x00000010203c4819 */ /* 0x000fe400000006ff */
[----:B------:R-:W-:Y:S02]  /*0c30*/  SHF.L.U32 R59, R59, 0x10, RZ ;  /* 0x000000103b3b7819 */ /* 0x000fe400000006ff */
[----:B---3--:R-:W-:Y:S01]  /*0c40*/  SHF.L.U32 R7, R37, 0x10, RZ ;  /* 0x0000001025077819 */ /* 0x008fe200000006ff */
[----:B01----:R-:W-:Y:S06]  /*0c50*/  BRA.U UP0, `(.L_x_1481) ;  /* 0x0000000100e47547 */ /* 0x003fec000b800000 */
[C---:B-----5:R-:W-:Y:S01]  /*0c60*/  FADD.FTZ R23, -R6.reuse, R16 ;  /* 0x0000001006177221 */ /* 0x060fe20000010100 */
[----:B------:R-:W-:Y:S01]  /*0c70*/  FADD.FTZ R25, -R6, R17 ;  /* 0x0000001106197221 */ /* 0x000fe20000010100 */
[----:B------:R-:W-:Y:S01]  /*0c80*/  FMUL.FTZ R24, R2, R59 ;  /* 0x0000003b02187220 */ /* 0x000fe20000410000 */
[----:B------:R-:W-:Y:S01]  /*0c90*/  FMUL.FTZ R27, R3, R7 ;  /* 0x00000007031b7220 */ /* 0x000fe20000410000 */
[-C--:B------:R-:W-:Y:S01]  /*0ca0*/  FMUL.FTZ R23, R23, R62.reuse ;  /* 0x0000003e17177220 */ /* 0x080fe20000410000 */
[----:B------:R-:W-:Y:S01]  /*0cb0*/  FMUL.FTZ R22, R25, R62 ;  /* 0x0000003e19167220 */ /* 0x000fe20000410000 */
[----:B------:R-:W-:Y:S01]  /*0cc0*/  FADD.FTZ R26, RZ, R24 ;  /* 0x00000018ff1a7221 */ /* 0x000fe20000010000 */
[----:B------:R-:W-:Y:S01]  /*0cd0*/  FADD.FTZ R29, -R6, R8 ;  /* 0x00000008061d7221 */ /* 0x000fe20000010100 */
[----:B------:R-:W-:Y:S01]  /*0ce0*/  FFMA.FTZ R25, R23, R24, RZ ;  /* 0x0000001817197223 */ /* 0x000fe200000100ff */
[----:B------:R-:W-:Y:S01]  /*0cf0*/  FMUL.FTZ R31, R10, R59 ;  /* 0x0000003b0a1f7220 */ /* 0x000fe20000410000 */
[----:B------:R-:W-:Y:S01]  /*0d00*/  FADD.FTZ R26, R27, R26 ;  /* 0x0000001a1b1a7221 */ /* 0x000fe20000010000 */
[-C--:B------:R-:W-:Y:S01]  /*0d10*/  FMUL.FTZ R24, R29, R62.reuse ;  /* 0x0000003e1d187220 */ /* 0x080fe20000410000 */
[----:B------:R-:W-:Y:S01]  /*0d20*/  FFMA.FTZ R25, R22, R27, R25 ;  /* 0x0000001b16197223 */ /* 0x000fe20000010019 */
[----:B------:R-:W-:Y:S01]  /*0d30*/  FADD.FTZ R27, -R6, R9 ;  /* 0x00000009061b7221 */ /* 0x000fe20000010100 */
[----:B------:R-:W-:Y:S01]  /*0d40*/  FADD.FTZ R28, R26, R31 ;  /* 0x0000001f1a1c7221 */ /* 0x000fe20000010000 */
[----:B------:R-:W-:Y:S01]  /*0d50*/  FFMA.FTZ R23, R2, R23, RZ ;  /* 0x0000001702177223 */ /* 0x000fe200000100ff */
        /* <DEDUP_REMOVED lines=21> */
[----:B------:R-:W-:Y:S01]  /*0eb0*/  FFMA.FTZ R26, R15, R27, R22 ;  /* 0x0000001b0f1a7223 */ /* 0x000fe20000010016 */
[----:B------:R-:W-:Y:S01]  /*0ec0*/  FADD.FTZ R29, -R6, R19 ;  /* 0x00000013061d7221 */ /* 0x000fe20000010100 */
[----:B------:R-:W-:Y:S01]  /*0ed0*/  FADD.FTZ R27, RZ, R2 ;  /* 0x00000002ff1b7221 */ /* 0x000fe20000010000 */
[----:B------:R-:W-:Y:S01]  /*0ee0*/  FADD.FTZ R22, RZ, R3 ;  /* 0x00000003ff167221 */ /* 0x000fe20000010000 */
[----:B------:R-:W-:Y:S01]  /*0ef0*/  FADD.FTZ R33, R33, R28 ;  /* 0x0000001c21217221 */ /* 0x000fe20000010000 */
[----:B------:R-:W-:Y:S01]  /*0f00*/  FFMA.FTZ R30, R25, R28, R30 ;  /* 0x0000001c191e7223 */ /* 0x000fe2000001001e */
[----:B------:R-:W-:Y:S01]  /*0f10*/  FMUL.FTZ R28, R21, R7 ;  /* 0x00000007151c7220 */ /* 0x000fe20000410000 */
[----:B------:R-:W-:Y:S01]  /*0f20*/  FFMA.FTZ R23, R14, R24, R23 ;  /* 0x000000180e177223 */ /* 0x000fe20000010017 */
[----:B------:R-:W-:Y:S01]  /*0f30*/  FMUL.FTZ R29, R29, R62 ;  /* 0x0000003e1d1d7220 */ /* 0x000fe20000410000 */
[----:B------:R-:W-:Y:S01]  /*0f40*/  FADD.FTZ R27, R10, R27 ;  /* 0x0000001b0a1b7221 */ /* 0x000fe20000010000 */
[----:B------:R-:W-:Y:S01]  /*0f50*/  FADD.FTZ R24, R11, R22 ;  /* 0x000000160b187221 */ /* 0x000fe20000010000 */
[----:B------:R-:W-:Y:S01]  /*0f60*/  FADD.FTZ R22, R28, R33 ;  /* 0x000000211c167221 */ /* 0x000fe20000010000 */
[----:B------:R-:W-:Y:S01]  /*0f70*/  FFMA.FTZ R28, R29, R28, R30 ;  /* 0x0000001c1d1c7223 */ /* 0x000fe2000001001e */
[----:B------:R-:W-:Y:S01]  /*0f80*/  FADD.FTZ R27, R14, R27 ;  /* 0x0000001b0e1b7221 */ /* 0x000fe20000010000 */
[----:B------:R-:W-:Y:S01]  /*0f90*/  FADD.FTZ R30, R15, R24 ;  /* 0x000000180f1e7221 */ /* 0x000fe20000010000 */
[C---:B------:R-:W-:Y:S01]  /*0fa0*/  FFMA.FTZ R24, R20.reuse, R25, R23 ;  /* 0x0000001914187223 */ /* 0x040fe20000010017 */
[C---:B------:R-:W-:Y:S01]  /*0fb0*/  FFMA.FTZ R25, R21.reuse, R29, R26 ;  /* 0x0000001d15197223 */ /* 0x040fe2000001001a */
[----:B------:R-:W-:Y:S01]  /*0fc0*/  FADD.FTZ R26, R20, R27 ;  /* 0x0000001b141a7221 */ /* 0x000fe20000010000 */
[----:B------:R-:W-:Y:S01]  /*0fd0*/  FADD.FTZ R27, R21, R30 ;  /* 0x0000001e151b7221 */ /* 0x000fe20000010000 */
[----:B------:R-:W-:Y:S06]  /*0fe0*/  BRA `(.L_x_1482) ;  /* 0x0000000800007947 */ /* 0x000fec0003800000 */
.L_x_1481:
[C---:B-----5:R-:W-:Y:S01]  /*0ff0*/  FADD.FTZ R23, -R6.reuse, R16 ;  /* 0x0000001006177221 */ /* 0x060fe20000010100 */
[C---:B------:R-:W-:Y:S01]  /*1000*/  FADD.FTZ R25, -R6.reuse, R17 ;  /* 0x0000001106197221 */ /* 0x040fe20000010100 */
[----:B------:R-:W-:Y:S02]  /*1010*/  FADD.FTZ R33, -R6, R8 ;  /* 0x0000000806217221 */ /* 0x000fe40000010100 */
[-C--:B------:R-:W-:Y:S01]  /*1020*/  FMUL.FTZ R24, R23, R62.reuse ;  /* 0x0000003e17187220 */ /* 0x080fe20000410000 */
[----:B------:R-:W-:-:S03]  /*1030*/  FMUL.FTZ R22, R25, R62 ;  /* 0x0000003e19167220 */ /* 0x000fc60000410000 */
[----:B------:R-:W-:Y:S01]  /*1040*/  FFMA.FTZ R23, R59, R24, R61 ;  /* 0x000000183b177223 */ /* 0x000fe2000001003d */
[----:B------:R-:W-:-:S03]  /*1050*/  FFMA.FTZ R27, R7, R22, R60 ;  /* 0x00000016071b7223 */ /* 0x000fc6000001003c */
[----:B------:R-:W-:Y:S01]  /*1060*/  FMUL.FTZ R25, R23, -1.4426950216293334961 ;  /* 0xbfb8aa3b17197820 */ /* 0x000fe20000410000 */
[----:B------:R-:W-:-:S05]  /*1070*/  FMUL.FTZ R28, R27, -1.4426950216293334961 ;  /* 0xbfb8aa3b1b1c7820 */ /* 0x000fca0000410000 */
[----:B------:R-:W0:Y:S04]  /*1080*/  MUFU.EX2 R25, R25 ;  /* 0x0000001900197308 */ /* 0x000e280000000800 */
[----:B------:R-:W1:Y:S01]  /*1090*/  MUFU.EX2 R28, R28 ;  /* 0x0000001c001c7308 */ /* 0x000e620000000800 */
[----:B0-----:R-:W-:Y:S01]  /*10a0*/  FADD.FTZ R26, R25, 1 ;  /* 0x3f800000191a7421 */ /* 0x001fe20000010000 */
[----:B------:R-:W-:-:S03]  /*10b0*/  FADD.FTZ R25, -R6, R12 ;  /* 0x0000000c06197221 */ /* 0x000fc60000010100 */
[----:B------:R0:W2:Y:S01]  /*10c0*/  MUFU.RCP R29, R26 ;  /* 0x0000001a001d7308 */ /* 0x0000a20000001000 */
[----:B-1----:R-:W-:-:S07]  /*10d0*/  FADD.FTZ R36, R28, 1 ;  /* 0x3f8000001c247421 */ /* 0x002fce0000010000 */
[----:B------:R-:W1:Y:S01]  /*10e0*/  MUFU.RCP R36, R36 ;  /* 0x0000002400247308 */ /* 0x000e620000001000 */
[----:B0-----:R-:W-:Y:S01]  /*10f0*/  FMUL.FTZ R26, R25, R62 ;  /* 0x0000003e191a7220 */ /* 0x001fe20000410000 */
[----:B--2---:R-:W-:Y:S01]  /*1100*/  FADD.FTZ R30, -R29, 1 ;  /* 0x3f8000001d1e7421 */ /* 0x004fe20000010100 */
[----:B------:R-:W-:Y:S01]  /*1110*/  FMUL.FTZ R31, R2, R29 ;  /* 0x0000001d021f7220 */ /* 0x000fe20000410000 */
[C---:B------:R-:W-:Y:S02]  /*1120*/  FADD.FTZ R29, -R6.reuse, R13 ;  /* 0x0000000d061d7221 */ /* 0x040fe40000010100 */
[----:B------:R-:W-:Y:S01]  /*1130*/  FFMA.FTZ R32, R23, R30, 1 ;  /* 0x3f80000017207423 */ /* 0x000fe2000001001e */
[-C--:B------:R-:W-:Y:S01]  /*1140*/  FMUL.FTZ R30, R33, R62.reuse ;  /* 0x0000003e211e7220 */ /* 0x080fe20000410000 */
[----:B------:R-:W-:Y:S01]  /*1150*/  FADD.FTZ R23, -R6, R9 ;  /* 0x0000000906177221 */ /* 0x000fe20000010100 */
[----:B------:R-:W-:Y:S01]  /*1160*/  FMUL.FTZ R25, R29, R62 ;  /* 0x0000003e1d197220 */ /* 0x000fe20000410000 */
[----:B-1----:R-:W-:Y:S01]  /*1170*/  FADD.FTZ R34, -R36, 1 ;  /* 0x3f80000024227421 */ /* 0x002fe20000010100 */
[--C-:B------:R-:W-:Y:S01]  /*1180*/  FFMA.FTZ R37, R59, R30, R61.reuse ;  /* 0x0000001e3b257223 */ /* 0x100fe2000001003d */
[----:B------:R-:W-:Y:S01]  /*1190*/  FMUL.FTZ R23, R23, R62 ;  /* 0x0000003e17177220 */ /* 0x000fe20000410000 */
[----:B------:R-:W-:Y:S01]  /*11a0*/  FFMA.FTZ R29, R59, R26, R61 ;  /* 0x0000001a3b1d7223 */ /* 0x000fe2000001003d */
[----:B------:R-:W-:Y:S01]  /*11b0*/  FFMA.FTZ R27, R27, R34, 1 ;  /* 0x3f8000001b1b7423 */ /* 0x000fe20000010022 */
[----:B------:R-:W-:Y:S01]  /*11c0*/  FMUL.FTZ R39, R37, -1.4426950216293334961 ;  /* 0xbfb8aa3b25277820 */ /* 0x000fe20000410000 */
[--C-:B------:R-:W-:Y:S01]  /*11d0*/  FFMA.FTZ R28, R7, R23, R60.reuse ;  /* 0x00000017071c7223 */ /* 0x100fe2000001003c */
[----:B------:R-:W-:Y:S01]  /*11e0*/  FMUL.FTZ R38, R29, -1.4426950216293334961 ;  /* 0xbfb8aa3b1d267820 */ /* 0x000fe20000410000 */
[----:B------:R-:W-:Y:S01]  /*11f0*/  FMUL.FTZ R31, R31, R32 ;  /* 0x000000201f1f7220 */ /* 0x000fe20000410000 */
[----:B------:R-:W-:Y:S01]  /*1200*/  FFMA.FTZ R32, R7, R25, R60 ;  /* 0x0000001907207223 */ /* 0x000fe2000001003c */
[----:B------:R-:W-:Y:S01]  /*1210*/  FMUL.FTZ R68, R28, -1.4426950216293334961 ;  /* 0xbfb8aa3b1c447820 */ /* 0x000fe20000410000 */
[----:B------:R-:W0:Y:S01]  /*1220*/  MUFU.EX2 R39, R39 ;  /* 0x0000002700277308 */ /* 0x000e220000000800 */
[----:B------:R-:W-:Y:S01]  /*1230*/  FMUL.FTZ R36, R3, R36 ;  /* 0x0000002403247220 */ /* 0x000fe20000410000 */
[----:B------:R-:W-:-:S02]  /*1240*/  FMUL.FTZ R35, R32, -1.4426950216293334961 ;  /* 0xbfb8aa3b20237820 */ /* 0x000fc40000410000 */
[----:B------:R-:W1:Y:S01]  /*1250*/  MUFU.EX2 R34, R68 ;  /* 0x0000004400227308 */ /* 0x000e620000000800 */
[----:B------:R-:W-:-:S03]  /*1260*/  FMUL.FTZ R27, R36, R27 ;  /* 0x0000001b241b7220 */ /* 0x000fc60000410000 */
        /* <DEDUP_REMOVED lines=11> */
[----:B------:R0:W3:Y:S01]  /*1320*/  MUFU.RCP R36, R38 ;  /* 0x0000002600247308 */ /* 0x0000e20000001000 */
[----:B-1----:R-:W-:Y:S01]  /*1330*/  FADD.FTZ R37, -R34, 1 ;  /* 0x3f80000022257421 */ /* 0x002fe20000010100 */
[----:B------:R-:W-:-:S03]  /*1340*/  FMUL.FTZ R34, R11, R34 ;  /* 0x000000220b227220 */ /* 0x000fc60000410000 */
[----:B------:R-:W-:Y:S01]  /*1350*/  FFMA.FTZ R37, R28, R37, 1 ;  /* 0x3f8000001c257423 */ /* 0x000fe20000010025 */
[----:B------:R-:W-:-:S04]  /*1360*/  FMUL.FTZ R28, R10, R33 ;  /* 0x000000210a1c7220 */ /* 0x000fc80000410000 */
[----:B------:R-:W-:Y:S01]  /*1370*/  FMUL.FTZ R35, R28, R35 ;  /* 0x000000231c237220 */ /* 0x000fe20000410000 */
[----:B------:R-:W-:Y:S01]  /*1380*/  FMUL.FTZ R28, R34, R37 ;  /* 0x00000025221c7220 */ /* 0x000fe20000410000 */
[----:B--2---:R-:W-:Y:S01]  /*1390*/  FADD.FTZ R34, -R39, 1 ;  /* 0x3f80000027227421 */ /* 0x004fe20000010100 */
[----:B------:R-:W-:Y:S01]  /*13a0*/  FADD.FTZ R37, -R6, R18 ;  /* 0x0000001206257221 */ /* 0x000fe20000010100 */
[----:B0-----:R-:W-:Y:S02]  /*13b0*/  FMUL.FTZ R38, R59, R35 ;  /* 0x000000233b267220 */ /* 0x001fe40000410000 */
[----:B------:R-:W-:Y:S01]  /*13c0*/  FFMA.FTZ R34, R29, R34, 1 ;  /* 0x3f8000001d227423 */ /* 0x000fe20000010022 */
[----:B---3--:R-:W-:-:S04]  /*13d0*/  FADD.FTZ R29, -R36, 1 ;  /* 0x3f800000241d7421 */ /* 0x008fc80000010100 */
[----:B------:R-:W-:Y:S01]  /*13e0*/  FFMA.FTZ R33, R32, R29, 1 ;  /* 0x3f80000020217423 */ /* 0x000fe2000001001d */
[----:B------:R-:W-:Y:S01]  /*13f0*/  FMUL.FTZ R29, R14, R39 ;  /* 0x000000270e1d7220 */ /* 0x000fe20000410000 */
[----:B------:R-:W-:-:S03]  /*1400*/  FMUL.FTZ R32, R15, R36 ;  /* 0x000000240f207220 */ /* 0x000fc60000410000 */
[----:B------:R-:W-:Y:S01]  /*1410*/  FMUL.FTZ R29, R29, R34 ;  /* 0x000000221d1d7220 */ /* 0x000fe20000410000 */
[----:B------:R-:W-:Y:S01]  /*1420*/  FMUL.FTZ R34, R37, R62 ;  /* 0x0000003e25227220 */ /* 0x000fe20000410000 */
[----:B------:R-:W-:Y:S01]  /*1430*/  FMUL.FTZ R32, R32, R33 ;  /* 0x0000002120207220 */ /* 0x000fe20000410000 */
[C---:B------:R-:W-:Y:S02]  /*1440*/  FMUL.FTZ R33, R59.reuse, R31 ;  /* 0x0000001f3b217220 */ /* 0x040fe40000410000 */
[----:B------:R-:W-:Y:S02]  /*1450*/  FFMA.FTZ R37, R59, R34, R61 ;  /* 0x000000223b257223 */ /* 0x000fe4000001003d */
[----:B------:R-:W-:Y:S01]  /*1460*/  FFMA.FTZ R69, R24, R33, RZ ;  /* 0x0000002118457223 */ /* 0x000fe200000100ff */
[----:B------:R-:W-:Y:S01]  /*1470*/  FADD.FTZ R36, RZ, R33 ;  /* 0x00000021ff247221 */ /* 0x000fe20000010000 */
[----:B------:R-:W-:Y:S01]  /*1480*/  FMUL.FTZ R68, R37, -1.4426950216293334961 ;  /* 0xbfb8aa3b25447820 */ /* 0x000fe20000410000 */
[----:B------:R-:W-:-:S04]  /*1490*/  FMUL.FTZ R33, R7, R27 ;  /* 0x0000001b07217220 */ /* 0x000fc80000410000 */
[----:B------:R-:W-:Y:S01]  /*14a0*/  FFMA.FTZ R69, R22, R33, R69 ;  /* 0x0000002116457223 */ /* 0x000fe20000010045 */
[----:B------:R-:W0:Y:S01]  /*14b0*/  MUFU.EX2 R68, R68 ;  /* 0x0000004400447308 */ /* 0x000e220000000800 */
[----:B------:R-:W-:Y:S01]  /*14c0*/  FADD.FTZ R33, R33, R36 ;  /* 0x0000002421217221 */ /* 0x000fe20000010000 */
[----:B------:R-:W-:Y:S01]  /*14d0*/  FFMA.FTZ R36, R24, R31, RZ ;  /* 0x0000001f18247223 */ /* 0x000fe200000100ff */
[----:B------:R-:W-:Y:S01]  /*14e0*/  FADD.FTZ R24, RZ, R31 ;  /* 0x0000001fff187221 */ /* 0x000fe20000010000 */
[----:B------:R-:W-:Y:S01]  /*14f0*/  FFMA.FTZ R22, R22, R27, RZ ;  /* 0x0000001b16167223 */ /* 0x000fe200000100ff */
[----:B------:R-:W-:Y:S01]  /*1500*/  FADD.FTZ R33, R33, R38 ;  /* 0x0000002621217221 */ /* 0x000fe20000010000 */
[C---:B------:R-:W-:Y:S01]  /*1510*/  FFMA.FTZ R31, R30.reuse, R35, R36 ;  /* 0x000000231e1f7223 */ /* 0x040fe20000010024 */
[----:B------:R-:W-:Y:S01]  /*1520*/  FFMA.FTZ R36, R30, R38, R69 ;  /* 0x000000261e247223 */ /* 0x000fe20000010045 */
[----:B------:R-:W-:Y:S01]  /*1530*/  FADD.FTZ R24, R24, R35 ;  /* 0x0000002318187221 */ /* 0x000fe20000010000 */
[----:B------:R-:W-:Y:S01]  /*1540*/  FFMA.FTZ R22, R23, R28, R22 ;  /* 0x0000001c17167223 */ /* 0x000fe20000010016 */
[----:B------:R-:W-:Y:S01]  /*1550*/  FFMA.FTZ R31, R26, R29, R31 ;  /* 0x0000001d1a1f7223 */ /* 0x000fe2000001001f */
[----:B0-----:R-:W-:-:S06]  /*1560*/  FADD.FTZ R39, R68, 1 ;  /* 0x3f80000044277421 */ /* 0x001fcc0000010000 */
[----:B------:R-:W0:Y:S02]  /*1570*/  MUFU.RCP R39, R39 ;  /* 0x0000002700277308 */ /* 0x000e240000001000 */
[----:B0-----:R-:W-:Y:S01]  /*1580*/  FADD.FTZ R30, -R39, 1 ;  /* 0x3f800000271e7421 */ /* 0x001fe20000010100 */
[----:B------:R-:W-:Y:S01]  /*1590*/  FMUL.FTZ R35, R20, R39 ;  /* 0x0000002714237220 */ /* 0x000fe20000410000 */
[----:B------:R-:W-:Y:S02]  /*15a0*/  FMUL.FTZ R39, R7, R28 ;  /* 0x0000001c07277220 */ /* 0x000fe40000410000 */
[----:B------:R-:W-:Y:S01]  /*15b0*/  FFMA.FTZ R30, R37, R30, 1 ;  /* 0x3f800000251e7423 */ /* 0x000fe2000001001e */
[----:B------:R-:W-:Y:S01]  /*15c0*/  FADD.FTZ R37, -R6, R19 ;  /* 0x0000001306257221 */ /* 0x000fe20000010100 */
[----:B------:R-:W-:Y:S01]  /*15d0*/  FFMA.FTZ R23, R23, R39, R36 ;  /* 0x0000002717177223 */ /* 0x000fe20000010024 */
[----:B------:R-:W-:Y:S01]  /*15e0*/  FADD.FTZ R33, R39, R33 ;  /* 0x0000002127217221 */ /* 0x000fe20000010000 */
[----:B------:R-:W-:Y:S01]  /*15f0*/  FMUL.FTZ R35, R35, R30 ;  /* 0x0000001e23237220 */ /* 0x000fe20000410000 */
[----:B------:R-:W-:Y:S01]  /*1600*/  FMUL.FTZ R30, R37, R62 ;  /* 0x0000003e251e7220 */ /* 0x000fe20000410000 */
[----:B------:R-:W-:Y:S01]  /*1610*/  FADD.FTZ R37, RZ, R27 ;  /* 0x0000001bff257221 */ /* 0x000fe20000010000 */
[----:B------:R-:W-:Y:S01]  /*1620*/  FADD.FTZ R36, R24, R29 ;  /* 0x0000001d18247221 */ /* 0x000fe20000010000 */
[C---:B------:R-:W-:Y:S01]  /*1630*/  FMUL.FTZ R24, R7.reuse, R32 ;  /* 0x0000002007187220 */ /* 0x040fe20000410000 */
[----:B------:R-:W-:Y:S01]  /*1640*/  FFMA.FTZ R38, R7, R30, R60 ;  /* 0x0000001e07267223 */ /* 0x000fe2000001003c */
[----:B------:R-:W-:Y:S01]  /*1650*/  FADD.FTZ R37, R37, R28 ;  /* 0x0000001c25257221 */ /* 0x000fe20000010000 */
[----:B------:R-:W-:-:S02]  /*1660*/  FMUL.FTZ R28, R59, R29 ;  /* 0x0000001d3b1c7220 */ /* 0x000fc40000410000 */
[----:B------:R-:W-:Y:S02]  /*1670*/  FMUL.FTZ R69, R38, -1.4426950216293334961 ;  /* 0xbfb8aa3b26457820 */ /* 0x000fe40000410000 */
[----:B------:R-:W-:Y:S01]  /*1680*/  FFMA.FTZ R26, R26, R28, R23 ;  /* 0x0000001c1a1a7223 */ /* 0x000fe20000010017 */
[----:B------:R-:W-:-:S03]  /*1690*/  FADD.FTZ R33, R33, R28 ;  /* 0x0000001c21217221 */ /* 0x000fc60000010000 */
[----:B------:R-:W0:Y:S01]  /*16a0*/  MUFU.EX2 R69, R69 ;  /* 0x0000004500457308 */ /* 0x000e220000000800 */
[----:B------:R-:W-:Y:S01]  /*16b0*/  FFMA.FTZ R23, R25, R24, R26 ;  /* 0x0000001819177223 */ /* 0x000fe2000001001a */
[----:B------:R-:W-:Y:S01]  /*16c0*/  FADD.FTZ R33, R24, R33 ;  /* 0x0000002118217221 */ /* 0x000fe20000010000 */
[----:B------:R-:W-:Y:S01]  /*16d0*/  FMUL.FTZ R24, R59, R35 ;  /* 0x000000233b187220 */ /* 0x000fe20000410000 */
[----:B------:R-:W-:Y:S01]  /*16e0*/  FFMA.FTZ R25, R25, R32, R22 ;  /* 0x0000002019197223 */ /* 0x000fe20000010016 */
[----:B------:R-:W-:Y:S01]  /*16f0*/  FADD.FTZ R32, R37, R32 ;  /* 0x0000002025207221 */ /* 0x000fe20000010000 */
[----:B------:R-:W-:Y:S01]  /*1700*/  FADD.FTZ R26, R36, R35 ;  /* 0x00000023241a7221 */ /* 0x000fe20000010000 */
[----:B------:R-:W-:Y:S01]  /*1710*/  FFMA.FTZ R29, R34, R24, R23 ;  /* 0x00000018221d7223 */ /* 0x000fe20000010017 */
[----:B------:R-:W-:Y:S01]  /*1720*/  FADD.FTZ R24, R33, R24 ;  /* 0x0000001821187221 */ /* 0x000fe20000010000 */
[----:B0-----:R-:W-:-:S06]  /*1730*/  FADD.FTZ R68, R69, 1 ;  /* 0x3f80000045447421 */ /* 0x001fcc0000010000 */
[----:B------:R-:W0:Y:S02]  /*1740*/  MUFU.RCP R68, R68 ;  /* 0x0000004400447308 */ /* 0x000e240000001000 */
[----:B0-----:R-:W-:-:S04]  /*1750*/  FADD.FTZ R27, -R68, 1 ;  /* 0x3f800000441b7421 */ /* 0x001fc80000010100 */
[----:B------:R-:W-:Y:S01]  /*1760*/  FFMA.FTZ R38, R38, R27, 1 ;  /* 0x3f80000026267423 */ /* 0x000fe2000001001b */
[----:B------:R-:W-:-:S04]  /*1770*/  FMUL.FTZ R27, R21, R68 ;  /* 0x00000044151b7220 */ /* 0x000fc80000410000 */
[----:B------:R-:W-:-:S04]  /*1780*/  FMUL.FTZ R27, R27, R38 ;  /* 0x000000261b1b7220 */ /* 0x000fc80000410000 */
[-C--:B------:R-:W-:Y:S01]  /*1790*/  FMUL.FTZ R23, R7, R27.reuse ;  /* 0x0000001b07177220 */ /* 0x080fe20000410000 */
[----:B------:R-:W-:Y:S01]  /*17a0*/  FFMA.FTZ R25, R30, R27, R25 ;  /* 0x0000001b1e197223 */ /* 0x000fe20000010019 */
[----:B------:R-:W-:Y:S02]  /*17b0*/  FADD.FTZ R27, R32, R27 ;  /* 0x0000001b201b7221 */ /* 0x000fe40000010000 */
[----:B------:R-:W-:Y:S01]  /*17c0*/  FADD.FTZ R22, R23, R24 ;  /* 0x0000001817167221 */ /* 0x000fe20000010000 */
[----:B------:R-:W-:Y:S01]  /*17d0*/  FFMA.FTZ R28, R30, R23, R29 ;  /* 0x000000171e1c7223 */ /* 0x000fe2000001001d */
[----:B------:R-:W-:-:S07]  /*17e0*/  FFMA.FTZ R24, R34, R35, R31 ;  /* 0x0000002322187223 */ /* 0x000fce000001001f */
.L_x_1482:
        /* <DEDUP_REMOVED lines=37> */
.L_x_1484:
[----:B------:R-:W-:Y:S05]  /*1a40*/  BSYNC.RECONVERGENT B0 ;  /* 0x0000000000007941 */ /* 0x000fea0003800200 */
.L_x_1483:
        /* <DEDUP_REMOVED lines=37> */
.L_x_1486:
[----:B------:R-:W-:Y:S05]  /*1ca0*/  BSYNC.RECONVERGENT B0 ;  /* 0x0000000000007941 */ /* 0x000fea0003800200 */
.L_x_1485:
        /* <DEDUP_REMOVED lines=158> */
.L_x_1488:
[----:B------:R-:W-:Y:S05]  /*2690*/  BSYNC.RECONVERGENT B0 ;  /* 0x0000000000007941 */ /* 0x000fea0003800200 */
.L_x_1487:
[----:B------:R-:W-:Y:S04]  /*26a0*/  BSSY.RECONVERGENT B0, `(.L_x_1489) ;  /* 0x000001d000007945 */ /* 0x000fe80003800200 */
[----:B------:R-:W-:Y:S05]  /*26b0*/  @P1 BRA `(.L_x_1490) ;  /* 0x00000000006c1947 */ /* 0x000fea0003800000 */
[----:B-12---:R-:W1:Y:S01]  /*26c0*/  LDC.64 R28, c[0x0][0x3f8] ;  /* 0x0000fe00ff1c7b82 */ /* 0x006e620000000a00 */
[----:B------:R-:W-:-:S07]  /*26d0*/  IMAD R63, R63, 0xd, R46 ;  /* 0x0000000d3f3f7824 */ /* 0x000fce00078e022e */
[----:B------:R-:W2:Y:S01]  /*26e0*/  LDC.64 R34, c[0x0][0x3d8] ;  /* 0x0000f600ff227b82 */ /* 0x000ea20000000a00 */
[----:B-1----:R-:W-:Y:S01]  /*26f0*/  IMAD.WIDE.U32 R30, R28, 0x3, RZ ;  /* 0x000000031c1e7825 */ /* 0x002fe200078e00ff */
[----:B------:R-:W-:-:S04]  /*2700*/  LEA R37, R29, R29, 0x1 ;  /* 0x0000001d1d257211 */ /* 0x000fc800078e08ff */
[----:B------:R-:W-:Y:S01]  /*2710*/  IADD3 R37, PT, PT, R31, R37, RZ ;  /* 0x000000251f257210 */ /* 0x000fe20007ffe0ff */
[----:B--2---:R-:W-:-:S03]  /*2720*/  IMAD.WIDE R34, R63, 0x4, R34 ;  /* 0x000000043f227825 */ /* 0x004fc600078e0222 */
        /* <DEDUP_REMOVED lines=20> */
.L_x_1490:
[----:B------:R-:W-:Y:S05]  /*2870*/  BSYNC.RECONVERGENT B0 ;  /* 0x0000000000007941 */ /* 0x000fea0003800200 */
.L_x_1489:
        /* <DEDUP_REMOVED lines=10> */
[----:B--2---:R-:W-:Y:S01]  /*2920*/  LOP3.LUT P1, R28, R48, 0x2, RZ, 0xc0, !PT ;  /* 0x00000002301c7812 */ /* 0x004fe2000782c0ff */
[----:B-1----:R-:W-:Y:S01]  /*2930*/  IMAD R29, R44, UR10, R45 ;  /* 0x0000000a2c1d7c24 */ /* 0x002fe2000f8e022d */
[----:B------:R-:W-:Y:S02]  /*2940*/  IADD3 R27, PT, PT, R27, R45, RZ ;  /* 0x0000002d1b1b7210 */ /* 0x000fe40007ffe0ff */
[----:B------:R-:W-:-:S04]  /*2950*/  SEL R31, R42, RZ, !P1 ;  /* 0x000000ff2a1f7207 */ /* 0x000fc80004800000 */
        /* <DEDUP_REMOVED lines=10> */
.L_x_1493:
[----:B----4-:R-:W2:Y:S04]  /*2a00*/  LDG.E.STRONG.GPU R26, desc[UR8][R24.64] ;  /* 0x00000008181a7981 */ /* 0x010ea8000c1ef900 */
[----:B--2---:R-:W-:Y:S01]  /*2a10*/  CCTL.IVALL ;  /* 0x00000000ff00798f */ /* 0x004fe20002000000 */
[----:B------:R-:W-:Y:S05]  /*2a20*/  YIELD ;  /* 0x0000000000007946 */ /* 0x000fea0003800000 */
[----:B------:R-:W-:-:S13]  /*2a30*/  ISETP.NE.AND P1, PT, R26, R31, PT ;  /* 0x0000001f1a00720c */ /* 0x000fda0003f25270 */
[----:B------:R-:W-:Y:S05]  /*2a40*/  @P1 BRA `(.L_x_1493) ;  /* 0xfffffffc00ec1947 */ /* 0x000fea000383ffff */
.L_x_1492:
[----:B------:R-:W-:Y:S05]  /*2a50*/  WARPSYNC.ALL ;  /* 0x0000000000007948 */ /* 0x000fea0003800000 */
[----:B------:R-:W-:Y:S01]  /*2a60*/  BAR.SYNC.DEFER_BLOCKING 0x0 ;  /* 0x0000000000007b1d */ /* 0x000fe20000010000 */
[----:B------:R-:W-:-:S05]  /*2a70*/  HFMA2 R30, -RZ, RZ, 0, 0 ;  /* 0x00000000ff1e7431 */ /* 0x000fca00000001ff */
[----:B------:R-:W-:Y:S05]  /*2a80*/  @!P3 BRA `(.L_x_1494) ;  /* 0x000000040018b947 */ /* 0x000fea0003800000 */
[C-C-:B------:R-:W-:Y:S01]  /*2a90*/  IMAD R37, R44.reuse, 0x7, R45.reuse ;  /* 0x000000072c257824 */ /* 0x140fe200078e022d */
[----:B------:R-:W-:Y:S01]  /*2aa0*/  IADD3 R34, PT, PT, R45, R44, RZ ;  /* 0x0000002c2d227210 */ /* 0x000fe20007ffe0ff */
[C-C-:B------:R-:W-:Y:S01]  /*2ab0*/  IMAD R36, R44.reuse, 0x6, R45.reuse ;  /* 0x000000062c247824 */ /* 0x140fe200078e022d */
[----:B------:R-:W-:Y:S01]  /*2ac0*/  MOV R33, RZ ;  /* 0x000000ff00217202 */ /* 0x000fe20000000f00 */
[----:B------:R-:W-:Y:S01]  /*2ad0*/  IMAD R35, R44, 0x5, R45 ;  /* 0x000000052c237824 */ /* 0x000fe200078e022d */
[----:B------:R-:W-:Y:S01]  /*2ae0*/  MOV R32, R45 ;  /* 0x0000002d00207202 */ /* 0x000fe20000000f00 */
[----:B------:R-:W-:Y:S01]  /*2af0*/  UIADD3 UR6, UPT, UPT, -UR10, URZ, URZ ;  /* 0x000000ff0a067290 */ /* 0x000fe2000fffe1ff */
[----:B------:R-:W-:Y:S02]  /*2b00*/  MOV R31, R49 ;  /* 0x00000031001f7202 */ /* 0x000fe40000000f00 */
[----:B--2---:R-:W-:Y:S02]  /*2b10*/  MOV R28, R50 ;  /* 0x00000032001c7202 */ /* 0x004fe40000000f00 */
[----:B-1--4-:R-:W-:-:S02]  /*2b20*/  MOV R29, R51 ;  /* 0x00000033001d7202 */ /* 0x012fc40000000f00 */
[----:B------:R-:W-:-:S07]  /*2b30*/  LOP3.LUT R30, R42, 0x7ffffff8, RZ, 0xc0, !PT ;  /* 0x7ffffff82a1e7812 */ /* 0x000fce00078ec0ff */
.L_x_1495:
        /* <DEDUP_REMOVED lines=59> */
.L_x_1494:
[----:B------:R-:W-:-:S13]  /*2ef0*/  ISETP.NE.AND P1, PT, R55, RZ, PT ;  /* 0x000000ff3700720c */ /* 0x000fda0003f25270 */
[----:B------:R-:W-:Y:S05]  /*2f00*/  @!P1 BRA `(.L_x_1491) ;  /* 0x0000000000f09947 */ /* 0x000fea0003800000 */
[----:B----4-:R-:W-:Y:S02]  /*2f10*/  IADD3 R24, PT, PT, R55, -0x1, RZ ;  /* 0xffffffff37187810 */ /* 0x010fe40007ffe0ff */
        /* <DEDUP_REMOVED lines=8> */
[C---:B-1----:R-:W-:Y:S02]  /*2fa0*/  IADD3 R29, PT, PT, R30.reuse, 0x2, RZ ;  /* 0x000000021e1d7810 */ /* 0x042fe40007ffe0ff */
        /* <DEDUP_REMOVED lines=10> */
[----:B------:R-:W3:Y:S04]  /*3050*/  @!P5 LDG.E.64 R24, desc[UR8][R24.64] ;  /* 0x000000081818d981 */ /* 0x000ee8000c1e1b00 */
[----:B------:R-:W4:Y:S02]  /*3060*/  @!P3 LDG.E.64 R26, desc[UR8][R26.64] ;  /* 0x000000081a1ab981 */ /* 0x000f24000c1e1b00 */
[----:B------:R-:W-:-:S04]  /*3070*/  @!P6 IMAD R33, R33, R44, R45 ;  /* 0x0000002c2121e224 */ /* 0x000fc800078e022d */
[----:B--2---:R-:W-:-:S06]  /*3080*/  @!P6 IMAD.WIDE.U32 R28, R33, 0x8, R38 ;  /* 0x00000008211ce825 */ /* 0x004fcc00078e0026 */
[----:B------:R-:W2:Y:S01]  /*3090*/  @!P6 LDG.E.64 R28, desc[UR8][R28.64] ;  /* 0x000000081c1ce981 */ /* 0x000ea2000c1e1b00 */
[----:B------:R-:W-:Y:S01]  /*30a0*/  IADD3 R30, PT, PT, R30, 0x4, RZ ;  /* 0x000000041e1e7810 */ /* 0x000fe20007ffe0ff */
[----:B---3--:R-:W-:Y:S01]  /*30b0*/  @!P5 FADD.FTZ R22, R22, R24 ;  /* 0x000000181616d221 */ /* 0x008fe20000010000 */
[----:B------:R-:W-:-:S03]  /*30c0*/  @!P5 FADD.FTZ R23, R23, R25 ;  /* 0x000000191717d221 */ /* 0x000fc60000010000 */
[----:B----4-:R-:W-:Y:S01]  /*30d0*/  @!P3 FADD.FTZ R22, R22, R26 ;  /* 0x0000001a1616b221 */ /* 0x010fe20000010000 */
[----:B------:R-:W-:-:S03]  /*30e0*/  @!P3 FADD.FTZ R23, R23, R27 ;  /* 0x0000001b1717b221 */ /* 0x000fc60000010000 */
[----:B--2---:R-:W-:Y:S01]  /*30f0*/  @!P6 FADD.FTZ R22, R22, R28 ;  /* 0x0000001c1616e221 */ /* 0x004fe20000010000 */
[----:B------:R-:W-:-:S07]  /*3100*/  @!P6 FADD.FTZ R23, R23, R29 ;  /* 0x0000001d1717e221 */ /* 0x000fce0000010000 */
.L_x_1496:
[----:B------:R-:W-:Y:S05]  /*3110*/  @!P1 BRA `(.L_x_1491) ;  /* 0x00000000006c9947 */ /* 0x000fea0003800000 */
[----:B------:R-:W-:Y:S02]  /*3120*/  ISETP.NE.AND P1, PT, R31, 0x1, PT ;  /* 0x000000011f00780c */ /* 0x000fe40003f25270 */
[----:B--2---:R-:W-:-:S11]  /*3130*/  LOP3.LUT R28, R42, 0x1, RZ, 0xc0, !PT ;  /* 0x000000012a1c7812 */ /* 0x004fd600078ec0ff */
        /* <DEDUP_REMOVED lines=15> */
.L_x_1497:
        /* <DEDUP_REMOVED lines=9> */
.L_x_1498:
[----:B------:R-:W-:Y:S05]  /*32c0*/  BSYNC.RECONVERGENT B0 ;  /* 0x0000000000007941 */ /* 0x000fea0003800200 */
.L_x_1491:
        /* <DEDUP_REMOVED lines=8> */
[C---:B-1----:R-:W-:Y:S01]  /*3350*/  FADD.FTZ R29, -R6.reuse, R13 ;  /* 0x0000000d061d7221 */ /* 0x042fe20000010100 */
[C---:B------:R-:W-:Y:S01]  /*3360*/  FADD.FTZ R31, -R6.reuse, R18 ;  /* 0x00000012061f7221 */ /* 0x040fe20000010100 */
[----:B------:R-:W-:Y:S01]  /*3370*/  FADD.FTZ R19, -R6, R19 ;  /* 0x0000001306137221 */ /* 0x000fe20000010100 */
[-C--:B------:R-:W-:Y:S01]  /*3380*/  FMUL.FTZ R26, R33, R62.reuse ;  /* 0x0000003e211a7220 */ /* 0x080fe20000410000 */
[----:B------:R-:W-:Y:S01]  /*3390*/  FMUL.FTZ R6, R35, R62 ;  /* 0x0000003e23067220 */ /* 0x000fe20000410000 */
[----:B-----5:R-:W-:-:S09]  /*33a0*/  ULEA UR6, UR7, UR6, 0x18 ;  /* 0x0000000607067291 */ /* 0x020fd2000f8ec0ff */
[----:B------:R-:W-:Y:S01]  /*33b0*/  @!P2 STS.64 [UR6+0x80], R22 ;  /* 0x00008016ff00a988 */ /* 0x000fe20008000a06 */
[----:B------:R-:W-:Y:S06]  /*33c0*/  BAR.SYNC.DEFER_BLOCKING 0x0 ;  /* 0x0000000000007b1d */ /* 0x000fec0000010000 */
[----:B0--3--:R-:W0:Y:S01]  /*33d0*/  LDS.64 R22, [UR6+0x80] ;  /* 0x00008006ff167984 */ /* 0x009e220008000a00 */
        /* <DEDUP_REMOVED lines=22> */
.L_x_1499:
[----:B------:R-:W-:Y:S04]  /*3540*/  BSSY.RECONVERGENT B0, `(.L_x_1500) ;  /* 0x0000013000007945 */ /* 0x000fe80003800200 */
[----:B------:R-:W-:Y:S05]  /*3550*/  @P0 BRA `(.L_x_1501) ;  /* 0x0000000000440947 */ /* 0x000fea0003800000 */
[----:B------:R-:W0:Y:S01]  /*3560*/  LDCU.64 UR12, c[0x0][0x3f8] ;  /* 0x00007f00ff0c77ac */ /* 0x000e220008000a00 */
[----:B------:R-:W-:Y:S01]  /*3570*/  MOV R8, R66 ;  /* 0x0000004200087202 */ /* 0x000fe20000000f00 */
[C-C-:B------:R-:W-:Y:S01]  /*3580*/  FFMA.FTZ R12, R22.reuse, R26, R23.reuse ;  /* 0x0000001a160c7223 */ /* 0x140fe20000010017 */
[----:B------:R-:W-:Y:S01]  /*3590*/  MOV R9, R65 ;  /* 0x0000004100097202 */ /* 0x000fe20000000f00 */
[----:B------:R-:W1:Y:S01]  /*35a0*/  LDCU.64 UR6, c[0x0][0x380] ;  /* 0x00007000ff0677ac */ /* 0x000e620008000a00 */
[----:B------:R-:W-:-:S04]  /*35b0*/  FFMA.FTZ R6, R22, R6, R23 ;  /* 0x0000000616067223 */ /* 0x000fc80000010017 */
[----:B------:R-:W-:-:S04]  /*35c0*/  FFMA.FTZ R3, R7, R3, -R6 ;  /* 0x0000000307037223 */ /* 0x000fc80000010806 */
[----:B------:R-:W-:Y:S01]  /*35d0*/  FMUL.FTZ R3, R3, R62 ;  /* 0x0000003e03037220 */ /* 0x000fe20000410000 */
[----:B0-----:R-:W-:Y:S02]  /*35e0*/  IMAD R13, R40, UR12, RZ ;  /* 0x0000000c280d7c24 */ /* 0x001fe4000f8e02ff */
[----:B------:R-:W-:-:S04]  /*35f0*/  IMAD.WIDE.U32 R8, R58, UR12, R8 ;  /* 0x0000000c3a087c25 */ /* 0x000fc8000f8e0008 */
[----:B------:R-:W-:Y:S02]  /*3600*/  IMAD R33, R58, UR13, R13 ;  /* 0x0000000d3a217c24 */ /* 0x000fe4000f8e020d */
[----:B------:R-:W-:Y:S01]  /*3610*/  FFMA.FTZ R13, R59, R2, -R12 ;  /* 0x000000023b0d7223 */ /* 0x000fe2000001080c */
[----:B-1----:R-:W-:Y:S02]  /*3620*/  LEA R12, P0, R8, UR6, 0x2 ;  /* 0x00000006080c7c11 */ /* 0x002fe4000f8010ff */
[----:B------:R-:W-:Y:S01]  /*3630*/  IADD3 R33, PT, PT, R9, R33, RZ ;  /* 0x0000002109217210 */ /* 0x000fe20007ffe0ff */
[----:B------:R-:W-:-:S03]  /*3640*/  FMUL.FTZ R2, R13, R62 ;  /* 0x0000003e0d027220 */ /* 0x000fc60000410000 */
[----:B------:R-:W-:-:S05]  /*3650*/  LEA.HI.X R13, R8, UR7, R33, 0x2, P0 ;  /* 0x00000007080d7c11 */ /* 0x000fca00080f1421 */
[----:B------:R0:W-:Y:S02]  /*3660*/  STG.E.64 desc[UR8][R12.64], R2 ;  /* 0x000000020c007986 */ /* 0x0001e4000c101b08 */
.L_x_1501:
[----:B------:R-:W-:Y:S05]  /*3670*/  BSYNC.RECONVERGENT B0 ;  /* 0x0000000000007941 */ /* 0x000fea0003800200 */
.L_x_1500:
[----:B------:R-:W-:Y:S01]  /*3680*/  UISETP.NE.AND UP0, UPT, UR11, URZ, UPT ;  /* 0x000000ff0b00728c */ /* 0x000fe2000bf05270 */
[-C--:B0-----:R-:W-:Y:S01]  /*3690*/  FMUL.FTZ R2, R17, R62.reuse ;  /* 0x0000003e11027220 */ /* 0x081fe20000410000 */
        /* <DEDUP_REMOVED lines=10> */
[C-C-:B--2---:R-:W-:Y:S01]  /*3740*/  FFMA.FTZ R28, R22.reuse, R24, R23.reuse ;  /* 0x00000018161c7223 */ /* 0x144fe20000010017 */
        /* <DEDUP_REMOVED lines=24> */
.L_x_1502:
        /* <DEDUP_REMOVED lines=14> */
[----:B------:R-:W-:-:S04]  /*39b0*/  IADD3 R13, PT, PT, R3, R13, RZ ;  /* 0x0000000d030d7210 */ /* 0x000fc80007ffe0ff */
[----:B------:R-:W-:-:S05]  /*39c0*/  LEA.HI.X R9, R2, UR13, R13, 0x2, P0 ;  /* 0x0000000d02097c11 */ /* 0x000fca00080f140d */
[----:B------:R0:W-:Y:S02]  /*39d0*/  STG.E.64 desc[UR8][R8.64], R10 ;  /* 0x0000000a08007986 */ /* 0x0001e4000c101b08 */
.L_x_1504:
[----:B------:R-:W-:Y:S05]  /*39e0*/  BSYNC.RECONVERGENT B0 ;  /* 0x0000000000007941 */ /* 0x000fea0003800200 */
.L_x_1503:
[----:B------:R-:W-:Y:S05]  /*39f0*/  BRA.U !UP0, `(.L_x_1505) ;  /* 0x0000000108487547 */ /* 0x000fea000b800000 */
        /* <DEDUP_REMOVED lines=18> */
.L_x_1505:
[----:B------:R-:W-:Y:S01]  /*3b20*/  BSSY.RECONVERGENT B0, `(.L_x_1506) ;  /* 0x0000011000007945 */ /* 0x000fe20003800200 */
[----:B0-----:R-:W-:Y:S01]  /*3b30*/  FFMA.FTZ R9, R59, R14, -R26 ;  /* 0x0000000e3b097223 */ /* 0x001fe2000001081a */
        /* <DEDUP_REMOVED lines=15> */
.L_x_1507:
[----:B------:R-:W-:Y:S05]  /*3c30*/  BSYNC.RECONVERGENT B0 ;  /* 0x0000000000007941 */ /* 0x000fea0003800200 */
.L_x_1506:
        /* <DEDUP_REMOVED lines=19> */
.L_x_1508:
[----:B------:R-:W-:Y:S01]  /*3d70*/  ISETP.GE.AND.EX P2, PT, R5, UR15, PT, P2 ;  /* 0x0000000f05007c0c */ /* 0x000fe2000bf46320 */
[----:B------:R-:W-:Y:S01]  /*3d80*/  FFMA.FTZ R59, R59, R20, -R16 ;  /* 0x000000143b3b7223 */ /* 0x000fe20000010810 */
[----:B------:R-:W-:Y:S01]  /*3d90*/  FFMA.FTZ R7, R7, R21, -R22 ;  /* 0x0000001507077223 */ /* 0x000fe20000010816 */
[----:B------:R-:W-:Y:S02]  /*3da0*/  BSSY.RECONVERGENT B0, `(.L_x_1509) ;  /* 0x000000e000007945 */ /* 0x000fe40003800200 */
[-C--:B------:R-:W-:Y:S01]  /*3db0*/  FMUL.FTZ R6, R59, R62.reuse ;  /* 0x0000003e3b067220 */ /* 0x080fe20000410000 */
[----:B------:R-:W-:-:S07]  /*3dc0*/  FMUL.FTZ R7, R7, R62 ;  /* 0x0000003e07077220 */ /* 0x000fce0000410000 */
[----:B------:R-:W-:Y:S05]  /*3dd0*/  @P2 BRA `(.L_x_1510) ;  /* 0x0000000000282947 */ /* 0x000fea0003800000 */
[----:B------:R-:W1:Y:S01]  /*3de0*/  LDCU.64 UR6, c[0x0][0x3f8] ;  /* 0x00007f00ff0677ac */ /* 0x000e620008000a00 */
[----:B------:R-:W-:Y:S01]  /*3df0*/  MOV R64, R66 ;  /* 0x0000004200407202 */ /* 0x000fe20000000f00 */
[----:B------:R-:W2:Y:S01]  /*3e00*/  LDCU.64 UR12, c[0x0][0x380] ;  /* 0x00007000ff0c77ac */ /* 0x000ea20008000a00 */
[----:B-1----:R-:W-:-:S03]  /*3e10*/  IMAD R3, R5, UR6, RZ ;  /* 0x0000000605037c24 */ /* 0x002fc6000f8e02ff */
[----:B------:R-:W-:-:S04]  /*3e20*/  IMAD.WIDE.U32 R64, R52, UR6, R64 ;  /* 0x0000000634407c25 */ /* 0x000fc8000f8e0040 */
[----:B------:R-:W-:Y:S01]  /*3e30*/  IMAD R3, R52, UR7, R3 ;  /* 0x0000000734037c24 */ /* 0x000fe2000f8e0203 */
[----:B--2---:R-:W-:-:S04]  /*3e40*/  LEA R2, P0, R64, UR12, 0x2 ;  /* 0x0000000c40027c11 */ /* 0x004fc8000f8010ff */
[----:B------:R-:W-:-:S04]  /*3e50*/  IADD3 R3, PT, PT, R65, R3, RZ ;  /* 0x0000000341037210 */ /* 0x000fc80007ffe0ff */
[----:B------:R-:W-:-:S05]  /*3e60*/  LEA.HI.X R3, R64, UR13, R3, 0x2, P0 ;  /* 0x0000000d40037c11 */ /* 0x000fca00080f1403 */
[----:B------:R1:W-:Y:S02]  /*3e70*/  STG.E.64 desc[UR8][R2.64], R6 ;  /* 0x0000000602007986 */ /* 0x0003e4000c101b08 */
.L_x_1510:
[----:B------:R-:W-:Y:S05]  /*3e80*/  BSYNC.RECONVERGENT B0 ;  /* 0x0000000000007941 */ /* 0x000fea0003800200 */
.L_x_1509:
[----:B------:R-:W-:Y:S02]  /*3e90*/  IADD3 R47, PT, PT, R44, R47, RZ ;  /* 0x0000002f2c2f7210 */ /* 0x000fe40007ffe0ff */
[----:B------:R-:W-:Y:S02]  /*3ea0*/  IADD3 R48, PT, PT, R48, 0x1, RZ ;  /* 0x0000000130307810 */ /* 0x000fe40007ffe0ff */
[----:B------:R-:W-:-:S13]  /*3eb0*/  ISETP.GE.AND P0, PT, R47, UR4, PT ;  /* 0x000000042f007c0c */ /* 0x000fda000bf06270 */
[----:B------:R-:W-:Y:S05]  /*3ec0*/  @!P0 BRA `(.L_x_1511) ;  /* 0xffffffc400088947 */ /* 0x000fea000383ffff */
.L_x_1480:
[----:B------:R-:W2:Y:S01]  /*3ed0*/  LDC R4, c[0x0][0x370] ;  /* 0x0000dc00ff047b82 */ /* 0x000ea20000000800 */
[----:B------:R-:W-:Y:S01]  /*3ee0*/  ISETP.NE.AND P2, PT, R46, RZ, PT ;  /* 0x000000ff2e00720c */ /* 0x000fe20003f45270 */
[----:B------:R-:W-:Y:S06]  /*3ef0*/  BSSY.RECONVERGENT B0, `(.L_x_1512) ;  /* 0x0000011000007945 */ /* 0x000fec0003800200 */
[----:B-1----:R-:W1:Y:S08]  /*3f00*/  LDC R7, c[0x0][0x374] ;  /* 0x0000dd00ff077b82 */ /* 0x002e700000000800 */
[----:B------:R-:W3:Y:S01]  /*3f10*/  LDC.64 R2, c[0x0][0x3c8] ;  /* 0x0000f200ff027b82 */ /* 0x000ee20000000a00 */
[----:B--2---:R-:W-:-:S02]  /*3f20*/  IADD3 R5, PT, PT, R4, -0x1, RZ ;  /* 0xffffffff04057810 */ /* 0x004fc40007ffe0ff */
[----:B------:R-:W-:Y:S02]  /*3f30*/  ISETP.NE.AND P1, PT, R4, 0x1, PT ;  /* 0x000000010400780c */ /* 0x000fe40003f25270 */
        /* <DEDUP_REMOVED lines=12> */
.L_x_1513:
[----:B------:R-:W-:Y:S05]  /*4000*/  BSYNC.RECONVERGENT B0 ;  /* 0x0000000000007941 */ /* 0x000fea0003800200 */
.L_x_1512:
[----:B------:R-:W-:Y:S05]  /*4010*/  @P0 EXIT ;  /* 0x000000000000094d */ /* 0x000fea0003800000 */
[----:B------:R-:W-:Y:S05]  /*4020*/  @P2 BRA `(.L_x_1514) ;  /* 0x0000000000202947 */ /* 0x000fea0003800000 */
[----:B------:R-:W-:-:S05]  /*4030*/  IMAD R0, R4, R7, RZ ;  /* 0x0000000704007224 */ /* 0x000fca00078e02ff */
[----:B------:R-:W-:-:S13]  /*4040*/  ISETP.NE.AND P0, PT, R0, -0x1, PT ;  /* 0xffffffff0000780c */ /* 0x000fda0003f05270 */
[----:B------:R-:W-:Y:S05]  /*4050*/  @!P0 BRA `(.L_x_1514) ;  /* 0x0000000000148947 */ /* 0x000fea0003800000 */
.L_x_1515:
[----:B-1----:R-:W2:Y:S04]  /*4060*/  LDG.E.STRONG.GPU R5, desc[UR8][R2.64] ;  /* 0x0000000802057981 */ /* 0x002ea8000c1ef900 */
[----:B--2---:R-:W-:Y:S01]  /*4070*/  CCTL.IVALL ;  /* 0x00000000ff00798f */ /* 0x004fe20002000000 */
[----:B------:R-:W-:Y:S05]  /*4080*/  YIELD ;  /* 0x0000000000007946 */ /* 0x000fea0003800000 */
[----:B------:R-:W-:-:S13]  /*4090*/  ISETP.NE.AND P0, PT, R5, R0, PT ;  /* 0x000000000500720c */ /* 0x000fda0003f05270 */
[----:B------:R-:W-:Y:S05]  /*40a0*/  @P0 BRA `(.L_x_1515) ;  /* 0xfffffffc00ec0947 */ /* 0x000fea000383ffff */
.L_x_1514:
[----:B------:R-:W-:Y:S05]  /*40b0*/  WARPSYNC.ALL ;  /* 0x0000000000007948 */ /* 0x000fea0003800000 */
[----:B0-----:R-:W1:Y:S08]  /*40c0*/  LDC.64 R10, c[0x0][0x3f8] ;  /* 0x0000fe00ff0a7b82 */ /* 0x001e700000000a00 */
        /* <DEDUP_REMOVED lines=55> */
[----:B------:R-:W-:Y:S01]  /*4440*/  SHF.L.U64.HI R26, R27, 0x2, R32 ;  /* 0x000000021b1a7819 */ /* 0x000fe20000010220 */
[----:B------:R-:W-:-:S03]  /*4450*/  UMOV UR4, URZ ;  /* 0x000000ff00047c82 */ /* 0x000fc60008000000 */
        /* <DEDUP_REMOVED lines=13> */
.L_x_1518:
        /* <DEDUP_REMOVED lines=31> */
.L_x_1517:
[----:B------:R-:W-:Y:S05]  /*4720*/  BSYNC.RECONVERGENT B0 ;  /* 0x0000000000007941 */ /* 0x000fea0003800200 */
.L_x_1516:
[----:B------:R-:W-:Y:S05]  /*4730*/  @!P0 EXIT ;  /* 0x000000000000894d */ /* 0x000fea0003800000 */
[C---:B------:R-:W-:Y:S01]  /*4740*/  SHF.L.U64.HI R11, R10.reuse, 0x2, R11 ;  /* 0x000000020a0b7819 */ /* 0x040fe2000001020b */
[----:B------:R-:W1:Y:S01]  /*4750*/  LDCU.64 UR4, c[0x0][0x3d8] ;  /* 0x00007b00ff0477ac */ /* 0x000e620008000a00 */
[----:B0-----:R-:W-:Y:S02]  /*4760*/  SHF.L.U32 R17, R10, 0x2, RZ ;  /* 0x000000020a117819 */ /* 0x001fe400000006ff */
[C---:B------:R-:W-:Y:S01]  /*4770*/  SHF.L.U64.HI R19, R27.reuse, 0x2, R32 ;  /* 0x000000021b137819 */ /* 0x040fe20000010220 */
[----:B------:R-:W0:Y:S01]  /*4780*/  LDCU.64 UR6, c[0x0][0x388] ;  /* 0x00007100ff0677ac */ /* 0x000e220008000a00 */
[----:B------:R-:W-:Y:S02]  /*4790*/  SHF.L.U32 R21, R27, 0x2, RZ ;  /* 0x000000021b157819 */ /* 0x000fe400000006ff */
[C---:B------:R-:W-:Y:S01]  /*47a0*/  SHF.L.U64.HI R13, R3.reuse, 0x2, R0 ;  /* 0x00000002030d7819 */ /* 0x040fe20000010200 */
[----:B------:R-:W2:Y:S01]  /*47b0*/  LDCU.64 UR10, c[0x0][0x390] ;  /* 0x00007200ff0a77ac */ /* 0x000ea20008000a00 */
[----:B------:R-:W-:-:S07]  /*47c0*/  SHF.L.U32 R15, R3, 0x2, RZ ;  /* 0x00000002030f7819 */ /* 0x000fce00000006ff */
.L_x_1519:
[C---:B------:R-:W-:Y:S02]  /*47d0*/  SHF.L.U32 R10, R46.reuse, 0x2, RZ ;  /* 0x000000022e0a7819 */ /* 0x040fe400000006ff */
[----:B------:R-:W-:Y:S02]  /*47e0*/  SHF.L.U64.HI R2, R46, 0x2, R47 ;  /* 0x000000022e027819 */ /* 0x000fe4000001022f */
[----:B-1----:R-:W-:-:S04]  /*47f0*/  IADD3 R4, P0, PT, R10, UR4, RZ ;  /* 0x000000040a047c10 */ /* 0x002fc8000ff1e0ff */
[----:B---3--:R-:W-:Y:S02]  /*4800*/  IADD3.X R5, PT, PT, R2, UR5, RZ, P0, !PT ;  /* 0x0000000502057c10 */ /* 0x008fe400087fe4ff */
        /* <DEDUP_REMOVED lines=83> */
.L_x_1520:
        /* <DEDUP_REMOVED lines=12> */
.L_x_3436:


//--------------------- .text._Z35group_norm_nhwc_bwd_one_pass_kernelI11Fp32IOBf16WLi256ELi26ELi416EEv26Group_norm_nhwc_bwd_params --------------------------
	.section	.text._Z35group_norm_nhwc_bwd_one_pass_kernelI11Fp32IOBf16WLi256ELi26ELi416EEv26Group_norm_nhwc_bwd_params,"ax",@progbits
	.align	128
        .global         _Z35group_norm_nhwc_bwd_one_pass_kernelI11Fp32IOBf16WLi256ELi26ELi416EEv26Group_norm_nhwc_bwd_params
        .type           _Z35group_norm_nhwc_bwd_one_pass_kernelI11Fp32IOBf16WLi256ELi26ELi416EEv26Group_norm_nhwc_bwd_params,@function
        .size           _Z35group_norm_nhwc_bwd_one_pass_kernelI11Fp32IOBf16WLi256ELi26ELi416EEv26Group_norm_nhwc_bwd_params,(.L_x_3437 - _Z35group_norm_nhwc_bwd_one_pass_kernelI11Fp32IOBf16WLi256ELi26ELi416EEv26Group_norm_nhwc_bwd_params)
        .other          _Z35group_norm_nhwc_bwd_one_pass_kernelI11Fp32IOBf16WLi256ELi26ELi416EEv26Group_norm_nhwc_bwd_params,@"STO_CUDA_ENTRY STV_DEFAULT"
_Z35group_norm_nhwc_bwd_one_pass_kernelI11Fp32IOBf16WLi256ELi26ELi416EEv26Group_norm_nhwc_bwd_params:
.text._Z35group_norm_nhwc_bwd_one_pass_kernelI11Fp32IOBf16WLi256ELi26ELi416EEv26Group_norm_nhwc_bwd_params:
        /* <DEDUP_REMOVED lines=25> */
.L_x_1564:
[----:B0-----:R-:W0:Y:S01]  /*0190*/  LDC R8, c[0x0][0x410] ;  /* 0x00010400ff087b82 */ /* 0x001e220000000800 */
[----:B------:R-:W2:Y:S01]  /*01a0*/  LDCU.128 UR12, c[0x0][0x400] ;  /* 0x00008000ff0c77ac */ /* 0x000ea20008000c00 */
[----:B------:R-:W-:Y:S02]  /*01b0*/  ISETP.GE.AND P0, PT, R61, RZ, PT ;  /* 0x000000ff3d00720c */ /* 0x000fe40003f06270 */
[----:B------:R-:W-:Y:S02]  /*01c0*/  CS2R R48, SRZ ;  /* 0x0000000000307805 */ /* 0x000fe4000001ff00 */
[----:B------:R-:W-:Y:S02]  /*01d0*/  CS2R R46, SRZ ;  /* 0x00000000002e7805 */ /* 0x000fe4000001ff00 */
[----:B------:R-:W3:Y:S01]  /*01e0*/  LDC R6, c[0x0][0x41c] ;  /* 0x00010700ff067b82 */ /* 0x000ee20000000800 */
[----:B0-----:R-:W-:-:S04]  /*01f0*/  IABS R5, R8 ;  /* 0x0000000800057213 */ /* 0x001fc80000000000 */
[----:B------:R-:W0:Y:S01]  /*0200*/  I2F.RP R0, R5 ;  /* 0x0000000500007306 */ /* 0x000e220000209400 */
[----:B---3--:R-:W-:-:S05]  /*0210*/  IMAD R15, R6, UR10, R63 ;  /* 0x0000000a060f7c24 */ /* 0x008fca000f8e023f */
[C---:B--2---:R-:W-:Y:S02]  /*0220*/  ISETP.GE.U32.AND P3, PT, R15.reuse, UR12, PT ;  /* 0x0000000c0f007c0c */ /* 0x044fe4000bf66070 */
[----:B------:R-:W-:Y:S02]  /*0230*/  SHF.R.S32.HI R11, RZ, 0x1f, R15 ;  /* 0x0000001fff0b7819 */ /* 0x000fe4000001140f */
[----:B------:R-:W-:Y:S01]  /*0240*/  IADD3 R27, PT, PT, R15, 0x20, RZ ;  /* 0x000000200f1b7810 */ /* 0x000fe20007ffe0ff */
[----:B0-----:R-:W0:Y:S01]  /*0250*/  MUFU.RCP R0, R0 ;  /* 0x0000000000007308 */ /* 0x001e220000001000 */
[----:B------:R-:W-:Y:S02]  /*0260*/  ISETP.GE.AND.EX P3, PT, R11, UR13, PT, P3 ;  /* 0x0000000d0b007c0c */ /* 0x000fe4000bf66330 */
[----:B------:R-:W-:Y:S02]  /*0270*/  SHF.R.S32.HI R13, RZ, 0x1f, R27 ;  /* 0x0000001fff0d7819 */ /* 0x000fe4000001141b */
[----:B------:R-:W-:-:S02]  /*0280*/  IADD3 R22, PT, PT, R15, 0x40, RZ ;  /* 0x000000400f167810 */ /* 0x000fc40007ffe0ff */
[----:B------:R-:W-:Y:S02]  /*0290*/  IADD3 R14, PT, PT, R15, 0x60, RZ ;  /* 0x000000600f0e7810 */ /* 0x000fe40007ffe0ff */
[----:B------:R-:W-:Y:S02]  /*02a0*/  SHF.R.S32.HI R29, RZ, 0x1f, R22 ;  /* 0x0000001fff1d7819 */ /* 0x000fe40000011416 */
[----:B------:R-:W-:-:S03]  /*02b0*/  SHF.R.S32.HI R25, RZ, 0x1f, R14 ;  /* 0x0000001fff197819 */ /* 0x000fc6000001140e */
        /* <DEDUP_REMOVED lines=8> */
[----:B------:R-:W-:Y:S01]  /*0340*/  LOP3.LUT R2, R61, R8, RZ, 0x3c, !PT ;  /* 0x000000083d027212 */ /* 0x000fe200078e3cff */
[----:B------:R-:W0:Y:S03]  /*0350*/  @!P3 LDC.64 R6, c[0x0][0x3f8] ;  /* 0x0000fe00ff06bb82 */ /* 0x000e260000000a00 */
        /* <DEDUP_REMOVED lines=12> */
[----:B------:R-:W-:Y:S02]  /*0420*/  ISETP.GE.U32.AND P5, PT, R27, UR12, PT ;  /* 0x0000000c1b007c0c */ /* 0x000fe4000bfa6070 */
[----:B------:R-:W-:Y:S01]  /*0430*/  LOP3.LUT R5, RZ, R8, RZ, 0x33, !PT ;  /* 0x00000008ff057212 */ /* 0x000fe200078e33ff */
[----:B0-----:R-:W-:Y:S01]  /*0440*/  @!P3 IMAD R8, R11, R6, RZ ;  /* 0x000000060b08b224 */ /* 0x001fe200078e02ff */
[----:B------:R-:W-:Y:S02]  /*0450*/  @P2 IADD3 R3, PT, PT, R3, 0x1, RZ ;  /* 0x0000000103032810 */ /* 0x000fe40007ffe0ff */
[----:B------:R-:W-:Y:S01]  /*0460*/  ISETP.GE.AND.EX P5, PT, R13, UR13, PT, P5 ;  /* 0x0000000d0d007c0c */ /* 0x000fe2000bfa6350 */
[----:B------:R-:W-:Y:S01]  /*0470*/  @!P3 IMAD R11, R15, R7, R8 ;  /* 0x000000070f0bb224 */ /* 0x000fe200078e0208 */
[----:B------:R-:W-:-:S02]  /*0480*/  @!P0 IADD3 R0, PT, PT, -R0, RZ, RZ ;  /* 0x000000ff00008210 */ /* 0x000fc40007ffe1ff */
[----:B------:R-:W-:Y:S02]  /*0490*/  @!P1 IADD3 R3, PT, PT, -R3, RZ, RZ ;  /* 0x000000ff03039210 */ /* 0x000fe40007ffe1ff */
[C---:B------:R-:W-:Y:S02]  /*04a0*/  SEL R53, R5.reuse, R0, !P4 ;  /* 0x0000000005357207 */ /* 0x040fe40006000000 */
[----:B------:R-:W-:Y:S02]  /*04b0*/  SEL R5, R5, R3, !P4 ;  /* 0x0000000305057207 */ /* 0x000fe40006000000 */
[----:B------:R-:W-:Y:S01]  /*04c0*/  ISETP.GE.U32.AND P4, PT, R22, UR12, PT ;  /* 0x0000000c16007c0c */ /* 0x000fe2000bf86070 */
[----:B------:R-:W-:Y:S01]  /*04d0*/  IMAD R9, R53, 0x1a, RZ ;  /* 0x0000001a35097824 */ /* 0x000fe200078e02ff */
[----:B------:R-:W-:Y:S01]  /*04e0*/  SHF.R.S32.HI R0, RZ, 0x1f, R5 ;  /* 0x0000001fff007819 */ /* 0x000fe20000011405 */
[----:B------:R-:W0:Y:S01]  /*04f0*/  @!P5 LDC.64 R2, c[0x0][0x3f8] ;  /* 0x0000fe00ff02db82 */ /* 0x000e220000000a00 */
[----:B------:R-:W-:-:S02]  /*0500*/  ISETP.GE.AND.EX P4, PT, R29, UR13, PT, P4 ;  /* 0x0000000d1d007c0c */ /* 0x000fc4000bf86340 */
[----:B------:R-:W-:Y:S01]  /*0510*/  IADD3 R66, P0, PT, R9, R54, RZ ;  /* 0x0000003609427210 */ /* 0x000fe20007f1e0ff */
[----:B------:R-:W-:-:S03]  /*0520*/  IMAD R0, R0, UR14, RZ ;  /* 0x0000000e00007c24 */ /* 0x000fc6000f8e02ff */
[----:B------:R-:W-:Y:S01]  /*0530*/  LEA.HI.X.SX32 R67, R9, RZ, 0x1, P0 ;  /* 0x000000ff09437211 */ /* 0x000fe200000f0eff */
[----:B------:R-:W-:Y:S01]  /*0540*/  IMAD R69, R5, UR15, R0 ;  /* 0x0000000f05457c24 */ /* 0x000fe2000f8e0200 */
[----:B------:R-:W-:Y:S02]  /*0550*/  ISETP.GE.U32.AND P0, PT, R14, UR12, PT ;  /* 0x0000000c0e007c0c */ /* 0x000fe4000bf06070 */
[----:B------:R-:W-:Y:S01]  /*0560*/  IADD3 R0, PT, PT, R15, 0x80, RZ ;  /* 0x000000800f007810 */ /* 0x000fe20007ffe0ff */
[----:B------:R-:W-:Y:S01]  /*0570*/  IMAD.WIDE.U32 R66, R5, UR14, R66 ;  /* 0x0000000e05427c25 */ /* 0x000fe2000f8e0042 */
[----:B------:R-:W-:Y:S01]  /*0580*/  ISETP.GE.AND.EX P0, PT, R25, UR13, PT, P0 ;  /* 0x0000000d19007c0c */ /* 0x000fe2000bf06300 */
[----:B------:R-:W3:Y:S01]  /*0590*/  @!P4 LDC.64 R20, c[0x0][0x3f8] ;  /* 0x0000fe00ff14cb82 */ /* 0x000ee20000000a00 */
[----:B------:R-:W-:Y:S02]  /*05a0*/  ISETP.GE.U32.AND P1, PT, R0, UR12, PT ;  /* 0x0000000c00007c0c */ /* 0x000fe4000bf26070 */
[----:B------:R-:W-:-:S02]  /*05b0*/  IADD3 R69, PT, PT, R67, R69, RZ ;  /* 0x0000004543457210 */ /* 0x000fc40007ffe0ff */
[----:B------:R-:W-:Y:S02]  /*05c0*/  @!P3 MOV R68, R66 ;  /* 0x000000420044b202 */ /* 0x000fe40000000f00 */
[----:B------:R-:W-:Y:S01]  /*05d0*/  SHF.R.S32.HI R23, RZ, 0x1f, R0 ;  /* 0x0000001fff177819 */ /* 0x000fe20000011400 */
[----:B------:R-:W4:Y:S02]  /*05e0*/  @!P3 LDC.64 R4, c[0x0][0x398] ;  /* 0x0000e600ff04bb82 */ /* 0x000f240000000a00 */
[----:B------:R-:W-:Y:S01]  /*05f0*/  @!P3 IMAD.WIDE.U32 R8, R15, R6, R68 ;  /* 0x000000060f08b225 */ /* 0x000fe200078e0044 */
[----:B------:R-:W-:-:S03]  /*0600*/  ISETP.GE.AND.EX P1, PT, R23, UR13, PT, P1 ;  /* 0x0000000d17007c0c */ /* 0x000fc6000bf26310 */
[----:B0-----:R-:W-:Y:S01]  /*0610*/  @!P5 IMAD R10, R13, R2, RZ ;  /* 0x000000020d0ad224 */ /* 0x001fe200078e02ff */
[----:B------:R-:W-:Y:S01]  /*0620*/  @!P3 IADD3 R9, PT, PT, R9, R11, RZ ;  /* 0x0000000b0909b210 */ /* 0x000fe20007ffe0ff */
[----:B------:R-:W0:Y:S01]  /*0630*/  @!P5 LDC.64 R6, c[0x0][0x398] ;  /* 0x0000e600ff06db82 */ /* 0x000e220000000a00 */
[----:B------:R-:W-:Y:S01]  /*0640*/  @!P5 MOV R11, R69 ;  /* 0x00000045000bd202 */ /* 0x000fe20000000f00 */
[----:B------:R-:W-:Y:S01]  /*0650*/  @!P5 IMAD R31, R27, R3, R10 ;  /* 0x000000031b1fd224 */ /* 0x000fe200078e020a */
[----:B------:R-:W-:Y:S02]  /*0660*/  @!P5 MOV R10, R66 ;  /* 0x00000042000ad202 */ /* 0x000fe40000000f00 */
[----:B------:R-:W-:-:S03]  /*0670*/  @!P3 SHF.L.U64.HI R28, R8, 0x2, R9 ;  /* 0x00000002081cb819 */ /* 0x000fc60000010209 */
[----:B------:R-:W1:Y:S01]  /*0680*/  @!P0 LDC.64 R16, c[0x0][0x3f8] ;  /* 0x0000fe00ff108b82 */ /* 0x000e620000000a00 */
[----:B------:R-:W-:Y:S01]  /*0690*/  @!P5 IMAD.WIDE.U32 R2, R27, R2, R10 ;  /* 0x000000021b02d225 */ /* 0x000fe200078e000a */
[----:B------:R-:W-:-:S03]  /*06a0*/  @!P3 SHF.L.U32 R27, R8, 0x2, RZ ;  /* 0x00000002081bb819 */ /* 0x000fc600000006ff */
[----:B---3--:R-:W-:Y:S01]  /*06b0*/  @!P4 IMAD R26, R29, R20, RZ ;  /* 0x000000141d1ac224 */ /* 0x008fe200078e02ff */
[----:B------:R-:W-:Y:S02]  /*06c0*/  @!P5 IADD3 R3, PT, PT, R3, R31, RZ ;  /* 0x0000001f0303d210 */ /* 0x000fe40007ffe0ff */
[----:B------:R-:W3:Y:S01]  /*06d0*/  @!P4 LDC.64 R10, c[0x0][0x3a0] ;  /* 0x0000e800ff0acb82 */ /* 0x000ee20000000a00 */
[C---:B--2---:R-:W-:Y:S01]  /*06e0*/  @!P3 IADD3 R18, P6, PT, R27.reuse, R18, RZ ;  /* 0x000000121b12b210 */ /* 0x044fe20007fde0ff */
[----:B------:R-:W-:Y:S01]  /*06f0*/  @!P4 IMAD R31, R22, R21, R26 ;  /* 0x00000015161fc224 */ /* 0x000fe200078e021a */
[----:B----4-:R-:W-:Y:S02]  /*0700*/  @!P3 IADD3 R4, P2, PT, R27, R4, RZ ;  /* 0x000000041b04b210 */ /* 0x010fe40007f5e0ff */
[----:B------:R-:W-:Y:S02]  /*0710*/  @!P4 MOV R26, R66 ;  /* 0x00000042001ac202 */ /* 0x000fe40000000f00 */
[----:B------:R-:W-:Y:S01]  /*0720*/  @!P4 MOV R27, R69 ;  /* 0x00000045001bc202 */ /* 0x000fe20000000f00 */
[----:B------:R-:W2:Y:S01]  /*0730*/  @!P5 LDC.64 R12, c[0x0][0x3a0] ;  /* 0x0000e800ff0cdb82 */ /* 0x000ea20000000a00 */
[----:B------:R-:W-:-:S02]  /*0740*/  @!P5 SHF.L.U32 R29, R2, 0x2, RZ ;  /* 0x00000002021dd819 */ /* 0x000fc400000006ff */
[----:B------:R-:W-:Y:S01]  /*0750*/  @!P5 SHF.L.U64.HI R24, R2, 0x2, R3 ;  /* 0x000000020218d819 */ /* 0x000fe20000010203 */
[----:B------:R-:W-:Y:S01]  /*0760*/  @!P4 IMAD.WIDE.U32 R20, R22, R20, R26 ;  /* 0x000000141614c225 */ /* 0x000fe200078e001a */
[----:B------:R-:W-:Y:S02]  /*0770*/  @!P3 IADD3.X R5, PT, PT, R28, R5, RZ, P2, !PT ;  /* 0x000000051c05b210 */ /* 0x000fe400017fe4ff */
[----:B0-----:R-:W-:Y:S01]  /*0780*/  @!P5 IADD3 R6, P2, PT, R29, R6, RZ ;  /* 0x000000061d06d210 */ /* 0x001fe20007f5e0ff */
[----:B------:R-:W0:Y:S01]  /*0790*/  @!P4 LDC.64 R8, c[0x0][0x398] ;  /* 0x0000e600ff08cb82 */ /* 0x000e220000000a00 */
[----:B------:R-:W-:Y:S01]  /*07a0*/  @!P4 IADD3 R21, PT, PT, R21, R31, RZ ;  /* 0x0000001f1515c210 */ /* 0x000fe20007ffe0ff */
[----:B-1----:R-:W-:Y:S01]  /*07b0*/  @!P0 IMAD R26, R25, R16, RZ ;  /* 0x00000010191a8224 */ /* 0x002fe200078e02ff */
[C---:B------:R-:W-:Y:S01]  /*07c0*/  @!P4 SHF.L.U32 R25, R20.reuse, 0x2, RZ ;  /* 0x000000021419c819 */ /* 0x040fe200000006ff */
[----:B------:R-:W5:Y:S01]  /*07d0*/  @!P3 LDG.E.64 R46, desc[UR8][R4.64] ;  /* 0x00000008042eb981 */ /* 0x000f62000c1e1b00 */
[----:B------:R-:W-:Y:S01]  /*07e0*/  @!P4 SHF.L.U64.HI R22, R20, 0x2, R21 ;  /* 0x000000021416c819 */ /* 0x000fe20000010215 */
[----:B------:R-:W-:Y:S01]  /*07f0*/  @!P0 IMAD R27, R14, R17, R26 ;  /* 0x000000110e1b8224 */ /* 0x000fe200078e021a */
[----:B------:R-:W-:Y:S01]  /*0800*/  @!P0 MOV R20, R66 ;  /* 0x0000004200148202 */ /* 0x000fe20000000f00 */
[----:B------:R-:W1:Y:S01]  /*0810*/  @!P1 LDC.64 R2, c[0x0][0x3f8] ;  /* 0x0000fe00ff029b82 */ /* 0x000e620000000a00 */
[----:B------:R-:W-:-:S02]  /*0820*/  @!P0 MOV R21, R69 ;  /* 0x0000004500158202 */ /* 0x000fc40000000f00 */
[----:B------:R-:W-:Y:S02]  /*0830*/  @!P5 IADD3.X R7, PT, PT, R24, R7, RZ, P2, !PT ;  /* 0x000000071807d210 */ /* 0x000fe400017fe4ff */
[----:B------:R-:W-:Y:S01]  /*0840*/  @!P3 IADD3.X R19, PT, PT, R28, R19, RZ, P6, !PT ;  /* 0x000000131c13b210 */ /* 0x000fe200037fe4ff */
[----:B------:R-:W-:Y:S01]  /*0850*/  @!P0 IMAD.WIDE.U32 R16, R14, R16, R20 ;  /* 0x000000100e108225 */ /* 0x000fe200078e0014 */
[----:B---3--:R-:W-:Y:S01]  /*0860*/  @!P4 IADD3 R10, P2, PT, R25, R10, RZ ;  /* 0x0000000a190ac210 */ /* 0x008fe20007f5e0ff */
[----:B------:R-:W3:Y:S01]  /*0870*/  @!P0 LDC.64 R38, c[0x0][0x3a0] ;  /* 0x0000e800ff268b82 */ /* 0x000ee20000000a00 */
[----:B------:R-:W-:Y:S01]  /*0880*/  IADD3 R28, PT, PT, R15, 0xa0, RZ ;  /* 0x000000a00f1c7810 */ /* 0x000fe20007ffe0ff */
[----:B------:R4:W5:Y:S01]  /*0890*/  @!P3 LDG.E.64 R48, desc[UR8][R18.64] ;  /* 0x000000081230b981 */ /* 0x000962000c1e1b00 */
[----:B------:R-:W-:Y:S02]  /*08a0*/  @!P4 IADD3.X R11, PT, PT, R22, R11, RZ, P2, !PT ;  /* 0x0000000b160bc210 */ /* 0x000fe400017fe4ff */
[----:B------:R-:W-:-:S02]  /*08b0*/  ISETP.GE.U32.AND P2, PT, R28, UR12, PT ;  /* 0x0000000c1c007c0c */ /* 0x000fc4000bf46070 */
[----:B------:R-:W-:Y:S01]  /*08c0*/  SHF.R.S32.HI R31, RZ, 0x1f, R28 ;  /* 0x0000001fff1f7819 */ /* 0x000fe2000001141c */
[----:B------:R-:W3:Y:S01]  /*08d0*/  @!P0 LDC.64 R20, c[0x0][0x398] ;  /* 0x0000e600ff148b82 */ /* 0x000ee20000000a00 */
[----:B--2---:R-:W-:Y:S02]  /*08e0*/  @!P5 IADD3 R12, P6, PT, R29, R12, RZ ;  /* 0x0000000c1d0cd210 */ /* 0x004fe40007fde0ff */
[----:B------:R-:W-:Y:S02]  /*08f0*/  ISETP.GE.AND.EX P2, PT, R31, UR13, PT, P2 ;  /* 0x0000000d1f007c0c */ /* 0x000fe4000bf46320 */
[----:B------:R-:W-:Y:S02]  /*0900*/  @!P5 IADD3.X R13, PT, PT, R24, R13, RZ, P6, !PT ;  /* 0x0000000d180dd210 */ /* 0x000fe400037fe4ff */
[----:B0-----:R-:W-:Y:S01]  /*0910*/  @!P4 IADD3 R8, P6, PT, R25, R8, RZ ;  /* 0x000000081908c210 */ /* 0x001fe20007fde0ff */
[----:B-1----:R-:W-:Y:S01]  /*0920*/  @!P1 IMAD R14, R23, R2, RZ ;  /* 0x00000002170e9224 */ /* 0x002fe200078e02ff */
[----:B------:R-:W-:Y:S01]  /*0930*/  @!P0 IADD3 R17, PT, PT, R17, R27, RZ ;  /* 0x0000001b11118210 */ /* 0x000fe20007ffe0ff */
[----:B----4-:R-:W0:Y:S01]  /*0940*/  @!P1 LDC.64 R18, c[0x0][0x398] ;  /* 0x0000e600ff129b82 */ /* 0x010e220000000a00 */
[----:B------:R-:W-:Y:S01]  /*0950*/  @!P0 SHF.L.U32 R23, R16, 0x2, RZ ;  /* 0x0000000210178819 */ /* 0x000fe200000006ff */
[----:B------:R-:W-:Y:S01]  /*0960*/  @!P1 IMAD R27, R0, R3, R14 ;  /* 0x00000003001b9224 */ /* 0x000fe200078e020e */
[----:B------:R-:W-:-:S02]  /*0970*/  @!P4 IADD3.X R9, PT, PT, R22, R9, RZ, P6, !PT ;  /* 0x000000091609c210 */ /* 0x000fc400037fe4ff */
[----:B------:R-:W-:Y:S02]  /*0980*/  @!P0 SHF.L.U64.HI R22, R16, 0x2, R17 ;  /* 0x0000000210168819 */ /* 0x000fe40000010211 */
[----:B---3--:R-:W-:Y:S01]  /*0990*/  @!P0 IADD3 R38, P6, PT, R23, R38, RZ ;  /* 0x0000002617268210 */ /* 0x008fe20007fde0ff */
[----:B------:R-:W1:Y:S01]  /*09a0*/  @!P1 LDC.64 R16, c[0x0][0x3a0] ;  /* 0x0000e800ff109b82 */ /* 0x000e620000000a00 */
[----:B------:R-:W-:Y:S02]  /*09b0*/  @!P1 MOV R4, R66 ;  /* 0x0000004200049202 */ /* 0x000fe40000000f00 */
[----:B------:R-:W-:Y:S02]  /*09c0*/  @!P0 IADD3.X R39, PT, PT, R22, R39, RZ, P6, !PT ;  /* 0x0000002716278210 */ /* 0x000fe400037fe4ff */
[----:B------:R-:W-:-:S03]  /*09d0*/  @!P1 MOV R5, R69 ;  /* 0x0000004500059202 */ /* 0x000fc60000000f00 */
[----:B------:R-:W2:Y:S01]  /*09e0*/  @!P2 LDC.64 R24, c[0x0][0x3f8] ;  /* 0x0000fe00ff18ab82 */ /* 0x000ea20000000a00 */
[----:B------:R-:W-:Y:S02]  /*09f0*/  @!P0 IADD3 R20, P6, PT, R23, R20, RZ ;  /* 0x0000001417148210 */ /* 0x000fe40007fde0ff */
[----:B------:R-:W-:Y:S02]  /*0a00*/  CS2R R44, SRZ ;  /* 0x00000000002c7805 */ /* 0x000fe4000001ff00 */
[----:B------:R-:W-:Y:S02]  /*0a10*/  IADD3 R14, PT, PT, R15, 0xc0, RZ ;  /* 0x000000c00f0e7810 */ /* 0x000fe40007ffe0ff */
[----:B------:R-:W-:Y:S02]  /*0a20*/  @!P0 IADD3.X R21, PT, PT, R22, R21, RZ, P6, !PT ;  /* 0x0000001516158210 */ /* 0x000fe400037fe4ff */
[----:B------:R-:W3:Y:S01]  /*0a30*/  LDC.64 R22, c[0x0][0x3b8] ;  /* 0x0000ee00ff167b82 */ /* 0x000ee20000000a00 */
[----:B------:R-:W-:Y:S01]  /*0a40*/  @!P1 IMAD.WIDE.U32 R2, R0, R2, R4 ;  /* 0x0000000200029225 */ /* 0x000fe200078e0004 */
[----:B------:R4:W5:Y:S04]  /*0a50*/  @!P5 LDG.E.64 R44, desc[UR8][R12.64] ;  /* 0x000000080c2cd981 */ /* 0x000968000c1e1b00 */
[----:B------:R-:W-:-:S02]  /*0a60*/  @!P1 IADD3 R3, PT, PT, R3, R27, RZ ;  /* 0x0000001b03039210 */ /* 0x000fc40007ffe0ff */
[C---:B------:R-:W-:Y:S01]  /*0a70*/  @!P1 SHF.L.U32 R33, R2.reuse, 0x2, RZ ;  /* 0x0000000202219819 */ /* 0x040fe200000006ff */
[----:B------:R-:W3:Y:S01]  /*0a80*/  @!P2 LDC.64 R26, c[0x0][0x3a0] ;  /* 0x0000e800ff1aab82 */ /* 0x000ee20000000a00 */
[----:B------:R-:W-:Y:S02]  /*0a90*/  @!P1 SHF.L.U64.HI R30, R2, 0x2, R3 ;  /* 0x00000002021e9819 */ /* 0x000fe40000010203 */
[----:B----4-:R-:W-:Y:S02]  /*0aa0*/  @!P2 MOV R12, R66 ;  /* 0x00000042000ca202 */ /* 0x010fe40000000f00 */
[----:B------:R-:W-:Y:S02]  /*0ab0*/  @!P2 MOV R13, R69 ;  /* 0x00000045000da202 */ /* 0x000fe40000000f00 */
[----:B-1----:R-:W-:Y:S01]  /*0ac0*/  @!P1 IADD3 R16, P6, PT, R33, R16, RZ ;  /* 0x0000001021109210 */ /* 0x002fe20007fde0ff */
[----:B--2---:R-:W-:Y:S01]  /*0ad0*/  @!P2 IMAD R31, R31, R24, RZ ;  /* 0x000000181f1fa224 */ /* 0x004fe200078e02ff */
[----:B------:R-:W-:-:S02]  /*0ae0*/  MOV R3, RZ ;  /* 0x000000ff00037202 */ /* 0x000fc40000000f00 */
[----:B------:R-:W-:Y:S01]  /*0af0*/  MOV R2, RZ ;  /* 0x000000ff00027202 */ /* 0x000fe20000000f00 */
[----:B------:R-:W-:Y:S01]  /*0b00*/  @!P2 IMAD R31, R28, R25, R31 ;  /* 0x000000191c1fa224 */ /* 0x000fe200078e021f */
[----:B------:R-:W-:Y:S01]  /*0b10*/  ISETP.GE.U32.AND P3, PT, R14, UR12, PT ;  /* 0x0000000c0e007c0c */ /* 0x000fe2000bf66070 */
[----:B------:R-:W-:Y:S01]  /*0b20*/  @!P2 IMAD.WIDE.U32 R12, R28, R24, R12 ;  /* 0x000000181c0ca225 */ /* 0x000fe200078e000c */
[----:B------:R-:W-:Y:S01]  /*0b30*/  SHF.R.S32.HI R29, RZ, 0x1f, R14 ;  /* 0x0000001fff1d7819 */ /* 0x000fe2000001140e */
[----:B------:R-:W1:Y:S01]  /*0b40*/  @!P2 LDC.64 R24, c[0x0][0x398] ;  /* 0x0000e600ff18ab82 */ /* 0x000e620000000a00 */
[----:B------:R-:W-:Y:S01]  /*0b50*/  @!P1 IADD3.X R17, PT, PT, R30, R17, RZ, P6, !PT ;  /* 0x000000111e119210 */ /* 0x000fe200037fe4ff */
[----:B------:R2:W5:Y:S01]  /*0b60*/  @!P5 LDG.E.64 R2, desc[UR8][R6.64] ;  /* 0x000000080602d981 */ /* 0x000562000c1e1b00 */
[----:B0-----:R-:W-:Y:S02]  /*0b70*/  @!P1 IADD3 R18, P6, PT, R33, R18, RZ ;  /* 0x0000001221129210 */ /* 0x001fe40007fde0ff */
[----:B------:R-:W-:-:S02]  /*0b80*/  ISETP.GE.AND.EX P3, PT, R29, UR13, PT, P3 ;  /* 0x0000000d1d007c0c */ /* 0x000fc4000bf66330 */
[----:B------:R-:W-:Y:S02]  /*0b90*/  @!P1 IADD3.X R19, PT, PT, R30, R19, RZ, P6, !PT ;  /* 0x000000131e139210 */ /* 0x000fe400037fe4ff */
[----:B--2---:R-:W-:Y:S01]  /*0ba0*/  @!P2 IADD3 R7, PT, PT, R13, R31, RZ ;  /* 0x0000001f0d07a210 */ /* 0x004fe20007ffe0ff */
[----:B---3--:R-:W-:Y:S01]  /*0bb0*/  IMAD.WIDE R30, R61, 0x8, R22 ;  /* 0x000000083d1e7825 */ /* 0x008fe200078e0216 */
[----:B------:R-:W-:-:S07]  /*0bc0*/  IADD3 R0, PT, PT, R15, 0xe0, RZ ;  /* 0x000000e00f007810 */ /* 0x000fce0007ffe0ff */
[----:B------:R-:W0:Y:S01]  /*0bd0*/  @!P3 LDC.64 R4, c[0x0][0x3f8] ;  /* 0x0000fe00ff04bb82 */ /* 0x000e220000000a00 */
[----:B------:R-:W2:Y:S01]  /*0be0*/  LDG.E.64 R30, desc[UR8][R30.64] ;  /* 0x000000081e1e7981 */ /* 0x000ea2000c1e1b00 */
[----:B------:R-:W-:Y:S02]  /*0bf0*/  ISETP.GE.U32.AND P5, PT, R0, UR12, PT ;  /* 0x0000000c00007c0c */ /* 0x000fe4000bfa6070 */
[----:B------:R-:W-:-:S04]  /*0c00*/  SHF.R.S32.HI R15, RZ, 0x1f, R0 ;  /* 0x0000001fff0f7819 */ /* 0x000fc80000011400 */
[----:B------:R-:W-:Y:S01]  /*0c10*/  ISETP.GE.AND.EX P5, PT, R15, UR13, PT, P5 ;  /* 0x0000000d0f007c0c */ /* 0x000fe2000bfa6350 */
[----:B------:R-:W3:Y:S01]  /*0c20*/  @!P3 LDC.64 R22, c[0x0][0x3a0] ;  /* 0x0000e800ff16bb82 */ /* 0x000ee20000000a00 */
[C---:B------:R-:W-:Y:S02]  /*0c30*/  @!P2 SHF.L.U32 R35, R12.reuse, 0x2, RZ ;  /* 0x000000020c23a819 */ /* 0x040fe400000006ff */
[----:B------:R-:W-:Y:S02]  /*0c40*/  @!P2 SHF.L.U64.HI R36, R12, 0x2, R7 ;  /* 0x000000020c24a819 */ /* 0x000fe40000010207 */
[----:B------:R-:W-:-:S03]  /*0c50*/  @!P3 MOV R28, R66 ;  /* 0x00000042001cb202 */ /* 0x000fc60000000f00 */
[----:B------:R-:W4:Y:S08]  /*0c60*/  @!P3 LDC.64 R32, c[0x0][0x398] ;  /* 0x0000e600ff20bb82 */ /* 0x000f300000000a00 */
[----:B------:R-:W3:Y:S01]  /*0c70*/  @!P5 LDC.64 R12, c[0x0][0x3f8] ;  /* 0x0000fe00ff0cdb82 */ /* 0x000ee20000000a00 */
[----:B0-----:R-:W-:Y:S01]  /*0c80*/  @!P3 IMAD R37, R29, R4, RZ ;  /* 0x000000041d25b224 */ /* 0x001fe200078e02ff */
[----:B------:R-:W-:-:S02]  /*0c90*/  @!P3 MOV R29, R69 ;  /* 0x00000045001db202 */ /* 0x000fc40000000f00 */
[----:B------:R-:W-:Y:S02]  /*0ca0*/  CS2R R6, SRZ ;  /* 0x0000000000067805 */ /* 0x000fe4000001ff00 */
[----:B------:R-:W-:Y:S01]  /*0cb0*/  @!P2 IADD3 R26, P6, PT, R35, R26, RZ ;  /* 0x0000001a231aa210 */ /* 0x000fe20007fde0ff */
[C---:B------:R-:W-:Y:S02]  /*0cc0*/  @!P3 IMAD R37, R14.reuse, R5, R37 ;  /* 0x000000050e25b224 */ /* 0x040fe400078e0225 */
[----:B------:R-:W-:Y:S01]  /*0cd0*/  @!P3 IMAD.WIDE.U32 R28, R14, R4, R28 ;  /* 0x000000040e1cb225 */ /* 0x000fe200078e001c */
[----:B------:R-:W-:Y:S02]  /*0ce0*/  CS2R R4, SRZ ;  /* 0x0000000000047805 */ /* 0x000fe4000001ff00 */
[----:B------:R-:W-:Y:S01]  /*0cf0*/  PRMT R14, R63, 0x9910, RZ ;  /* 0x000099103f0e7816 */ /* 0x000fe200000000ff */
[----:B------:R-:W5:Y:S01]  /*0d00*/  @!P4 LDG.E.64 R6, desc[UR8][R8.64] ;  /* 0x000000080806c981 */ /* 0x000f62000c1e1b00 */
[----:B------:R-:W-:-:S02]  /*0d10*/  @!P2 IADD3.X R27, PT, PT, R36, R27, RZ, P6, !PT ;  /* 0x0000001b241ba210 */ /* 0x000fc400037fe4ff */
[----:B------:R-:W-:Y:S01]  /*0d20*/  ISETP.NE.AND P6, PT, RZ, UR11, PT ;  /* 0x0000000bff007c0c */ /* 0x000fe2000bfc5270 */
[----:B------:R0:W5:Y:S01]  /*0d30*/  @!P4 LDG.E.64 R4, desc[UR8][R10.64] ;  /* 0x000000080a04c981 */ /* 0x000162000c1e1b00 */
[----:B-1----:R-:W-:Y:S01]  /*0d40*/  @!P2 IADD3 R24, P4, PT, R35, R24, RZ ;  /* 0x000000182318a210 */ /* 0x002fe20007f9e0ff */
[----:B------:R-:W-:Y:S01]  /*0d50*/  IMAD R14, R14, 0xd, RZ ;  /* 0x0000000d0e0e7824 */ /* 0x000fe200078e02ff */
[----:B------:R-:W-:Y:S01]  /*0d60*/  @!P3 IADD3 R37, PT, PT, R29, R37, RZ ;  /* 0x000000251d25b210 */ /* 0x000fe20007ffe0ff */
[----:B------:R-:W1:Y:S01]  /*0d70*/  @!P5 LDC.64 R34, c[0x0][0x3a0] ;  /* 0x0000e800ff22db82 */ /* 0x000e620000000a00 */
[----:B------:R-:W-:Y:S02]  /*0d80*/  @!P3 SHF.L.U32 R29, R28, 0x2, RZ ;  /* 0x000000021c1db819 */ /* 0x000fe400000006ff */
[----:B------:R-:W-:Y:S02]  /*0d90*/  @!P2 IADD3.X R25, PT, PT, R36, R25, RZ, P4, !PT ;  /* 0x000000192419a210 */ /* 0x000fe400027fe4ff */
[----:B------:R-:W-:Y:S01]  /*0da0*/  @!P3 SHF.L.U64.HI R28, R28, 0x2, R37 ;  /* 0x000000021c1cb819 */ /* 0x000fe20000010225 */
[----:B---3--:R-:W-:Y:S01]  /*0db0*/  @!P5 IMAD R15, R15, R12, RZ ;  /* 0x0000000c0f0fd224 */ /* 0x008fe200078e02ff */
[----:B------:R-:W-:Y:S01]  /*0dc0*/  IADD3 R14, PT, PT, RZ, -R14, RZ ;  /* 0x8000000eff0e7210 */ /* 0x000fe20007ffe0ff */
[----:B------:R-:W3:Y:S02]  /*0dd0*/  @!P5 LDC.64 R36, c[0x0][0x398] ;  /* 0x0000e600ff24db82 */ /* 0x000ee40000000a00 */
[----:B------:R-:W-:Y:S01]  /*0de0*/  @!P5 IMAD R13, R0, R13, R15 ;  /* 0x0000000d000dd224 */ /* 0x000fe200078e020f */
[----:B------:R-:W-:-:S02]  /*0df0*/  PRMT R41, R14, 0x7710, RZ ;  /* 0x000077100e297816 */ /* 0x000fc400000000ff */
[----:B------:R-:W-:Y:S02]  /*0e00*/  @!P5 MOV R14, R66 ;  /* 0x00000042000ed202 */ /* 0x000fe40000000f00 */
[----:B------:R-:W-:Y:S01]  /*0e10*/  @!P5 MOV R15, R69 ;  /* 0x00000045000fd202 */ /* 0x000fe20000000f00 */
[----:B0-----:R-:W0:Y:S01]  /*0e20*/  @P6 LDC.64 R10, c[0x0][0x3b0] ;  /* 0x0000ec00ff0a6b82 */ /* 0x001e220000000a00 */
[----:B------:R-:W-:Y:S01]  /*0e30*/  @!P3 IADD3 R22, P4, PT, R29, R22, RZ ;  /* 0x000000161d16b210 */ /* 0x000fe20007f9e0ff */
[----:B------:R-:W-:Y:S01]  /*0e40*/  @!P5 IMAD.WIDE.U32 R14, R0, R12, R14 ;  /* 0x0000000c000ed225 */ /* 0x000fe200078e000e */
[----:B------:R-:W-:Y:S02]  /*0e50*/  IADD3 R41, PT, PT, R41, R58, RZ ;  /* 0x0000003a29297210 */ /* 0x000fe40007ffe0ff */
[----:B------:R-:W-:-:S03]  /*0e60*/  @!P3 IADD3.X R23, PT, PT, R28, R23, RZ, P4, !PT ;  /* 0x000000171c17b210 */ /* 0x000fc600027fe4ff */
[----:B------:R-:W0:Y:S01]  /*0e70*/  LDC.64 R8, c[0x0][0x3a8] ;  /* 0x0000ea00ff087b82 */ /* 0x000e220000000a00 */
[----:B----4-:R-:W-:Y:S02]  /*0e80*/  @!P3 IADD3 R32, P4, PT, R29, R32, RZ ;  /* 0x000000201d20b210 */ /* 0x010fe40007f9e0ff */
[----:B------:R-:W-:Y:S02]  /*0e90*/  @!P5 IADD3 R15, PT, PT, R15, R13, RZ ;  /* 0x0000000d0f0fd210 */ /* 0x000fe40007ffe0ff */
[----:B------:R-:W-:Y:S02]  /*0ea0*/  SHF.L.U32 R41, R41, 0x1, RZ ;  /* 0x0000000129297819 */ /* 0x000fe400000006ff */
[----:B------:R-:W-:Y:S02]  /*0eb0*/  @!P5 SHF.L.U32 R13, R14, 0x2, RZ ;  /* 0x000000020e0dd819 */ /* 0x000fe400000006ff */
[----:B------:R-:W-:Y:S02]  /*0ec0*/  @!P3 IADD3.X R33, PT, PT, R28, R33, RZ, P4, !PT ;  /* 0x000000211c21b210 */ /* 0x000fe400027fe4ff */
[----:B------:R-:W-:-:S02]  /*0ed0*/  @!P5 SHF.L.U64.HI R14, R14, 0x2, R15 ;  /* 0x000000020e0ed819 */ /* 0x000fc4000001020f */
[----:B------:R-:W-:Y:S02]  /*0ee0*/  LOP3.LUT R54, R41, 0xffff, RZ, 0xc0, !PT ;  /* 0x0000ffff29367812 */ /* 0x000fe400078ec0ff */
[----:B-1----:R-:W-:-:S03]  /*0ef0*/  @!P5 IADD3 R34, P4, PT, R13, R34, RZ ;  /* 0x000000220d22d210 */ /* 0x002fc60007f9e0ff */
[----:B------:R-:W-:Y:S01]  /*0f00*/  IMAD R43, R53, 0x1a, R54 ;  /* 0x0000001a352b7824 */ /* 0x000fe200078e0236 */
[C---:B------:R-:W-:Y:S02]  /*0f10*/  @!P5 IADD3.X R35, PT, PT, R14.reuse, R35, RZ, P4, !PT ;  /* 0x000000230e23d210 */ /* 0x040fe400027fe4ff */
[----:B---3--:R-:W-:Y:S01]  /*0f20*/  @!P5 IADD3 R36, P4, PT, R13, R36, RZ ;  /* 0x000000240d24d210 */ /* 0x008fe20007f9e0ff */
[C---:B0-----:R-:W-:Y:S01]  /*0f30*/  @P6 IMAD.WIDE R40, R43.reuse, 0x2, R10 ;  /* 0x000000022b286825 */ /* 0x041fe200078e020a */
[----:B------:R-:W-:Y:S02]  /*0f40*/  CS2R R10, SRZ ;  /* 0x00000000000a7805 */ /* 0x000fe4000001ff00 */
[----:B------:R-:W-:Y:S02]  /*0f50*/  CS2R R12, SRZ ;  /* 0x00000000000c7805 */ /* 0x000fe4000001ff00 */
[----:B------:R-:W-:Y:S02]  /*0f60*/  @!P5 IADD3.X R37, PT, PT, R14, R37, RZ, P4, !PT ;  /* 0x000000250e25d210 */ /* 0x000fe400027fe4ff */
[----:B------:R-:W-:Y:S01]  /*0f70*/  CS2R R14, SRZ ;  /* 0x00000000000e7805 */ /* 0x000fe2000001ff00 */
[----:B------:R-:W-:Y:S01]  /*0f80*/  IMAD.WIDE R42, R43, 0x2, R8 ;  /* 0x000000022b2a7825 */ /* 0x000fe200078e0208 */
[----:B------:R-:W3:Y:S04]  /*0f90*/  @P6 LDG.E.U16 R28, desc[UR8][R40.64] ;  /* 0x00000008281c6981 */ /* 0x000ee8000c1e1500 */
[----:B------:R0:W5:Y:S04]  /*0fa0*/  @!P0 LDG.E.64 R10, desc[UR8][R20.64] ;  /* 0x00000008140a8981 */ /* 0x000168000c1e1b00 */
[----:B------:R1:W5:Y:S04]  /*0fb0*/  @!P1 LDG.E.64 R12, desc[UR8][R16.64] ;  /* 0x00000008100c9981 */ /* 0x000368000c1e1b00 */
[----:B------:R4:W5:Y:S01]  /*0fc0*/  @!P1 LDG.E.64 R14, desc[UR8][R18.64] ;  /* 0x00000008120e9981 */ /* 0x000962000c1e1b00 */
[----:B0-----:R-:W-:-:S03]  /*0fd0*/  CS2R R20, SRZ ;  /* 0x0000000000147805 */ /* 0x001fc6000001ff00 */
[----:B------:R-:W3:Y:S01]  /*0fe0*/  @P6 LDG.E.U16 R29, desc[UR8][R40.64+0x2] ;  /* 0x00000208281d6981 */ /* 0x000ee2000c1e1500 */
[----:B-1----:R-:W-:-:S03]  /*0ff0*/  CS2R R16, SRZ ;  /* 0x0000000000107805 */ /* 0x002fc6000001ff00 */
[----:B------:R0:W5:Y:S01]  /*1000*/  @!P3 LDG.E.64 R20, desc[UR8][R22.64] ;  /* 0x000000081614b981 */ /* 0x000162000c1e1b00 */
[----:B----4-:R-:W-:-:S03]  /*1010*/  CS2R R18, SRZ ;  /* 0x0000000000127805 */ /* 0x010fc6000001ff00 */
[----:B------:R1:W5:Y:S04]  /*1020*/  @!P2 LDG.E.64 R16, desc[UR8][R26.64] ;  /* 0x000000081a10a981 */ /* 0x000368000c1e1b00 */
[----:B------:R4:W5:Y:S01]  /*1030*/  @!P2 LDG.E.64 R18, desc[UR8][R24.64] ;  /* 0x000000081812a981 */ /* 0x000962000c1e1b00 */
[----:B0-----:R-:W-:-:S03]  /*1040*/  CS2R R22, SRZ ;  /* 0x0000000000167805 */ /* 0x001fc6000001ff00 */
[----:B------:R-:W3:Y:S01]  /*1050*/  LDG.E.U16 R52, desc[UR8][R42.64] ;  /* 0x000000082a347981 */ /* 0x000ee2000c1e1500 */
[----:B-1----:R-:W-:-:S03]  /*1060*/  CS2R R26, SRZ ;  /* 0x00000000001a7805 */ /* 0x002fc6000001ff00 */
[----:B------:R-:W3:Y:S01]  /*1070*/  LDG.E.U16 R0, desc[UR8][R42.64+0x2] ;  /* 0x000002082a007981 */ /* 0x000ee2000c1e1500 */
[----:B----4-:R-:W-:-:S03]  /*1080*/  CS2R R24, SRZ ;  /* 0x0000000000187805 */ /* 0x010fc6000001ff00 */
[----:B------:R0:W5:Y:S04]  /*1090*/  @!P3 LDG.E.64 R22, desc[UR8][R32.64] ;  /* 0x000000082016b981 */ /* 0x000168000c1e1b00 */
[----:B------:R0:W5:Y:S04]  /*10a0*/  @!P5 LDG.E.64 R24, desc[UR8][R34.64] ;  /* 0x000000082218d981 */ /* 0x000168000c1e1b00 */
[----:B------:R0:W5:Y:S01]  /*10b0*/  @!P5 LDG.E.64 R26, desc[UR8][R36.64] ;  /* 0x00000008241ad981 */ /* 0x000162000c1e1b00 */
[----:B------:R-:W-:-:S06]  /*10c0*/  CS2R R8, SRZ ;  /* 0x0000000000087805 */ /* 0x000fcc000001ff00 */
[----:B------:R0:W5:Y:S01]  /*10d0*/  @!P0 LDG.E.64 R8, desc[UR8][R38.64] ;  /* 0x0000000826088981 */ /* 0x000162000c1e1b00 */
[----:B------:R-:W-:Y:S01]  /*10e0*/  UISETP.NE.AND UP1, UPT, UR11, URZ, UPT ;  /* 0x000000ff0b00728c */ /* 0x000fe2000bf25270 */
[----:B------:R-:W-:Y:S02]  /*10f0*/  MOV R60, RZ ;  /* 0x000000ff003c7202 */ /* 0x000fe40000000f00 */
[----:B------:R-:W-:Y:S01]  /*1100*/  MOV R59, RZ ;  /* 0x000000ff003b7202 */ /* 0x000fe20000000f00 */
        /* <DEDUP_REMOVED lines=10> */
[----:B-1----:R-:W-:Y:S02]  /*11b0*/  @P0 R2UR UR5, R30 ;  /* 0x000000001e0502ca */ /* 0x002fe400000e0000 */
[----:B---3--:R-:W-:-:S11]  /*11c0*/  @P6 SHF.L.U32 R60, R28, 0x10, RZ ;  /* 0x000000101c3c6819 */ /* 0x008fd600000006ff */
[----:B------:R-:W-:Y:S01]  /*11d0*/  @UP0 UMOV UR7, UR5 ;  /* 0x0000000500070c82 */ /* 0x000fe20008000000 */
[----:B------:R-:W-:Y:S02]  /*11e0*/  @P6 SHF.L.U32 R59, R29, 0x10, RZ ;  /* 0x000000101d3b6819 */ /* 0x000fe400000006ff */
[----:B------:R-:W-:Y:S02]  /*11f0*/  SHF.L.U32 R52, R52, 0x10, RZ ;  /* 0x0000001034347819 */ /* 0x000fe400000006ff */
[----:B------:R-:W-:Y:S01]  /*1200*/  SHF.L.U32 R0, R0, 0x10, RZ ;  /* 0x0000001000007819 */ /* 0x000fe200000006ff */
[----:B0-----:R-:W-:Y:S06]  /*1210*/  BRA.U UP1, `(.L_x_1522) ;  /* 0x0000000501c47547 */ /* 0x001fec000b800000 */
        /* <DEDUP_REMOVED lines=98> */
[----:B------:R-:W-:Y:S01]  /*1840*/  FADD.FTZ R39, R38, R37 ;  /* 0x0000002526277221 */ /* 0x000fe20000010000 */
[----:B------:R-:W-:Y:S01]  /*1850*/  FADD.FTZ R31, R18, R31 ;  /* 0x0000001f121f7221 */ /* 0x000fe20000010000 */
[----:B------:R-:W-:Y:S01]  /*1860*/  FADD.FTZ R34, R19, R32 ;  /* 0x0000002013227221 */ /* 0x000fe20000010000 */
[----:B------:R-:W-:Y:S01]  /*1870*/  FFMA.FTZ R38, R28, R37, R35 ;  /* 0x000000251c267223 */ /* 0x000fe20000010023 */
[----:B------:R-:W-:Y:S01]  /*1880*/  FMUL.FTZ R35, R33, UR7 ;  /* 0x0000000721237c20 */ /* 0x000fe20008410000 */
[----:B------:R-:W-:Y:S01]  /*1890*/  FADD.FTZ R31, R22, R31 ;  /* 0x0000001f161f7221 */ /* 0x000fe20000010000 */
[----:B------:R-:W-:Y:S01]  /*18a0*/  FMUL.FTZ R36, R27, R0 ;  /* 0x000000001b247220 */ /* 0x000fe20000410000 */
[----:B------:R-:W-:Y:S01]  /*18b0*/  FADD.FTZ R34, R23, R34 ;  /* 0x0000002217227221 */ /* 0x000fe20000010000 */
[C---:B------:R-:W-:Y:S01]  /*18c0*/  FFMA.FTZ R28, R26.reuse, R28, R29 ;  /* 0x0000001c1a1c7223 */ /* 0x040fe2000001001d */
[----:B------:R-:W-:Y:S01]  /*18d0*/  FFMA.FTZ R29, R27, R35, R30 ;  /* 0x000000231b1d7223 */ /* 0x000fe2000001001e */
[----:B------:R-:W-:Y:S01]  /*18e0*/  FADD.FTZ R30, R26, R31 ;  /* 0x0000001f1a1e7221 */ /* 0x000fe20000010000 */
[----:B------:R-:W-:Y:S01]  /*18f0*/  FADD.FTZ R32, R36, R39 ;  /* 0x0000002724207221 */ /* 0x000fe20000010000 */
[----:B------:R-:W-:Y:S01]  /*1900*/  FFMA.FTZ R33, R35, R36, R38 ;  /* 0x0000002423217223 */ /* 0x000fe20000010026 */
[----:B------:R-:W-:Y:S01]  /*1910*/  FADD.FTZ R31, R27, R34 ;  /* 0x000000221b1f7221 */ /* 0x000fe20000010000 */
[----:B------:R-:W-:Y:S06]  /*1920*/  BRA `(.L_x_1523) ;  /* 0x0000001000007947 */ /* 0x000fec0003800000 */
.L_x_1522:
        /* <DEDUP_REMOVED lines=8> */
[--C-:B------:R-:W-:Y:S01]  /*19b0*/  FFMA.FTZ R30, R52, R29, R60.reuse ;  /* 0x0000001d341e7223 */ /* 0x100fe2000001003c */
        /* <DEDUP_REMOVED lines=8> */
[----:B0-----:R-:W-:Y:S01]  /*1a40*/  FADD.FTZ R32, R31, 1 ;  /* 0x3f8000001f207421 */ /* 0x001fe20000010000 */
[----:B------:R-:W-:-:S03]  /*1a50*/  FFMA.FTZ R31, R52, R37, R60 ;  /* 0x00000025341f7223 */ /* 0x000fc6000001003c */
[----:B------:R0:W3:Y:S01]  /*1a60*/  MUFU.RCP R33, R32 ;  /* 0x0000002000217308 */ /* 0x0000e20000001000 */
[----:B-1----:R-:W-:Y:S01]  /*1a70*/  FADD.FTZ R38, R34, 1 ;  /* 0x3f80000022267421 */ /* 0x002fe20000010000 */
[----:B------:R-:W-:Y:S01]  /*1a80*/  FMUL.FTZ R50, R31, -1.4426950216293334961 ;  /* 0xbfb8aa3b1f327820 */ /* 0x000fe20000410000 */
[----:B--2---:R-:W-:-:S05]  /*1a90*/  FADD.FTZ R41, R51, 1 ;  /* 0x3f80000033297421 */ /* 0x004fca0000010000 */
[----:B------:R-:W1:Y:S01]  /*1aa0*/  MUFU.RCP R38, R38 ;  /* 0x0000002600267308 */ /* 0x000e620000001000 */
[----:B0-----:R-:W-:-:S04]  /*1ab0*/  FADD.FTZ R32, R5, -UR14 ;  /* 0x8000000e05207e21 */ /* 0x001fc80008010000 */
[----:B------:R-:W-:-:S03]  /*1ac0*/  FMUL.FTZ R32, R32, UR7 ;  /* 0x0000000720207c20 */ /* 0x000fc60008410000 */
[----:B------:R-:W0:Y:S01]  /*1ad0*/  MUFU.EX2 R50, R50 ;  /* 0x0000003200327308 */ /* 0x000e220000000800 */
[--C-:B------:R-:W-:Y:S01]  /*1ae0*/  FFMA.FTZ R34, R0, R32, R59.reuse ;  /* 0x0000002000227223 */ /* 0x100fe2000001003b */
[----:B---3--:R-:W-:Y:S02]  /*1af0*/  FADD.FTZ R35, -R33, 1 ;  /* 0x3f80000021237421 */ /* 0x008fe40000010100 */
[----:B------:R-:W2:Y:S01]  /*1b00*/  MUFU.RCP R41, R41 ;  /* 0x0000002900297308 */ /* 0x000ea20000001000 */
[----:B------:R-:W-:Y:S01]  /*1b10*/  FMUL.FTZ R40, R34, -1.4426950216293334961 ;  /* 0xbfb8aa3b22287820 */ /* 0x000fe20000410000 */
[----:B------:R-:W-:Y:S01]  /*1b20*/  FFMA.FTZ R35, R30, R35, 1 ;  /* 0x3f8000001e237423 */ /* 0x000fe20000010023 */
[----:B------:R-:W-:Y:S01]  /*1b30*/  FMUL.FTZ R30, R46, R33 ;  /* 0x000000212e1e7220 */ /* 0x000fe20000410000 */
[----:B------:R-:W-:Y:S01]  /*1b40*/  FADD.FTZ R33, R45, -UR14 ;  /* 0x8000000e2d217e21 */ /* 0x000fe20008010000 */
[----:B-1----:R-:W-:Y:S02]  /*1b50*/  FADD.FTZ R36, -R38, 1 ;  /* 0x3f80000026247421 */ /* 0x002fe40000010100 */
[----:B------:R-:W-:Y:S01]  /*1b60*/  FMUL.FTZ R30, R30, R35 ;  /* 0x000000231e1e7220 */ /* 0x000fe20000410000 */
[----:B------:R-:W-:Y:S01]  /*1b70*/  FMUL.FTZ R33, R33, UR7 ;  /* 0x0000000721217c20 */ /* 0x000fe20008410000 */
[----:B------:R-:W1:Y:S01]  /*1b80*/  MUFU.EX2 R40, R40 ;  /* 0x0000002800287308 */ /* 0x000e620000000800 */
[----:B------:R-:W-:Y:S01]  /*1b90*/  FFMA.FTZ R39, R39, R36, 1 ;  /* 0x3f80000027277423 */ /* 0x000fe20000010024 */
[----:B0-----:R-:W-:Y:S01]  /*1ba0*/  FADD.FTZ R51, R50, 1 ;  /* 0x3f80000032337421 */ /* 0x001fe20000010000 */
[----:B------:R-:W-:Y:S01]  /*1bb0*/  FFMA.FTZ R35, R0, R33, R59 ;  /* 0x0000002100237223 */ /* 0x000fe2000001003b */
[----:B------:R-:W-:-:S03]  /*1bc0*/  FMUL.FTZ R38, R47, R38 ;  /* 0x000000262f267220 */ /* 0x000fc60000410000 */
[----:B------:R-:W-:Y:S01]  /*1bd0*/  FMUL.FTZ R64, R35, -1.4426950216293334961 ;  /* 0xbfb8aa3b23407820 */ /* 0x000fe20000410000 */
[----:B------:R-:W-:Y:S01]  /*1be0*/  MUFU.RCP R51, R51 ;  /* 0x0000003300337308 */ /* 0x000fe20000001000 */
[----:B------:R-:W-:Y:S01]  /*1bf0*/  FMUL.FTZ R39, R38, R39 ;  /* 0x0000002726277220 */ /* 0x000fe20000410000 */
[----:B--2---:R-:W-:Y:S01]  /*1c00*/  FADD.FTZ R65, -R41, 1 ;  /* 0x3f80000029417421 */ /* 0x004fe20000010100 */
[----:B------:R-:W-:Y:S01]  /*1c10*/  FMUL.FTZ R41, R2, R41 ;  /* 0x0000002902297220 */ /* 0x000fe20000410000 */
[----:B-1----:R-:W-:Y:S02]  /*1c20*/  FADD.FTZ R50, R40, 1 ;  /* 0x3f80000028327421 */ /* 0x002fe40000010000 */
[----:B------:R-:W-:Y:S02]  /*1c30*/  FFMA.FTZ R42, R42, R65, 1 ;  /* 0x3f8000002a2a7423 */ /* 0x000fe40000010041 */
[----:B------:R-:W0:Y:S02]  /*1c40*/  MUFU.EX2 R36, R64 ;  /* 0x0000004000247308 */ /* 0x000e240000000800 */
[----:B------:R-:W-:-:S02]  /*1c50*/  FMUL.FTZ R42, R41, R42 ;  /* 0x0000002a292a7220 */ /* 0x000fc40000410000 */
[----:B------:R-:W-:Y:S01]  /*1c60*/  MUFU.RCP R40, R50 ;  /* 0x0000003200287308 */ /* 0x000fe20000001000 */
[----:B------:R-:W-:Y:S01]  /*1c70*/  FMUL.FTZ R41, R0, R39 ;  /* 0x0000002700297220 */ /* 0x000fe20000410000 */
[----:B------:R-:W-:Y:S01]  /*1c80*/  FMUL.FTZ R65, R52, R42 ;  /* 0x0000002a34417220 */ /* 0x000fe20000410000 */
[----:B0-----:R-:W-:-:S06]  /*1c90*/  FADD.FTZ R36, R36, 1 ;  /* 0x3f80000024247421 */ /* 0x001fcc0000010000 */
[----:B------:R-:W0:Y:S02]  /*1ca0*/  MUFU.RCP R36, R36 ;  /* 0x0000002400247308 */ /* 0x000e240000001000 */
[----:B0-----:R-:W-:-:S04]  /*1cb0*/  FADD.FTZ R38, -R36, 1 ;  /* 0x3f80000024267421 */ /* 0x001fc80000010100 */
[----:B------:R-:W-:Y:S01]  /*1cc0*/  FFMA.FTZ R35, R35, R38, 1 ;  /* 0x3f80000023237423 */ /* 0x000fe20000010026 */
[----:B------:R-:W-:Y:S01]  /*1cd0*/  FMUL.FTZ R38, R3, R36 ;  /* 0x0000002403267220 */ /* 0x000fe20000410000 */
[----:B------:R-:W-:-:S03]  /*1ce0*/  FADD.FTZ R36, -R51, 1 ;  /* 0x3f80000033247421 */ /* 0x000fc60000010100 */
[----:B------:R-:W-:Y:S01]  /*1cf0*/  FMUL.FTZ R38, R38, R35 ;  /* 0x0000002326267220 */ /* 0x000fe20000410000 */
[----:B------:R-:W-:Y:S01]  /*1d00*/  FADD.FTZ R35, -R40, 1 ;  /* 0x3f80000028237421 */ /* 0x000fe20000010100 */
[----:B------:R-:W-:-:S03]  /*1d10*/  FFMA.FTZ R31, R31, R36, 1 ;  /* 0x3f8000001f1f7423 */ /* 0x000fc60000010024 */
[----:B------:R-:W-:Y:S01]  /*1d20*/  FFMA.FTZ R36, R34, R35, 1 ;  /* 0x3f80000022247423 */ /* 0x000fe20000010023 */
[----:B------:R-:W-:Y:S01]  /*1d30*/  FMUL.FTZ R34, R6, R51 ;  /* 0x0000003306227220 */ /* 0x000fe20000410000 */
[----:B------:R-:W-:-:S03]  /*1d40*/  FMUL.FTZ R35, R7, R40 ;  /* 0x0000002807237220 */ /* 0x000fc60000410000 */
[----:B------:R-:W-:Y:S01]  /*1d50*/  FMUL.FTZ R34, R34, R31 ;  /* 0x0000001f22227220 */ /* 0x000fe20000410000 */
[----:B------:R-:W-:Y:S01]  /*1d60*/  FADD.FTZ R31, R8, -UR14 ;  /* 0x8000000e081f7e21 */ /* 0x000fe20008010000 */
[----:B------:R-:W-:Y:S01]  /*1d70*/  FMUL.FTZ R35, R35, R36 ;  /* 0x0000002423237220 */ /* 0x000fe20000410000 */
[C---:B------:R-:W-:Y:S02]  /*1d80*/  FMUL.FTZ R36, R52.reuse, R30 ;  /* 0x0000001e34247220 */ /* 0x040fe40000410000 */
[----:B------:R-:W-:Y:S02]  /*1d90*/  FMUL.FTZ R31, R31, UR7 ;  /* 0x000000071f1f7c20 */ /* 0x000fe40008410000 */
[C---:B------:R-:W-:Y:S01]  /*1da0*/  FFMA.FTZ R51, R29.reuse, R36, RZ ;  /* 0x000000241d337223 */ /* 0x040fe200000100ff */
[----:B------:R-:W-:Y:S01]  /*1db0*/  FADD.FTZ R40, RZ, R36 ;  /* 0x00000024ff287221 */ /* 0x000fe20000010000 */
[----:B------:R-:W-:Y:S01]  /*1dc0*/  FFMA.FTZ R50, R52, R31, R60 ;  /* 0x0000001f34327223 */ /* 0x000fe2000001003c */
[----:B------:R-:W-:Y:S01]  /*1dd0*/  FFMA.FTZ R36, R29, R30, RZ ;  /* 0x0000001e1d247223 */ /* 0x000fe200000100ff */
[----:B------:R-:W-:Y:S01]  /*1de0*/  FFMA.FTZ R64, R28, R41, R51 ;  /* 0x000000291c407223 */ /* 0x000fe20000010033 */
[----:B------:R-:W-:Y:S01]  /*1df0*/  FADD.FTZ R40, R41, R40 ;  /* 0x0000002829287221 */ /* 0x000fe20000010000 */
[----:B------:R-:W-:Y:S01]  /*1e00*/  FMUL.FTZ R51, R50, -1.4426950216293334961 ;  /* 0xbfb8aa3b32337820 */ /* 0x000fe20000410000 */
[----:B------:R-:W-:Y:S01]  /*1e10*/  FADD.FTZ R41, RZ, R30 ;  /* 0x0000001eff297221 */ /* 0x000fe20000010000 */
[----:B------:R-:W-:Y:S01]  /*1e20*/  FFMA.FTZ R36, R43, R42, R36 ;  /* 0x0000002a2b247223 */ /* 0x000fe20000010024 */
[----:B------:R-:W-:Y:S01]  /*1e30*/  FFMA.FTZ R28, R28, R39, RZ ;  /* 0x000000271c1c7223 */ /* 0x000fe200000100ff */
[----:B------:R-:W-:Y:S01]  /*1e40*/  FADD.FTZ R39, RZ, R39 ;  /* 0x00000027ff277221 */ /* 0x000fe20000010000 */
[----:B------:R-:W-:Y:S01]  /*1e50*/  FADD.FTZ R41, R41, R42 ;  /* 0x0000002a29297221 */ /* 0x000fe20000010000 */
[----:B------:R-:W0:Y:S01]  /*1e60*/  MUFU.EX2 R51, R51 ;  /* 0x0000003300337308 */ /* 0x000e220000000800 */
[----:B------:R-:W-:Y:S01]  /*1e70*/  FFMA.FTZ R42, R43, R65, R64 ;  /* 0x000000412b2a7223 */ /* 0x000fe20000010040 */
[----:B------:R-:W-:Y:S01]  /*1e80*/  FADD.FTZ R43, R40, R65 ;  /* 0x00000041282b7221 */ /* 0x000fe20000010000 */
[----:B------:R-:W-:Y:S01]  /*1e90*/  FADD.FTZ R40, R39, R38 ;  /* 0x0000002627287221 */ /* 0x000fe20000010000 */
[----:B------:R-:W-:Y:S01]  /*1ea0*/  FFMA.FTZ R39, R33, R38, R28 ;  /* 0x0000002621277223 */ /* 0x000fe2000001001c */
[----:B------:R-:W-:Y:S01]  /*1eb0*/  FADD.FTZ R41, R41, R34 ;  /* 0x0000002229297221 */ /* 0x000fe20000010000 */
[----:B0-----:R-:W-:-:S06]  /*1ec0*/  FADD.FTZ R51, R51, 1 ;  /* 0x3f80000033337421 */ /* 0x001fcc0000010000 */
[----:B------:R-:W0:Y:S02]  /*1ed0*/  MUFU.RCP R51, R51 ;  /* 0x0000003300337308 */ /* 0x000e240000001000 */
[----:B0-----:R-:W-:Y:S01]  /*1ee0*/  FADD.FTZ R29, -R51, 1 ;  /* 0x3f800000331d7421 */ /* 0x001fe20000010100 */
[----:B------:R-:W-:Y:S01]  /*1ef0*/  FMUL.FTZ R30, R10, R51 ;  /* 0x000000330a1e7220 */ /* 0x000fe20000410000 */
[----:B------:R-:W-:Y:S01]  /*1f00*/  FMUL.FTZ R51, R0, R38 ;  /* 0x0000002600337220 */ /* 0x000fe20000410000 */
[----:B------:R-:W-:Y:S01]  /*1f10*/  FFMA.FTZ R38, R37, R34, R36 ;  /* 0x0000002225267223 */ /* 0x000fe20000010024 */
[----:B------:R-:W-:Y:S01]  /*1f20*/  FFMA.FTZ R29, R50, R29, 1 ;  /* 0x3f800000321d7423 */ /* 0x000fe2000001001d */
[----:B------:R-:W-:Y:S01]  /*1f30*/  FADD.FTZ R36, R13, -UR14 ;  /* 0x8000000e0d247e21 */ /* 0x000fe20008010000 */
[----:B------:R-:W-:Y:S01]  /*1f40*/  FFMA.FTZ R42, R33, R51, R42 ;  /* 0x00000033212a7223 */ /* 0x000fe2000001002a */
[----:B------:R-:W-:Y:S01]  /*1f50*/  FADD.FTZ R43, R51, R43 ;  /* 0x0000002b332b7221 */ /* 0x000fe20000010000 */
[----:B------:R-:W-:Y:S01]  /*1f60*/  FMUL.FTZ R30, R30, R29 ;  /* 0x0000001d1e1e7220 */ /* 0x000fe20000410000 */
[----:B------:R-:W-:Y:S01]  /*1f70*/  FADD.FTZ R29, R9, -UR14 ;  /* 0x8000000e091d7e21 */ /* 0x000fe20008010000 */
[----:B------:R-:W-:-:S02]  /*1f80*/  FMUL.FTZ R36, R36, UR7 ;  /* 0x0000000724247c20 */ /* 0x000fc40008410000 */
[----:B------:R-:W-:Y:S01]  /*1f90*/  FADD.FTZ R41, R41, R30 ;  /* 0x0000001e29297221 */ /* 0x000fe20000010000 */
[----:B------:R-:W-:Y:S01]  /*1fa0*/  FMUL.FTZ R29, R29, UR7 ;  /* 0x000000071d1d7c20 */ /* 0x000fe20008410000 */
[----:B------:R-:W-:-:S03]  /*1fb0*/  FFMA.FTZ R38, R31, R30, R38 ;  /* 0x0000001e1f267223 */ /* 0x000fc60000010026 */
        /* <DEDUP_REMOVED lines=9> */
[-C--:B------:R-:W-:Y:S01]  /*2050*/  FFMA.FTZ R40, R32, R35.reuse, R39 ;  /* 0x0000002320287223 */ /* 0x080fe20000010027 */
[----:B------:R-:W-:Y:S01]  /*2060*/  FMUL.FTZ R39, R0, R35 ;  /* 0x0000002300277220 */ /* 0x000fe20000410000 */
[----:B------:R-:W-:-:S03]  /*2070*/  FMUL.FTZ R65, R52, R30 ;  /* 0x0000001e34417220 */ /* 0x000fc60000410000 */
[----:B------:R-:W-:Y:S01]  /*2080*/  FFMA.FTZ R32, R32, R39, R37 ;  /* 0x0000002720207223 */ /* 0x000fe20000010025 */
[----:B------:R-:W-:Y:S01]  /*2090*/  FADD.FTZ R37, R16, -UR14 ;  /* 0x8000000e10257e21 */ /* 0x000fe20008010000 */
[----:B------:R-:W-:-:S03]  /*20a0*/  FADD.FTZ R42, R39, R42 ;  /* 0x0000002a272a7221 */ /* 0x000fc60000010000 */
[----:B------:R-:W-:Y:S01]  /*20b0*/  FMUL.FTZ R37, R37, UR7 ;  /* 0x0000000725257c20 */ /* 0x000fe20008410000 */
[----:B------:R-:W-:-:S03]  /*20c0*/  FADD.FTZ R42, R42, R65 ;  /* 0x000000412a2a7221 */ /* 0x000fc60000010000 */
[----:B------:R-:W-:Y:S01]  /*20d0*/  FFMA.FTZ R39, R52, R37, R60 ;  /* 0x0000002534277223 */ /* 0x000fe2000001003c */
[----:B0-----:R-:W-:Y:S01]  /*20e0*/  FADD.FTZ R33, -R64, 1 ;  /* 0x3f80000040217421 */ /* 0x001fe20000010100 */
[----:B------:R-:W-:-:S03]  /*20f0*/  FMUL.FTZ R28, R11, R64 ;  /* 0x000000400b1c7220 */ /* 0x000fc60000410000 */
[----:B------:R-:W-:-:S04]  /*2100*/  FFMA.FTZ R33, R50, R33, 1 ;  /* 0x3f80000032217423 */ /* 0x000fc80000010021 */
        /* <DEDUP_REMOVED lines=20> */
[----:B------:R-:W-:Y:S01]  /*2250*/  FMUL.FTZ R35, R15, R64 ;  /* 0x000000400f237220 */ /* 0x000fe20000410000 */
[----:B------:R-:W-:-:S03]  /*2260*/  FMUL.FTZ R64, R39, -1.4426950216293334961 ;  /* 0xbfb8aa3b27407820 */ /* 0x000fc60000410000 */
[----:B------:R-:W-:Y:S01]  /*2270*/  FMUL.FTZ R35, R35, R50 ;  /* 0x0000003223237220 */ /* 0x000fe20000410000 */
[----:B------:R-:W-:Y:S01]  /*2280*/  FFMA.FTZ R50, R31, R65, R32 ;  /* 0x000000411f327223 */ /* 0x000fe20000010020 */
[----:B------:R-:W-:Y:S01]  /*2290*/  FADD.FTZ R32, R43, R28 ;  /* 0x0000001c2b207221 */ /* 0x000fe20000010000 */
[----:B------:R-:W0:Y:S01]  /*22a0*/  MUFU.EX2 R64, R64 ;  /* 0x0000004000407308 */ /* 0x000e220000000800 */
[----:B------:R-:W-:Y:S02]  /*22b0*/  FFMA.FTZ R43, R29, R28, R40 ;  /* 0x0000001c1d2b7223 */ /* 0x000fe40000010028 */
[----:B------:R-:W-:Y:S02]  /*22c0*/  FADD.FTZ R32, R32, R35 ;  /* 0x0000002320207221 */ /* 0x000fe40000010000 */
[----:B------:R-:W-:Y:S01]  /*22d0*/  FFMA.FTZ R43, R36, R35, R43 ;  /* 0x00000023242b7223 */ /* 0x000fe2000001002b */
        /* <DEDUP_REMOVED lines=22> */
[----:B------:R-:W-:-:S03]  /*2440*/  FADD.FTZ R39, R20, -UR14 ;  /* 0x8000000e14277e21 */ /* 0x000fc60008010000 */
[----:B------:R-:W-:Y:S01]  /*2450*/  FMUL.FTZ R29, R29, R28 ;  /* 0x0000001c1d1d7220 */ /* 0x000fe20000410000 */
[----:B------:R-:W-:Y:S01]  /*2460*/  FMUL.FTZ R39, R39, UR7 ;  /* 0x0000000727277c20 */ /* 0x000fe20008410000 */
[----:B------:R-:W-:Y:S01]  /*2470*/  FADD.FTZ R28, R41, R34 ;  /* 0x00000022291c7221 */ /* 0x000fe20000010000 */
        /* <DEDUP_REMOVED lines=9> */
[----:B------:R-:W-:Y:S01]  /*2510*/  FADD.FTZ R41, R24, -UR14 ;  /* 0x8000000e18297e21 */ /* 0x000fe20008010000 */
[----:B------:R-:W-:Y:S01]  /*2520*/  FADD.FTZ R42, R64, R42 ;  /* 0x0000002a402a7221 */ /* 0x000fe20000010000 */
[----:B------:R-:W-:Y:S02]  /*2530*/  FMUL.FTZ R64, R0, R29 ;  /* 0x0000001d00407220 */ /* 0x000fe40000410000 */
[----:B------:R-:W-:Y:S01]  /*2540*/  FMUL.FTZ R41, R41, UR7 ;  /* 0x0000000729297c20 */ /* 0x000fe20008410000 */
        /* <DEDUP_REMOVED lines=11> */
[----:B------:R-:W-:Y:S01]  /*2600*/  FADD.FTZ R51, R28, R31 ;  /* 0x0000001f1c337221 */ /* 0x000fe20000010000 */
[----:B------:R-:W-:-:S03]  /*2610*/  FMUL.FTZ R28, R52, R31 ;  /* 0x0000001f341c7220 */ /* 0x000fc60000410000 */
[----:B------:R-:W-:Y:S01]  /*2620*/  FADD.FTZ R51, R51, R34 ;  /* 0x0000002233337221 */ /* 0x000fe20000010000 */
[----:B------:R-:W0:Y:S01]  /*2630*/  MUFU.RCP R50, R50 ;  /* 0x0000003200327308 */ /* 0x000e220000001000 */
[----:B------:R-:W-:Y:S01]  /*2640*/  FFMA.FTZ R37, R37, R28, R36 ;  /* 0x0000001c25257223 */ /* 0x000fe20000010024 */
[----:B------:R-:W-:Y:S01]  /*2650*/  FADD.FTZ R42, R42, R28 ;  /* 0x0000001c2a2a7221 */ /* 0x000fe20000010000 */
[C---:B------:R-:W-:Y:S02]  /*2660*/  FFMA.FTZ R28, R30.reuse, R29, R43 ;  /* 0x0000001d1e1c7223 */ /* 0x040fe4000001002b */
[----:B------:R-:W-:Y:S01]  /*2670*/  FFMA.FTZ R30, R30, R64, R37 ;  /* 0x000000401e1e7223 */ /* 0x000fe20000010025 */
[----:B------:R-:W-:Y:S01]  /*2680*/  FADD.FTZ R42, R64, R42 ;  /* 0x0000002a402a7221 */ /* 0x000fe20000010000 */
[----:B0-----:R-:W-:-:S04]  /*2690*/  FADD.FTZ R35, -R50, 1 ;  /* 0x3f80000032237421 */ /* 0x001fc80000010100 */
[----:B------:R-:W-:Y:S01]  /*26a0*/  FFMA.FTZ R40, R40, R35, 1 ;  /* 0x3f80000028287423 */ /* 0x000fe20000010023 */
[----:B------:R-:W-:-:S04]  /*26b0*/  FMUL.FTZ R35, R23, R50 ;  /* 0x0000003217237220 */ /* 0x000fc80000410000 */
[----:B------:R-:W-:Y:S01]  /*26c0*/  FMUL.FTZ R35, R35, R40 ;  /* 0x0000002823237220 */ /* 0x000fe20000410000 */
        /* <DEDUP_REMOVED lines=22> */
[----:B------:R-:W-:Y:S01]  /*2830*/  FADD.FTZ R29, R42, R29 ;  /* 0x0000001d2a1d7221 */ /* 0x000fe20000010000 */
[-C--:B------:R-:W-:Y:S01]  /*2840*/  FMUL.FTZ R30, R0, R35.reuse ;  /* 0x00000023001e7220 */ /* 0x080fe20000410000 */
[----:B------:R-:W-:Y:S01]  /*2850*/  FFMA.FTZ R40, R33, R35, R28 ;  /* 0x0000002321287223 */ /* 0x000fe2000001001c */
[----:B------:R-:W-:Y:S02]  /*2860*/  FFMA.FTZ R28, R41, R36, R38 ;  /* 0x00000024291c7223 */ /* 0x000fe40000010026 */
[----:B------:R-:W-:Y:S01]  /*2870*/  FFMA.FTZ R34, R33, R30, R34 ;  /* 0x0000001e21227223 */ /* 0x000fe20000010022 */
[----:B------:R-:W-:Y:S01]  /*2880*/  FADD.FTZ R29, R30, R29 ;  /* 0x0000001d1e1d7221 */ /* 0x000fe20000010000 */
[----:B------:R-:W-:-:S04]  /*2890*/  FMUL.FTZ R30, R52, R36 ;  /* 0x00000024341e7220 */ /* 0x000fc80000410000 */
[----:B------:R-:W-:Y:S01]  /*28a0*/  FFMA.FTZ R42, R41, R30, R34 ;  /* 0x0000001e292a7223 */ /* 0x000fe20000010022 */
[----:B------:R-:W-:Y:S01]  /*28b0*/  FADD.FTZ R29, R29, R30 ;  /* 0x0000001e1d1d7221 */ /* 0x000fe20000010000 */
[----:B------:R-:W-:Y:S01]  /*28c0*/  FMUL.FTZ R30, R0, R37 ;  /* 0x00000025001e7220 */ /* 0x000fe20000410000 */
[----:B------:R-:W-:-:S03]  /*28d0*/  FADD.FTZ R34, R32, R35 ;  /* 0x0000002320227221 */ /* 0x000fc60000010000 */
[----:B------:R-:W-:Y:S01]  /*28e0*/  FADD.FTZ R32, R30, R29 ;  /* 0x0000001d1e207221 */ /* 0x000fe20000010000 */
[C---:B------:R-:W-:Y:S01]  /*28f0*/  FFMA.FTZ R33, R31.reuse, R30, R42 ;  /* 0x0000001e1f217223 */ /* 0x040fe2000001002a */
[----:B------:R-:W-:Y:S01]  /*2900*/  FFMA.FTZ R29, R31, R37, R40 ;  /* 0x000000251f1d7223 */ /* 0x000fe20000010028 */
[----:B------:R-:W-:Y:S01]  /*2910*/  FADD.FTZ R30, R51, R36 ;  /* 0x00000024331e7221 */ /* 0x000fe20000010000 */
[----:B------:R-:W-:-:S07]  /*2920*/  FADD.FTZ R31, R34, R37 ;  /* 0x00000025221f7221 */ /* 0x000fce0000010000 */
.L_x_1523:
        /* <DEDUP_REMOVED lines=46> */
.L_x_1525:
[----:B------:R-:W-:Y:S05]  /*2c10*/  BSYNC.RECONVERGENT B0 ;  /* 0x0000000000007941 */ /* 0x000fea0003800200 */
.L_x_1524:
        /* <DEDUP_REMOVED lines=35> */
.L_x_1527:
[----:B------:R-:W-:Y:S05]  /*2e50*/  BSYNC.RECONVERGENT B0 ;  /* 0x0000000000007941 */ /* 0x000fea0003800200 */
.L_x_1526:
        /* <DEDUP_REMOVED lines=158> */
.L_x_1529:
[----:B------:R-:W-:Y:S05]  /*3840*/  BSYNC.RECONVERGENT B0 ;  /* 0x0000000000007941 */ /* 0x000fea0003800200 */
.L_x_1528:
[----:B------:R-:W-:Y:S04]  /*3850*/  BSSY.RECONVERGENT B0, `(.L_x_1530) ;  /* 0x000001d000007945 */ /* 0x000fe80003800200 */
[----:B------:R-:W-:Y:S05]  /*3860*/  @P3 BRA `(.L_x_1531) ;  /* 0x00000000006c3947 */ /* 0x000fea0003800000 */
[----:B---3--:R-:W1:Y:S01]  /*3870*/  LDC.64 R32, c[0x0][0x3f8] ;  /* 0x0000fe00ff207b82 */ /* 0x008e620000000a00 */
[----:B------:R-:W-:-:S07]  /*3880*/  IMAD R53, R53, 0xd, R58 ;  /* 0x0000000d35357824 */ /* 0x000fce00078e023a */
[----:B------:R-:W3:Y:S01]  /*3890*/  LDC.64 R38, c[0x0][0x3d8] ;  /* 0x0000f600ff267b82 */ /* 0x000ee20000000a00 */
[----:B-12---:R-:W-:Y:S01]  /*38a0*/  IMAD.WIDE.U32 R34, R32, 0x3, RZ ;  /* 0x0000000320227825 */ /* 0x006fe200078e00ff */
[----:B------:R-:W-:-:S04]  /*38b0*/  LEA R41, R33, R33, 0x1 ;  /* 0x0000002121297211 */ /* 0x000fc800078e08ff */
[----:B------:R-:W-:Y:S01]  /*38c0*/  IADD3 R41, PT, PT, R35, R41, RZ ;  /* 0x0000002923297210 */ /* 0x000fe20007ffe0ff */
[----:B---3--:R-:W-:-:S03]  /*38d0*/  IMAD.WIDE R38, R53, 0x4, R38 ;  /* 0x0000000435267825 */ /* 0x008fc600078e0226 */
        /* <DEDUP_REMOVED lines=20> */
.L_x_1531:
[----:B------:R-:W-:Y:S05]  /*3a20*/  BSYNC.RECONVERGENT B0 ;  /* 0x0000000000007941 */ /* 0x000fea0003800200 */
.L_x_1530:
[----:B------:R-:W5:Y:S02]  /*3a30*/  LDCU UR5, c[0x0][0x370] ;  /* 0x00006e00ff0577ac */ /* 0x000f640008000800 */
[----:B-----5:R-:W-:-:S09]  /*3a40*/  UISETP.GE.U32.AND UP0, UPT, UR5, 0x2, UPT ;  /* 0x000000020500788c */ /* 0x020fd2000bf06070 */
[----:B------:R-:W-:Y:S05]  /*3a50*/  BRA.U !UP0, `(.L_x_1532) ;  /* 0x0000000908b87547 */ /* 0x000fea000b800000 */
[----:B----4-:R-:W4:Y:S01]  /*3a60*/  LDC R28, c[0x0][0x370] ;  /* 0x0000dc00ff1c7b82 */ /* 0x010f220000000800 */
[----:B------:R-:W-:-:S05]  /*3a70*/  LOP3.LUT R29, R62, 0x1, RZ, 0xc0, !PT ;  /* 0x000000013e1d7812 */ /* 0x000fca00078ec0ff */
[----:B------:R-:W-:Y:S02]  /*3a80*/  IMAD R31, R29, R56, RZ ;  /* 0x000000381d1f7224 */ /* 0x000fe400078e02ff */
[----:B------:R-:W5:Y:S02]  /*3a90*/  LDC.64 R64, c[0x0][0x3d0] ;  /* 0x0000f400ff407b82 */ /* 0x000f640000000a00 */
[----:B----4-:R-:W-:-:S05]  /*3aa0*/  IMAD R28, R31, R28, RZ ;  /* 0x0000001c1f1c7224 */ /* 0x010fca00078e02ff */
[----:B------:R-:W-:-:S05]  /*3ab0*/  SHF.L.U32 R29, R28, 0x1, RZ ;  /* 0x000000011c1d7819 */ /* 0x000fca00000006ff */
[----:B-----5:R-:W-:Y:S01]  /*3ac0*/  IMAD.WIDE R64, R29, 0x4, R64 ;  /* 0x000000041d407825 */ /* 0x020fe200078e0240 */
[----:B------:R-:W-:Y:S06]  /*3ad0*/  @P1 BRA `(.L_x_1533) ;  /* 0x0000000000541947 */ /* 0x000fec0003800000 */
[----:B------:R-:W4:Y:S01]  /*3ae0*/  LDC.64 R28, c[0x0][0x3c8] ;  /* 0x0000f200ff1c7b82 */ /* 0x000f220000000a00 */
[----:B------:R-:W-:Y:S01]  /*3af0*/  IADD3 R31, PT, PT, R31, R57, RZ ;  /* 0x000000391f1f7210 */ /* 0x000fe20007ffe0ff */
[----:B------:R-:W-:Y:S01]  /*3b00*/  IMAD R33, R56, UR10, R57 ;  /* 0x0000000a38217c24 */ /* 0x000fe2000f8e0239 */
[----:B---3--:R-:W-:-:S03]  /*3b10*/  LOP3.LUT P0, R32, R62, 0x2, RZ, 0xc0, !PT ;  /* 0x000000023e207812 */ /* 0x008fc6000780c0ff */
        /* <DEDUP_REMOVED lines=12> */
.L_x_1534:
[----:B------:R-:W3:Y:S04]  /*3be0*/  LDG.E.STRONG.GPU R30, desc[UR8][R28.64] ;  /* 0x000000081c1e7981 */ /* 0x000ee8000c1ef900 */
[----:B---3--:R-:W-:Y:S01]  /*3bf0*/  CCTL.IVALL ;  /* 0x00000000ff00798f */ /* 0x008fe20002000000 */
[----:B------:R-:W-:Y:S05]  /*3c00*/  YIELD ;  /* 0x0000000000007946 */ /* 0x000fea0003800000 */
[----:B------:R-:W-:-:S13]  /*3c10*/  ISETP.NE.AND P0, PT, R30, R35, PT ;  /* 0x000000231e00720c */ /* 0x000fda0003f05270 */
[----:B------:R-:W-:Y:S05]  /*3c20*/  @P0 BRA `(.L_x_1534) ;  /* 0xfffffffc00ec0947 */ /* 0x000fea000383ffff */
.L_x_1533:
        /* <DEDUP_REMOVED lines=15> */
[----:B------:R-:W-:-:S11]  /*3d20*/  MOV R36, R57 ;  /* 0x0000003900247202 */ /* 0x000fd60000000f00 */
.L_x_1536:
[----:B------:R-:W-:Y:S02]  /*3d30*/  ISETP.EQ.OR P3, PT, RZ, UR5, P1 ;  /* 0x00000005ff007c0c */ /* 0x000fe40008f62670 */
[----:B------:R-:W-:-:S04]  /*3d40*/  IADD3 R28, PT, PT, R35, 0x1, RZ ;  /* 0x00000001231c7810 */ /* 0x000fc80007ffe0ff */
[----:B------:R-:W-:-:S07]  /*3d50*/  ISETP.EQ.OR P4, PT, R28, UR10, P1 ;  /* 0x0000000a1c007c0c */ /* 0x000fce0008f82670 */
[----:B------:R-:W-:-:S06]  /*3d60*/  @!P3 IMAD.WIDE.U32 R28, R36, 0x8, R64 ;  /* 0x00000008241cb825 */ /* 0x000fcc00078e0040 */
[----:B------:R-:W0:Y:S01]  /*3d70*/  @!P3 LDG.E.64 R28, desc[UR8][R28.64] ;  /* 0x000000081c1cb981 */ /* 0x000e22000c1e1b00 */
[----:B------:R-:W-:Y:S01]  /*3d80*/  @!P4 IMAD.WIDE.U32 R30, R34, 0x8, R64 ;  /* 0x00000008221ec825 */ /* 0x000fe200078e0040 */
[----:B---3--:R-:W-:-:S04]  /*3d90*/  IADD3 R32, PT, PT, R35, 0x2, RZ ;  /* 0x0000000223207810 */ /* 0x008fc80007ffe0ff */
[----:B------:R-:W-:Y:S01]  /*3da0*/  ISETP.EQ.OR P0, PT, R32, UR10, P1 ;  /* 0x0000000a20007c0c */ /* 0x000fe20008f02670 */
[----:B------:R-:W2:Y:S01]  /*3db0*/  @!P4 LDG.E.64 R30, desc[UR8][R30.64] ;  /* 0x000000081e1ec981 */ /* 0x000ea2000c1e1b00 */
[----:B------:R-:W-:-:S04]  /*3dc0*/  IADD3 R32, PT, PT, R35, 0x3, RZ ;  /* 0x0000000323207810 */ /* 0x000fc80007ffe0ff */
[----:B------:R-:W-:-:S07]  /*3dd0*/  ISETP.EQ.OR P2, PT, R32, UR10, P1 ;  /* 0x0000000a20007c0c */ /* 0x000fce0008f42670 */
[----:B------:R-:W-:-:S06]  /*3de0*/  @!P0 IMAD.WIDE.U32 R32, R37, 0x8, R64 ;  /* 0x0000000825208825 */ /* 0x000fcc00078e0040 */
        /* <DEDUP_REMOVED lines=34> */
[----:B------:R-:W-:Y:S02]  /*4010*/  LEA R36, R56, R36, 0x3 ;  /* 0x0000002438247211 */ /* 0x000fe400078e18ff */
        /* <DEDUP_REMOVED lines=15> */
.L_x_1535:
        /* <DEDUP_REMOVED lines=12> */
[C---:B------:R-:W-:Y:S02]  /*41d0*/  IADD3 R33, PT, PT, R36.reuse, 0x2, RZ ;  /* 0x0000000224217810 */ /* 0x040fe40007ffe0ff */
        /* <DEDUP_REMOVED lines=25> */
.L_x_1537:
        /* <DEDUP_REMOVED lines=19> */
.L_x_1538:
        /* <DEDUP_REMOVED lines=9> */
.L_x_1539:
[----:B------:R-:W-:Y:S05]  /*4530*/  BSYNC.RECONVERGENT B0 ;  /* 0x0000000000007941 */ /* 0x000fea0003800200 */
.L_x_1532:
        /* <DEDUP_REMOVED lines=19> */
[----:B---3--:R-:W-:Y:S01]  /*4670*/  FFMA.FTZ R32, R52, R33, R60 ;  /* 0x0000002134207223 */ /* 0x008fe2000001003c */
        /* <DEDUP_REMOVED lines=17> */
.L_x_1540:
[----:B------:R-:W-:Y:S01]  /*4790*/  SHF.R.S32.HI R36, RZ, 0x1f, R28 ;  /* 0x0000001fff247819 */ /* 0x000fe2000001141c */
[----:B------:R-:W-:Y:S01]  /*47a0*/  FFMA.FTZ R48, R52, R46, -R31 ;  /* 0x0000002e34307223 */ /* 0x000fe2000001081f */
[----:B------:R-:W-:Y:S01]  /*47b0*/  IADD3 R43, PT, PT, R28, 0x20, RZ ;  /* 0x000000201c2b7810 */ /* 0x000fe20007ffe0ff */
[----:B------:R-:W-:Y:S01]  /*47c0*/  FADD.FTZ R37, R44, -UR14 ;  /* 0x8000000e2c257e21 */ /* 0x000fe20008010000 */
[----:B------:R-:W-:Y:S01]  /*47d0*/  ISETP.GE.AND.EX P2, PT, R36, UR17, PT, P2 ;  /* 0x0000001124007c0c */ /* 0x000fe2000bf46320 */
[----:B-1----:R-:W-:Y:S01]  /*47e0*/  FFMA.FTZ R35, R30, R34, R29 ;  /* 0x000000221e237223 */ /* 0x002fe2000001001d */
[C---:B------:R-:W-:Y:S01]  /*47f0*/  IADD3 R31, PT, PT, R28.reuse, 0x40, RZ ;  /* 0x000000401c1f7810 */ /* 0x040fe20007ffe0ff */
[----:B------:R-:W-:Y:S01]  /*4800*/  BSSY.RECONVERGENT B0, `(.L_x_1541) ;  /* 0x0000024000007945 */ /* 0x000fe20003800200 */
[C---:B---3--:R-:W-:Y:S01]  /*4810*/  IADD3 R32, PT, PT, R28.reuse, 0x60, RZ ;  /* 0x000000601c207810 */ /* 0x048fe20007ffe0ff */
[----:B------:R-:W-:Y:S01]  /*4820*/  FADD.FTZ R44, R45, -UR14 ;  /* 0x8000000e2d2c7e21 */ /* 0x000fe20008010000 */
[C---:B------:R-:W-:Y:S01]  /*4830*/  IADD3 R33, PT, PT, R28.reuse, 0x80, RZ ;  /* 0x000000801c217810 */ /* 0x040fe20007ffe0ff */
        /* <DEDUP_REMOVED lines=20> */
[----:B------:R-:W-:Y:S01]  /*4980*/  MOV R37, R69 ;  /* 0x0000004500257202 */ /* 0x000fe20000000f00 */
[----:B------:R-:W1:Y:S01]  /*4990*/  LDCU.64 UR12, c[0x0][0x380] ;  /* 0x00007000ff0c77ac */ /* 0x000e620008000a00 */
[----:B0-----:R-:W-:Y:S01]  /*49a0*/  IMAD R35, R36, UR18, RZ ;  /* 0x0000001224237c24 */ /* 0x001fe2000f8e02ff */
[----:B------:R-:W-:-:S03]  /*49b0*/  MOV R36, R66 ;  /* 0x0000004200247202 */ /* 0x000fc60000000f00 */
[C---:B------:R-:W-:Y:S02]  /*49c0*/  IMAD R35, R28.reuse, UR19, R35 ;  /* 0x000000131c237c24 */ /* 0x040fe4000f8e0223 */
[----:B------:R-:W-:-:S05]  /*49d0*/  IMAD.WIDE.U32 R36, R28, UR18, R36 ;  /* 0x000000121c247c25 */ /* 0x000fca000f8e0024 */
[----:B------:R-:W-:Y:S01]  /*49e0*/  IADD3 R35, PT, PT, R37, R35, RZ ;  /* 0x0000002325237210 */ /* 0x000fe20007ffe0ff */
[----:B------:R-:W-:Y:S01]  /*49f0*/  FMUL.FTZ R37, R47, UR7 ;  /* 0x000000072f257c20 */ /* 0x000fe20008410000 */
[----:B-1----:R-:W-:-:S04]  /*4a00*/  LEA R34, P2, R36, UR12, 0x2 ;  /* 0x0000000c24227c11 */ /* 0x002fc8000f8410ff */
[----:B------:R-:W-:Y:S01]  /*4a10*/  LEA.HI.X R35, R36, UR13, R35, 0x2, P2 ;  /* 0x0000000d24237c11 */ /* 0x000fe200090f1423 */
[----:B------:R-:W-:-:S05]  /*4a20*/  FMUL.FTZ R36, R48, UR7 ;  /* 0x0000000730247c20 */ /* 0x000fca0008410000 */
[----:B------:R0:W-:Y:S03]  /*4a30*/  STG.E.64 desc[UR8][R34.64], R36 ;  /* 0x0000002422007986 */ /* 0x0001e6000c101b08 */
.L_x_1542:
[----:B------:R-:W-:Y:S05]  /*4a40*/  BSYNC.RECONVERGENT B0 ;  /* 0x0000000000007941 */ /* 0x000fea0003800200 */
.L_x_1541:
        /* <DEDUP_REMOVED lines=21> */
.L_x_1543:
[----:B------:R-:W-:Y:S01]  /*4ba0*/  FADD.FTZ R37, R4, -UR14 ;  /* 0x8000000e04257e21 */ /* 0x000fe20008010000 */
[----:B------:R-:W-:Y:S01]  /*4bb0*/  FFMA.FTZ R45, R30, R44, R29 ;  /* 0x0000002c1e2d7223 */ /* 0x000fe2000001001d */
[----:B------:R-:W-:Y:S01]  /*4bc0*/  BSSY.RECONVERGENT B0, `(.L_x_1544) ;  /* 0x0000013000007945 */ /* 0x000fe20003800200 */
[----:B------:R-:W-:Y:S01]  /*4bd0*/  FADD.FTZ R36, R5, -UR14 ;  /* 0x8000000e05247e21 */ /* 0x000fe20008010000 */
[----:B------:R-:W-:Y:S01]  /*4be0*/  FFMA.FTZ R4, R52, R2, -R35 ;  /* 0x0000000234047223 */ /* 0x000fe20000010823 */
        /* <DEDUP_REMOVED lines=16> */
.L_x_1545:
[----:B------:R-:W-:Y:S05]  /*4cf0*/  BSYNC.RECONVERGENT B0 ;  /* 0x0000000000007941 */ /* 0x000fea0003800200 */
.L_x_1544:
        /* <DEDUP_REMOVED lines=21> */
.L_x_1546:
[----:B------:R-:W-:Y:S01]  /*4e50*/  FADD.FTZ R8, R8, -UR14 ;  /* 0x8000000e08087e21 */ /* 0x000fe20008010000 */
[----:B0-----:R-:W-:Y:S01]  /*4e60*/  FFMA.FTZ R5, R30, R45, R29 ;  /* 0x0000002d1e057223 */ /* 0x001fe2000001001d */
        /* <DEDUP_REMOVED lines=19> */
.L_x_1548:
[----:B------:R-:W-:Y:S05]  /*4fa0*/  BSYNC.RECONVERGENT B0 ;  /* 0x0000000000007941 */ /* 0x000fea0003800200 */
.L_x_1547:
        /* <DEDUP_REMOVED lines=21> */
.L_x_1549:
[----:B------:R-:W-:Y:S01]  /*5100*/  FADD.FTZ R12, R12, -UR14 ;  /* 0x8000000e0c0c7e21 */ /* 0x000fe20008010000 */
[----:B------:R-:W-:Y:S01]  /*5110*/  FFMA.FTZ R3, R30, R36, R29 ;  /* 0x000000241e037223 */ /* 0x000fe2000001001d */
[----:B------:R-:W-:Y:S01]  /*5120*/  BSSY.RECONVERGENT B0, `(.L_x_1550) ;  /* 0x0000013000007945 */ /* 0x000fe20003800200 */
[----:B0-----:R-:W-:Y:S01]  /*5130*/  FFMA.FTZ R6, R52, R10, -R31 ;  /* 0x0000000a34067223 */ /* 0x001fe2000001081f */
        /* <DEDUP_REMOVED lines=17> */
.L_x_1551:
[----:B------:R-:W-:Y:S05]  /*5250*/  BSYNC.RECONVERGENT B0 ;  /* 0x0000000000007941 */ /* 0x000fea0003800200 */
.L_x_1550:
        /* <DEDUP_REMOVED lines=21> */
.L_x_1552:
        /* <DEDUP_REMOVED lines=21> */
.L_x_1554:
[----:B------:R-:W-:Y:S05]  /*5500*/  BSYNC.RECONVERGENT B0 ;  /* 0x0000000000007941 */ /* 0x000fea0003800200 */
.L_x_1553:
        /* <DEDUP_REMOVED lines=21> */
.L_x_1555:
[----:B------:R-:W-:Y:S01]  /*5660*/  FFMA.FTZ R3, R30, R17, R29 ;  /* 0x000000111e037223 */ /* 0x000fe2000001001d */
[----:B------:R-:W-:Y:S01]  /*5670*/  BSSY.RECONVERGENT B0, `(.L_x_1556) ;  /* 0x0000013000007945 */ /* 0x000fe20003800200 */
[----:B------:R-:W-:Y:S01]  /*5680*/  FFMA.FTZ R11, R52, R18, -R11 ;  /* 0x00000012340b7223 */ /* 0x000fe2000001080b */
[----:B------:R-:W-:Y:S01]  /*5690*/  FADD.FTZ R20, R20, -UR14 ;  /* 0x8000000e14147e21 */ /* 0x000fe20008010000 */
[----:B------:R-:W-:Y:S01]  /*56a0*/  FADD.FTZ R21, R21, -UR14 ;  /* 0x8000000e15157e21 */ /* 0x000fe20008010000 */
        /* <DEDUP_REMOVED lines=15> */
.L_x_1557:
[----:B------:R-:W-:Y:S05]  /*57a0*/  BSYNC.RECONVERGENT B0 ;  /* 0x0000000000007941 */ /* 0x000fea0003800200 */
.L_x_1556:
        /* <DEDUP_REMOVED lines=10> */
[C---:B------:R-:W-:Y:S01]  /*5850*/  FFMA.FTZ R15, R30.reuse, R5, R29 ;  /* 0x000000051e0f7223 */ /* 0x040fe2000001001d */
[----:B------:R-:W-:Y:S01]  /*5860*/  SHF.R.S32.HI R12, RZ, 0x1f, R19 ;  /* 0x0000001fff0c7819 */ /* 0x000fe20000011413 */
[C-C-:B------:R-:W-:Y:S01]  /*5870*/  FFMA.FTZ R17, R30.reuse, R4, R29.reuse ;  /* 0x000000041e117223 */ /* 0x140fe2000001001d */
[--C-:B0-----:R-:W-:Y:S01]  /*5880*/  FFMA.FTZ R3, R30, R24, R29.reuse ;  /* 0x000000181e037223 */ /* 0x101fe2000001001d */
        /* <DEDUP_REMOVED lines=22> */
.L_x_1558:
        /* <DEDUP_REMOVED lines=18> */
.L_x_1560:
[----:B------:R-:W-:Y:S05]  /*5b10*/  BSYNC.RECONVERGENT B0 ;  /* 0x0000000000007941 */ /* 0x000fea0003800200 */
.L_x_1559:
        /* <DEDUP_REMOVED lines=19> */
.L_x_1561:
        /* <DEDUP_REMOVED lines=17> */
.L_x_1563:
[----:B------:R-:W-:Y:S05]  /*5d60*/  BSYNC.RECONVERGENT B0 ;  /* 0x0000000000007941 */ /* 0x000fea0003800200 */
.L_x_1562:
[----:B------:R-:W-:Y:S02]  /*5d70*/  IADD3 R61, PT, PT, R56, R61, RZ ;  /* 0x0000003d383d7210 */ /* 0x000fe40007ffe0ff */
[----:B------:R-:W-:Y:S02]  /*5d80*/  IADD3 R62, PT, PT, R62, 0x1, RZ ;  /* 0x000000013e3e7810 */ /* 0x000fe40007ffe0ff */
[----:B------:R-:W-:-:S13]  /*5d90*/  ISETP.GE.AND P0, PT, R61, UR4, PT ;  /* 0x000000043d007c0c */ /* 0x000fda000bf06270 */
[----:B------:R-:W-:Y:S05]  /*5da0*/  @!P0 BRA `(.L_x_1564) ;  /* 0xffffffa000f88947 */ /* 0x000fea000383ffff */
.L_x_1521:
        /* <DEDUP_REMOVED lines=19> */
.L_x_1566:
[----:B------:R-:W-:Y:S05]  /*5ee0*/  BSYNC.RECONVERGENT B0 ;  /* 0x0000000000007941 */ /* 0x000fea0003800200 */
.L_x_1565:
[----:B------:R-:W-:Y:S05]  /*5ef0*/  @P0 EXIT ;  /* 0x000000000000094d */ /* 0x000fea0003800000 */
[----:B------:R-:W-:Y:S05]  /*5f00*/  @P2 BRA `(.L_x_1567) ;  /* 0x0000000000202947 */ /* 0x000fea0003800000 */
[----:B------:R-:W-:-:S05]  /*5f10*/  IMAD R0, R4, R7, RZ ;  /* 0x0000000704007224 */ /* 0x000fca00078e02ff */
[----:B------:R-:W-:-:S13]  /*5f20*/  ISETP.NE.AND P0, PT, R0, -0x1, PT ;  /* 0xffffffff0000780c */ /* 0x000fda0003f05270 */
[----:B------:R-:W-:Y:S05]  /*5f30*/  @!P0 BRA `(.L_x_1567) ;  /* 0x0000000000148947 */ /* 0x000fea0003800000 */
.L_x_1568:
[----:B0-----:R-:W2:Y:S04]  /*5f40*/  LDG.E.STRONG.GPU R5, desc[UR8][R2.64] ;  /* 0x0000000802057981 */ /* 0x001ea8000c1ef900 */
[----:B--2---:R-:W-:Y:S01]  /*5f50*/  CCTL.IVALL ;  /* 0x00000000ff00798f */ /* 0x004fe20002000000 */
[----:B------:R-:W-:Y:S05]  /*5f60*/  YIELD ;  /* 0x0000000000007946 */ /* 0x000fea0003800000 */
[----:B------:R-:W-:-:S13]  /*5f70*/  ISETP.NE.AND P0, PT, R5, R0, PT ;  /* 0x000000000500720c */ /* 0x000fda0003f05270 */
[----:B------:R-:W-:Y:S05]  /*5f80*/  @P0 BRA `(.L_x_1568) ;  /* 0xfffffffc00ec0947 */ /* 0x000fea000383ffff */
.L_x_1567:
        /* <DEDUP_REMOVED lines=72> */
.L_x_1571:
        /* <DEDUP_REMOVED lines=31> */
.L_x_1570:
[----:B------:R-:W-:Y:S05]  /*6600*/  BSYNC.RECONVERGENT B0 ;  /* 0x0000000000007941 */ /* 0x000fea0003800200 */
.L_x_1569:
        /* <DEDUP_REMOVED lines=10> */
.L_x_1572:
        /* <DEDUP_REMOVED lines=87> */
.L_x_1573:
        /* <DEDUP_REMOVED lines=14> */
.L_x_3437:


//--------------------- .text._Z35group_norm_nhwc_bwd_one_pass_kernelI11Fp32IOBf16WLi512ELi26ELi416EEv26Group_norm_nhwc_bwd_params --------------------------
	.section	.text._Z35group_norm_nhwc_bwd_one_pass_kernelI11Fp32IOBf16WLi512ELi26ELi416EEv26Group_norm_nhwc_bwd_params,"ax",@progbits
	.align	128
        .global         _Z35group_norm_nhwc_bwd_one_pass_kernelI11Fp32IOBf16WLi512ELi26ELi416EEv26Group_norm_nhwc_bwd_params
        .type           _Z35group_norm_nhwc_bwd_one_pass_kernelI11Fp32IOBf16WLi512ELi26ELi416EEv26Group_norm_nhwc_bwd_params,@function
        .size           _Z35group_norm_nhwc_bwd_one_pass_kernelI11Fp32IOBf16WLi512ELi26ELi416EEv26Group_norm_nhwc_bwd_params,(.L_x_3438 - _Z35group_norm_nhwc_bwd_one_pass_kernelI11Fp32IOBf16WLi512ELi26ELi416EEv26Group_norm_nhwc_bwd_params)
        .other          _Z35group_norm_nhwc_bwd_one_pass_kernelI11Fp32IOBf16WLi512ELi26ELi416EEv26Group_norm_nhwc_bwd_params,@"STO_CUDA_ENTRY STV_DEFAULT"
_Z35group_norm_nhwc_bwd_one_pass_kernelI11Fp32IOBf16WLi512ELi26ELi416EEv26Group_norm_nhwc_bwd_params:
.text._Z35group_norm_nhwc_bwd_one_pass_kernelI11Fp32IOBf16WLi512ELi26ELi416EEv26Group_norm_nhwc_bwd_params:
        /* <DEDUP_REMOVED lines=56> */
.L_x_1641:
        /* <DEDUP_REMOVED lines=14> */
[----:B------:R-:W-:Y:S02]  /*0460*/  CS2R R86, SRZ ;  /* 0x0000000000567805 */ /* 0x000fe4000001ff00 */
[----:B------:R-:W-:Y:S02]  /*0470*/  ISETP.GE.U32.AND P6, PT, R19, UR20, PT ;  /* 0x0000001413007c0c */ /* 0x000fe4000bfc6070 */
[----:B------:R-:W-:Y:S02]  /*0480*/  CS2R R84, SRZ ;  /* 0x0000000000547805 */ /* 0x000fe4000001ff00 */
[----:B0-----:R-:W-:Y:S02]  /*0490*/  IABS R5, R6 ;  /* 0x0000000600057213 */ /* 0x001fe40000000000 */
[----:B------:R-:W-:-:S02]  /*04a0*/  IADD3 R49, PT, PT, R118, 0x140, RZ ;  /* 0x0000014076317810 */ /* 0x000fc40007ffe0ff */
[----:B------:R-:W-:Y:S01]  /*04b0*/  CS2R R82, SRZ ;  /* 0x0000000000527805 */ /* 0x000fe2000001ff00 */
[----:B------:R-:W0:Y:S01]  /*04c0*/  I2F.RP R0, R5 ;  /* 0x0000000500007306 */ /* 0x000e220000209400 */
[----:B------:R-:W-:Y:S02]  /*04d0*/  ISETP.GE.AND.EX P2, PT, R13, UR21, PT, P2 ;  /* 0x000000150d007c0c */ /* 0x000fe4000bf46320 */
[----:B------:R-:W-:Y:S02]  /*04e0*/  CS2R R80, SRZ ;  /* 0x0000000000507805 */ /* 0x000fe4000001ff00 */
[----:B------:R-:W-:Y:S01]  /*04f0*/  SHF.R.S32.HI R23, RZ, 0x1f, R19 ;  /* 0x0000001fff177819 */ /* 0x000fe20000011413 */
[----:B------:R-:W1:Y:S01]  /*0500*/  LDCU.64 UR6, c[0x0][0x3b8] ;  /* 0x00007700ff0677ac */ /* 0x000e620008000a00 */
[----:B------:R-:W-:Y:S02]  /*0510*/  SHF.R.S32.HI R29, RZ, 0x1f, R27 ;  /* 0x0000001fff1d7819 */ /* 0x000fe4000001141b */
[----:B------:R-:W-:-:S02]  /*0520*/  ISETP.GE.AND.EX P6, PT, R23, UR21, PT, P6 ;  /* 0x0000001517007c0c */ /* 0x000fc4000bfc6360 */
[----:B------:R-:W-:Y:S02]  /*0530*/  SHF.R.S32.HI R35, RZ, 0x1f, R33 ;  /* 0x0000001fff237819 */ /* 0x000fe40000011421 */
[----:B------:R-:W-:Y:S01]  /*0540*/  SHF.R.S32.HI R39, RZ, 0x1f, R37 ;  /* 0x0000001fff277819 */ /* 0x000fe20000011425 */
[----:B------:R-:W2:Y:S01]  /*0550*/  @!P2 LDC.64 R8, c[0x0][0x3f8] ;  /* 0x0000fe00ff08ab82 */ /* 0x000ea20000000a00 */
[----:B0-----:R-:W0:Y:S07]  /*0560*/  MUFU.RCP R0, R0 ;  /* 0x0000000000007308 */ /* 0x001e2e0000001000 */
[----:B------:R-:W3:Y:S08]  /*0570*/  @!P2 LDC.64 R14, c[0x0][0x3a0] ;  /* 0x0000e800ff0eab82 */ /* 0x000ef00000000a00 */
[----:B------:R-:W4:Y:S01]  /*0580*/  @!P2 LDC.64 R20, c[0x0][0x398] ;  /* 0x0000e600ff14ab82 */ /* 0x000f220000000a00 */
[----:B0-----:R-:W-:-:S04]  /*0590*/  IADD3 R2, PT, PT, R0, 0xffffffe, RZ ;  /* 0x0ffffffe00027810 */ /* 0x001fc80007ffe0ff */
[----:B------:R0:W1:Y:S03]  /*05a0*/  F2I.FTZ.U32.TRUNC.NTZ R3, R2 ;  /* 0x0000000200037305 */ /* 0x000066000021f000 */
[----:B------:R-:W3:Y:S01]  /*05b0*/  @!P6 LDC.64 R16, c[0x0][0x3a0] ;  /* 0x0000e800ff10eb82 */ /* 0x000ee20000000a00 */
[----:B0-----:R-:W-:Y:S01]  /*05c0*/  HFMA2 R2, -RZ, RZ, 0, 0 ;  /* 0x00000000ff027431 */ /* 0x001fe200000001ff */
[----:B-1----:R-:W-:-:S05]  /*05d0*/  IADD3 R4, PT, PT, RZ, -R3, RZ ;  /* 0x80000003ff047210 */ /* 0x002fca0007ffe0ff */
        /* <DEDUP_REMOVED lines=25> */
[C---:B------:R-:W-:Y:S02]  /*0770*/  IADD3 R122, P0, PT, R7.reuse, R102, RZ ;  /* 0x00000066077a7210 */ /* 0x040fe40007f1e0ff */
[----:B------:R-:W-:Y:S02]  /*0780*/  SHF.R.S32.HI R0, RZ, 0x1f, R3 ;  /* 0x0000001fff007819 */ /* 0x000fe40000011403 */
[----:B------:R-:W-:-:S02]  /*0790*/  LEA.HI.X.SX32 R123, R7, RZ, 0x1, P0 ;  /* 0x000000ff077b7211 */ /* 0x000fc400000f0eff */
[----:B------:R-:W0:Y:S01]  /*07a0*/  @!P6 LDC.64 R6, c[0x0][0x3f8] ;  /* 0x0000fe00ff06eb82 */ /* 0x000e220000000a00 */
[----:B------:R-:W-:Y:S01]  /*07b0*/  IMAD R0, R0, UR22, RZ ;  /* 0x0000001600007c24 */ /* 0x000fe2000f8e02ff */
[----:B------:R-:W-:Y:S01]  /*07c0*/  ISETP.GE.U32.AND P4, PT, R33, UR20, PT ;  /* 0x0000001421007c0c */ /* 0x000fe2000bf86070 */
[----:B------:R-:W-:Y:S01]  /*07d0*/  IMAD.WIDE.U32 R122, R3, UR22, R122 ;  /* 0x00000016037a7c25 */ /* 0x000fe2000f8e007a */
[----:B------:R-:W-:Y:S02]  /*07e0*/  ISETP.GE.U32.AND P0, PT, R37, UR20, PT ;  /* 0x0000001425007c0c */ /* 0x000fe4000bf06070 */
[----:B------:R-:W-:Y:S01]  /*07f0*/  ISETP.GE.AND.EX P4, PT, R35, UR21, PT, P4 ;  /* 0x0000001523007c0c */ /* 0x000fe2000bf86340 */
[----:B------:R-:W-:Y:S01]  /*0800*/  IMAD R121, R3, UR23, R0 ;  /* 0x0000001703797c24 */ /* 0x000fe2000f8e0200 */
[----:B------:R-:W-:Y:S01]  /*0810*/  @!P2 MOV R120, R122 ;  /* 0x0000007a0078a202 */ /* 0x000fe20000000f00 */
[----:B--2---:R-:W-:Y:S01]  /*0820*/  @!P2 IMAD R0, R13, R8, RZ ;  /* 0x000000080d00a224 */ /* 0x004fe200078e02ff */
[----:B------:R-:W-:Y:S01]  /*0830*/  ISETP.GE.AND.EX P0, PT, R39, UR21, PT, P0 ;  /* 0x0000001527007c0c */ /* 0x000fe2000bf06300 */
[----:B------:R-:W1:Y:S01]  /*0840*/  @!P5 LDC.64 R12, c[0x0][0x3f8] ;  /* 0x0000fe00ff0cdb82 */ /* 0x000e620000000a00 */
[----:B------:R-:W-:Y:S01]  /*0850*/  IADD3 R121, PT, PT, R123, R121, RZ ;  /* 0x000000797b797210 */ /* 0x000fe20007ffe0ff */
[----:B------:R-:W-:-:S02]  /*0860*/  @!P2 IMAD R5, R11, R9, R0 ;  /* 0x000000090b05a224 */ /* 0x000fc400078e0200 */
[----:B------:R-:W-:-:S04]  /*0870*/  @!P2 IMAD.WIDE.U32 R2, R11, R8, R120 ;  /* 0x000000080b02a225 */ /* 0x000fc800078e0078 */
[----:B------:R-:W2:Y:S01]  /*0880*/  @!P6 LDC.64 R10, c[0x0][0x398] ;  /* 0x0000e600ff0aeb82 */ /* 0x000ea20000000a00 */
[----:B------:R-:W-:Y:S02]  /*0890*/  @!P2 IADD3 R3, PT, PT, R3, R5, RZ ;  /* 0x000000050303a210 */ /* 0x000fe40007ffe0ff */
[C---:B------:R-:W-:Y:S01]  /*08a0*/  @!P2 SHF.L.U32 R9, R2.reuse, 0x2, RZ ;  /* 0x000000020209a819 */ /* 0x040fe200000006ff */
[----:B0-----:R-:W-:Y:S01]  /*08b0*/  @!P6 IMAD R4, R23, R6, RZ ;  /* 0x000000061704e224 */ /* 0x001fe200078e02ff */
[----:B------:R-:W-:-:S03]  /*08c0*/  @!P2 SHF.L.U64.HI R0, R2, 0x2, R3 ;  /* 0x000000020200a819 */ /* 0x000fc60000010203 */
[----:B------:R-:W0:Y:S01]  /*08d0*/  @!P4 LDC.64 R24, c[0x0][0x3f8] ;  /* 0x0000fe00ff18cb82 */ /* 0x000e220000000a00 */
[----:B------:R-:W-:Y:S01]  /*08e0*/  @!P6 MOV R2, R122 ;  /* 0x0000007a0002e202 */ /* 0x000fe20000000f00 */
[----:B------:R-:W-:Y:S01]  /*08f0*/  @!P6 IMAD R5, R19, R7, R4 ;  /* 0x000000071305e224 */ /* 0x000fe200078e0204 */
[----:B------:R-:W-:Y:S02]  /*0900*/  @!P6 MOV R3, R121 ;  /* 0x000000790003e202 */ /* 0x000fe40000000f00 */
[----:B----4-:R-:W-:Y:S01]  /*0910*/  @!P2 IADD3 R8, P3, PT, R9, R20, RZ ;  /* 0x000000140908a210 */ /* 0x010fe20007f7e0ff */
[----:B------:R-:W-:Y:S01]  /*0920*/  @!P6 IMAD.WIDE.U32 R2, R19, R6, R2 ;  /* 0x000000061302e225 */ /* 0x000fe200078e0002 */
[----:B---3--:R-:W-:Y:S01]  /*0930*/  @!P2 IADD3 R6, P1, PT, R9, R14, RZ ;  /* 0x0000000e0906a210 */ /* 0x008fe20007f3e0ff */
[----:B------:R-:W3:Y:S01]  /*0940*/  @!P0 LDC.64 R30, c[0x0][0x3f8] ;  /* 0x0000fe00ff1e8b82 */ /* 0x000ee20000000a00 */
[----:B------:R-:W-:Y:S01]  /*0950*/  @!P2 IADD3.X R9, PT, PT, R0, R21, RZ, P3, !PT ;  /* 0x000000150009a210 */ /* 0x000fe20001ffe4ff */
[----:B-1----:R-:W-:Y:S01]  /*0960*/  @!P5 IMAD R4, R29, R12, RZ ;  /* 0x0000000c1d04d224 */ /* 0x002fe200078e02ff */
[----:B------:R-:W-:-:S02]  /*0970*/  @!P6 IADD3 R3, PT, PT, R3, R5, RZ ;  /* 0x000000050303e210 */ /* 0x000fc40007ffe0ff */
[----:B------:R-:W-:Y:S01]  /*0980*/  @!P2 IADD3.X R7, PT, PT, R0, R15, RZ, P1, !PT ;  /* 0x0000000f0007a210 */ /* 0x000fe20000ffe4ff */
[----:B------:R-:W-:Y:S01]  /*0990*/  @!P5 IMAD R5, R27, R13, R4 ;  /* 0x0000000d1b05d224 */ /* 0x000fe200078e0204 */
[C---:B------:R-:W-:Y:S01]  /*09a0*/  @!P6 SHF.L.U32 R15, R2.reuse, 0x2, RZ ;  /* 0x00000002020fe819 */ /* 0x040fe200000006ff */
[----:B------:R-:W1:Y:S01]  /*09b0*/  @!P5 LDC.64 R18, c[0x0][0x3a0] ;  /* 0x0000e800ff12db82 */ /* 0x000e620000000a00 */
[----:B------:R-:W-:Y:S02]  /*09c0*/  @!P6 SHF.L.U64.HI R0, R2, 0x2, R3 ;  /* 0x000000020200e819 */ /* 0x000fe40000010203 */
[----:B------:R-:W-:Y:S02]  /*09d0*/  @!P5 MOV R2, R122 ;  /* 0x0000007a0002d202 */ /* 0x000fe40000000f00 */
[----:B------:R-:W-:Y:S01]  /*09e0*/  @!P5 MOV R3, R121 ;  /* 0x000000790003d202 */ /* 0x000fe20000000f00 */
[----:B0-----:R-:W-:Y:S01]  /*09f0*/  @!P4 IMAD R4, R35, R24, RZ ;  /* 0x000000182304c224 */ /* 0x001fe200078e02ff */
[C---:B------:R-:W-:Y:S01]  /*0a00*/  @!P6 IADD3 R16, P1, PT, R15.reuse, R16, RZ ;  /* 0x000000100f10e210 */ /* 0x040fe20007f3e0ff */
[----:B------:R-:W0:Y:S01]  /*0a10*/  @!P5 LDC.64 R22, c[0x0][0x398] ;  /* 0x0000e600ff16db82 */ /* 0x000e220000000a00 */
[----:B--2---:R-:W-:Y:S01]  /*0a20*/  @!P6 IADD3 R14, P3, PT, R15, R10, RZ ;  /* 0x0000000a0f0ee210 */ /* 0x004fe20007f7e0ff */
[----:B------:R-:W-:Y:S01]  /*0a30*/  @!P5 IMAD.WIDE.U32 R2, R27, R12, R2 ;  /* 0x0000000c1b02d225 */ /* 0x000fe200078e0002 */
[----:B------:R-:W-:-:S02]  /*0a40*/  @!P6 IADD3.X R17, PT, PT, R0, R17, RZ, P1, !PT ;  /* 0x000000110011e210 */ /* 0x000fc40000ffe4ff */
[----:B------:R-:W-:Y:S02]  /*0a50*/  @!P6 IADD3.X R15, PT, PT, R0, R11, RZ, P3, !PT ;  /* 0x0000000b000fe210 */ /* 0x000fe40001ffe4ff */
[----:B------:R-:W-:Y:S01]  /*0a60*/  @!P5 IADD3 R3, PT, PT, R3, R5, RZ ;  /* 0x000000050303d210 */ /* 0x000fe20007ffe0ff */
[----:B------:R-:W2:Y:S01]  /*0a70*/  @!P4 LDC.64 R26, c[0x0][0x3a0] ;  /* 0x0000e800ff1acb82 */ /* 0x000ea20000000a00 */
[C---:B------:R-:W-:Y:S01]  /*0a80*/  @!P5 SHF.L.U32 R21, R2.reuse, 0x2, RZ ;  /* 0x000000020215d819 */ /* 0x040fe200000006ff */
[----:B------:R-:W-:Y:S01]  /*0a90*/  @!P4 IMAD R5, R33, R25, R4 ;  /* 0x000000192105c224 */ /* 0x000fe200078e0204 */
[----:B------:R-:W-:Y:S01]  /*0aa0*/  @!P5 SHF.L.U64.HI R0, R2, 0x2, R3 ;  /* 0x000000020200d819 */ /* 0x000fe20000010203 */
[----:B---3--:R-:W-:Y:S01]  /*0ab0*/  @!P0 IMAD R4, R39, R30, RZ ;  /* 0x0000001e27048224 */ /* 0x008fe200078e02ff */
[-C--:B------:R-:W-:Y:S01]  /*0ac0*/  @!P4 MOV R2, R122.reuse ;  /* 0x0000007a0002c202 */ /* 0x080fe20000000f00 */
[----:B------:R-:W5:Y:S01]  /*0ad0*/  @!P6 LDG.E.64 R90, desc[UR26][R16.64] ;  /* 0x0000001a105ae981 */ /* 0x000f62000c1e1b00 */
[----:B------:R-:W-:Y:S01]  /*0ae0*/  @!P4 MOV R3, R121 ;  /* 0x000000790003c202 */ /* 0x000fe20000000f00 */
[----:B------:R-:W3:Y:S01]  /*0af0*/  @!P4 LDC.64 R28, c[0x0][0x398] ;  /* 0x0000e600ff1ccb82 */ /* 0x000ee20000000a00 */
[----:B------:R-:W-:Y:S01]  /*0b00*/  @!P0 IMAD R13, R37, R31, R4 ;  /* 0x0000001f250d8224 */ /* 0x000fe200078e0204 */
[----:B------:R-:W-:Y:S01]  /*0b10*/  @!P0 MOV R4, R122 ;  /* 0x0000007a00048202 */ /* 0x000fe20000000f00 */
[----:B------:R4:W5:Y:S01]  /*0b20*/  @!P6 LDG.E.64 R88, desc[UR26][R14.64] ;  /* 0x0000001a0e58e981 */ /* 0x000962000c1e1b00 */
[----:B------:R-:W-:Y:S01]  /*0b30*/  @!P4 IMAD.WIDE.U32 R2, R33, R24, R2 ;  /* 0x000000182102c225 */ /* 0x000fe200078e0002 */
[----:B-1----:R-:W-:-:S02]  /*0b40*/  @!P5 IADD3 R18, P1, PT, R21, R18, RZ ;  /* 0x000000121512d210 */ /* 0x002fc40007f3e0ff */
[----:B0-----:R-:W-:Y:S01]  /*0b50*/  @!P5 IADD3 R20, P3, PT, R21, R22, RZ ;  /* 0x000000161514d210 */ /* 0x001fe20007f7e0ff */
[----:B------:R-:W4:Y:S01]  /*0b60*/  @!P0 LDC.64 R24, c[0x0][0x3a0] ;  /* 0x0000e800ff188b82 */ /* 0x000f220000000a00 */
[----:B------:R-:W-:Y:S02]  /*0b70*/  @!P4 IADD3 R3, PT, PT, R3, R5, RZ ;  /* 0x000000050303c210 */ /* 0x000fe40007ffe0ff */
[----:B------:R-:W-:Y:S02]  /*0b80*/  @!P0 MOV R5, R121 ;  /* 0x0000007900058202 */ /* 0x000fe40000000f00 */
[----:B------:R-:W-:Y:S02]  /*0b90*/  @!P4 SHF.L.U32 R11, R2, 0x2, RZ ;  /* 0x00000002020bc819 */ /* 0x000fe400000006ff */
[----:B------:R-:W-:Y:S01]  /*0ba0*/  @!P5 IADD3.X R19, PT, PT, R0, R19, RZ, P1, !PT ;  /* 0x000000130013d210 */ /* 0x000fe20000ffe4ff */
[----:B------:R-:W-:Y:S01]  /*0bb0*/  @!P0 IMAD.WIDE.U32 R4, R37, R30, R4 ;  /* 0x0000001e25048225 */ /* 0x000fe200078e0004 */
[----:B------:R-:W-:-:S02]  /*0bc0*/  @!P4 SHF.L.U64.HI R2, R2, 0x2, R3 ;  /* 0x000000020202c819 */ /* 0x000fc40000010203 */
[----:B--2---:R-:W-:Y:S01]  /*0bd0*/  @!P4 IADD3 R12, P1, PT, R11, R26, RZ ;  /* 0x0000001a0b0cc210 */ /* 0x004fe20007f3e0ff */
[----:B------:R0:W5:Y:S01]  /*0be0*/  @!P5 LDG.E.64 R86, desc[UR26][R18.64] ;  /* 0x0000001a1256d981 */ /* 0x000162000c1e1b00 */
[----:B------:R-:W-:Y:S02]  /*0bf0*/  IADD3 R37, PT, PT, R118, 0xc0, RZ ;  /* 0x000000c076257810 */ /* 0x000fe40007ffe0ff */
[----:B------:R-:W-:Y:S02]  /*0c00*/  @!P0 IADD3 R3, PT, PT, R5, R13, RZ ;  /* 0x0000000d05038210 */ /* 0x000fe40007ffe0ff */
[----:B------:R-:W-:Y:S02]  /*0c10*/  @!P5 IADD3.X R21, PT, PT, R0, R23, RZ, P3, !PT ;  /* 0x000000170015d210 */ /* 0x000fe40001ffe4ff */
[----:B------:R-:W-:Y:S02]  /*0c20*/  @!P4 IADD3.X R13, PT, PT, R2, R27, RZ, P1, !PT ;  /* 0x0000001b020dc210 */ /* 0x000fe40000ffe4ff */
[----:B---3--:R-:W-:Y:S01]  /*0c30*/  @!P4 IADD3 R10, P3, PT, R11, R28, RZ ;  /* 0x0000001c0b0ac210 */ /* 0x008fe20007f7e0ff */
[----:B------:R-:W1:Y:S01]  /*0c40*/  @!P0 LDC.64 R26, c[0x0][0x398] ;  /* 0x0000e600ff1a8b82 */ /* 0x000e620000000a00 */
[----:B------:R-:W-:Y:S01]  /*0c50*/  ISETP.GE.U32.AND P1, PT, R37, UR20, PT ;  /* 0x0000001425007c0c */ /* 0x000fe2000bf26070 */
[----:B------:R-:W5:Y:S01]  /*0c60*/  @!P5 LDG.E.64 R84, desc[UR26][R20.64] ;  /* 0x0000001a1454d981 */ /* 0x000f62000c1e1b00 */
[----:B------:R-:W-:-:S02]  /*0c70*/  SHF.R.S32.HI R39, RZ, 0x1f, R37 ;  /* 0x0000001fff277819 */ /* 0x000fc40000011425 */
[----:B------:R-:W-:Y:S01]  /*0c80*/  @!P4 IADD3.X R11, PT, PT, R2, R29, RZ, P3, !PT ;  /* 0x0000001d020bc210 */ /* 0x000fe20001ffe4ff */
[----:B------:R-:W5:Y:S01]  /*0c90*/  @!P4 LDG.E.64 R82, desc[UR26][R12.64] ;  /* 0x0000001a0c52c981 */ /* 0x000f62000c1e1b00 */
[----:B------:R-:W-:Y:S02]  /*0ca0*/  ISETP.GE.AND.EX P1, PT, R39, UR21, PT, P1 ;  /* 0x0000001527007c0c */ /* 0x000fe4000bf26310 */
[----:B------:R-:W-:Y:S01]  /*0cb0*/  ISETP.GE.U32.AND P3, PT, R41, UR20, PT ;  /* 0x0000001429007c0c */ /* 0x000fe2000bf66070 */
[----:B------:R-:W5:Y:S01]  /*0cc0*/  @!P4 LDG.E.64 R80, desc[UR26][R10.64] ;  /* 0x0000001a0a50c981 */ /* 0x000f62000c1e1b00 */
[----:B------:R-:W-:Y:S02]  /*0cd0*/  SHF.R.S32.HI R43, RZ, 0x1f, R41 ;  /* 0x0000001fff2b7819 */ /* 0x000fe40000011429 */
[----:B------:R-:W-:Y:S02]  /*0ce0*/  @!P0 SHF.L.U32 R23, R4, 0x2, RZ ;  /* 0x0000000204178819 */ /* 0x000fe400000006ff */
[----:B------:R-:W-:-:S02]  /*0cf0*/  ISETP.GE.AND.EX P3, PT, R43, UR21, PT, P3 ;  /* 0x000000152b007c0c */ /* 0x000fc4000bf66330 */
[----:B------:R-:W-:Y:S01]  /*0d00*/  @!P0 SHF.L.U64.HI R0, R4, 0x2, R3 ;  /* 0x0000000204008819 */ /* 0x000fe20000010203 */
[----:B------:R-:W-:Y:S01]  /*0d10*/  HFMA2 R3, -RZ, RZ, 0, 0 ;  /* 0x00000000ff037431 */ /* 0x000fe200000001ff */
[----:B------:R-:W-:Y:S01]  /*0d20*/  MOV R2, RZ ;  /* 0x000000ff00027202 */ /* 0x000fe20000000f00 */
[----:B------:R-:W2:Y:S01]  /*0d30*/  @!P1 LDC.64 R30, c[0x0][0x3f8] ;  /* 0x0000fe00ff1e9b82 */ /* 0x000ea20000000a00 */
[----:B------:R-:W-:Y:S02]  /*0d40*/  CS2R R4, SRZ ;  /* 0x0000000000047805 */ /* 0x000fe4000001ff00 */
[----:B------:R-:W-:Y:S02]  /*0d50*/  SHF.R.S32.HI R47, RZ, 0x1f, R45 ;  /* 0x0000001fff2f7819 */ /* 0x000fe4000001142d */
[----:B------:R2:W5:Y:S03]  /*0d60*/  @!P2 LDG.E.64 R2, desc[UR26][R6.64] ;  /* 0x0000001a0602a981 */ /* 0x000566000c1e1b00 */
[----:B------:R-:W3:Y:S01]  /*0d70*/  @!P3 LDC.64 R34, c[0x0][0x3f8] ;  /* 0x0000fe00ff22bb82 */ /* 0x000ee20000000a00 */
[----:B------:R2:W5:Y:S01]  /*0d80*/  @!P2 LDG.E.64 R4, desc[UR26][R8.64] ;  /* 0x0000001a0804a981 */ /* 0x000562000c1e1b00 */
[----:B------:R-:W-:-:S04]  /*0d90*/  ISETP.GE.U32.AND P2, PT, R45, UR20, PT ;  /* 0x000000142d007c0c */ /* 0x000fc8000bf46070 */
[----:B------:R-:W-:Y:S02]  /*0da0*/  ISETP.GE.AND.EX P2, PT, R47, UR21, PT, P2 ;  /* 0x000000152f007c0c */ /* 0x000fe4000bf46320 */
[----:B------:R-:W3:Y:S01]  /*0db0*/  @!P1 LDC.64 R32, c[0x0][0x3a0] ;  /* 0x0000e800ff209b82 */ /* 0x000ee20000000a00 */
[----:B----4-:R-:W-:Y:S02]  /*0dc0*/  @!P0 IADD3 R14, P6, PT, R23, R24, RZ ;  /* 0x00000018170e8210 */ /* 0x010fe40007fde0ff */
[----:B0-----:R-:W-:-:S05]  /*0dd0*/  @!P1 MOV R18, R122 ;  /* 0x0000007a00129202 */ /* 0x001fca0000000f00 */
[----:B------:R-:W0:Y:S01]  /*0de0*/  @!P1 LDC.64 R28, c[0x0][0x398] ;  /* 0x0000e600ff1c9b82 */ /* 0x000e220000000a00 */
[----:B------:R-:W-:Y:S01]  /*0df0*/  @!P1 MOV R19, R121 ;  /* 0x0000007900139202 */ /* 0x000fe20000000f00 */
[----:B--2---:R-:W-:Y:S01]  /*0e00*/  @!P1 IMAD R6, R39, R30, RZ ;  /* 0x0000001e27069224 */ /* 0x004fe200078e02ff */
[----:B------:R-:W-:Y:S02]  /*0e10*/  ISETP.GE.U32.AND P5, PT, R49, UR20, PT ;  /* 0x0000001431007c0c */ /* 0x000fe4000bfa6070 */
[----:B------:R-:W-:-:S03]  /*0e20*/  SHF.R.S32.HI R51, RZ, 0x1f, R49 ;  /* 0x0000001fff337819 */ /* 0x000fc60000011431 */
[----:B------:R-:W2:Y:S01]  /*0e30*/  @!P2 LDC.64 R8, c[0x0][0x3f8] ;  /* 0x0000fe00ff08ab82 */ /* 0x000ea20000000a00 */
[----:B------:R-:W-:Y:S01]  /*0e40*/  @!P0 IADD3.X R15, PT, PT, R0, R25, RZ, P6, !PT ;  /* 0x00000019000f8210 */ /* 0x000fe200037fe4ff */
[----:B------:R-:W-:Y:S01]  /*0e50*/  @!P1 IMAD R7, R37, R31, R6 ;  /* 0x0000001f25079224 */ /* 0x000fe200078e0206 */
[----:B-1----:R-:W-:Y:S01]  /*0e60*/  @!P0 IADD3 R16, P6, PT, R23, R26, RZ ;  /* 0x0000001a17108210 */ /* 0x002fe20007fde0ff */
[----:B------:R-:W-:Y:S01]  /*0e70*/  @!P1 IMAD.WIDE.U32 R18, R37, R30, R18 ;  /* 0x0000001e25129225 */ /* 0x000fe200078e0012 */
[----:B------:R-:W-:-:S03]  /*0e80*/  ISETP.GE.AND.EX P5, PT, R51, UR21, PT, P5 ;  /* 0x0000001533007c0c */ /* 0x000fc6000bfa6350 */
[----:B---3--:R-:W-:Y:S01]  /*0e90*/  @!P3 IMAD R22, R43, R34, RZ ;  /* 0x000000222b16b224 */ /* 0x008fe200078e02ff */
[----:B------:R-:W-:Y:S01]  /*0ea0*/  @!P0 IADD3.X R17, PT, PT, R0, R27, RZ, P6, !PT ;  /* 0x0000001b00118210 */ /* 0x000fe200037fe4ff */
[----:B------:R-:W1:Y:S01]  /*0eb0*/  @!P3 LDC.64 R36, c[0x0][0x3a0] ;  /* 0x0000e800ff24bb82 */ /* 0x000e620000000a00 */
[----:B------:R-:W-:Y:S01]  /*0ec0*/  @!P1 IADD3 R19, PT, PT, R19, R7, RZ ;  /* 0x0000000713139210 */ /* 0x000fe20007ffe0ff */
[----:B------:R-:W-:Y:S01]  /*0ed0*/  @!P3 IMAD R27, R41, R35, R22 ;  /* 0x00000023291bb224 */ /* 0x000fe200078e0216 */
[C---:B------:R-:W-:Y:S02]  /*0ee0*/  @!P1 SHF.L.U32 R25, R18.reuse, 0x2, RZ ;  /* 0x0000000212199819 */ /* 0x040fe400000006ff */
[----:B------:R-:W-:Y:S02]  /*0ef0*/  @!P3 MOV R22, R122 ;  /* 0x0000007a0016b202 */ /* 0x000fe40000000f00 */
[----:B------:R-:W-:Y:S01]  /*0f00*/  @!P3 MOV R23, R121 ;  /* 0x000000790017b202 */ /* 0x000fe20000000f00 */
[----:B------:R-:W3:Y:S01]  /*0f10*/  @!P5 LDC.64 R6, c[0x0][0x3f8] ;  /* 0x0000fe00ff06db82 */ /* 0x000ee20000000a00 */
[----:B------:R-:W-:-:S02]  /*0f20*/  @!P1 SHF.L.U64.HI R0, R18, 0x2, R19 ;  /* 0x0000000212009819 */ /* 0x000fc40000010213 */
[----:B------:R-:W-:Y:S01]  /*0f30*/  @!P1 IADD3 R18, P6, PT, R25, R32, RZ ;  /* 0x0000002019129210 */ /* 0x000fe20007fde0ff */
[----:B------:R-:W-:-:S03]  /*0f40*/  @!P3 IMAD.WIDE.U32 R22, R41, R34, R22 ;  /* 0x000000222916b225 */ /* 0x000fc600078e0016 */
[C---:B------:R-:W-:Y:S01]  /*0f50*/  @!P1 IADD3.X R19, PT, PT, R0.reuse, R33, RZ, P6, !PT ;  /* 0x0000002100139210 */ /* 0x040fe200037fe4ff */
[----:B--2---:R-:W-:Y:S01]  /*0f60*/  @!P2 IMAD R24, R47, R8, RZ ;  /* 0x000000082f18a224 */ /* 0x004fe200078e02ff */
[----:B0-----:R-:W-:Y:S01]  /*0f70*/  @!P1 IADD3 R28, P6, PT, R25, R28, RZ ;  /* 0x0000001c191c9210 */ /* 0x001fe20007fde0ff */
[----:B------:R-:W0:Y:S01]  /*0f80*/  @!P3 LDC.64 R20, c[0x0][0x398] ;  /* 0x0000e600ff14bb82 */ /* 0x000e220000000a00 */
[----:B------:R-:W-:Y:S02]  /*0f90*/  @!P3 IADD3 R23, PT, PT, R23, R27, RZ ;  /* 0x0000001b1717b210 */ /* 0x000fe40007ffe0ff */
[----:B------:R-:W-:Y:S02]  /*0fa0*/  @!P1 IADD3.X R29, PT, PT, R0, R29, RZ, P6, !PT ;  /* 0x0000001d001d9210 */ /* 0x000fe400037fe4ff */
[C---:B------:R-:W-:Y:S02]  /*0fb0*/  @!P3 SHF.L.U32 R25, R22.reuse, 0x2, RZ ;  /* 0x000000021619b819 */ /* 0x040fe400000006ff */
[----:B------:R-:W-:-:S02]  /*0fc0*/  @!P3 SHF.L.U64.HI R0, R22, 0x2, R23 ;  /* 0x000000021600b819 */ /* 0x000fc40000010217 */
[----:B------:R-:W-:Y:S02]  /*0fd0*/  CS2R R10, SRZ ;  /* 0x00000000000a7805 */ /* 0x000fe4000001ff00 */
[-C--:B------:R-:W-:Y:S01]  /*0fe0*/  @!P2 MOV R22, R122.reuse ;  /* 0x0000007a0016a202 */ /* 0x080fe20000000f00 */
[----:B------:R-:W2:Y:S01]  /*0ff0*/  @!P5 LDC.64 R40, c[0x0][0x398] ;  /* 0x0000e600ff28db82 */ /* 0x000ea20000000a00 */
[----:B------:R-:W-:Y:S01]  /*1000*/  @!P2 MOV R23, R121 ;  /* 0x000000790017a202 */ /* 0x000fe20000000f00 */
[C---:B------:R-:W-:Y:S01]  /*1010*/  @!P2 IMAD R31, R45.reuse, R9, R24 ;  /* 0x000000092d1fa224 */ /* 0x040fe200078e0218 */
[----:B------:R-:W-:Y:S02]  /*1020*/  @!P5 MOV R30, R122 ;  /* 0x0000007a001ed202 */ /* 0x000fe40000000f00 */
[----:B------:R-:W-:Y:S02]  /*1030*/  CS2R R12, SRZ ;  /* 0x00000000000c7805 */ /* 0x000fe4000001ff00 */
[C---:B------:R-:W-:Y:S01]  /*1040*/  IADD3 R47, PT, PT, R118.reuse, 0xe0, RZ ;  /* 0x000000e0762f7810 */ /* 0x040fe20007ffe0ff */
[----:B------:R-:W-:Y:S01]  /*1050*/  @!P2 IMAD.WIDE.U32 R8, R45, R8, R22 ;  /* 0x000000082d08a225 */ /* 0x000fe200078e0016 */
[----:B------:R-:W-:Y:S01]  /*1060*/  IADD3 R45, PT, PT, R118, 0x160, RZ ;  /* 0x00000160762d7810 */ /* 0x000fe20007ffe0ff */
[----:B------:R-:W5:Y:S03]  /*1070*/  @!P1 LDG.E.64 R10, desc[UR26][R18.64] ;  /* 0x0000001a120a9981 */ /* 0x000f66000c1e1b00 */
[----:B------:R-:W-:Y:S01]  /*1080*/  ISETP.GE.U32.AND P4, PT, R45, UR20, PT ;  /* 0x000000142d007c0c */ /* 0x000fe2000bf86070 */
[----:B------:R-:W5:Y:S01]  /*1090*/  @!P1 LDG.E.64 R12, desc[UR26][R28.64] ;  /* 0x0000001a1c0c9981 */ /* 0x000f62000c1e1b00 */
[----:B------:R-:W-:-:S04]  /*10a0*/  SHF.R.S32.HI R39, RZ, 0x1f, R45 ;  /* 0x0000001fff277819 */ /* 0x000fc8000001142d */
[----:B------:R-:W-:Y:S02]  /*10b0*/  ISETP.GE.AND.EX P4, PT, R39, UR21, PT, P4 ;  /* 0x0000001527007c0c */ /* 0x000fe4000bf86340 */
[----:B------:R-:W-:Y:S01]  /*10c0*/  @!P2 IADD3 R9, PT, PT, R9, R31, RZ ;  /* 0x0000001f0909a210 */ /* 0x000fe20007ffe0ff */
[-C--:B---3--:R-:W-:Y:S01]  /*10d0*/  @!P5 IMAD R22, R51, R6.reuse, RZ ;  /* 0x000000063316d224 */ /* 0x088fe200078e02ff */
[----:B------:R-:W-:Y:S02]  /*10e0*/  @!P5 MOV R31, R121 ;  /* 0x00000079001fd202 */ /* 0x000fe40000000f00 */
[C---:B------:R-:W-:Y:S01]  /*10f0*/  @!P2 SHF.L.U32 R33, R8.reuse, 0x2, RZ ;  /* 0x000000020821a819 */ /* 0x040fe200000006ff */
[C---:B------:R-:W-:Y:S01]  /*1100*/  @!P5 IMAD R35, R49.reuse, R7, R22 ;  /* 0x000000073123d224 */ /* 0x040fe200078e0216 */
[----:B------:R-:W-:Y:S01]  /*1110*/  @!P2 SHF.L.U64.HI R34, R8, 0x2, R9 ;  /* 0x000000020822a819 */ /* 0x000fe20000010209 */
[----:B------:R-:W-:Y:S01]  /*1120*/  @!P5 IMAD.WIDE.U32 R30, R49, R6, R30 ;  /* 0x00000006311ed225 */ /* 0x000fe200078e001e */
[----:B------:R-:W-:-:S02]  /*1130*/  CS2R R6, SRZ ;  /* 0x0000000000067805 */ /* 0x000fc4000001ff00 */
[----:B------:R-:W-:Y:S01]  /*1140*/  CS2R R8, SRZ ;  /* 0x0000000000087805 */ /* 0x000fe2000001ff00 */
[----:B------:R-:W3:Y:S01]  /*1150*/  @!P4 LDC.64 R42, c[0x0][0x3f8] ;  /* 0x0000fe00ff2acb82 */ /* 0x000ee20000000a00 */
[----:B-1----:R-:W-:Y:S02]  /*1160*/  @!P3 IADD3 R26, P6, PT, R25, R36, RZ ;  /* 0x00000024191ab210 */ /* 0x002fe40007fde0ff */
[----:B------:R-:W5:Y:S01]  /*1170*/  @!P0 LDG.E.64 R6, desc[UR26][R14.64] ;  /* 0x0000001a0e068981 */ /* 0x000f62000c1e1b00 */
[----:B------:R-:W-:-:S03]  /*1180*/  SHF.R.S32.HI R49, RZ, 0x1f, R47 ;  /* 0x0000001fff317819 */ /* 0x000fc6000001142f */
[----:B------:R1:W5:Y:S01]  /*1190*/  @!P0 LDG.E.64 R8, desc[UR26][R16.64] ;  /* 0x0000001a10088981 */ /* 0x000362000c1e1b00 */
[----:B------:R-:W-:Y:S01]  /*11a0*/  ISETP.GE.U32.AND P0, PT, R47, UR20, PT ;  /* 0x000000142f007c0c */ /* 0x000fe2000bf06070 */
[----:B------:R-:W4:Y:S01]  /*11b0*/  @!P2 LDC.64 R22, c[0x0][0x3a0] ;  /* 0x0000e800ff16ab82 */ /* 0x000f220000000a00 */
[----:B------:R-:W-:Y:S02]  /*11c0*/  @!P3 IADD3.X R27, PT, PT, R0, R37, RZ, P6, !PT ;  /* 0x00000025001bb210 */ /* 0x000fe400037fe4ff */
[----:B------:R-:W-:Y:S02]  /*11d0*/  ISETP.GE.AND.EX P0, PT, R49, UR21, PT, P0 ;  /* 0x0000001531007c0c */ /* 0x000fe4000bf06300 */
[----:B0-----:R-:W-:-:S03]  /*11e0*/  @!P3 IADD3 R20, P6, PT, R25, R20, RZ ;  /* 0x000000141914b210 */ /* 0x001fc60007fde0ff */
[----:B------:R-:W0:Y:S01]  /*11f0*/  @!P2 LDC.64 R24, c[0x0][0x398] ;  /* 0x0000e600ff18ab82 */ /* 0x000e220000000a00 */
[----:B-1----:R-:W-:Y:S02]  /*1200*/  @!P5 IADD3 R17, PT, PT, R31, R35, RZ ;  /* 0x000000231f11d210 */ /* 0x002fe40007ffe0ff */
[----:B------:R-:W-:-:S05]  /*1210*/  @!P3 IADD3.X R21, PT, PT, R0, R21, RZ, P6, !PT ;  /* 0x000000150015b210 */ /* 0x000fca00037fe4ff */
[----:B------:R-:W1:Y:S01]  /*1220*/  @!P5 LDC.64 R36, c[0x0][0x3a0] ;  /* 0x0000e800ff24db82 */ /* 0x000e620000000a00 */
[C---:B------:R-:W-:Y:S02]  /*1230*/  @!P5 SHF.L.U32 R35, R30.reuse, 0x2, RZ ;  /* 0x000000021e23d819 */ /* 0x040fe400000006ff */
[----:B------:R-:W-:Y:S02]  /*1240*/  @!P5 SHF.L.U64.HI R0, R30, 0x2, R17 ;  /* 0x000000021e00d819 */ /* 0x000fe40000010211 */
[----:B------:R-:W-:-:S03]  /*1250*/  CS2R R14, SRZ ;  /* 0x00000000000e7805 */ /* 0x000fc6000001ff00 */
[----:B------:R-:W2:Y:S01]  /*1260*/  @!P4 LDC.64 R30, c[0x0][0x3a0] ;  /* 0x0000e800ff1ecb82 */ /* 0x000ea20000000a00 */
[----:B---3--:R-:W-:Y:S02]  /*1270*/  @!P4 IMAD R28, R39, R42, RZ ;  /* 0x0000002a271cc224 */ /* 0x008fe400078e02ff */
[----:B------:R3:W5:Y:S05]  /*1280*/  @!P3 LDG.E.64 R14, desc[UR26][R26.64] ;  /* 0x0000001a1a0eb981 */ /* 0x00076a000c1e1b00 */
[----:B------:R-:W2:Y:S08]  /*1290*/  @!P0 LDC.64 R18, c[0x0][0x3f8] ;  /* 0x0000fe00ff128b82 */ /* 0x000eb00000000a00 */
[----:B------:R-:W2:Y:S01]  /*12a0*/  @!P4 LDC.64 R38, c[0x0][0x398] ;  /* 0x0000e600ff26cb82 */ /* 0x000ea20000000a00 */
[----:B---3--:R-:W-:-:S02]  /*12b0*/  @!P4 MOV R26, R122 ;  /* 0x0000007a001ac202 */ /* 0x008fc40000000f00 */
[----:B------:R-:W-:Y:S02]  /*12c0*/  @!P4 MOV R27, R121 ;  /* 0x00000079001bc202 */ /* 0x000fe40000000f00 */
[----:B------:R-:W-:Y:S02]  /*12d0*/  CS2R R16, SRZ ;  /* 0x0000000000107805 */ /* 0x000fe4000001ff00 */
[----:B----4-:R-:W-:Y:S01]  /*12e0*/  @!P2 IADD3 R22, P1, PT, R33, R22, RZ ;  /* 0x000000162116a210 */ /* 0x010fe20007f3e0ff */
[----:B------:R-:W-:Y:S01]  /*12f0*/  @!P4 IMAD R29, R45, R43, R28 ;  /* 0x0000002b2d1dc224 */ /* 0x000fe200078e021c */
[----:B0-----:R-:W-:Y:S01]  /*1300*/  @!P2 IADD3 R24, P6, PT, R33, R24, RZ ;  /* 0x000000182118a210 */ /* 0x001fe20007fde0ff */
[----:B------:R-:W-:Y:S01]  /*1310*/  @!P4 IMAD.WIDE.U32 R26, R45, R42, R26 ;  /* 0x0000002a2d1ac225 */ /* 0x000fe200078e001a */
[C---:B------:R-:W-:Y:S01]  /*1320*/  @!P2 IADD3.X R23, PT, PT, R34.reuse, R23, RZ, P1, !PT ;  /* 0x000000172217a210 */ /* 0x040fe20000ffe4ff */
[----:B------:R0:W5:Y:S01]  /*1330*/  @!P3 LDG.E.64 R16, desc[UR26][R20.64] ;  /* 0x0000001a1410b981 */ /* 0x000162000c1e1b00 */
[----:B------:R-:W-:Y:S01]  /*1340*/  @!P2 IADD3.X R25, PT, PT, R34, R25, RZ, P6, !PT ;  /* 0x000000192219a210 */ /* 0x000fe200037fe4ff */
[----:B------:R-:W3:Y:S01]  /*1350*/  @!P0 LDC.64 R44, c[0x0][0x398] ;  /* 0x0000e600ff2c8b82 */ /* 0x000ee20000000a00 */
[----:B-1----:R-:W-:-:S02]  /*1360*/  @!P5 IADD3 R32, P1, PT, R35, R36, RZ ;  /* 0x000000242320d210 */ /* 0x002fc40007f3e0ff */
[----:B--2---:R-:W-:Y:S02]  /*1370*/  @!P5 IADD3 R34, P6, PT, R35, R40, RZ ;  /* 0x000000282322d210 */ /* 0x004fe40007fde0ff */
[----:B------:R-:W-:Y:S02]  /*1380*/  @!P4 IADD3 R27, PT, PT, R27, R29, RZ ;  /* 0x0000001d1b1bc210 */ /* 0x000fe40007ffe0ff */
[----:B0-----:R-:W-:Y:S02]  /*1390*/  @!P4 SHF.L.U32 R21, R26, 0x2, RZ ;  /* 0x000000021a15c819 */ /* 0x001fe400000006ff */
[C---:B------:R-:W-:Y:S02]  /*13a0*/  @!P5 IADD3.X R33, PT, PT, R0.reuse, R37, RZ, P1, !PT ;  /* 0x000000250021d210 */ /* 0x040fe40000ffe4ff */
[----:B------:R-:W-:Y:S01]  /*13b0*/  @!P5 IADD3.X R35, PT, PT, R0, R41, RZ, P6, !PT ;  /* 0x000000290023d210 */ /* 0x000fe200037fe4ff */
[----:B------:R-:W-:Y:S01]  /*13c0*/  @!P0 IMAD R20, R49, R18, RZ ;  /* 0x0000001231148224 */ /* 0x000fe200078e02ff */
[----:B------:R-:W-:Y:S01]  /*13d0*/  @!P4 SHF.L.U64.HI R0, R26, 0x2, R27 ;  /* 0x000000021a00c819 */ /* 0x000fe2000001021b */
[----:B------:R-:W0:Y:S01]  /*13e0*/  @!P0 LDC.64 R36, c[0x0][0x3a0] ;  /* 0x0000e800ff248b82 */ /* 0x000e220000000a00 */
[----:B------:R-:W-:Y:S01]  /*13f0*/  @!P4 IADD3 R30, P6, PT, R21, R30, RZ ;  /* 0x0000001e151ec210 */ /* 0x000fe20007fde0ff */
[----:B------:R-:W-:Y:S01]  /*1400*/  @!P0 IMAD R19, R47, R19, R20 ;  /* 0x000000132f138224 */ /* 0x000fe200078e0214 */
[----:B------:R-:W-:-:S02]  /*1410*/  ISETP.GE.U32.AND P3, PT, R118, UR20, PT ;  /* 0x0000001476007c0c */ /* 0x000fc4000bf66070 */
[----:B------:R-:W-:Y:S02]  /*1420*/  @!P4 IADD3.X R31, PT, PT, R0, R31, RZ, P6, !PT ;  /* 0x0000001f001fc210 */ /* 0x000fe400037fe4ff */
[----:B------:R-:W-:Y:S02]  /*1430*/  @!P4 IADD3 R38, P6, PT, R21, R38, RZ ;  /* 0x000000261526c210 */ /* 0x000fe40007fde0ff */
[----:B------:R-:W-:Y:S02]  /*1440*/  @!P0 MOV R20, R122 ;  /* 0x0000007a00148202 */ /* 0x000fe40000000f00 */
[----:B------:R-:W-:Y:S02]  /*1450*/  @!P0 MOV R21, R121 ;  /* 0x0000007900158202 */ /* 0x000fe40000000f00 */
[----:B------:R-:W-:Y:S01]  /*1460*/  ISETP.GE.AND.EX P3, PT, R111, UR21, PT, P3 ;  /* 0x000000156f007c0c */ /* 0x000fe2000bf66330 */
[----:B------:R-:W-:Y:S01]  /*1470*/  @!P0 IMAD.WIDE.U32 R20, R47, R18, R20 ;  /* 0x000000122f148225 */ /* 0x000fe200078e0014 */
[----:B------:R-:W-:-:S04]  /*1480*/  ISETP.GE.U32.AND P1, PT, R114, UR20, PT ;  /* 0x0000001472007c0c */ /* 0x000fc8000bf26070 */
[----:B------:R-:W-:Y:S02]  /*1490*/  @!P0 IADD3 R21, PT, PT, R21, R19, RZ ;  /* 0x0000001315158210 */ /* 0x000fe40007ffe0ff */
[----:B------:R-:W-:Y:S02]  /*14a0*/  ISETP.GE.AND.EX P1, PT, R109, UR21, PT, P1 ;  /* 0x000000156d007c0c */ /* 0x000fe4000bf26310 */
[----:B------:R-:W-:Y:S02]  /*14b0*/  @!P4 IADD3.X R39, PT, PT, R0, R39, RZ, P6, !PT ;  /* 0x000000270027c210 */ /* 0x000fe400037fe4ff */
[----:B------:R-:W-:Y:S02]  /*14c0*/  CS2R R18, SRZ ;  /* 0x0000000000127805 */ /* 0x000fe4000001ff00 */
[C---:B------:R-:W-:Y:S01]  /*14d0*/  @!P0 SHF.L.U32 R29, R20.reuse, 0x2, RZ ;  /* 0x00000002141d8819 */ /* 0x040fe200000006ff */
[----:B------:R-:W1:Y:S01]  /*14e0*/  @!P3 LDC.64 R26, c[0x0][0x3f8] ;  /* 0x0000fe00ff1abb82 */ /* 0x000e620000000a00 */
[----:B------:R-:W-:-:S02]  /*14f0*/  @!P0 SHF.L.U64.HI R0, R20, 0x2, R21 ;  /* 0x0000000214008819 */ /* 0x000fc40000010215 */
[----:B------:R-:W-:Y:S01]  /*1500*/  CS2R R20, SRZ ;  /* 0x0000000000147805 */ /* 0x000fe2000001ff00 */
[----:B------:R2:W5:Y:S05]  /*1510*/  @!P2 LDG.E.64 R18, desc[UR26][R22.64] ;  /* 0x0000001a1612a981 */ /* 0x00056a000c1e1b00 */
[----:B------:R4:W5:Y:S01]  /*1520*/  @!P2 LDG.E.64 R20, desc[UR26][R24.64] ;  /* 0x0000001a1814a981 */ /* 0x000962000c1e1b00 */
[----:B0-----:R-:W-:Y:S01]  /*1530*/  @!P0 IADD3 R36, P2, PT, R29, R36, RZ ;  /* 0x000000241d248210 */ /* 0x001fe20007f5e0ff */
[----:B------:R-:W0:Y:S03]  /*1540*/  @!P1 LDC.64 R52, c[0x0][0x3f8] ;  /* 0x0000fe00ff349b82 */ /* 0x000e260000000a00 */
[----:B------:R-:W-:-:S02]  /*1550*/  @!P0 IADD3.X R37, PT, PT, R0, R37, RZ, P2, !PT ;  /* 0x0000002500258210 */ /* 0x000fc400017fe4ff */
[----:B------:R-:W-:-:S03]  /*1560*/  ISETP.GE.U32.AND P2, PT, R112, UR20, PT ;  /* 0x0000001470007c0c */ /* 0x000fc6000bf46070 */
[----:B------:R-:W4:Y:S01]  /*1570*/  @!P3 LDC.64 R56, c[0x0][0x3a0] ;  /* 0x0000e800ff38bb82 */ /* 0x000f220000000a00 */
[----:B------:R-:W-:Y:S02]  /*1580*/  ISETP.GE.AND.EX P2, PT, R107, UR21, PT, P2 ;  /* 0x000000156b007c0c */ /* 0x000fe4000bf46320 */
[----:B--2---:R-:W-:Y:S02]  /*1590*/  @!P3 MOV R22, R122 ;  /* 0x0000007a0016b202 */ /* 0x004fe40000000f00 */
[----:B------:R-:W-:Y:S01]  /*15a0*/  @!P3 MOV R23, R121 ;  /* 0x000000790017b202 */ /* 0x000fe20000000f00 */
[----:B-1----:R-:W-:Y:S01]  /*15b0*/  @!P3 IMAD R28, R111, R26, RZ ;  /* 0x0000001a6f1cb224 */ /* 0x002fe200078e02ff */
[----:B---3--:R-:W-:Y:S01]  /*15c0*/  @!P0 IADD3 R44, P6, PT, R29, R44, RZ ;  /* 0x0000002c1d2c8210 */ /* 0x008fe20007fde0ff */
[----:B------:R-:W1:Y:S02]  /*15d0*/  @!P3 LDC.64 R54, c[0x0][0x398] ;  /* 0x0000e600ff36bb82 */ /* 0x000e640000000a00 */
[----:B------:R-:W-:-:S02]  /*15e0*/  @!P3 IMAD R29, R118, R27, R28 ;  /* 0x0000001b761db224 */ /* 0x000fc400078e021c */
[----:B------:R-:W-:-:S04]  /*15f0*/  @!P3 IMAD.WIDE.U32 R26, R118, R26, R22 ;  /* 0x0000001a761ab225 */ /* 0x000fc800078e0016 */
[----:B------:R-:W2:Y:S01]  /*1600*/  @!P2 LDC.64 R46, c[0x0][0x3f8] ;  /* 0x0000fe00ff2eab82 */ /* 0x000ea20000000a00 */
[----:B------:R-:W-:Y:S01]  /*1610*/  @!P3 IADD3 R23, PT, PT, R27, R29, RZ ;  /* 0x0000001d1b17b210 */ /* 0x000fe20007ffe0ff */
[----:B0-----:R-:W-:Y:S01]  /*1620*/  @!P1 IMAD R22, R109, R52, RZ ;  /* 0x000000346d169224 */ /* 0x001fe200078e02ff */
[----:B------:R-:W-:Y:S02]  /*1630*/  @!P0 IADD3.X R45, PT, PT, R0, R45, RZ, P6, !PT ;  /* 0x0000002d002d8210 */ /* 0x000fe400037fe4ff */
[----:B----4-:R-:W-:Y:S02]  /*1640*/  CS2R R24, SRZ ;  /* 0x0000000000187805 */ /* 0x010fe4000001ff00 */
[----:B------:R-:W-:Y:S01]  /*1650*/  @!P3 SHF.L.U64.HI R0, R26, 0x2, R23 ;  /* 0x000000021a00b819 */ /* 0x000fe20000010217 */
[----:B------:R-:W-:Y:S01]  /*1660*/  @!P1 IMAD R53, R114, R53, R22 ;  /* 0x0000003572359224 */ /* 0x000fe200078e0216 */
[----:B------:R-:W-:Y:S02]  /*1670*/  CS2R R22, SRZ ;  /* 0x0000000000167805 */ /* 0x000fe4000001ff00 */
[----:B------:R-:W-:-:S02]  /*1680*/  @!P3 SHF.L.U32 R51, R26, 0x2, RZ ;  /* 0x000000021a33b819 */ /* 0x000fc400000006ff */
[----:B------:R-:W-:Y:S01]  /*1690*/  CS2R R26, SRZ ;  /* 0x00000000001a7805 */ /* 0x000fe2000001ff00 */
[----:B------:R1:W5:Y:S01]  /*16a0*/  @!P5 LDG.E.64 R24, desc[UR26][R34.64] ;  /* 0x0000001a2218d981 */ /* 0x000362000c1e1b00 */
[----:B------:R-:W-:Y:S01]  /*16b0*/  UIMAD.WIDE UR6, UR17, 0x8, UR6 ;  /* 0x00000008110678a5 */ /* 0x000fe2000f8e0206 */
[----:B------:R-:W0:Y:S02]  /*16c0*/  @!P1 LDC.64 R40, c[0x0][0x3a0] ;  /* 0x0000e800ff289b82 */ /* 0x000e240000000a00 */
[----:B------:R2:W5:Y:S01]  /*16d0*/  @!P5 LDG.E.64 R22, desc[UR26][R32.64] ;  /* 0x0000001a2016d981 */ /* 0x000562000c1e1b00 */
[----:B------:R-:W-:-:S03]  /*16e0*/  @!P3 IADD3 R56, P5, PT, R51, R56, RZ ;  /* 0x000000383338b210 */ /* 0x000fc60007fbe0ff */
[----:B------:R3:W5:Y:S01]  /*16f0*/  @!P4 LDG.E.64 R26, desc[UR26][R30.64] ;  /* 0x0000001a1e1ac981 */ /* 0x000762000c1e1b00 */
[----:B------:R-:W-:Y:S01]  /*1700*/  @!P3 IADD3.X R57, PT, PT, R0, R57, RZ, P5, !PT ;  /* 0x000000390039b210 */ /* 0x000fe20002ffe4ff */
[----:B------:R-:W4:Y:S01]  /*1710*/  @!P1 LDC.64 R42, c[0x0][0x398] ;  /* 0x0000e600ff2a9b82 */ /* 0x000f220000000a00 */
[----:B-1----:R-:W-:Y:S01]  /*1720*/  @!P3 IADD3 R34, P5, PT, R51, R54, RZ ;  /* 0x000000363322b210 */ /* 0x002fe20007fbe0ff */
[----:B--2---:R-:W-:Y:S01]  /*1730*/  @!P2 IMAD R32, R107, R46, RZ ;  /* 0x0000002e6b20a224 */ /* 0x004fe200078e02ff */
[----:B------:R-:W-:Y:S02]  /*1740*/  CS2R R28, SRZ ;  /* 0x00000000001c7805 */ /* 0x000fe4000001ff00 */
[----:B---3--:R-:W-:-:S03]  /*1750*/  @!P2 MOV R30, R122 ;  /* 0x0000007a001ea202 */ /* 0x008fc60000000f00 */
[----:B------:R-:W1:Y:S01]  /*1760*/  @!P2 LDC.64 R50, c[0x0][0x3a0] ;  /* 0x0000e800ff32ab82 */ /* 0x000e620000000a00 */
[----:B------:R-:W-:Y:S01]  /*1770*/  @!P2 MOV R31, R121 ;  /* 0x00000079001fa202 */ /* 0x000fe20000000f00 */
[----:B------:R2:W5:Y:S01]  /*1780*/  @!P4 LDG.E.64 R28, desc[UR26][R38.64] ;  /* 0x0000001a261cc981 */ /* 0x000562000c1e1b00 */
[----:B------:R-:W-:Y:S01]  /*1790*/  @!P3 IADD3.X R35, PT, PT, R0, R55, RZ, P5, !PT ;  /* 0x000000370023b210 */ /* 0x000fe20002ffe4ff */
[C---:B------:R-:W-:Y:S02]  /*17a0*/  @!P2 IMAD R55, R112.reuse, R47, R32 ;  /* 0x0000002f7037a224 */ /* 0x040fe400078e0220 */
[----:B------:R-:W-:Y:S01]  /*17b0*/  @!P2 IMAD.WIDE.U32 R46, R112, R46, R30 ;  /* 0x0000002e702ea225 */ /* 0x000fe200078e001e */
[----:B------:R-:W-:-:S04]  /*17c0*/  ISETP.GE.U32.AND P6, PT, R110, UR20, PT ;  /* 0x000000146e007c0c */ /* 0x000fc8000bfc6070 */
[----:B------:R-:W-:Y:S02]  /*17d0*/  @!P2 IADD3 R31, PT, PT, R47, R55, RZ ;  /* 0x000000372f1fa210 */ /* 0x000fe40007ffe0ff */
[----:B--2---:R-:W-:Y:S02]  /*17e0*/  MOV R38, UR6 ;  /* 0x0000000600267c02 */ /* 0x004fe40008000f00 */
[----:B------:R-:W-:Y:S02]  /*17f0*/  MOV R39, UR7 ;  /* 0x0000000700277c02 */ /* 0x000fe40008000f00 */
[----:B------:R-:W-:Y:S02]  /*1800*/  @!P1 MOV R48, R122 ;  /* 0x0000007a00309202 */ /* 0x000fe40000000f00 */
[----:B------:R-:W-:Y:S02]  /*1810*/  @!P1 MOV R49, R121 ;  /* 0x0000007900319202 */ /* 0x000fe40000000f00 */
[----:B------:R-:W-:-:S02]  /*1820*/  @!P2 SHF.L.U32 R59, R46, 0x2, RZ ;  /* 0x000000022e3ba819 */ /* 0x000fc400000006ff */
[----:B------:R-:W-:Y:S02]  /*1830*/  @!P2 SHF.L.U64.HI R0, R46, 0x2, R31 ;  /* 0x000000022e00a819 */ /* 0x000fe4000001021f */
[----:B------:R2:W3:Y:S01]  /*1840*/  LDG.E.64 R46, desc[UR26][R38.64] ;  /* 0x0000001a262e7981 */ /* 0x0004e2000c1e1b00 */
[----:B------:R-:W-:Y:S01]  /*1850*/  ISETP.GE.AND.EX P6, PT, R105, UR21, PT, P6 ;  /* 0x0000001569007c0c */ /* 0x000fe2000bfc6360 */
[----:B------:R-:W-:-:S05]  /*1860*/  @!P1 IMAD.WIDE.U32 R48, R114, R52, R48 ;  /* 0x0000003472309225 */ /* 0x000fca00078e0030 */
[----:B------:R-:W-:Y:S02]  /*1870*/  @!P1 IADD3 R33, PT, PT, R49, R53, RZ ;  /* 0x0000003531219210 */ /* 0x000fe40007ffe0ff */
[----:B------:R-:W-:Y:S01]  /*1880*/  @!P1 SHF.L.U32 R49, R48, 0x2, RZ ;  /* 0x0000000230319819 */ /* 0x000fe200000006ff */
[----:B------:R-:W1:Y:S01]  /*1890*/  @!P2 LDC.64 R52, c[0x0][0x398] ;  /* 0x0000e600ff34ab82 */ /* 0x000e620000000a00 */
[----:B------:R-:W-:Y:S02]  /*18a0*/  ISETP.GE.U32.AND P4, PT, R108, UR20, PT ;  /* 0x000000146c007c0c */ /* 0x000fe4000bf86070 */
[----:B------:R-:W-:Y:S02]  /*18b0*/  @!P1 SHF.L.U64.HI R48, R48, 0x2, R33 ;  /* 0x0000000230309819 */ /* 0x000fe40000010221 */
[----:B------:R-:W-:-:S03]  /*18c0*/  ISETP.GE.AND.EX P4, PT, R103, UR21, PT, P4 ;  /* 0x0000001567007c0c */ /* 0x000fc6000bf86340 */
[----:B------:R-:W1:Y:S01]  /*18d0*/  @!P6 LDC.64 R32, c[0x0][0x3f8] ;  /* 0x0000fe00ff20eb82 */ /* 0x000e620000000a00 */
[C---:B0-----:R-:W-:Y:S02]  /*18e0*/  @!P1 IADD3 R40, P5, PT, R49.reuse, R40, RZ ;  /* 0x0000002831289210 */ /* 0x041fe40007fbe0ff */
[----:B------:R-:W-:Y:S02]  /*18f0*/  CS2R R98, SRZ ;  /* 0x0000000000627805 */ /* 0x000fe4000001ff00 */
[----:B------:R-:W-:Y:S02]  /*1900*/  CS2R R96, SRZ ;  /* 0x0000000000607805 */ /* 0x000fe4000001ff00 */
[----:B--2---:R-:W-:Y:S01]  /*1910*/  @!P6 MOV R39, R121 ;  /* 0x000000790027e202 */ /* 0x004fe20000000f00 */
[----:B------:R-:W0:Y:S08]  /*1920*/  @!P6 LDC.64 R54, c[0x0][0x3a0] ;  /* 0x0000e800ff36eb82 */ /* 0x000e300000000a00 */
[----:B------:R-:W2:Y:S01]  /*1930*/  @!P4 LDC.64 R30, c[0x0][0x3f8] ;  /* 0x0000fe00ff1ecb82 */ /* 0x000ea20000000a00 */
[----:B------:R-:W-:Y:S01]  /*1940*/  @!P1 IADD3.X R41, PT, PT, R48, R41, RZ, P5, !PT ;  /* 0x0000002930299210 */ /* 0x000fe20002ffe4ff */
[----:B------:R1:W5:Y:S01]  /*1950*/  @!P3 LDG.E.64 R98, desc[UR26][R56.64] ;  /* 0x0000001a3862b981 */ /* 0x000362000c1e1b00 */
[----:B----4-:R-:W-:-:S03]  /*1960*/  @!P1 IADD3 R42, P5, PT, R49, R42, RZ ;  /* 0x0000002a312a9210 */ /* 0x010fc60007fbe0ff */
[----:B------:R4:W5:Y:S01]  /*1970*/  @!P3 LDG.E.64 R96, desc[UR26][R34.64] ;  /* 0x0000001a2260b981 */ /* 0x000962000c1e1b00 */
[----:B-1----:R-:W-:Y:S01]  /*1980*/  @!P6 IMAD R38, R105, R32, RZ ;  /* 0x000000206926e224 */ /* 0x002fe200078e02ff */
[----:B------:R-:W-:Y:S02]  /*1990*/  @!P1 IADD3.X R43, PT, PT, R48, R43, RZ, P5, !PT ;  /* 0x0000002b302b9210 */ /* 0x000fe40002ffe4ff */
[----:B------:R-:W1:Y:S01]  /*19a0*/  @!P6 LDC.64 R48, c[0x0][0x398] ;  /* 0x0000e600ff30eb82 */ /* 0x000e620000000a00 */
[C---:B------:R-:W-:Y:S01]  /*19b0*/  @!P6 IMAD R33, R110.reuse, R33, R38 ;  /* 0x000000216e21e224 */ /* 0x040fe200078e0226 */
[----:B------:R-:W-:Y:S02]  /*19c0*/  @!P6 MOV R38, R122 ;  /* 0x0000007a0026e202 */ /* 0x000fe40000000f00 */
[----:B------:R-:W-:Y:S02]  /*19d0*/  ISETP.NE.AND P3, PT, RZ, UR30, PT ;  /* 0x0000001eff007c0c */ /* 0x000fe4000bf65270 */
[----:B------:R-:W-:Y:S01]  /*19e0*/  @!P2 IADD3 R50, P5, PT, R59, R50, RZ ;  /* 0x000000323b32a210 */ /* 0x000fe20007fbe0ff */
[----:B------:R-:W-:Y:S01]  /*19f0*/  @!P6 IMAD.WIDE.U32 R38, R110, R32, R38 ;  /* 0x000000206e26e225 */ /* 0x000fe200078e0026 */
[----:B------:R-:W1:Y:S02]  /*1a00*/  @!P4 LDC.64 R56, c[0x0][0x3a0] ;  /* 0x0000e800ff38cb82 */ /* 0x000e640000000a00 */
[----:B------:R-:W-:-:S02]  /*1a10*/  @!P2 IADD3.X R51, PT, PT, R0, R51, RZ, P5, !PT ;  /* 0x000000330033a210 */ /* 0x000fc40002ffe4ff */
[----:B------:R-:W-:Y:S02]  /*1a20*/  @!P2 IADD3 R52, P5, PT, R59, R52, RZ ;  /* 0x000000343b34a210 */ /* 0x000fe40007fbe0ff */
[----:B----4-:R-:W-:Y:S01]  /*1a30*/  @!P6 IADD3 R35, PT, PT, R39, R33, RZ ;  /* 0x000000212723e210 */ /* 0x010fe20007ffe0ff */
[----:B--2---:R-:W-:Y:S01]  /*1a40*/  @!P4 IMAD R39, R103, R30, RZ ;  /* 0x0000001e6727c224 */ /* 0x004fe200078e02ff */
[----:B------:R-:W2:Y:S01]  /*1a50*/  @!P4 LDC.64 R58, c[0x0][0x398] ;  /* 0x0000e600ff3acb82 */ /* 0x000ea20000000a00 */
[----:B------:R-:W-:Y:S02]  /*1a60*/  @!P2 IADD3.X R53, PT, PT, R0, R53, RZ, P5, !PT ;  /* 0x000000350035a210 */ /* 0x000fe40002ffe4ff */
[----:B------:R-:W-:Y:S01]  /*1a70*/  @!P6 SHF.L.U32 R61, R38, 0x2, RZ ;  /* 0x00000002263de819 */ /* 0x000fe200000006ff */
[----:B------:R-:W-:Y:S01]  /*1a80*/  @!P4 IMAD R63, R108, R31, R39 ;  /* 0x0000001f6c3fc224 */ /* 0x000fe200078e0227 */
[----:B------:R-:W-:Y:S02]  /*1a90*/  @!P6 SHF.L.U64.HI R0, R38, 0x2, R35 ;  /* 0x000000022600e819 */ /* 0x000fe40000010223 */
[----:B------:R-:W-:Y:S01]  /*1aa0*/  @!P4 MOV R38, R122 ;  /* 0x0000007a0026c202 */ /* 0x000fe20000000f00 */
[----:B------:R-:W4:Y:S01]  /*1ab0*/  @P3 LDC.64 R32, c[0x0][0x3b0] ;  /* 0x0000ec00ff203b82 */ /* 0x000f220000000a00 */
[----:B------:R-:W-:-:S02]  /*1ac0*/  @!P4 MOV R39, R121 ;  /* 0x000000790027c202 */ /* 0x000fc40000000f00 */
[----:B0-----:R-:W-:-:S05]  /*1ad0*/  @!P6 IADD3 R54, P5, PT, R61, R54, RZ ;  /* 0x000000363d36e210 */ /* 0x001fca0007fbe0ff */
[----:B------:R-:W0:Y:S01]  /*1ae0*/  LDC.64 R34, c[0x0][0x3a8] ;  /* 0x0000ea00ff227b82 */ /* 0x000e220000000a00 */
[----:B------:R-:W-:Y:S01]  /*1af0*/  @!P4 IMAD.WIDE.U32 R30, R108, R30, R38 ;  /* 0x0000001e6c1ec225 */ /* 0x000fe200078e0026 */
[----:B------:R-:W-:Y:S02]  /*1b00*/  @!P6 IADD3.X R55, PT, PT, R0, R55, RZ, P5, !PT ;  /* 0x000000370037e210 */ /* 0x000fe40002ffe4ff */
[----:B-1----:R-:W-:Y:S02]  /*1b10*/  @!P6 IADD3 R48, P5, PT, R61, R48, RZ ;  /* 0x000000303d30e210 */ /* 0x002fe40007fbe0ff */
[----:B------:R-:W-:Y:S02]  /*1b20*/  @!P4 IADD3 R39, PT, PT, R31, R63, RZ ;  /* 0x0000003f1f27c210 */ /* 0x000fe40007ffe0ff */
[----:B------:R-:W-:Y:S01]  /*1b30*/  @!P4 SHF.L.U32 R31, R30, 0x2, RZ ;  /* 0x000000021e1fc819 */ /* 0x000fe200000006ff */
[----:B------:R-:W-:Y:S01]  /*1b40*/  IMAD R61, R100, 0x1a, RZ ;  /* 0x0000001a643d7824 */ /* 0x000fe200078e02ff */
[----:B------:R-:W-:-:S02]  /*1b50*/  @!P6 IADD3.X R49, PT, PT, R0, R49, RZ, P5, !PT ;  /* 0x000000310031e210 */ /* 0x000fc40002ffe4ff */
[----:B------:R-:W-:Y:S02]  /*1b60*/  @!P4 SHF.L.U64.HI R30, R30, 0x2, R39 ;  /* 0x000000021e1ec819 */ /* 0x000fe40000010227 */
[----:B------:R-:W-:Y:S02]  /*1b70*/  @!P4 IADD3 R56, P5, PT, R31, R56, RZ ;  /* 0x000000381f38c210 */ /* 0x000fe40007fbe0ff */
[----:B------:R-:W-:Y:S02]  /*1b80*/  IADD3 R61, PT, PT, R61, R102, RZ ;  /* 0x000000663d3d7210 */ /* 0x000fe40007ffe0ff */
[----:B------:R-:W-:Y:S02]  /*1b90*/  @!P4 IADD3.X R57, PT, PT, R30, R57, RZ, P5, !PT ;  /* 0x000000391e39c210 */ /* 0x000fe40002ffe4ff */
[----:B--2---:R-:W-:Y:S01]  /*1ba0*/  @!P4 IADD3 R58, P5, PT, R31, R58, RZ ;  /* 0x0000003a1f3ac210 */ /* 0x004fe20007fbe0ff */
[----:B----4-:R-:W-:Y:S01]  /*1bb0*/  @P3 IMAD.WIDE R38, R61, 0x2, R32 ;  /* 0x000000023d263825 */ /* 0x010fe200078e0220 */
[----:B------:R-:W-:-:S02]  /*1bc0*/  CS2R R32, SRZ ;  /* 0x0000000000207805 */ /* 0x000fc4000001ff00 */
[----:B------:R-:W-:Y:S02]  /*1bd0*/  CS2R R94, SRZ ;  /* 0x00000000005e7805 */ /* 0x000fe4000001ff00 */
[----:B------:R-:W-:Y:S02]  /*1be0*/  @!P4 IADD3.X R59, PT, PT, R30, R59, RZ, P5, !PT ;  /* 0x0000003b1e3bc210 */ /* 0x000fe40002ffe4ff */
[----:B------:R-:W-:Y:S02]  /*1bf0*/  CS2R R30, SRZ ;  /* 0x00000000001e7805 */ /* 0x000fe4000001ff00 */
[----:B------:R-:W-:Y:S01]  /*1c00*/  CS2R R92, SRZ ;  /* 0x00000000005c7805 */ /* 0x000fe2000001ff00 */
[----:B0-----:R-:W-:Y:S01]  /*1c10*/  IMAD.WIDE R34, R61, 0x2, R34 ;  /* 0x000000023d227825 */ /* 0x001fe200078e0222 */
[----:B------:R-:W2:Y:S04]  /*1c20*/  @P3 LDG.E.U16 R60, desc[UR26][R38.64+0x2] ;  /* 0x0000021a263c3981 */ /* 0x000ea8000c1e1500 */
[----:B------:R0:W4:Y:S04]  /*1c30*/  @P3 LDG.E.U16 R61, desc[UR26][R38.64] ;  /* 0x0000001a263d3981 */ /* 0x000128000c1e1500 */
[----:B------:R-:W4:Y:S04]  /*1c40*/  LDG.E.U16 R101, desc[UR26][R34.64] ;  /* 0x0000001a22657981 */ /* 0x000f28000c1e1500 */
[----:B------:R1:W4:Y:S01]  /*1c50*/  LDG.E.U16 R0, desc[UR26][R34.64+0x2] ;  /* 0x0000021a22007981 */ /* 0x000322000c1e1500 */
[----:B0-----:R-:W-:-:S03]  /*1c60*/  CS2R R38, SRZ ;  /* 0x0000000000267805 */ /* 0x001fc6000001ff00 */
[----:B------:R0:W5:Y:S04]  /*1c70*/  @!P0 LDG.E.64 R30, desc[UR26][R36.64] ;  /* 0x0000001a241e8981 */ /* 0x000168000c1e1b00 */
[----:B------:R0:W5:Y:S01]  /*1c80*/  @!P0 LDG.E.64 R32, desc[UR26][R44.64] ;  /* 0x0000001a2c208981 */ /* 0x000162000c1e1b00 */
[----:B-1----:R-:W-:-:S03]  /*1c90*/  CS2R R34, SRZ ;  /* 0x0000000000227805 */ /* 0x002fc6000001ff00 */
[----:B------:R1:W5:Y:S01]  /*1ca0*/  @!P1 LDG.E.64 R94, desc[UR26][R40.64] ;  /* 0x0000001a285e9981 */ /* 0x000362000c1e1b00 */
[----:B0-----:R-:W-:-:S03]  /*1cb0*/  CS2R R36, SRZ ;  /* 0x0000000000247805 */ /* 0x001fc6000001ff00 */
[----:B------:R0:W5:Y:S01]  /*1cc0*/  @!P1 LDG.E.64 R92, desc[UR26][R42.64] ;  /* 0x0000001a2a5c9981 */ /* 0x000162000c1e1b00 */
[----:B------:R-:W-:-:S03]  /*1cd0*/  CS2R R44, SRZ ;  /* 0x00000000002c7805 */ /* 0x000fc6000001ff00 */
[----:B------:R2:W5:Y:S01]  /*1ce0*/  @!P2 LDG.E.64 R34, desc[UR26][R50.64] ;  /* 0x0000001a3222a981 */ /* 0x000562000c1e1b00 */
[----:B-1----:R-:W-:-:S03]  /*1cf0*/  CS2R R40, SRZ ;  /* 0x0000000000287805 */ /* 0x002fc6000001ff00 */
[----:B------:R1:W5:Y:S01]  /*1d00*/  @!P2 LDG.E.64 R36, desc[UR26][R52.64] ;  /* 0x0000001a3424a981 */ /* 0x000362000c1e1b00 */
[----:B0-----:R-:W-:-:S03]  /*1d10*/  CS2R R42, SRZ ;  /* 0x00000000002a7805 */ /* 0x001fc6000001ff00 */
[----:B------:R1:W5:Y:S04]  /*1d20*/  @!P6 LDG.E.64 R38, desc[UR26][R54.64] ;  /* 0x0000001a3626e981 */ /* 0x000368000c1e1b00 */
[----:B------:R1:W5:Y:S04]  /*1d30*/  @!P6 LDG.E.64 R40, desc[UR26][R48.64] ;  /* 0x0000001a3028e981 */ /* 0x000368000c1e1b00 */
[----:B------:R1:W5:Y:S04]  /*1d40*/  @!P4 LDG.E.64 R42, desc[UR26][R56.64] ;  /* 0x0000001a382ac981 */ /* 0x000368000c1e1b00 */
[----:B------:R1:W5:Y:S01]  /*1d50*/  @!P4 LDG.E.64 R44, desc[UR26][R58.64] ;  /* 0x0000001a3a2cc981 */ /* 0x000362000c1e1b00 */
        /* <DEDUP_REMOVED lines=16> */
[----:B----4-:R-:W-:Y:S02]  /*1e60*/  @P3 SHF.L.U32 R106, R61, 0x10, RZ ;  /* 0x000000103d6a3819 */ /* 0x010fe400000006ff */
[----:B------:R-:W-:Y:S02]  /*1e70*/  SHF.L.U32 R101, R101, 0x10, RZ ;  /* 0x0000001065657819 */ /* 0x000fe400000006ff */
[----:B------:R-:W-:Y:S01]  /*1e80*/  SHF.L.U32 R0, R0, 0x10, RZ ;  /* 0x0000001000007819 */ /* 0x000fe200000006ff */
[----:B-1----:R-:W-:Y:S06]  /*1e90*/  BRA.U UP1, `(.L_x_1575) ;  /* 0x0000000d01847547 */ /* 0x002fec000b800000 */
        /* <DEDUP_REMOVED lines=225> */
.L_x_1575:
        /* <DEDUP_REMOVED lines=9> */
[--C-:B------:R-:W-:Y:S01]  /*2d40*/  FFMA.FTZ R69, R0, R46, R115.reuse ;  /* 0x0000002e00457223 */ /* 0x100fe20000010073 */
[--C-:B------:R-:W-:Y:S01]  /*2d50*/  FFMA.FTZ R66, R101, R76, R106.reuse ;  /* 0x0000004c65427223 */ /* 0x100fe2000001006a */
[----:B------:R-:W-:Y:S01]  /*2d60*/  FADD.FTZ R68, R90, -UR36 ;  /* 0x800000245a447e21 */ /* 0x000fe20008010000 */
[----:B------:R-:W-:Y:S01]  /*2d70*/  FMUL.FTZ R48, R64, -1.4426950216293334961 ;  /* 0xbfb8aa3b40307820 */ /* 0x000fe20000410000 */
[----:B------:R-:W-:Y:S01]  /*2d80*/  FMUL.FTZ R74, R69, -1.4426950216293334961 ;  /* 0xbfb8aa3b454a7820 */ /* 0x000fe20000410000 */
[----:B------:R-:W-:Y:S01]  /*2d90*/  FMUL.FTZ R67, R66, -1.4426950216293334961 ;  /* 0xbfb8aa3b42437820 */ /* 0x000fe20000410000 */
[--C-:B------:R-:W-:Y:S01]  /*2da0*/  FFMA.FTZ R59, R0, R65, R115.reuse ;  /* 0x00000041003b7223 */ /* 0x100fe20000010073 */
[----:B------:R-:W-:Y:S01]  /*2db0*/  FMUL.FTZ R68, R68, UR37 ;  /* 0x0000002544447c20 */ /* 0x000fe20008410000 */
[----:B------:R-:W-:Y:S01]  /*2dc0*/  FADD.FTZ R73, R91, -UR36 ;  /* 0x800000245b497e21 */ /* 0x000fe20008010000 */
[----:B------:R-:W0:Y:S01]  /*2dd0*/  MUFU.EX2 R48, R48 ;  /* 0x0000003000307308 */ /* 0x000e220000000800 */
[----:B------:R-:W-:Y:S01]  /*2de0*/  FMUL.FTZ R72, R59, -1.4426950216293334961 ;  /* 0xbfb8aa3b3b487820 */ /* 0x000fe20000410000 */
[--C-:B------:R-:W-:Y:S01]  /*2df0*/  FFMA.FTZ R55, R101, R68, R106.reuse ;  /* 0x0000004465377223 */ /* 0x100fe2000001006a */
[----:B------:R-:W-:Y:S01]  /*2e00*/  FADD.FTZ R70, R86, -UR36 ;  /* 0x8000002456467e21 */ /* 0x000fe20008010000 */
[----:B------:R-:W1:Y:S01]  /*2e10*/  MUFU.EX2 R74, R74 ;  /* 0x0000004a004a7308 */ /* 0x000e620000000800 */
[----:B------:R-:W-:Y:S01]  /*2e20*/  FADD.FTZ R60, R83, -UR36 ;  /* 0x80000024533c7e21 */ /* 0x000fe20008010000 */
[----:B------:R-:W-:Y:S01]  /*2e30*/  FMUL.FTZ R53, R55, -1.4426950216293334961 ;  /* 0xbfb8aa3b37357820 */ /* 0x000fe20000410000 */
[----:B------:R-:W-:Y:S01]  /*2e40*/  FADD.FTZ R77, R82, -UR36 ;  /* 0x80000024524d7e21 */ /* 0x000fe20008010000 */
[----:B------:R-:W2:Y:S01]  /*2e50*/  MUFU.EX2 R67, R67 ;  /* 0x0000004300437308 */ /* 0x000ea20000000800 */
[----:B------:R-:W-:Y:S01]  /*2e60*/  FMUL.FTZ R73, R73, UR37 ;  /* 0x0000002549497c20 */ /* 0x000fe20008410000 */
[----:B------:R-:W-:Y:S01]  /*2e70*/  FMUL.FTZ R70, R70, UR37 ;  /* 0x0000002546467c20 */ /* 0x000fe20008410000 */
[----:B------:R-:W-:Y:S01]  /*2e80*/  FMUL.FTZ R60, R60, UR37 ;  /* 0x000000253c3c7c20 */ /* 0x000fe20008410000 */
[----:B------:R-:W-:Y:S01]  /*2e90*/  MUFU.EX2 R72, R72 ;  /* 0x0000004800487308 */ /* 0x000fe20000000800 */
[----:B------:R-:W-:Y:S01]  /*2ea0*/  FADD.FTZ R75, R87, -UR36 ;  /* 0x80000024574b7e21 */ /* 0x000fe20008010000 */
[----:B0-----:R-:W-:Y:S01]  /*2eb0*/  FADD.FTZ R79, R48, 1 ;  /* 0x3f800000304f7421 */ /* 0x001fe20000010000 */
[----:B------:R-:W-:Y:S01]  /*2ec0*/  FMUL.FTZ R77, R77, UR37 ;  /* 0x000000254d4d7c20 */ /* 0x000fe20008410000 */
[----:B------:R-:W0:Y:S01]  /*2ed0*/  MUFU.EX2 R53, R53 ;  /* 0x0000003500357308 */ /* 0x000e220000000800 */
[--C-:B------:R-:W-:Y:S01]  /*2ee0*/  FFMA.FTZ R54, R0, R73, R115.reuse ;  /* 0x0000004900367223 */ /* 0x100fe20000010073 */
[----:B-1----:R-:W-:Y:S01]  /*2ef0*/  FADD.FTZ R74, R74, 1 ;  /* 0x3f8000004a4a7421 */ /* 0x002fe20000010000 */
[--C-:B------:R-:W-:Y:S01]  /*2f00*/  FFMA.FTZ R52, R101, R70, R106.reuse ;  /* 0x0000004665347223 */ /* 0x100fe2000001006a */
[----:B------:R-:W1:Y:S01]  /*2f10*/  MUFU.RCP R79, R79 ;  /* 0x0000004f004f7308 */ /* 0x000e620000001000 */
[----:B------:R-:W-:Y:S01]  /*2f20*/  FADD.FTZ R57, R6, -UR36 ;  /* 0x8000002406397e21 */ /* 0x000fe20008010000 */
[----:B--2---:R-:W-:Y:S01]  /*2f30*/  FADD.FTZ R67, R67, 1 ;  /* 0x3f80000043437421 */ /* 0x004fe20000010000 */
[--C-:B------:R-:W-:Y:S01]  /*2f40*/  FFMA.FTZ R49, R0, R60, R115.reuse ;  /* 0x0000003c00317223 */ /* 0x100fe20000010073 */
[----:B------:R-:W-:Y:S01]  /*2f50*/  FMUL.FTZ R75, R75, UR37 ;  /* 0x000000254b4b7c20 */ /* 0x000fe20008410000 */
[--C-:B------:R-:W-:Y:S01]  /*2f60*/  FFMA.FTZ R50, R101, R77, R106.reuse ;  /* 0x0000004d65327223 */ /* 0x100fe2000001006a */
[----:B------:R-:W-:Y:S01]  /*2f70*/  FMUL.FTZ R71, R54, -1.4426950216293334961 ;  /* 0xbfb8aa3b36477820 */ /* 0x000fe20000410000 */
[----:B------:R-:W-:Y:S01]  /*2f80*/  FMUL.FTZ R63, R52, -1.4426950216293334961 ;  /* 0xbfb8aa3b343f7820 */ /* 0x000fe20000410000 */
[----:B------:R-:W2:Y:S01]  /*2f90*/  MUFU.RCP R74, R74 ;  /* 0x0000004a004a7308 */ /* 0x000ea20000001000 */
[----:B------:R-:W-:Y:S01]  /*2fa0*/  FMUL.FTZ R57, R57, UR37 ;  /* 0x0000002539397c20 */ /* 0x000fe20008410000 */
[----:B0-----:R-:W-:Y:S01]  /*2fb0*/  FADD.FTZ R53, R53, 1 ;  /* 0x3f80000035357421 */ /* 0x001fe20000010000 */
[----:B------:R-:W-:Y:S01]  /*2fc0*/  FMUL.FTZ R56, R49, -1.4426950216293334961 ;  /* 0xbfb8aa3b31387820 */ /* 0x000fe20000410000 */
[----:B------:R-:W-:Y:S01]  /*2fd0*/  FFMA.FTZ R51, R0, R75, R115 ;  /* 0x0000004b00337223 */ /* 0x000fe20000010073 */
[----:B------:R-:W-:Y:S01]  /*2fe0*/  FMUL.FTZ R61, R50, -1.4426950216293334961 ;  /* 0xbfb8aa3b323d7820 */ /* 0x000fe20000410000 */
[----:B------:R-:W-:-:S02]  /*2ff0*/  FFMA.FTZ R48, R101, R57, R106 ;  /* 0x0000003965307223 */ /* 0x000fc4000001006a */
[----:B------:R-:W0:Y:S01]  /*3000*/  MUFU.RCP R67, R67 ;  /* 0x0000004300437308 */ /* 0x000e220000001000 */
[----:B------:R-:W-:Y:S01]  /*3010*/  FMUL.FTZ R62, R51, -1.4426950216293334961 ;  /* 0xbfb8aa3b333e7820 */ /* 0x000fe20000410000 */
[----:B-1----:R-:W-:Y:S01]  /*3020*/  FADD.FTZ R119, -R79, 1 ;  /* 0x3f8000004f777421 */ /* 0x002fe20000010100 */
[----:B------:R-:W-:Y:S01]  /*3030*/  FMUL.FTZ R58, R48, -1.4426950216293334961 ;  /* 0xbfb8aa3b303a7820 */ /* 0x000fe20000410000 */
[----:B------:R-:W-:Y:S02]  /*3040*/  FMUL.FTZ R124, R96, R79 ;  /* 0x0000004f607c7220 */ /* 0x000fe40000410000 */
[----:B------:R-:W-:Y:S01]  /*3050*/  FFMA.FTZ R119, R64, R119, 1 ;  /* 0x3f80000040777423 */ /* 0x000fe20000010077 */
[----:B------:R-:W-:Y:S01]  /*3060*/  FADD.FTZ R64, R72, 1 ;  /* 0x3f80000048407421 */ /* 0x000fe20000010000 */
[----:B------:R-:W1:Y:S01]  /*3070*/  MUFU.RCP R53, R53 ;  /* 0x0000003500357308 */ /* 0x000e620000001000 */
[----:B--2---:R-:W-:Y:S01]  /*3080*/  FADD.FTZ R72, -R74, 1 ;  /* 0x3f8000004a487421 */ /* 0x004fe20000010100 */
[----:B------:R-:W-:-:S03]  /*3090*/  FMUL.FTZ R124, R124, R119 ;  /* 0x000000777c7c7220 */ /* 0x000fc60000410000 */
[----:B------:R-:W-:Y:S01]  /*30a0*/  FFMA.FTZ R69, R69, R72, 1 ;  /* 0x3f80000045457423 */ /* 0x000fe20000010048 */
[----:B------:R-:W-:Y:S02]  /*30b0*/  FMUL.FTZ R72, R97, R74 ;  /* 0x0000004a61487220 */ /* 0x000fe40000410000 */
[----:B------:R-:W2:Y:S01]  /*30c0*/  MUFU.RCP R64, R64 ;  /* 0x0000004000407308 */ /* 0x000ea20000001000 */
[----:B0-----:R-:W-:Y:S01]  /*30d0*/  FMUL.FTZ R125, R92, R67 ;  /* 0x000000435c7d7220 */ /* 0x001fe20000410000 */
[----:B------:R-:W-:Y:S01]  /*30e0*/  FMUL.FTZ R72, R72, R69 ;  /* 0x0000004548487220 */ /* 0x000fe20000410000 */
[----:B------:R-:W-:-:S05]  /*30f0*/  FADD.FTZ R69, -R67, 1 ;  /* 0x3f80000043457421 */ /* 0x000fca0000010100 */
[----:B------:R-:W0:Y:S01]  /*3100*/  MUFU.EX2 R71, R71 ;  /* 0x0000004700477308 */ /* 0x000e220000000800 */
[----:B------:R-:W-:Y:S01]  /*3110*/  FFMA.FTZ R66, R66, R69, 1 ;  /* 0x3f80000042427423 */ /* 0x000fe20000010045 */
[----:B-1----:R-:W-:Y:S02]  /*3120*/  FMUL.FTZ R69, R88, R53 ;  /* 0x0000003558457220 */ /* 0x002fe40000410000 */
[----:B------:R-:W1:Y:S01]  /*3130*/  MUFU.EX2 R63, R63 ;  /* 0x0000003f003f7308 */ /* 0x000e620000000800 */
[----:B------:R-:W-:-:S03]  /*3140*/  FMUL.FTZ R125, R125, R66 ;  /* 0x000000427d7d7220 */ /* 0x000fc60000410000 */
[----:B------:R-:W3:Y:S01]  /*3150*/  MUFU.EX2 R56, R56 ;  /* 0x0000003800387308 */ /* 0x000ee20000000800 */
[----:B--2---:R-:W-:Y:S01]  /*3160*/  FADD.FTZ R66, -R64, 1 ;  /* 0x3f80000040427421 */ /* 0x004fe20000010100 */
[----:B------:R-:W-:Y:S02]  /*3170*/  FMUL.FTZ R74, R93, R64 ;  /* 0x000000405d4a7220 */ /* 0x000fe40000410000 */
[----:B------:R-:W2:Y:S01]  /*3180*/  MUFU.EX2 R61, R61 ;  /* 0x0000003d003d7308 */ /* 0x000ea20000000800 */
[----:B0-----:R-:W-:Y:S01]  /*3190*/  FADD.FTZ R71, R71, 1 ;  /* 0x3f80000047477421 */ /* 0x001fe20000010000 */
[----:B------:R-:W-:Y:S02]  /*31a0*/  FFMA.FTZ R59, R59, R66, 1 ;  /* 0x3f8000003b3b7423 */ /* 0x000fe40000010042 */
[----:B------:R-:W0:Y:S01]  /*31b0*/  MUFU.EX2 R62, R62 ;  /* 0x0000003e003e7308 */ /* 0x000e220000000800 */
[----:B-1----:R-:W-:Y:S01]  /*31c0*/  FADD.FTZ R63, R63, 1 ;  /* 0x3f8000003f3f7421 */ /* 0x002fe20000010000 */
[----:B------:R-:W-:-:S02]  /*31d0*/  FMUL.FTZ R74, R74, R59 ;  /* 0x0000003b4a4a7220 */ /* 0x000fc40000410000 */
[----:B------:R-:W1:Y:S01]  /*31e0*/  MUFU.EX2 R58, R58 ;  /* 0x0000003a003a7308 */ /* 0x000e620000000800 */
[----:B---3--:R-:W-:Y:S01]  /*31f0*/  FADD.FTZ R66, R56, 1 ;  /* 0x3f80000038427421 */ /* 0x008fe20000010000 */
[----:B------:R-:W-:Y:S02]  /*3200*/  FADD.FTZ R56, -R53, 1 ;  /* 0x3f80000035387421 */ /* 0x000fe40000010100 */
[----:B------:R-:W3:Y:S01]  /*3210*/  MUFU.RCP R78, R71 ;  /* 0x00000047004e7308 */ /* 0x000ee20000001000 */
[----:B--2---:R-:W-:Y:S01]  /*3220*/  FADD.FTZ R61, R61, 1 ;  /* 0x3f8000003d3d7421 */ /* 0x004fe20000010000 */
[----:B------:R-:W-:Y:S01]  /*3230*/  FFMA.FTZ R64, R55, R56, 1 ;  /* 0x3f80000037407423 */ /* 0x000fe20000010038 */
[----:B0-----:R-:W-:-:S03]  /*3240*/  FADD.FTZ R62, R62, 1 ;  /* 0x3f8000003e3e7421 */ /* 0x001fc60000010000 */
[----:B------:R-:W-:Y:S02]  /*3250*/  FMUL.FTZ R69, R69, R64 ;  /* 0x0000004045457220 */ /* 0x000fe40000410000 */
[----:B------:R0:W2:Y:S01]  /*3260*/  MUFU.RCP R67, R63 ;  /* 0x0000003f00437308 */ /* 0x0000a20000001000 */
[----:B-1----:R-:W-:-:S07]  /*3270*/  FADD.FTZ R58, R58, 1 ;  /* 0x3f8000003a3a7421 */ /* 0x002fce0000010000 */
[----:B------:R-:W1:Y:S01]  /*3280*/  MUFU.RCP R61, R61 ;  /* 0x0000003d003d7308 */ /* 0x000e620000001000 */
[----:B---3--:R-:W-:Y:S01]  /*3290*/  FADD.FTZ R55, -R78, 1 ;  /* 0x3f8000004e377421 */ /* 0x008fe20000010100 */
[----:B0-----:R-:W-:-:S03]  /*32a0*/  FMUL.FTZ R63, R89, R78 ;  /* 0x0000004e593f7220 */ /* 0x001fc60000410000 */
[----:B------:R-:W-:-:S03]  /*32b0*/  FFMA.FTZ R54, R54, R55, 1 ;  /* 0x3f80000036367423 */ /* 0x000fc60000010037 */
[----:B------:R-:W0:Y:S01]  /*32c0*/  MUFU.RCP R56, R66 ;  /* 0x0000004200387308 */ /* 0x000e220000001000 */
[----:B--2---:R-:W-:Y:S01]  /*32d0*/  FADD.FTZ R79, -R67, 1 ;  /* 0x3f800000434f7421 */ /* 0x004fe20000010100 */
[----:B------:R-:W-:-:S03]  /*32e0*/  FMUL.FTZ R63, R63, R54 ;  /* 0x000000363f3f7220 */ /* 0x000fc60000410000 */
[----:B------:R-:W-:-:S03]  /*32f0*/  FFMA.FTZ R79, R52, R79, 1 ;  /* 0x3f800000344f7423 */ /* 0x000fc6000001004f */
[----:B------:R-:W2:Y:S01]  /*3300*/  MUFU.RCP R62, R62 ;  /* 0x0000003e003e7308 */ /* 0x000ea20000001000 */
[----:B-1----:R-:W-:Y:S01]  /*3310*/  FADD.FTZ R53, -R61, 1 ;  /* 0x3f8000003d357421 */ /* 0x002fe20000010100 */
[----:B------:R-:W-:-:S03]  /*3320*/  FMUL.FTZ R64, R80, R61 ;  /* 0x0000003d50407220 */ /* 0x000fc60000410000 */
[----:B------:R-:W-:Y:S01]  /*3330*/  FFMA.FTZ R53, R50, R53, 1 ;  /* 0x3f80000032357423 */ /* 0x000fe20000010035 */
[----:B------:R-:W-:Y:S02]  /*3340*/  FMUL.FTZ R50, R84, R67 ;  /* 0x0000004354327220 */ /* 0x000fe40000410000 */
[----:B------:R1:W3:Y:S01]  /*3350*/  MUFU.RCP R59, R58 ;  /* 0x0000003a003b7308 */ /* 0x0002e20000001000 */
[----:B0-----:R-:W-:Y:S01]  /*3360*/  FADD.FTZ R52, -R56, 1 ;  /* 0x3f80000038347421 */ /* 0x001fe20000010100 */
[----:B------:R-:W-:Y:S01]  /*3370*/  FMUL.FTZ R64, R64, R53 ;  /* 0x0000003540407220 */ /* 0x000fe20000410000 */
[----:B------:R-:W-:Y:S01]  /*3380*/  FMUL.FTZ R56, R81, R56 ;  /* 0x0000003851387220 */ /* 0x000fe20000410000 */
[----:B------:R-:W-:Y:S01]  /*3390*/  FMUL.FTZ R79, R50, R79 ;  /* 0x0000004f324f7220 */ /* 0x000fe20000410000 */
[----:B------:R-:W-:Y:S01]  /*33a0*/  FFMA.FTZ R55, R49, R52, 1 ;  /* 0x3f80000031377423 */ /* 0x000fe20000010034 */
[----:B------:R-:W-:Y:S01]  /*33b0*/  FADD.FTZ R50, R30, -UR36 ;  /* 0x800000241e327e21 */ /* 0x000fe20008010000 */
[----:B-1----:R-:W-:Y:S01]  /*33c0*/  FADD.FTZ R58, R7, -UR36 ;  /* 0x80000024073a7e21 */ /* 0x002fe20008010000 */
[----:B--2---:R-:W-:Y:S01]  /*33d0*/  FADD.FTZ R54, -R62, 1 ;  /* 0x3f8000003e367421 */ /* 0x004fe20000010100 */
[----:B------:R-:W-:Y:S01]  /*33e0*/  FMUL.FTZ R62, R85, R62 ;  /* 0x0000003e553e7220 */ /* 0x000fe20000410000 */
[----:B------:R-:W-:Y:S01]  /*33f0*/  FMUL.FTZ R55, R56, R55 ;  /* 0x0000003738377220 */ /* 0x000fe20000410000 */
[----:B------:R-:W-:Y:S01]  /*3400*/  FMUL.FTZ R58, R58, UR37 ;  /* 0x000000253a3a7c20 */ /* 0x000fe20008410000 */
[----:B------:R-:W-:Y:S01]  /*3410*/  FFMA.FTZ R51, R51, R54, 1 ;  /* 0x3f80000033337423 */ /* 0x000fe20000010036 */
[----:B------:R-:W-:-:S02]  /*3420*/  FMUL.FTZ R50, R50, UR37 ;  /* 0x0000002532327c20 */ /* 0x000fc40008410000 */
[----:B------:R-:W-:Y:S01]  /*3430*/  FFMA.FTZ R53, R0, R58, R115 ;  /* 0x0000003a00357223 */ /* 0x000fe20000010073 */
[----:B---3--:R-:W-:Y:S01]  /*3440*/  FADD.FTZ R49, -R59, 1 ;  /* 0x3f8000003b317421 */ /* 0x008fe20000010100 */
[----:B------:R-:W-:Y:S01]  /*3450*/  FMUL.FTZ R67, R62, R51 ;  /* 0x000000333e437220 */ /* 0x000fe20000410000 */
[----:B------:R-:W-:Y:S01]  /*3460*/  FFMA.FTZ R52, R101, R50, R106 ;  /* 0x0000003265347223 */ /* 0x000fe2000001006a */
[----:B------:R-:W-:Y:S01]  /*3470*/  FMUL.FTZ R78, R53, -1.4426950216293334961 ;  /* 0xbfb8aa3b354e7820 */ /* 0x000fe20000410000 */
[----:B------:R-:W-:Y:S01]  /*3480*/  FFMA.FTZ R54, R48, R49, 1 ;  /* 0x3f80000030367423 */ /* 0x000fe20000010031 */
[----:B------:R-:W-:Y:S01]  /*3490*/  FADD.FTZ R49, R11, -UR36 ;  /* 0x800000240b317e21 */ /* 0x000fe20008010000 */
[----:B------:R-:W-:Y:S01]  /*34a0*/  FADD.FTZ R48, R10, -UR36 ;  /* 0x800000240a307e21 */ /* 0x000fe20008010000 */
[----:B------:R-:W0:Y:S01]  /*34b0*/  MUFU.EX2 R62, R78 ;  /* 0x0000004e003e7308 */ /* 0x000e220000000800 */
[----:B------:R-:W-:Y:S01]  /*34c0*/  FMUL.FTZ R61, R52, -1.4426950216293334961 ;  /* 0xbfb8aa3b343d7820 */ /* 0x000fe20000410000 */
[----:B------:R-:W-:Y:S01]  /*34d0*/  FMUL.FTZ R56, R49, UR37 ;  /* 0x0000002531387c20 */ /* 0x000fe20008410000 */
[----:B------:R-:W-:Y:S01]  /*34e0*/  FMUL.FTZ R48, R48, UR37 ;  /* 0x0000002530307c20 */ /* 0x000fe20008410000 */
[----:B------:R-:W-:-:S02]  /*34f0*/  FMUL.FTZ R59, R8, R59 ;  /* 0x0000003b083b7220 */ /* 0x000fc40000410000 */
[----:B------:R-:W-:Y:S01]  /*3500*/  FFMA.FTZ R51, R0, R56, R115 ;  /* 0x0000003800337223 */ /* 0x000fe20000010073 */
[----:B------:R-:W-:Y:S01]  /*3510*/  FFMA.FTZ R49, R101, R48, R106 ;  /* 0x0000003065317223 */ /* 0x000fe2000001006a */
[----:B------:R-:W1:Y:S01]  /*3520*/  MUFU.EX2 R61, R61 ;  /* 0x0000003d003d7308 */ /* 0x000e620000000800 */
[----:B------:R-:W-:Y:S01]  /*3530*/  FMUL.FTZ R54, R59, R54 ;  /* 0x000000363b367220 */ /* 0x000fe20000410000 */
[----:B------:R-:W-:Y:S01]  /*3540*/  FMUL.FTZ R66, R51, -1.4426950216293334961 ;  /* 0xbfb8aa3b33427820 */ /* 0x000fe20000410000 */
[----:B------:R-:W-:Y:S01]  /*3550*/  FMUL.FTZ R119, R49, -1.4426950216293334961 ;  /* 0xbfb8aa3b31777820 */ /* 0x000fe20000410000 */
[----:B0-----:R-:W-:-:S03]  /*3560*/  FADD.FTZ R62, R62, 1 ;  /* 0x3f8000003e3e7421 */ /* 0x001fc60000010000 */
[----:B------:R-:W0:Y:S04]  /*3570*/  MUFU.EX2 R71, R119 ;  /* 0x0000007700477308 */ /* 0x000e280000000800 */
[----:B------:R-:W2:Y:S01]  /*3580*/  MUFU.EX2 R66, R66 ;  /* 0x0000004200427308 */ /* 0x000ea20000000800 */
[----:B-1----:R-:W-:-:S03]  /*3590*/  FADD.FTZ R59, R61, 1 ;  /* 0x3f8000003d3b7421 */ /* 0x002fc60000010000 */
[----:B------:R-:W1:Y:S01]  /*35a0*/  MUFU.RCP R62, R62 ;  /* 0x0000003e003e7308 */ /* 0x000e620000001000 */
[----:B------:R-:W-:Y:S01]  /*35b0*/  FMUL.FTZ R61, R0, R72 ;  /* 0x00000048003d7220 */ /* 0x000fe20000410000 */
[----:B0-----:R-:W-:-:S06]  /*35c0*/  FADD.FTZ R71, R71, 1 ;  /* 0x3f80000047477421 */ /* 0x001fcc0000010000 */
[----:B------:R-:W-:Y:S01]  /*35d0*/  MUFU.RCP R59, R59 ;  /* 0x0000003b003b7308 */ /* 0x000fe20000001000 */
[----:B--2---:R-:W-:-:S07]  /*35e0*/  FADD.FTZ R119, R66, 1 ;  /* 0x3f80000042777421 */ /* 0x004fce0000010000 */
[----:B------:R0:W2:Y:S01]  /*35f0*/  MUFU.RCP R66, R119 ;  /* 0x0000007700427308 */ /* 0x0000a20000001000 */
[----:B-1----:R-:W-:Y:S01]  /*3600*/  FADD.FTZ R78, -R62, 1 ;  /* 0x3f8000003e4e7421 */ /* 0x002fe20000010100 */
[----:B------:R-:W-:-:S03]  /*3610*/  FMUL.FTZ R62, R9, R62 ;  /* 0x0000003e093e7220 */ /* 0x000fc60000410000 */
[----:B------:R-:W-:-:S03]  /*3620*/  FFMA.FTZ R53, R53, R78, 1 ;  /* 0x3f80000035357423 */ /* 0x000fc6000001004e */
[----:B------:R-:W1:Y:S01]  /*3630*/  MUFU.RCP R71, R71 ;  /* 0x0000004700477308 */ /* 0x000e620000001000 */
[----:B0-----:R-:W-:Y:S01]  /*3640*/  FFMA.FTZ R119, R47, R124, RZ ;  /* 0x0000007c2f777223 */ /* 0x001fe200000100ff */
[----:B------:R-:W-:-:S03]  /*3650*/  FMUL.FTZ R53, R62, R53 ;  /* 0x000000353e357220 */ /* 0x000fc60000410000 */
[----:B------:R-:W-:-:S04]  /*3660*/  FFMA.FTZ R119, R76, R125, R119 ;  /* 0x0000007d4c777223 */ /* 0x000fc80000010077 */
[----:B------:R-:W-:Y:S01]  /*3670*/  FFMA.FTZ R119, R68, R69, R119 ;  /* 0x0000004544777223 */ /* 0x000fe20000010077 */
[----:B--2---:R-:W-:-:S04]  /*3680*/  FADD.FTZ R62, -R66, 1 ;  /* 0x3f800000423e7421 */ /* 0x004fc80000010100 */
[----:B------:R-:W-:Y:S01]  /*3690*/  FFMA.FTZ R62, R51, R62, 1 ;  /* 0x3f800000333e7423 */ /* 0x000fe2000001003e */
[----:B------:R-:W-:Y:S01]  /*36a0*/  FADD.FTZ R51, -R59, 1 ;  /* 0x3f8000003b337421 */ /* 0x000fe20000010100 */
[----:B------:R-:W-:Y:S01]  /*36b0*/  FMUL.FTZ R59, R32, R59 ;  /* 0x0000003b203b7220 */ /* 0x000fe20000410000 */
[----:B-1----:R-:W-:Y:S02]  /*36c0*/  FADD.FTZ R78, -R71, 1 ;  /* 0x3f800000474e7421 */ /* 0x002fe40000010100 */
[----:B------:R-:W-:Y:S01]  /*36d0*/  FFMA.FTZ R52, R52, R51, 1 ;  /* 0x3f80000034347423 */ /* 0x000fe20000010033 */
[----:B------:R-:W-:Y:S01]  /*36e0*/  FMUL.FTZ R51, R13, R66 ;  /* 0x000000420d337220 */ /* 0x000fe20000410000 */
[----:B------:R-:W-:Y:S02]  /*36f0*/  FFMA.FTZ R78, R49, R78, 1 ;  /* 0x3f800000314e7423 */ /* 0x000fe4000001004e */
[----:B------:R-:W-:Y:S01]  /*3700*/  FMUL.FTZ R59, R59, R52 ;  /* 0x000000343b3b7220 */ /* 0x000fe20000410000 */
[----:B------:R-:W-:Y:S01]  /*3710*/  FMUL.FTZ R52, R101, R124 ;  /* 0x0000007c65347220 */ /* 0x000fe20000410000 */
[----:B------:R-:W-:Y:S01]  /*3720*/  FMUL.FTZ R49, R12, R71 ;  /* 0x000000470c317220 */ /* 0x000fe20000410000 */
[----:B------:R-:W-:Y:S01]  /*3730*/  FMUL.FTZ R51, R51, R62 ;  /* 0x0000003e33337220 */ /* 0x000fe20000410000 */
[----:B------:R-:W-:Y:S01]  /*3740*/  FADD.FTZ R124, RZ, R124 ;  /* 0x0000007cff7c7221 */ /* 0x000fe20000010000 */
[----:B------:R-:W-:Y:S01]  /*3750*/  FFMA.FTZ R71, R47, R52, RZ ;  /* 0x000000342f477223 */ /* 0x000fe200000100ff */
[----:B------:R-:W-:Y:S01]  /*3760*/  FADD.FTZ R66, RZ, R52 ;  /* 0x00000034ff427221 */ /* 0x000fe20000010000 */
[----:B------:R-:W-:Y:S01]  /*3770*/  FADD.FTZ R52, R31, -UR36 ;  /* 0x800000241f347e21 */ /* 0x000fe20008010000 */
[----:B------:R-:W-:Y:S01]  /*3780*/  FMUL.FTZ R49, R49, R78 ;  /* 0x0000004e31317220 */ /* 0x000fe20000410000 */
[----:B------:R-:W-:Y:S01]  /*3790*/  FFMA.FTZ R78, R46, R61, R71 ;  /* 0x0000003d2e4e7223 */ /* 0x000fe20000010047 */
[----:B------:R-:W-:Y:S01]  /*37a0*/  FADD.FTZ R66, R61, R66 ;  /* 0x000000423d427221 */ /* 0x000fe20000010000 */
[----:B------:R-:W-:Y:S01]  /*37b0*/  FMUL.FTZ R52, R52, UR37 ;  /* 0x0000002534347c20 */ /* 0x000fe20008410000 */
[----:B------:R-:W-:Y:S01]  /*37c0*/  FADD.FTZ R71, R124, R125 ;  /* 0x0000007d7c477221 */ /* 0x000fe20000010000 */
[----:B------:R-:W-:Y:S01]  /*37d0*/  FMUL.FTZ R125, R101, R125 ;  /* 0x0000007d657d7220 */ /* 0x000fe20000410000 */
[----:B------:R-:W-:Y:S01]  /*37e0*/  FADD.FTZ R47, R14, -UR36 ;  /* 0x800000240e2f7e21 */ /* 0x000fe20008010000 */
[----:B------:R-:W-:Y:S01]  /*37f0*/  FFMA.FTZ R61, R0, R52, R115 ;  /* 0x00000034003d7223 */ /* 0x000fe20000010073 */
[----:B------:R-:W-:Y:S01]  /*3800*/  FFMA.FTZ R46, R46, R72, RZ ;  /* 0x000000482e2e7223 */ /* 0x000fe200000100ff */
[----:B------:R-:W-:Y:S01]  /*3810*/  FFMA.FTZ R76, R76, R125, R78 ;  /* 0x0000007d4c4c7223 */ /* 0x000fe2000001004e */
[----:B------:R-:W-:Y:S01]  /*3820*/  FMUL.FTZ R47, R47, UR37 ;  /* 0x000000252f2f7c20 */ /* 0x000fe20008410000 */
[----:B------:R-:W-:Y:S01]  /*3830*/  FMUL.FTZ R62, R61, -1.4426950216293334961 ;  /* 0xbfb8aa3b3d3e7820 */ /* 0x000fe20000410000 */
[----:B------:R-:W-:Y:S01]  /*3840*/  FADD.FTZ R66, R66, R125 ;  /* 0x0000007d42427221 */ /* 0x000fe20000010000 */
[----:B------:R-:W-:Y:S01]  /*3850*/  FADD.FTZ R124, RZ, R72 ;  /* 0x00000048ff7c7221 */ /* 0x000fe20000010000 */
[-C--:B------:R-:W-:Y:S01]  /*3860*/  FFMA.FTZ R72, R65, R74.reuse, R46 ;  /* 0x0000004a41487223 */ /* 0x080fe2000001002e */
[----:B------:R-:W-:-:S02]  /*3870*/  FMUL.FTZ R46, R0, R74 ;  /* 0x0000004a002e7220 */ /* 0x000fc40000410000 */
[----:B------:R-:W0:Y:S01]  /*3880*/  MUFU.EX2 R62, R62 ;  /* 0x0000003e003e7308 */ /* 0x000e220000000800 */
[----:B------:R-:W-:Y:S01]  /*3890*/  FADD.FTZ R124, R124, R74 ;  /* 0x0000004a7c7c7221 */ /* 0x000fe20000010000 */
[----:B------:R-:W-:Y:S01]  /*38a0*/  FFMA.FTZ R65, R65, R46, R76 ;  /* 0x0000002e41417223 */ /* 0x000fe2000001004c */
[----:B------:R-:W-:Y:S01]  /*38b0*/  FADD.FTZ R76, R15, -UR36 ;  /* 0x800000240f4c7e21 */ /* 0x000fe20008010000 */
[----:B------:R-:W-:Y:S01]  /*38c0*/  FADD.FTZ R66, R46, R66 ;  /* 0x000000422e427221 */ /* 0x000fe20000010000 */
[----:B------:R-:W-:Y:S01]  /*38d0*/  FADD.FTZ R46, R71, R69 ;  /* 0x00000045472e7221 */ /* 0x000fe20000010000 */
[----:B------:R-:W-:Y:S01]  /*38e0*/  FMUL.FTZ R69, R101, R69 ;  /* 0x0000004565457220 */ /* 0x000fe20000410000 */
[----:B------:R-:W-:Y:S01]  /*38f0*/  FMUL.FTZ R76, R76, UR37 ;  /* 0x000000254c4c7c20 */ /* 0x000fe20008410000 */
[----:B------:R-:W-:Y:S01]  /*3900*/  FADD.FTZ R71, R18, -UR36 ;  /* 0x8000002412477e21 */ /* 0x000fe20008010000 */
[----:B------:R-:W-:Y:S01]  /*3910*/  FADD.FTZ R124, R124, R63 ;  /* 0x0000003f7c7c7221 */ /* 0x000fe20000010000 */
[----:B------:R-:W-:Y:S01]  /*3920*/  FFMA.FTZ R68, R68, R69, R65 ;  /* 0x0000004544447223 */ /* 0x000fe20000010041 */
[----:B------:R-:W-:Y:S01]  /*3930*/  FADD.FTZ R66, R66, R69 ;  /* 0x0000004542427221 */ /* 0x000fe20000010000 */
[----:B------:R-:W-:Y:S01]  /*3940*/  FMUL.FTZ R71, R71, UR37 ;  /* 0x0000002547477c20 */ /* 0x000fe20008410000 */
[-C--:B------:R-:W-:Y:S01]  /*3950*/  FFMA.FTZ R72, R73, R63.reuse, R72 ;  /* 0x0000003f49487223 */ /* 0x080fe20000010048 */
[----:B0-----:R-:W-:Y:S01]  /*3960*/  FADD.FTZ R62, R62, 1 ;  /* 0x3f8000003e3e7421 */ /* 0x001fe20000010000 */
[----:B------:R-:W-:Y:S01]  /*3970*/  FMUL.FTZ R63, R0, R63 ;  /* 0x0000003f003f7220 */ /* 0x000fe20000410000 */
[----:B------:R-:W-:-:S03]  /*3980*/  FADD.FTZ R124, R124, R67 ;  /* 0x000000437c7c7221 */ /* 0x000fc60000010000 */
[----:B------:R-:W-:Y:S01]  /*3990*/  FFMA.FTZ R73, R73, R63, R68 ;  /* 0x0000003f49497223 */ /* 0x000fe20000010044 */
[----:B------:R-:W0:Y:S01]  /*39a0*/  MUFU.RCP R62, R62 ;  /* 0x0000003e003e7308 */ /* 0x000e220000001000 */
[----:B------:R-:W-:Y:S01]  /*39b0*/  FADD.FTZ R66, R63, R66 ;  /* 0x000000423f427221 */ /* 0x000fe20000010000 */
[----:B------:R-:W-:Y:S01]  /*39c0*/  FADD.FTZ R63, R46, R79 ;  /* 0x0000004f2e3f7221 */ /* 0x000fe20000010000 */
[-C--:B------:R-:W-:Y:S01]  /*39d0*/  FFMA.FTZ R46, R70, R79.reuse, R119 ;  /* 0x0000004f462e7223 */ /* 0x080fe20000010077 */
[----:B------:R-:W-:Y:S01]  /*39e0*/  FMUL.FTZ R79, R101, R79 ;  /* 0x0000004f654f7220 */ /* 0x000fe20000410000 */
[----:B------:R-:W-:Y:S01]  /*39f0*/  FADD.FTZ R124, R124, R55 ;  /* 0x000000377c7c7221 */ /* 0x000fe20000010000 */
[----:B------:R-:W-:Y:S01]  /*3a00*/  FADD.FTZ R63, R63, R64 ;  /* 0x000000403f3f7221 */ /* 0x000fe20000010000 */
[-C--:B------:R-:W-:Y:S01]  /*3a10*/  FFMA.FTZ R46, R77, R64.reuse, R46 ;  /* 0x000000404d2e7223 */ /* 0x080fe2000001002e */
[----:B------:R-:W-:Y:S01]  /*3a20*/  FFMA.FTZ R70, R70, R79, R73 ;  /* 0x0000004f46467223 */ /* 0x000fe20000010049 */
[----:B------:R-:W-:Y:S01]  /*3a30*/  FADD.FTZ R66, R66, R79 ;  /* 0x0000004f42427221 */ /* 0x000fe20000010000 */
[-C--:B------:R-:W-:Y:S01]  /*3a40*/  FFMA.FTZ R79, R75, R67.reuse, R72 ;  /* 0x000000434b4f7223 */ /* 0x080fe20000010048 */
[----:B------:R-:W-:Y:S01]  /*3a50*/  FADD.FTZ R72, R23, -UR36 ;  /* 0x8000002417487e21 */ /* 0x000fe20008010000 */
[----:B------:R-:W-:Y:S01]  /*3a60*/  FMUL.FTZ R67, R0, R67 ;  /* 0x0000004300437220 */ /* 0x000fe20000410000 */
[----:B------:R-:W-:Y:S01]  /*3a70*/  FMUL.FTZ R64, R101, R64 ;  /* 0x0000004065407220 */ /* 0x000fe20000410000 */
[----:B------:R-:W-:Y:S01]  /*3a80*/  FFMA.FTZ R79, R60, R55, R79 ;  /* 0x000000373c4f7223 */ /* 0x000fe2000001004f */
[----:B------:R-:W-:Y:S01]  /*3a90*/  FMUL.FTZ R72, R72, UR37 ;  /* 0x0000002548487c20 */ /* 0x000fe20008410000 */
[----:B------:R-:W-:Y:S01]  /*3aa0*/  FFMA.FTZ R75, R75, R67, R70 ;  /* 0x000000434b4b7223 */ /* 0x000fe20000010046 */
[----:B------:R-:W-:Y:S01]  /*3ab0*/  FADD.FTZ R66, R67, R66 ;  /* 0x0000004243427221 */ /* 0x000fe20000010000 */
[----:B0-----:R-:W-:Y:S01]  /*3ac0*/  FADD.FTZ R78, -R62, 1 ;  /* 0x3f8000003e4e7421 */ /* 0x001fe20000010100 */
[----:B------:R-:W-:Y:S01]  /*3ad0*/  FFMA.FTZ R67, R0, R72, R115 ;  /* 0x0000004800437223 */ /* 0x000fe20000010073 */
[----:B------:R-:W-:Y:S01]  /*3ae0*/  FFMA.FTZ R77, R77, R64, R75 ;  /* 0x000000404d4d7223 */ /* 0x000fe2000001004b */
[----:B------:R-:W-:Y:S01]  /*3af0*/  FADD.FTZ R66, R66, R64 ;  /* 0x0000004042427221 */ /* 0x000fe20000010000 */
[----:B------:R-:W-:Y:S01]  /*3b00*/  FFMA.FTZ R78, R61, R78, 1 ;  /* 0x3f8000003d4e7423 */ /* 0x000fe2000001004e */
[----:B------:R-:W-:Y:S01]  /*3b10*/  FMUL.FTZ R61, R33, R62 ;  /* 0x0000003e213d7220 */ /* 0x000fe20000410000 */
[----:B------:R-:W-:Y:S01]  /*3b20*/  FFMA.FTZ R62, R101, R47, R106 ;  /* 0x0000002f653e7223 */ /* 0x000fe2000001006a */
[----:B------:R-:W-:Y:S01]  /*3b30*/  FMUL.FTZ R55, R0, R55 ;  /* 0x0000003700377220 */ /* 0x000fe20000410000 */
[----:B------:R-:W-:Y:S01]  /*3b40*/  FADD.FTZ R63, R63, R54 ;  /* 0x000000363f3f7221 */ /* 0x000fe20000010000 */
[----:B------:R-:W-:Y:S01]  /*3b50*/  FMUL.FTZ R61, R61, R78 ;  /* 0x0000004e3d3d7220 */ /* 0x000fe20000410000 */
[----:B------:R-:W-:Y:S01]  /*3b60*/  FMUL.FTZ R78, R62, -1.4426950216293334961 ;  /* 0xbfb8aa3b3e4e7820 */ /* 0x000fe20000410000 */
[----:B------:R-:W-:Y:S01]  /*3b70*/  FFMA.FTZ R60, R60, R55, R77 ;  /* 0x000000373c3c7223 */ /* 0x000fe2000001004d */
[----:B------:R-:W-:Y:S01]  /*3b80*/  FADD.FTZ R66, R55, R66 ;  /* 0x0000004237427221 */ /* 0x000fe20000010000 */
[----:B------:R-:W-:Y:S01]  /*3b90*/  FFMA.FTZ R79, R58, R53, R79 ;  /* 0x000000353a4f7223 */ /* 0x000fe2000001004f */
[----:B------:R-:W-:Y:S01]  /*3ba0*/  FADD.FTZ R124, R124, R53 ;  /* 0x000000357c7c7221 */ /* 0x000fe20000010000 */
[----:B------:R-:W-:Y:S01]  /*3bb0*/  FADD.FTZ R63, R63, R49 ;  /* 0x000000313f3f7221 */ /* 0x000fe20000010000 */
[----:B------:R-:W0:Y:S01]  /*3bc0*/  MUFU.EX2 R78, R78 ;  /* 0x0000004e004e7308 */ /* 0x000e220000000800 */
[----:B------:R-:W-:Y:S01]  /*3bd0*/  FFMA.FTZ R79, R56, R51, R79 ;  /* 0x00000033384f7223 */ /* 0x000fe2000001004f */
[----:B------:R-:W-:Y:S01]  /*3be0*/  FADD.FTZ R124, R124, R51 ;  /* 0x000000337c7c7221 */ /* 0x000fe20000010000 */
[----:B------:R-:W-:-:S02]  /*3bf0*/  FADD.FTZ R63, R63, R59 ;  /* 0x0000003b3f3f7221 */ /* 0x000fc40000010000 */
[----:B------:R-:W-:Y:S01]  /*3c00*/  FFMA.FTZ R79, R52, R61, R79 ;  /* 0x0000003d344f7223 */ /* 0x000fe2000001004f */
[----:B------:R-:W-:Y:S01]  /*3c10*/  FADD.FTZ R124, R124, R61 ;  /* 0x0000003d7c7c7221 */ /* 0x000fe20000010000 */
[----:B0-----:R-:W-:-:S06]  /*3c20*/  FADD.FTZ R125, R78, 1 ;  /* 0x3f8000004e7d7421 */ /* 0x001fcc0000010000 */
[----:B------:R-:W0:Y:S02]  /*3c30*/  MUFU.RCP R125, R125 ;  /* 0x0000007d007d7308 */ /* 0x000e240000001000 */
[----:B0-----:R-:W-:-:S04]  /*3c40*/  FADD.FTZ R74, -R125, 1 ;  /* 0x3f8000007d4a7421 */ /* 0x001fc80000010100 */
[----:B------:R-:W-:Y:S01]  /*3c50*/  FFMA.FTZ R62, R62, R74, 1 ;  /* 0x3f8000003e3e7423 */ /* 0x000fe2000001004a */
[----:B------:R-:W-:-:S04]  /*3c60*/  FMUL.FTZ R74, R16, R125 ;  /* 0x0000007d104a7220 */ /* 0x000fc80000410000 */
[----:B------:R-:W-:Y:S01]  /*3c70*/  FMUL.FTZ R74, R74, R62 ;  /* 0x0000003e4a4a7220 */ /* 0x000fe20000410000 */
[----:B------:R-:W-:-:S03]  /*3c80*/  FFMA.FTZ R62, R0, R76, R115 ;  /* 0x0000004c003e7223 */ /* 0x000fc60000010073 */
[----:B------:R-:W-:Y:S01]  /*3c90*/  FADD.FTZ R63, R63, R74 ;  /* 0x0000004a3f3f7221 */ /* 0x000fe20000010000 */
        /* <DEDUP_REMOVED lines=10> */
[----:B------:R-:W-:Y:S01]  /*3d40*/  FMUL.FTZ R78, R62, -1.4426950216293334961 ;  /* 0xbfb8aa3b3e4e7820 */ /* 0x000fe20000410000 */
[----:B------:R-:W-:-:S05]  /*3d50*/  FADD.FTZ R124, R124, R65 ;  /* 0x000000417c7c7221 */ /* 0x000fca0000010000 */
        /* <DEDUP_REMOVED lines=8> */
[----:B------:R-:W-:-:S04]  /*3de0*/  FMUL.FTZ R62, R20, R69 ;  /* 0x00000045143e7220 */ /* 0x000fc80000410000 */
[----:B------:R-:W-:Y:S01]  /*3df0*/  FMUL.FTZ R62, R62, R125 ;  /* 0x0000007d3e3e7220 */ /* 0x000fe20000410000 */
[----:B------:R-:W-:-:S03]  /*3e00*/  FMUL.FTZ R125, R68, -1.4426950216293334961 ;  /* 0xbfb8aa3b447d7820 */ /* 0x000fc60000410000 */
[----:B------:R-:W-:-:S03]  /*3e10*/  FADD.FTZ R63, R63, R62 ;  /* 0x0000003e3f3f7221 */ /* 0x000fc60000010000 */
        /* <DEDUP_REMOVED lines=8> */
[----:B------:R-:W-:Y:S01]  /*3ea0*/  FADD.FTZ R124, R124, R69 ;  /* 0x000000457c7c7221 */ /* 0x000fe20000010000 */
[----:B------:R-:W-:Y:S01]  /*3eb0*/  FMUL.FTZ R73, R73, UR37 ;  /* 0x0000002549497c20 */ /* 0x000fe20008410000 */
[----:B------:R-:W-:-:S03]  /*3ec0*/  FFMA.FTZ R79, R78, R69, R79 ;  /* 0x000000454e4f7223 */ /* 0x000fc6000001004f */
        /* <DEDUP_REMOVED lines=9> */
[----:B------:R-:W-:-:S03]  /*3f60*/  FMUL.FTZ R68, R68, R70 ;  /* 0x0000004644447220 */ /* 0x000fc60000410000 */
[----:B------:R-:W0:Y:S01]  /*3f70*/  MUFU.EX2 R119, R119 ;  /* 0x0000007700777308 */ /* 0x000e220000000800 */
[----:B------:R-:W-:Y:S01]  /*3f80*/  FADD.FTZ R63, R63, R68 ;  /* 0x000000443f3f7221 */ /* 0x000fe20000010000 */
[----:B0-----:R-:W-:-:S04]  /*3f90*/  FADD.FTZ R125, R119, 1 ;  /* 0x3f800000777d7421 */ /* 0x001fc80000010000 */
[----:B------:R-:W0:Y:S02]  /*3fa0*/  MUFU.RCP R70, R125 ;  /* 0x0000007d00467308 */ /* 0x000e240000001000 */
[----:B0-----:R-:W-:-:S04]  /*3fb0*/  FADD.FTZ R75, -R70, 1 ;  /* 0x3f800000464b7421 */ /* 0x001fc80000010100 */
[----:B------:R-:W-:Y:S01]  /*3fc0*/  FFMA.FTZ R75, R67, R75, 1 ;  /* 0x3f800000434b7423 */ /* 0x000fe2000001004b */
[----:B------:R-:W-:Y:S01]  /*3fd0*/  FMUL.FTZ R67, R25, R70 ;  /* 0x0000004619437220 */ /* 0x000fe20000410000 */
[----:B------:R-:W-:-:S03]  /*3fe0*/  FADD.FTZ R70, R26, -UR36 ;  /* 0x800000241a467e21 */ /* 0x000fc60008010000 */
[----:B------:R-:W-:Y:S01]  /*3ff0*/  FMUL.FTZ R67, R67, R75 ;  /* 0x0000004b43437220 */ /* 0x000fe20000410000 */
[----:B------:R-:W-:-:S04]  /*4000*/  FMUL.FTZ R70, R70, UR37 ;  /* 0x0000002546467c20 */ /* 0x000fc80008410000 */
[----:B------:R-:W-:-:S04]  /*4010*/  FFMA.FTZ R64, R101, R70, R106 ;  /* 0x0000004665407223 */ /* 0x000fc8000001006a */
[----:B------:R-:W-:-:S06]  /*4020*/  FMUL.FTZ R119, R64, -1.4426950216293334961 ;  /* 0xbfb8aa3b40777820 */ /* 0x000fcc0000410000 */
[----:B------:R-:W0:Y:S02]  /*4030*/  MUFU.EX2 R119, R119 ;  /* 0x0000007700777308 */ /* 0x000e240000000800 */
[----:B0-----:R-:W-:Y:S01]  /*4040*/  FADD.FTZ R125, R119, 1 ;  /* 0x3f800000777d7421 */ /* 0x001fe20000010000 */
[----:B------:R-:W-:-:S03]  /*4050*/  FFMA.FTZ R119, R57, R54, R46 ;  /* 0x0000003639777223 */ /* 0x000fc6000001002e */
[----:B------:R0:W1:Y:S01]  /*4060*/  MUFU.RCP R75, R125 ;  /* 0x0000007d004b7308 */ /* 0x0000620000001000 */
[-C--:B------:R-:W-:Y:S01]  /*4070*/  FFMA.FTZ R119, R48, R49.reuse, R119 ;  /* 0x0000003130777223 */ /* 0x080fe20000010077 */
[----:B------:R-:W-:-:S03]  /*4080*/  FMUL.FTZ R49, R101, R49 ;  /* 0x0000003165317220 */ /* 0x000fc60000410000 */
[-C--:B------:R-:W-:Y:S01]  /*4090*/  FFMA.FTZ R119, R50, R59.reuse, R119 ;  /* 0x0000003b32777223 */ /* 0x080fe20000010077 */
[C---:B------:R-:W-:Y:S01]  /*40a0*/  FMUL.FTZ R59, R101.reuse, R59 ;  /* 0x0000003b653b7220 */ /* 0x040fe20000410000 */
[----:B0-----:R-:W-:Y:S01]  /*40b0*/  FMUL.FTZ R125, R101, R54 ;  /* 0x00000036657d7220 */ /* 0x001fe20000410000 */
[----:B------:R-:W-:Y:S01]  /*40c0*/  FADD.FTZ R54, R2, -UR36 ;  /* 0x8000002402367e21 */ /* 0x000fe20008010000 */
[----:B------:R-:W-:Y:S02]  /*40d0*/  FFMA.FTZ R119, R47, R74, R119 ;  /* 0x0000004a2f777223 */ /* 0x000fe40000010077 */
[----:B------:R-:W-:Y:S01]  /*40e0*/  FFMA.FTZ R57, R57, R125, R60 ;  /* 0x0000007d39397223 */ /* 0x000fe2000001003c */
[----:B------:R-:W-:Y:S01]  /*40f0*/  FMUL.FTZ R54, R54, UR37 ;  /* 0x0000002536367c20 */ /* 0x000fe20008410000 */
[----:B------:R-:W-:Y:S01]  /*4100*/  FADD.FTZ R66, R66, R125 ;  /* 0x0000007d42427221 */ /* 0x000fe20000010000 */
[----:B------:R-:W-:Y:S01]  /*4110*/  FMUL.FTZ R60, R0, R53 ;  /* 0x00000035003c7220 */ /* 0x000fe20000410000 */
[----:B------:R-:W-:Y:S01]  /*4120*/  FFMA.FTZ R119, R71, R62, R119 ;  /* 0x0000003e47777223 */ /* 0x000fe20000010077 */
[----:B-1----:R-:W-:-:S02]  /*4130*/  FADD.FTZ R77, -R75, 1 ;  /* 0x3f8000004b4d7421 */ /* 0x002fc40000010100 */
[----:B------:R-:W-:Y:S01]  /*4140*/  FFMA.FTZ R57, R58, R60, R57 ;  /* 0x0000003c3a397223 */ /* 0x000fe20000010039 */
[----:B------:R-:W-:Y:S01]  /*4150*/  FADD.FTZ R66, R60, R66 ;  /* 0x000000423c427221 */ /* 0x000fe20000010000 */
[----:B------:R-:W-:Y:S01]  /*4160*/  FFMA.FTZ R77, R64, R77, 1 ;  /* 0x3f800000404d7423 */ /* 0x000fe2000001004d */
[----:B------:R-:W-:Y:S01]  /*4170*/  FMUL.FTZ R64, R28, R75 ;  /* 0x0000004b1c407220 */ /* 0x000fe20000410000 */
[----:B------:R-:W-:Y:S01]  /*4180*/  FADD.FTZ R75, R27, -UR36 ;  /* 0x800000241b4b7e21 */ /* 0x000fe20008010000 */
[----:B------:R-:W-:Y:S01]  /*4190*/  FFMA.FTZ R57, R48, R49, R57 ;  /* 0x0000003130397223 */ /* 0x000fe20000010039 */
[----:B------:R-:W-:Y:S01]  /*41a0*/  FADD.FTZ R66, R66, R49 ;  /* 0x0000003142427221 */ /* 0x000fe20000010000 */
[----:B------:R-:W-:Y:S01]  /*41b0*/  FMUL.FTZ R64, R64, R77 ;  /* 0x0000004d40407220 */ /* 0x000fe20000410000 */
[----:B------:R-:W-:Y:S01]  /*41c0*/  FMUL.FTZ R75, R75, UR37 ;  /* 0x000000254b4b7c20 */ /* 0x000fe20008410000 */
[----:B------:R-:W-:-:S03]  /*41d0*/  FFMA.FTZ R119, R73, R68, R119 ;  /* 0x0000004449777223 */ /* 0x000fc60000010077 */
[----:B------:R-:W-:Y:S01]  /*41e0*/  FFMA.FTZ R55, R0, R75, R115 ;  /* 0x0000004b00377223 */ /* 0x000fe20000010073 */
[----:B------:R-:W-:-:S03]  /*41f0*/  FFMA.FTZ R119, R70, R64, R119 ;  /* 0x0000004046777223 */ /* 0x000fc60000010077 */
        /* <DEDUP_REMOVED lines=16> */
[----:B------:R-:W-:-:S03]  /*4300*/  FADD.FTZ R55, R3, -UR36 ;  /* 0x8000002403377e21 */ /* 0x000fc60008010000 */
[----:B------:R-:W-:Y:S01]  /*4310*/  FMUL.FTZ R53, R53, R58 ;  /* 0x0000003a35357220 */ /* 0x000fe20000410000 */
[----:B------:R-:W-:-:S03]  /*4320*/  FMUL.FTZ R55, R55, UR37 ;  /* 0x0000002537377c20 */ /* 0x000fc60008410000 */
[----:B------:R-:W-:Y:S01]  /*4330*/  FFMA.FTZ R119, R54, R53, R119 ;  /* 0x0000003536777223 */ /* 0x000fe20000010077 */
[----:B------:R-:W-:-:S04]  /*4340*/  FFMA.FTZ R58, R0, R55, R115 ;  /* 0x00000037003a7223 */ /* 0x000fc80000010073 */
[----:B------:R-:W-:-:S06]  /*4350*/  FMUL.FTZ R77, R58, -1.4426950216293334961 ;  /* 0xbfb8aa3b3a4d7820 */ /* 0x000fcc0000410000 */
[----:B------:R-:W0:Y:S02]  /*4360*/  MUFU.EX2 R77, R77 ;  /* 0x0000004d004d7308 */ /* 0x000e240000000800 */
[----:B0-----:R-:W-:-:S06]  /*4370*/  FADD.FTZ R60, R77, 1 ;  /* 0x3f8000004d3c7421 */ /* 0x001fcc0000010000 */
[----:B------:R-:W0:Y:S02]  /*4380*/  MUFU.RCP R60, R60 ;  /* 0x0000003c003c7308 */ /* 0x000e240000001000 */
[----:B0-----:R-:W-:Y:S01]  /*4390*/  FADD.FTZ R125, -R60, 1 ;  /* 0x3f8000003c7d7421 */ /* 0x001fe20000010100 */
[----:B------:R-:W-:Y:S01]  /*43a0*/  FMUL.FTZ R48, R5, R60 ;  /* 0x0000003c05307220 */ /* 0x000fe20000410000 */
[----:B------:R-:W-:Y:S01]  /*43b0*/  FMUL.FTZ R60, R0, R51 ;  /* 0x00000033003c7220 */ /* 0x000fe20000410000 */
[----:B------:R-:W-:Y:S01]  /*43c0*/  FADD.FTZ R51, R35, -UR36 ;  /* 0x8000002423337e21 */ /* 0x000fe20008010000 */
[----:B------:R-:W-:Y:S01]  /*43d0*/  FFMA.FTZ R125, R58, R125, 1 ;  /* 0x3f8000003a7d7423 */ /* 0x000fe2000001007d */
[----:B------:R-:W-:Y:S01]  /*43e0*/  FADD.FTZ R58, R34, -UR36 ;  /* 0x80000024223a7e21 */ /* 0x000fe20008010000 */
[----:B------:R-:W-:Y:S01]  /*43f0*/  FFMA.FTZ R57, R56, R60, R57 ;  /* 0x0000003c38397223 */ /* 0x000fe20000010039 */
[----:B------:R-:W-:Y:S01]  /*4400*/  FMUL.FTZ R51, R51, UR37 ;  /* 0x0000002533337c20 */ /* 0x000fe20008410000 */
[----:B------:R-:W-:Y:S01]  /*4410*/  FMUL.FTZ R48, R48, R125 ;  /* 0x0000007d30307220 */ /* 0x000fe20000410000 */
[----:B------:R-:W-:Y:S01]  /*4420*/  FMUL.FTZ R58, R58, UR37 ;  /* 0x000000253a3a7c20 */ /* 0x000fe20008410000 */
[----:B------:R-:W-:Y:S01]  /*4430*/  FADD.FTZ R66, R60, R66 ;  /* 0x000000423c427221 */ /* 0x000fe20000010000 */
[----:B------:R-:W-:-:S02]  /*4440*/  FFMA.FTZ R57, R50, R59, R57 ;  /* 0x0000003b32397223 */ /* 0x000fc40000010039 */
[----:B------:R-:W-:Y:S01]  /*4450*/  FFMA.FTZ R49, R101, R58, R106 ;  /* 0x0000003a65317223 */ /* 0x000fe2000001006a */
[----:B------:R-:W-:-:S03]  /*4460*/  FADD.FTZ R66, R66, R59 ;  /* 0x0000003b42427221 */ /* 0x000fc60000010000 */
        /* <DEDUP_REMOVED lines=16> */
[----:B------:R-:W-:Y:S01]  /*4570*/  FFMA.FTZ R125, R56, R125, 1 ;  /* 0x3f800000387d7423 */ /* 0x000fe2000001007d */
[----:B------:R-:W-:Y:S01]  /*4580*/  FADD.FTZ R56, R38, -UR36 ;  /* 0x8000002426387e21 */ /* 0x000fe20008010000 */
[----:B------:R-:W-:Y:S01]  /*4590*/  FFMA.FTZ R52, R52, R60, R57 ;  /* 0x0000003c34347223 */ /* 0x000fe20000010039 */
[----:B------:R-:W-:Y:S01]  /*45a0*/  FADD.FTZ R66, R60, R66 ;  /* 0x000000423c427221 */ /* 0x000fe20000010000 */
[----:B------:R-:W-:Y:S01]  /*45b0*/  FMUL.FTZ R50, R50, R125 ;  /* 0x0000007d32327220 */ /* 0x000fe20000410000 */
        /* <DEDUP_REMOVED lines=9> */
[C---:B------:R-:W-:Y:S01]  /*4650*/  FMUL.FTZ R77, R101.reuse, R74 ;  /* 0x0000004a654d7220 */ /* 0x040fe20000410000 */
[----:B------:R-:W-:Y:S01]  /*4660*/  FMUL.FTZ R74, R0, R65 ;  /* 0x00000041004a7220 */ /* 0x000fe20000410000 */
[----:B------:R-:W-:Y:S01]  /*4670*/  FMUL.FTZ R65, R101, R62 ;  /* 0x0000003e65417220 */ /* 0x000fe20000410000 */
[----:B------:R-:W-:Y:S01]  /*4680*/  FMUL.FTZ R57, R57, R59 ;  /* 0x0000003b39397220 */ /* 0x000fe20000410000 */
[----:B------:R-:W-:Y:S01]  /*4690*/  FADD.FTZ R59, R39, -UR36 ;  /* 0x80000024273b7e21 */ /* 0x000fe20008010000 */
[----:B------:R-:W-:Y:S01]  /*46a0*/  FFMA.FTZ R47, R47, R77, R52 ;  /* 0x0000004d2f2f7223 */ /* 0x000fe20000010034 */
[----:B------:R-:W-:Y:S02]  /*46b0*/  FADD.FTZ R66, R66, R77 ;  /* 0x0000004d42427221 */ /* 0x000fe40000010000 */
[----:B------:R-:W-:Y:S01]  /*46c0*/  FMUL.FTZ R59, R59, UR37 ;  /* 0x000000253b3b7c20 */ /* 0x000fe20008410000 */
[----:B------:R-:W-:Y:S01]  /*46d0*/  FFMA.FTZ R76, R76, R74, R47 ;  /* 0x0000004a4c4c7223 */ /* 0x000fe2000001002f */
[----:B------:R-:W-:-:S02]  /*46e0*/  FADD.FTZ R66, R74, R66 ;  /* 0x000000424a427221 */ /* 0x000fc40000010000 */
[----:B------:R-:W-:Y:S01]  /*46f0*/  FFMA.FTZ R60, R0, R59, R115 ;  /* 0x0000003b003c7223 */ /* 0x000fe20000010073 */
[----:B------:R-:W-:Y:S01]  /*4700*/  FFMA.FTZ R71, R71, R65, R76 ;  /* 0x0000004147477223 */ /* 0x000fe2000001004c */
[----:B------:R-:W-:Y:S02]  /*4710*/  FADD.FTZ R65, R66, R65 ;  /* 0x0000004142417221 */ /* 0x000fe40000010000 */
        /* <DEDUP_REMOVED lines=30> */
[----:B------:R-:W-:Y:S01]  /*4900*/  FMUL.FTZ R62, R0, R69 ;  /* 0x00000045003e7220 */ /* 0x000fe20000410000 */
[C---:B------:R-:W-:Y:S01]  /*4910*/  FMUL.FTZ R69, R101.reuse, R68 ;  /* 0x0000004465457220 */ /* 0x040fe20000410000 */
[----:B------:R-:W-:Y:S01]  /*4920*/  FMUL.FTZ R68, R101, R64 ;  /* 0x0000004065447220 */ /* 0x000fe20000410000 */
[----:B------:R-:W-:Y:S01]  /*4930*/  FADD.FTZ R64, R63, R64 ;  /* 0x000000403f407221 */ /* 0x000fe20000010000 */
[----:B------:R-:W-:Y:S01]  /*4940*/  FFMA.FTZ R78, R78, R62, R71 ;  /* 0x0000003e4e4e7223 */ /* 0x000fe20000010047 */
[----:B------:R-:W-:Y:S01]  /*4950*/  FADD.FTZ R66, R62, R65 ;  /* 0x000000413e427221 */ /* 0x000fe20000010000 */
[----:B------:R-:W-:Y:S01]  /*4960*/  FADD.FTZ R65, R124, R67 ;  /* 0x000000437c417221 */ /* 0x000fe20000010000 */
[----:B------:R-:W-:Y:S01]  /*4970*/  FFMA.FTZ R62, R72, R67, R79 ;  /* 0x00000043483e7223 */ /* 0x000fe2000001004f */
[----:B------:R-:W-:Y:S01]  /*4980*/  FFMA.FTZ R78, R73, R69, R78 ;  /* 0x00000045494e7223 */ /* 0x000fe2000001004e */
[----:B------:R-:W-:Y:S01]  /*4990*/  FMUL.FTZ R67, R0, R67 ;  /* 0x0000004300437220 */ /* 0x000fe20000410000 */
        /* <DEDUP_REMOVED lines=8> */
[----:B------:R-:W-:Y:S01]  /*4a20*/  FMUL.FTZ R70, R0, R46 ;  /* 0x0000002e00467220 */ /* 0x000fe20000410000 */
[----:B------:R-:W-:Y:S01]  /*4a30*/  FADD.FTZ R63, R66, R68 ;  /* 0x00000044423f7221 */ /* 0x000fe20000010000 */
[----:B------:R-:W-:Y:S01]  /*4a40*/  FMUL.FTZ R66, R101, R53 ;  /* 0x0000003565427220 */ /* 0x000fe20000410000 */
[----:B------:R-:W-:Y:S01]  /*4a50*/  FMUL.FTZ R46, R0, R48 ;  /* 0x00000030002e7220 */ /* 0x000fe20000410000 */
[----:B------:R-:W-:Y:S01]  /*4a60*/  FFMA.FTZ R69, R75, R70, R69 ;  /* 0x000000464b457223 */ /* 0x000fe20000010045 */
[----:B------:R-:W-:Y:S01]  /*4a70*/  FADD.FTZ R63, R70, R63 ;  /* 0x0000003f463f7221 */ /* 0x000fe20000010000 */
[----:B------:R-:W-:Y:S01]  /*4a80*/  FMUL.FTZ R48, R0, R50 ;  /* 0x0000003200307220 */ /* 0x000fe20000410000 */
[----:B------:R-:W-:Y:S01]  /*4a90*/  FADD.FTZ R64, R64, R53 ;  /* 0x0000003540407221 */ /* 0x000fe20000010000 */
[----:B------:R-:W-:Y:S01]  /*4aa0*/  FFMA.FTZ R69, R54, R66, R69 ;  /* 0x0000004236457223 */ /* 0x000fe20000010045 */
[----:B------:R-:W-:Y:S01]  /*4ab0*/  FADD.FTZ R63, R63, R66 ;  /* 0x000000423f3f7221 */ /* 0x000fe20000010000 */
[-C--:B------:R-:W-:Y:S01]  /*4ac0*/  FMUL.FTZ R54, R101, R49.reuse ;  /* 0x0000003165367220 */ /* 0x080fe20000410000 */
[----:B------:R-:W-:Y:S01]  /*4ad0*/  FFMA.FTZ R62, R51, R50, R62 ;  /* 0x00000032333e7223 */ /* 0x000fe2000001003e */
[----:B------:R-:W-:Y:S01]  /*4ae0*/  FFMA.FTZ R69, R55, R46, R69 ;  /* 0x0000002e37457223 */ /* 0x000fe20000010045 */
[----:B------:R-:W-:Y:S01]  /*4af0*/  FADD.FTZ R63, R46, R63 ;  /* 0x0000003f2e3f7221 */ /* 0x000fe20000010000 */
[C---:B------:R-:W-:Y:S01]  /*4b00*/  FFMA.FTZ R46, R58.reuse, R49, R119 ;  /* 0x000000313a2e7223 */ /* 0x040fe20000010077 */
[----:B------:R-:W-:Y:S01]  /*4b10*/  FADD.FTZ R65, R65, R50 ;  /* 0x0000003241417221 */ /* 0x000fe20000010000 */
[----:B------:R-:W-:Y:S01]  /*4b20*/  FFMA.FTZ R69, R58, R54, R69 ;  /* 0x000000363a457223 */ /* 0x000fe20000010045 */
[----:B------:R-:W-:Y:S01]  /*4b30*/  FADD.FTZ R63, R63, R54 ;  /* 0x000000363f3f7221 */ /* 0x000fe20000010000 */
[-C--:B------:R-:W-:Y:S01]  /*4b40*/  FMUL.FTZ R54, R101, R57.reuse ;  /* 0x0000003965367220 */ /* 0x080fe20000410000 */
[----:B------:R-:W-:Y:S01]  /*4b50*/  FADD.FTZ R64, R64, R49 ;  /* 0x0000003140407221 */ /* 0x000fe20000010000 */
[----:B------:R-:W-:Y:S01]  /*4b60*/  FFMA.FTZ R69, R51, R48, R69 ;  /* 0x0000003033457223 */ /* 0x000fe20000010045 */
[----:B------:R-:W-:Y:S01]  /*4b70*/  FADD.FTZ R63, R48, R63 ;  /* 0x0000003f303f7221 */ /* 0x000fe20000010000 */
[----:B------:R-:W-:Y:S01]  /*4b80*/  FMUL.FTZ R48, R0, R52 ;  /* 0x0000003400307220 */ /* 0x000fe20000410000 */
[C---:B------:R-:W-:Y:S01]  /*4b90*/  FFMA.FTZ R49, R56.reuse, R57, R46 ;  /* 0x0000003938317223 */ /* 0x040fe2000001002e */
[----:B------:R-:W-:Y:S01]  /*4ba0*/  FFMA.FTZ R50, R56, R54, R69 ;  /* 0x0000003638327223 */ /* 0x000fe20000010045 */
[----:B------:R-:W-:Y:S01]  /*4bb0*/  FADD.FTZ R63, R63, R54 ;  /* 0x000000363f3f7221 */ /* 0x000fe20000010000 */
[----:B------:R-:W-:Y:S01]  /*4bc0*/  FMUL.FTZ R46, R101, R47 ;  /* 0x0000002f652e7220 */ /* 0x000fe20000410000 */
[----:B------:R-:W-:Y:S01]  /*4bd0*/  FMUL.FTZ R56, R0, R61 ;  /* 0x0000003d00387220 */ /* 0x000fe20000410000 */
[C---:B------:R-:W-:Y:S01]  /*4be0*/  FFMA.FTZ R51, R59.reuse, R48, R50 ;  /* 0x000000303b337223 */ /* 0x040fe20000010032 */
[----:B------:R-:W-:Y:S01]  /*4bf0*/  FADD.FTZ R63, R48, R63 ;  /* 0x0000003f303f7221 */ /* 0x000fe20000010000 */
[----:B------:R-:W-:Y:S01]  /*4c00*/  FFMA.FTZ R62, R59, R52, R62 ;  /* 0x000000343b3e7223 */ /* 0x000fe2000001003e */
[----:B------:R-:W-:Y:S01]  /*4c10*/  FADD.FTZ R64, R64, R57 ;  /* 0x0000003940407221 */ /* 0x000fe20000010000 */
[C---:B------:R-:W-:Y:S01]  /*4c20*/  FFMA.FTZ R48, R60.reuse, R46, R51 ;  /* 0x0000002e3c307223 */ /* 0x040fe20000010033 */
[----:B------:R-:W-:Y:S01]  /*4c30*/  FADD.FTZ R63, R63, R46 ;  /* 0x0000002e3f3f7221 */ /* 0x000fe20000010000 */
[----:B------:R-:W-:Y:S01]  /*4c40*/  FADD.FTZ R52, R65, R52 ;  /* 0x0000003441347221 */ /* 0x000fe20000010000 */
[----:B------:R-:W-:Y:S01]  /*4c50*/  FFMA.FTZ R76, R60, R47, R49 ;  /* 0x0000002f3c4c7223 */ /* 0x000fe20000010031 */
[C---:B------:R-:W-:Y:S01]  /*4c60*/  FFMA.FTZ R51, R77.reuse, R56, R48 ;  /* 0x000000384d337223 */ /* 0x040fe20000010030 */
[----:B------:R-:W-:Y:S01]  /*4c70*/  FADD.FTZ R56, R56, R63 ;  /* 0x0000003f38387221 */ /* 0x000fe20000010000 */
[----:B------:R-:W-:Y:S01]  /*4c80*/  FADD.FTZ R78, R64, R47 ;  /* 0x0000002f404e7221 */ /* 0x000fe20000010000 */
[----:B------:R-:W-:Y:S01]  /*4c90*/  FFMA.FTZ R77, R77, R61, R62 ;  /* 0x0000003d4d4d7223 */ /* 0x000fe2000001003e */
[----:B------:R-:W-:-:S07]  /*4ca0*/  FADD.FTZ R79, R52, R61 ;  /* 0x0000003d344f7221 */ /* 0x000fce0000010000 */
.L_x_1576:
        /* <DEDUP_REMOVED lines=34> */
.L_x_1578:
[----:B------:R-:W-:Y:S05]  /*4ed0*/  BSYNC.RECONVERGENT B0 ;  /* 0x0000000000007941 */ /* 0x000fea0003800200 */
.L_x_1577:
        /* <DEDUP_REMOVED lines=37> */
.L_x_1580:
[----:B------:R-:W-:Y:S05]  /*5130*/  BSYNC.RECONVERGENT B0 ;  /* 0x0000000000007941 */ /* 0x000fea0003800200 */
.L_x_1579:
        /* <DEDUP_REMOVED lines=158> */
.L_x_1582:
[----:B------:R-:W-:Y:S05]  /*5b20*/  BSYNC.RECONVERGENT B0 ;  /* 0x0000000000007941 */ /* 0x000fea0003800200 */
.L_x_1581:
        /* <DEDUP_REMOVED lines=29> */
.L_x_1584:
[----:B------:R-:W-:Y:S05]  /*5d00*/  BSYNC.RECONVERGENT B0 ;  /* 0x0000000000007941 */ /* 0x000fea0003800200 */
.L_x_1583:
        /* <DEDUP_REMOVED lines=29> */
.L_x_1587:
[----:B-1----:R-:W2:Y:S04]  /*5ee0*/  LDG.E.STRONG.GPU R50, desc[UR26][R48.64] ;  /* 0x0000001a30327981 */ /* 0x002ea8000c1ef900 */
[----:B--2---:R-:W-:Y:S01]  /*5ef0*/  CCTL.IVALL ;  /* 0x00000000ff00798f */ /* 0x004fe20002000000 */
[----:B------:R-:W-:Y:S05]  /*5f00*/  YIELD ;  /* 0x0000000000007946 */ /* 0x000fea0003800000 */
[----:B------:R-:W-:-:S13]  /*5f10*/  ISETP.NE.AND P1, PT, R50, R55, PT ;  /* 0x000000373200720c */ /* 0x000fda0003f25270 */
[----:B------:R-:W-:Y:S05]  /*5f20*/  @P1 BRA `(.L_x_1587) ;  /* 0xfffffffc00ec1947 */ /* 0x000fea000383ffff */
.L_x_1586:
[----:B------:R-:W-:Y:S05]  /*5f30*/  WARPSYNC.ALL ;  /* 0x0000000000007948 */ /* 0x000fea0003800000 */
[----:B------:R-:W-:Y:S01]  /*5f40*/  BAR.SYNC.DEFER_BLOCKING 0x0 ;  /* 0x0000000000007b1d */ /* 0x000fe20000010000 */
[----:B-12---:R-:W-:-:S05]  /*5f50*/  HFMA2 R50, -RZ, RZ, 0, 0 ;  /* 0x00000000ff327431 */ /* 0x006fca00000001ff */
        /* <DEDUP_REMOVED lines=11> */
.L_x_1589:
[C---:B------:R-:W-:Y:S02]  /*6010*/  IADD3 R48, PT, PT, R57.reuse, 0x1, RZ ;  /* 0x0000000139307810 */ /* 0x040fe40007ffe0ff */
        /* <DEDUP_REMOVED lines=83> */
.L_x_1588:
[----:B------:R-:W-:-:S09]  /*6550*/  UISETP.NE.AND UP0, UPT, UR33, URZ, UPT ;  /* 0x000000ff2100728c */ /* 0x000fd2000bf05270 */
[----:B------:R-:W-:Y:S05]  /*6560*/  BRA.U !UP0, `(.L_x_1585) ;  /* 0x0000000508287547 */ /* 0x000fea000b800000 */
[----:B------:R-:W-:Y:S02]  /*6570*/  UIADD3 UR18, UPT, UPT, UR33, -0x1, URZ ;  /* 0xffffffff21127890 */ /* 0x000fe4000fffe0ff */
[----:B------:R-:W-:Y:S02]  /*6580*/  UISETP.NE.AND UP1, UPT, UR34, URZ, UPT ;  /* 0x000000ff2200728c */ /* 0x000fe4000bf25270 */
[----:B------:R-:W-:-:S09]  /*6590*/  UISETP.GE.U32.AND UP0, UPT, UR18, 0x3, UPT ;  /* 0x000000031200788c */ /* 0x000fd2000bf06070 */
[----:B------:R-:W-:Y:S05]  /*65a0*/  BRA.U !UP0, `(.L_x_1590) ;  /* 0x0000000108907547 */ /* 0x000fea000b800000 */
[C---:B------:R-:W-:Y:S02]  /*65b0*/  IADD3 R52, PT, PT, R50.reuse, 0x1, RZ ;  /* 0x0000000132347810 */ /* 0x040fe40007ffe0ff */
[C---:B------:R-:W-:Y:S02]  /*65c0*/  ISETP.EQ.OR P1, PT, R50.reuse, UR28, P2 ;  /* 0x0000001c32007c0c */ /* 0x040fe40009722670 */
[----:B------:R-:W-:Y:S02]  /*65d0*/  IADD3 R54, PT, PT, R50, 0x2, RZ ;  /* 0x0000000232367810 */ /* 0x000fe40007ffe0ff */
[----:B------:R-:W-:Y:S02]  /*65e0*/  ISETP.EQ.OR P4, PT, R52, UR28, P2 ;  /* 0x0000001c34007c0c */ /* 0x000fe40009782670 */
[----:B------:R-:W-:Y:S02]  /*65f0*/  ISETP.EQ.OR P5, PT, R54, UR28, P2 ;  /* 0x0000001c36007c0c */ /* 0x000fe400097a2670 */
[----:B------:R-:W-:-:S02]  /*6600*/  IADD3 R56, PT, PT, R50, 0x3, RZ ;  /* 0x0000000332387810 */ /* 0x000fc40007ffe0ff */
[----:B------:R-:W-:Y:S02]  /*6610*/  MOV R49, UR29 ;  /* 0x0000001d00317c02 */ /* 0x000fe40008000f00 */
[----:B------:R-:W-:Y:S02]  /*6620*/  MOV R53, UR29 ;  /* 0x0000001d00357c02 */ /* 0x000fe40008000f00 */
[----:B------:R-:W-:Y:S01]  /*6630*/  ISETP.EQ.OR P6, PT, R56, UR28, P2 ;  /* 0x0000001c38007c0c */ /* 0x000fe200097c2670 */
[----:B------:R-:W-:Y:S01]  /*6640*/  @!P1 IMAD R48, R50, R49, UR5 ;  /* 0x0000000532309e24 */ /* 0x000fe2000f8e0231 */
[----:B------:R-:W-:Y:S01]  /*6650*/  MOV R51, 0x8 ;  /* 0x0000000800337802 */ /* 0x000fe20000000f00 */
[----:B------:R-:W-:Y:S01]  /*6660*/  @!P4 IMAD R52, R52, R53, UR5 ;  /* 0x000000053434ce24 */ /* 0x000fe2000f8e0235 */
[----:B------:R-:W-:Y:S01]  /*6670*/  MOV R55, UR29 ;  /* 0x0000001d00377c02 */ /* 0x000fe20008000f00 */
[----:B------:R-:W-:Y:S02]  /*6680*/  HFMA2 R53, -RZ, RZ, 0, 4.76837158203125e-07 ;  /* 0x00000008ff357431 */ /* 0x000fe400000001ff */
[----:B------:R-:W-:Y:S01]  /*6690*/  @!P1 IMAD.WIDE.U32 R48, R48, R51, UR6 ;  /* 0x0000000630309e25 */ /* 0x000fe2000f8e0033 */
[----:B------:R-:W-:-:S03]  /*66a0*/  MOV R51, UR29 ;  /* 0x0000001d00337c02 */ /* 0x000fc60008000f00 */
[----:B------:R-:W-:Y:S01]  /*66b0*/  @!P5 IMAD R54, R54, R55, UR5 ;  /* 0x000000053636de24 */ /* 0x000fe2000f8e0237 */
[----:B------:R-:W-:Y:S01]  /*66c0*/  MOV R55, 0x8 ;  /* 0x0000000800377802 */ /* 0x000fe20000000f00 */
[----:B------:R-:W-:Y:S01]  /*66d0*/  @!P4 IMAD.WIDE.U32 R52, R52, R53, UR6 ;  /* 0x000000063434ce25 */ /* 0x000fe2000f8e0035 */
[----:B------:R-:W0:Y:S03]  /*66e0*/  @!P1 LDG.E.64 R48, desc[UR26][R48.64] ;  /* 0x0000001a30309981 */ /* 0x000e26000c1e1b00 */
[----:B------:R-:W-:Y:S02]  /*66f0*/  HFMA2 R57, -RZ, RZ, 0, 4.76837158203125e-07 ;  /* 0x00000008ff397431 */ /* 0x000fe400000001ff */
        /* <DEDUP_REMOVED lines=15> */
.L_x_1590:
[----:B------:R-:W-:Y:S05]  /*67f0*/  BRA.U !UP1, `(.L_x_1585) ;  /* 0x0000000109847547 */ /* 0x000fea000b800000 */
[----:B------:R-:W-:Y:S02]  /*6800*/  UISETP.NE.AND UP0, UPT, UR34, 0x1, UPT ;  /* 0x000000012200788c */ /* 0x000fe4000bf05270 */
[----:B------:R-:W-:-:S07]  /*6810*/  ULOP3.LUT UP1, URZ, UR31, 0x1, URZ, 0xc0, !UPT ;  /* 0x000000011fff7892 */ /* 0x000fce000f82c0ff */
[----:B------:R-:W-:Y:S05]  /*6820*/  BRA.U !UP0, `(.L_x_1591) ;  /* 0x0000000108487547 */ /* 0x000fea000b800000 */
[C---:B------:R-:W-:Y:S02]  /*6830*/  IADD3 R48, PT, PT, R50.reuse, 0x1, RZ ;  /* 0x0000000132307810 */ /* 0x040fe40007ffe0ff */
        /* <DEDUP_REMOVED lines=17> */
.L_x_1591:
[----:B------:R-:W-:Y:S01]  /*6950*/  ISETP.EQ.OR P1, PT, R50, UR28, P2 ;  /* 0x0000001c32007c0c */ /* 0x000fe20009722670 */
[----:B------:R-:W-:Y:S03]  /*6960*/  BSSY.RECONVERGENT B0, `(.L_x_1585) ;  /* 0x000000a000007945 */ /* 0x000fe60003800200 */
[----:B------:R-:W-:-:S13]  /*6970*/  PLOP3.LUT P1, PT, P1, PT, UP1, 0xd5, 0x5d ;  /* 0x00000000005d781c */ /* 0x000fda0000f2fa1d */
[----:B------:R-:W-:Y:S05]  /*6980*/  @P1 BRA `(.L_x_1592) ;  /* 0x00000000001c1947 */ /* 0x000fea0003800000 */
[----:B------:R-:W-:Y:S02]  /*6990*/  MOV R49, UR29 ;  /* 0x0000001d00317c02 */ /* 0x000fe40008000f00 */
[----:B------:R-:W-:-:S03]  /*69a0*/  MOV R51, 0x8 ;  /* 0x0000000800337802 */ /* 0x000fc60000000f00 */
[----:B------:R-:W-:-:S04]  /*69b0*/  IMAD R48, R50, R49, UR5 ;  /* 0x0000000532307e24 */ /* 0x000fc8000f8e0231 */
[----:B------:R-:W-:-:S06]  /*69c0*/  IMAD.WIDE.U32 R48, R48, R51, UR6 ;  /* 0x0000000630307e25 */ /* 0x000fcc000f8e0033 */
[----:B------:R-:W0:Y:S02]  /*69d0*/  LDG.E.64 R48, desc[UR26][R48.64] ;  /* 0x0000001a30307981 */ /* 0x000e24000c1e1b00 */
[----:B0--3--:R-:W-:Y:S01]  /*69e0*/  FADD.FTZ R46, R46, R48 ;  /* 0x000000302e2e7221 */ /* 0x009fe20000010000 */
[----:B------:R-:W-:-:S07]  /*69f0*/  FADD.FTZ R47, R47, R49 ;  /* 0x000000312f2f7221 */ /* 0x000fce0000010000 */
.L_x_1592:
[----:B------:R-:W-:Y:S05]  /*6a00*/  BSYNC.RECONVERGENT B0 ;  /* 0x0000000000007941 */ /* 0x000fea0003800200 */
.L_x_1585:
[----:B------:R-:W5:Y:S01]  /*6a10*/  S2UR UR7, SR_CgaCtaId ;  /* 0x00000000000779c3 */ /* 0x000f620000008800 */
[----:B------:R-:W-:Y:S01]  /*6a20*/  UMOV UR6, 0x400 ;  /* 0x0000040000067882 */ /* 0x000fe20000000000 */
[----:B------:R-:W2:Y:S01]  /*6a30*/  LDCU UR19, c[0x0][0x42c] ;  /* 0x00008580ff1377ac */ /* 0x000ea20008000800 */
[----:B------:R-:W-:Y:S01]  /*6a40*/  FADD.FTZ R98, R98, -UR36 ;  /* 0x8000002462627e21 */ /* 0x000fe20008010000 */
[----:B------:R-:W-:-:S04]  /*6a50*/  FADD.FTZ R99, R99, -UR36 ;  /* 0x8000002463637e21 */ /* 0x000fc80008010000 */
[----:B------:R-:W-:Y:S01]  /*6a60*/  FMUL.FTZ R99, R99, UR37 ;  /* 0x0000002563637c20 */ /* 0x000fe20008410000 */
[----:B-----5:R-:W-:-:S09]  /*6a70*/  ULEA UR6, UR7, UR6, 0x18 ;  /* 0x0000000607067291 */ /* 0x020fd2000f8ec0ff */
[----:B------:R-:W-:Y:S01]  /*6a80*/  @!P2 STS.64 [UR6+0x80], R46 ;  /* 0x0000802eff00a988 */ /* 0x000fe20008000a06 */
[----:B------:R-:W-:Y:S06]  /*6a90*/  BAR.SYNC.DEFER_BLOCKING 0x0 ;  /* 0x0000000000007b1d */ /* 0x000fec0000010000 */
[----:B----4-:R-:W2:Y:S01]  /*6aa0*/  LDS.64 R48, [UR6+0x80] ;  /* 0x00008006ff307984 */ /* 0x010ea20008000a00 */
[----:B------:R-:W4:Y:S02]  /*6ab0*/  LDCU.64 UR6, c[0x0][0x400] ;  /* 0x00008000ff0677ac */ /* 0x000f240008000a00 */
[----:B----4-:R-:W-:-:S02]  /*6ac0*/  ISETP.GE.U32.AND P1, PT, R118, UR6, PT ;  /* 0x0000000676007c0c */ /* 0x010fc4000bf26070 */
[----:B------:R-:W-:Y:S02]  /*6ad0*/  ISETP.GE.U32.AND P2, PT, R114, UR6, PT ;  /* 0x0000000672007c0c */ /* 0x000fe4000bf46070 */
[----:B------:R-:W-:Y:S02]  /*6ae0*/  ISETP.GE.AND.EX P1, PT, R111, UR7, PT, P1 ;  /* 0x000000076f007c0c */ /* 0x000fe4000bf26310 */
[----:B------:R-:W-:Y:S01]  /*6af0*/  ISETP.GE.AND.EX P2, PT, R109, UR7, PT, P2 ;  /* 0x000000076d007c0c */ /* 0x000fe2000bf46320 */
[----:B--2---:R-:W-:Y:S01]  /*6b00*/  FMUL.FTZ R50, R48, UR19 ;  /* 0x0000001330327c20 */ /* 0x004fe20008410000 */
[----:B------:R-:W-:Y:S01]  /*6b10*/  IADD3 R48, PT, PT, R118, 0x40, RZ ;  /* 0x0000004076307810 */ /* 0x000fe20007ffe0ff */
[----:B0--3--:R-:W-:Y:S01]  /*6b20*/  FMUL.FTZ R46, R49, UR19 ;  /* 0x00000013312e7c20 */ /* 0x009fe20008410000 */
[----:B------:R-:W-:Y:S02]  /*6b30*/  FMUL.FTZ R49, R98, UR37 ;  /* 0x0000002562317c20 */ /* 0x000fe40008410000 */
[----:B------:R-:W-:-:S02]  /*6b40*/  R2UR UR18, R50 ;  /* 0x00000000321272ca */ /* 0x000fc400000e0000 */
[----:B------:R-:W-:Y:S02]  /*6b50*/  ISETP.GE.U32.AND P4, PT, R48, UR6, PT ;  /* 0x0000000630007c0c */ /* 0x000fe4000bf86070 */
[----:B------:R-:W-:-:S04]  /*6b60*/  SHF.R.S32.HI R47, RZ, 0x1f, R48 ;  /* 0x0000001fff2f7819 */ /* 0x000fc80000011430 */
[----:B------:R-:W-:-:S05]  /*6b70*/  ISETP.GE.AND.EX P4, PT, R47, UR7, PT, P4 ;  /* 0x000000072f007c0c */ /* 0x000fca000bf86340 */
[----:B------:R-:W-:Y:S01]  /*6b80*/  FFMA.FTZ R60, R49, UR18, R46 ;  /* 0x00000012313c7c23 */ /* 0x000fe2000801002e */
[----:B------:R-:W-:Y:S07]  /*6b90*/  @!P3 BRA `(.L_x_1593) ;  /* 0x000000000048b947 */ /* 0x000fee0003800000 */
        /* <DEDUP_REMOVED lines=18> */
.L_x_1593:
        /* <DEDUP_REMOVED lines=11> */
[----:B-1----:R-:W-:Y:S01]  /*6d70*/  MOV R51, R121 ;  /* 0x0000007900337202 */ /* 0x002fe20000000f00 */
        /* <DEDUP_REMOVED lines=9> */
.L_x_1595:
[----:B------:R-:W-:Y:S05]  /*6e10*/  BSYNC.RECONVERGENT B0 ;  /* 0x0000000000007941 */ /* 0x000fea0003800200 */
.L_x_1594:
[----:B0-----:R-:W-:Y:S01]  /*6e20*/  FFMA.FTZ R60, R55, UR18, R46 ;  /* 0x00000012373c7c23 */ /* 0x001fe2000801002e */
[----:B------:R-:W-:Y:S01]  /*6e30*/  FMUL.FTZ R95, R95, UR37 ;  /* 0x000000255f5f7c20 */ /* 0x000fe20008410000 */
[----:B------:R-:W-:Y:S06]  /*6e40*/  @!P3 BRA `(.L_x_1596) ;  /* 0x000000000048b947 */ /* 0x000fec0003800000 */
        /* <DEDUP_REMOVED lines=18> */
.L_x_1596:
        /* <DEDUP_REMOVED lines=21> */
.L_x_1598:
[----:B------:R-:W-:Y:S05]  /*70c0*/  BSYNC.RECONVERGENT B0 ;  /* 0x0000000000007941 */ /* 0x000fea0003800200 */
.L_x_1597:
        /* <DEDUP_REMOVED lines=21> */
.L_x_1599:
        /* <DEDUP_REMOVED lines=20> */
.L_x_1601:
[----:B------:R-:W-:Y:S05]  /*7360*/  BSYNC.RECONVERGENT B0 ;  /* 0x0000000000007941 */ /* 0x000fea0003800200 */
.L_x_1600:
[----:B------:R-:W-:Y:S01]  /*7370*/  IADD3 R53, PT, PT, R118, 0x80, RZ ;  /* 0x0000008076357810 */ /* 0x000fe20007ffe0ff */
[----:B------:R-:W-:Y:S01]  /*7380*/  FMUL.FTZ R57, R86, UR37 ;  /* 0x0000002556397c20 */ /* 0x000fe20008410000 */
[C---:B-1----:R-:W-:Y:S01]  /*7390*/  IADD3 R51, PT, PT, R118.reuse, 0xa0, RZ ;  /* 0x000000a076337810 */ /* 0x042fe20007ffe0ff */
        /* <DEDUP_REMOVED lines=39> */
.L_x_1602:
        /* <DEDUP_REMOVED lines=21> */
.L_x_1604:
[----:B------:R-:W-:Y:S05]  /*7760*/  BSYNC.RECONVERGENT B0 ;  /* 0x0000000000007941 */ /* 0x000fea0003800200 */
.L_x_1603:
        /* <DEDUP_REMOVED lines=21> */
.L_x_1605:
        /* <DEDUP_REMOVED lines=21> */
.L_x_1607:
[----:B------:R-:W-:Y:S05]  /*7a10*/  BSYNC.RECONVERGENT B0 ;  /* 0x0000000000007941 */ /* 0x000fea0003800200 */
.L_x_1606:
        /* <DEDUP_REMOVED lines=21> */
.L_x_1608:
        /* <DEDUP_REMOVED lines=21> */
.L_x_1610:
[----:B------:R-:W-:Y:S05]  /*7cc0*/  BSYNC.RECONVERGENT B0 ;  /* 0x0000000000007941 */ /* 0x000fea0003800200 */
.L_x_1609:
        /* <DEDUP_REMOVED lines=21> */
.L_x_1611:
[----:B0-----:R-:W-:Y:S01]  /*7e20*/  FFMA.FTZ R7, R55, UR18, R46 ;  /* 0x0000001237077c23 */ /* 0x001fe2000801002e */
        /* <DEDUP_REMOVED lines=19> */
.L_x_1613:
[----:B------:R-:W-:Y:S05]  /*7f60*/  BSYNC.RECONVERGENT B0 ;  /* 0x0000000000007941 */ /* 0x000fea0003800200 */
.L_x_1612:
        /* <DEDUP_REMOVED lines=22> */
.L_x_1614:
[----:B------:R-:W-:Y:S04]  /*80d0*/  BSSY.RECONVERGENT B0, `(.L_x_1615) ;  /* 0x0000015000007945 */ /* 0x000fe80003800200 */
[----:B------:R-:W-:Y:S05]  /*80e0*/  @P0 BRA `(.L_x_1616) ;  /* 0x00000000004c0947 */ /* 0x000fea0003800000 */
[----:B------:R-:W1:Y:S01]  /*80f0*/  LDCU.64 UR20, c[0x0][0x3f8] ;  /* 0x00007f00ff1477ac */ /* 0x000e620008000a00 */
[----:B------:R-:W-:Y:S01]  /*8100*/  IADD3 R12, PT, PT, R118, 0xe0, RZ ;  /* 0x000000e0760c7810 */ /* 0x000fe20007ffe0ff */
[----:B------:R-:W-:Y:S01]  /*8110*/  FFMA.FTZ R10, R49, UR18, R46 ;  /* 0x00000012310a7c23 */ /* 0x000fe2000801002e */
[----:B0-----:R-:W-:Y:S01]  /*8120*/  MOV R6, R122 ;  /* 0x0000007a00067202 */ /* 0x001fe20000000f00 */
[----:B------:R-:W0:Y:S01]  /*8130*/  LDCU.64 UR22, c[0x0][0x380] ;  /* 0x00007000ff1677ac */ /* 0x000e220008000a00 */
[----:B------:R-:W-:Y:S01]  /*8140*/  SHF.R.S32.HI R11, RZ, 0x1f, R12 ;  /* 0x0000001fff0b7819 */ /* 0x000fe2000001140c */
[----:B------:R-:W-:Y:S01]  /*8150*/  FFMA.FTZ R10, R101, R32, -R10 ;  /* 0x00000020650a7223 */ /* 0x000fe2000001080a */
[----:B------:R-:W-:-:S03]  /*8160*/  MOV R7, R121 ;  /* 0x0000007900077202 */ /* 0x000fc60000000f00 */
[----:B------:R-:W-:Y:S01]  /*8170*/  FMUL.FTZ R10, R10, UR37 ;  /* 0x000000250a0a7c20 */ /* 0x000fe20008410000 */
[----:B-1----:R-:W-:Y:S02]  /*8180*/  IMAD R11, R11, UR20, RZ ;  /* 0x000000140b0b7c24 */ /* 0x002fe4000f8e02ff */
[----:B------:R-:W-:-:S04]  /*8190*/  IMAD.WIDE.U32 R8, R12, UR20, R6 ;  /* 0x000000140c087c25 */ /* 0x000fc8000f8e0006 */
[----:B------:R-:W-:Y:S01]  /*81a0*/  FFMA.FTZ R7, R31, UR18, R46 ;  /* 0x000000121f077c23 */ /* 0x000fe2000801002e */
[----:B------:R-:W-:Y:S01]  /*81b0*/  IMAD R11, R12, UR21, R11 ;  /* 0x000000150c0b7c24 */ /* 0x000fe2000f8e020b */
[----:B0-----:R-:W-:-:S04]  /*81c0*/  LEA R6, P0, R8, UR22, 0x2 ;  /* 0x0000001608067c11 */ /* 0x001fc8000f8010ff */
[----:B------:R-:W-:Y:S01]  /*81d0*/  IADD3 R9, PT, PT, R9, R11, RZ ;  /* 0x0000000b09097210 */ /* 0x000fe20007ffe0ff */
[----:B------:R-:W-:-:S03]  /*81e0*/  FFMA.FTZ R11, R0, R33, -R7 ;  /* 0x00000021000b7223 */ /* 0x000fc60000010807 */
[----:B------:R-:W-:Y:S01]  /*81f0*/  LEA.HI.X R7, R8, UR23, R9, 0x2, P0 ;  /* 0x0000001708077c11 */ /* 0x000fe200080f1409 */
[----:B------:R-:W-:-:S05]  /*8200*/  FMUL.FTZ R11, R11, UR37 ;  /* 0x000000250b0b7c20 */ /* 0x000fca0008410000 */
[----:B------:R1:W-:Y:S02]  /*8210*/  STG.E.64 desc[UR26][R6.64], R10 ;  /* 0x0000000a06007986 */ /* 0x0003e4000c101b1a */
.L_x_1616:
[----:B------:R-:W-:Y:S05]  /*8220*/  BSYNC.RECONVERGENT B0 ;  /* 0x0000000000007941 */ /* 0x000fea0003800200 */
.L_x_1615:
        /* <DEDUP_REMOVED lines=24> */
.L_x_1617:
        /* <DEDUP_REMOVED lines=20> */
.L_x_1619:
[----:B------:R-:W-:Y:S05]  /*84f0*/  BSYNC.RECONVERGENT B0 ;  /* 0x0000000000007941 */ /* 0x000fea0003800200 */
.L_x_1618:
[----:B------:R-:W-:Y:S01]  /*8500*/  IADD3 R33, PT, PT, R118, 0x120, RZ ;  /* 0x0000012076217810 */ /* 0x000fe20007ffe0ff */
[----:B------:R-:W-:Y:S01]  /*8510*/  FMUL.FTZ R11, R18, UR37 ;  /* 0x00000025120b7c20 */ /* 0x000fe20008410000 */
[C---:B------:R-:W-:Y:S01]  /*8520*/  IADD3 R10, PT, PT, R118.reuse, 0x140, RZ ;  /* 0x00000140760a7810 */ /* 0x040fe20007ffe0ff */
[----:B------:R-:W-:Y:S01]  /*8530*/  FMUL.FTZ R19, R19, UR37 ;  /* 0x0000002513137c20 */ /* 0x000fe20008410000 */
[C---:B------:R-:W-:Y:S01]  /*8540*/  IADD3 R8, PT, PT, R118.reuse, 0x160, RZ ;  /* 0x0000016076087810 */ /* 0x040fe20007ffe0ff */
[--C-:B------:R-:W-:Y:S01]  /*8550*/  FFMA.FTZ R32, R11, UR18, R46.reuse ;  /* 0x000000120b207c23 */ /* 0x100fe2000801002e */
[----:B0-----:R-:W-:Y:S01]  /*8560*/  IADD3 R6, PT, PT, R118, 0x180, RZ ;  /* 0x0000018076067810 */ /* 0x001fe20007ffe0ff */
        /* <DEDUP_REMOVED lines=37> */
.L_x_1620:
        /* <DEDUP_REMOVED lines=17> */
.L_x_1622:
[----:B------:R-:W-:Y:S05]  /*88d0*/  BSYNC.RECONVERGENT B0 ;  /* 0x0000000000007941 */ /* 0x000fea0003800200 */
.L_x_1621:
        /* <DEDUP_REMOVED lines=25> */
.L_x_1623:
[--C-:B0-----:R-:W-:Y:S01]  /*8a70*/  FFMA.FTZ R12, R21, UR18, R46.reuse ;  /* 0x00000012150c7c23 */ /* 0x101fe2000801002e */
[----:B------:R-:W-:Y:S01]  /*8a80*/  FMUL.FTZ R15, R26, UR37 ;  /* 0x000000251a0f7c20 */ /* 0x000fe20008410000 */
[----:B------:R-:W-:Y:S01]  /*8a90*/  FMUL.FTZ R27, R27, UR37 ;  /* 0x000000251b1b7c20 */ /* 0x000fe20008410000 */
[----:B------:R-:W-:Y:S01]  /*8aa0*/  FFMA.FTZ R11, R23, UR18, R46 ;  /* 0x00000012170b7c23 */ /* 0x000fe2000801002e */
        /* <DEDUP_REMOVED lines=19> */
.L_x_1625:
[----:B------:R-:W-:Y:S05]  /*8be0*/  BSYNC.RECONVERGENT B0 ;  /* 0x0000000000007941 */ /* 0x000fea0003800200 */
.L_x_1624:
        /* <DEDUP_REMOVED lines=19> */
.L_x_1626:
        /* <DEDUP_REMOVED lines=17> */
.L_x_1628:
[----:B------:R-:W-:Y:S05]  /*8e30*/  BSYNC.RECONVERGENT B0 ;  /* 0x0000000000007941 */ /* 0x000fea0003800200 */
.L_x_1627:
        /* <DEDUP_REMOVED lines=8> */
[----:B------:R-:W-:-:S03]  /*8ec0*/  FFMA.FTZ R3, R0, R17, R115 ;  /* 0x0000001100037223 */ /* 0x000fc60000010073 */
[----:B-1----:R-:W-:Y:S01]  /*8ed0*/  FMUL.FTZ R8, R2, -1.4426950216293334961 ;  /* 0xbfb8aa3b02087820 */ /* 0x002fe20000410000 */
        /* <DEDUP_REMOVED lines=15> */
.L_x_1629:
[--C-:B------:R-:W-:Y:S01]  /*8fd0*/  FFMA.FTZ R2, R15, UR18, R46.reuse ;  /* 0x000000120f027c23 */ /* 0x100fe2000801002e */
[----:B------:R-:W-:Y:S01]  /*8fe0*/  FMUL.FTZ R13, R34, UR37 ;  /* 0x00000025220d7c20 */ /* 0x000fe20008410000 */
[----:B------:R-:W-:Y:S01]  /*8ff0*/  FMUL.FTZ R35, R35, UR37 ;  /* 0x0000002523237c20 */ /* 0x000fe20008410000 */
[----:B------:R-:W-:Y:S01]  /*9000*/  FFMA.FTZ R3, R17, UR18, R46 ;  /* 0x0000001211037c23 */ /* 0x000fe2000801002e */
[----:B------:R-:W-:Y:S01]  /*9010*/  BSSY.RECONVERGENT B0, `(.L_x_1630) ;  /* 0x0000013000007945 */ /* 0x000fe20003800200 */
[----:B-1----:R-:W-:Y:S01]  /*9020*/  FFMA.FTZ R8, R101, R4, -R2 ;  /* 0x0000000465087223 */ /* 0x002fe20000010802 */
[--C-:B------:R-:W-:Y:S01]  /*9030*/  FFMA.FTZ R12, R13, UR18, R46.reuse ;  /* 0x000000120d0c7c23 */ /* 0x100fe2000801002e */
[----:B0-----:R-:W-:Y:S01]  /*9040*/  FFMA.FTZ R11, R35, UR18, R46 ;  /* 0x00000012230b7c23 */ /* 0x001fe2000801002e */
        /* <DEDUP_REMOVED lines=15> */
.L_x_1631:
[----:B------:R-:W-:Y:S05]  /*9140*/  BSYNC.RECONVERGENT B0 ;  /* 0x0000000000007941 */ /* 0x000fea0003800200 */
.L_x_1630:
        /* <DEDUP_REMOVED lines=19> */
.L_x_1632:
        /* <DEDUP_REMOVED lines=17> */
.L_x_1634:
[----:B------:R-:W-:Y:S05]  /*9390*/  BSYNC.RECONVERGENT B0 ;  /* 0x0000000000007941 */ /* 0x000fea0003800200 */
.L_x_1633:
        /* <DEDUP_REMOVED lines=25> */
.L_x_1635:
[--C-:B01----:R-:W-:Y:S01]  /*9530*/  FFMA.FTZ R2, R11, UR18, R46.reuse ;  /* 0x000000120b027c23 */ /* 0x103fe2000801002e */
        /* <DEDUP_REMOVED lines=22> */
.L_x_1637:
[----:B------:R-:W-:Y:S05]  /*96a0*/  BSYNC.RECONVERGENT B0 ;  /* 0x0000000000007941 */ /* 0x000fea0003800200 */
.L_x_1636:
[----:B------:R-:W-:Y:S05]  /*96b0*/  BRA.U !UP0, `(.L_x_1638) ;  /* 0x0000000108487547 */ /* 0x000fea000b800000 */
        /* <DEDUP_REMOVED lines=18> */
.L_x_1638:
        /* <DEDUP_REMOVED lines=17> */
.L_x_1640:
[----:B------:R-:W-:Y:S05]  /*98f0*/  BSYNC.RECONVERGENT B0 ;  /* 0x0000000000007941 */ /* 0x000fea0003800200 */
.L_x_1639:
[----:B------:R-:W-:Y:S02]  /*9900*/  UIADD3 UR17, UPT, UPT, UR29, UR17, URZ ;  /* 0x000000111d117290 */ /* 0x000fe4000fffe0ff */
[----:B------:R-:W-:Y:S02]  /*9910*/  UIADD3 UR4, UPT, UPT, UR4, 0x1, URZ ;  /* 0x0000000104047890 */ /* 0x000fe4000fffe0ff */
[----:B------:R-:W-:-:S09]  /*9920*/  UISETP.GE.AND UP0, UPT, UR17, UR8, UPT ;  /* 0x000000081100728c */ /* 0x000fd2000bf06270 */
[----:B------:R-:W-:Y:S05]  /*9930*/  BRA.U !UP0, `(.L_x_1641) ;  /* 0xffffff6908907547 */ /* 0x000fea000b83ffff */
.L_x_1574:
[----:B------:R-:W2:Y:S01]  /*9940*/  LDC R4, c[0x0][0x370] ;  /* 0x0000dc00ff047b82 */ /* 0x000ea20000000800 */
[----:B------:R-:W-:Y:S01]  /*9950*/  ISETP.NE.AND P2, PT, R113, RZ, PT ;  /* 0x000000ff7100720c */ /* 0x000fe20003f45270 */
[----:B------:R-:W-:Y:S06]  /*9960*/  BSSY.RECONVERGENT B0, `(.L_x_1642) ;  /* 0x0000011000007945 */ /* 0x000fec0003800200 */
[----:B------:R-:W3:Y:S08]  /*9970*/  LDC R7, c[0x0][0x374] ;  /* 0x0000dd00ff077b82 */ /* 0x000ef00000000800 */
[----:B01----:R-:W0:Y:S01]  /*9980*/  LDC.64 R2, c[0x0][0x3c8] ;  /* 0x0000f200ff027b82 */ /* 0x003e220000000a00 */
[----:B--2---:R-:W-:-:S02]  /*9990*/  IADD3 R5, PT, PT, R4, -0x1, RZ ;  /* 0xffffffff04057810 */ /* 0x004fc40007ffe0ff */
[----:B------:R-:W-:Y:S02]  /*99a0*/  ISETP.NE.AND P1, PT, R4, 0x1, PT ;  /* 0x000000010400780c */ /* 0x000fe40003f25270 */
[----:B---3--:R-:W-:-:S04]  /*99b0*/  IADD3 R0, PT, PT, R7, -0x1, RZ ;  /* 0xffffffff07007810 */ /* 0x008fc80007ffe0ff */
        /* <DEDUP_REMOVED lines=11> */
.L_x_1643:
[----:B------:R-:W-:Y:S05]  /*9a70*/  BSYNC.RECONVERGENT B0 ;  /* 0x0000000000007941 */ /* 0x000fea0003800200 */
.L_x_1642:
[----:B------:R-:W-:Y:S05]  /*9a80*/  @P0 EXIT ;  /* 0x000000000000094d */ /* 0x000fea0003800000 */
[----:B------:R-:W-:Y:S05]  /*9a90*/  @P2 BRA `(.L_x_1644) ;  /* 0x0000000000202947 */ /* 0x000fea0003800000 */
[----:B------:R-:W-:-:S05]  /*9aa0*/  IMAD R0, R4, R7, RZ ;  /* 0x0000000704007224 */ /* 0x000fca00078e02ff */
[----:B------:R-:W-:-:S13]  /*9ab0*/  ISETP.NE.AND P0, PT, R0, -0x1, PT ;  /* 0xffffffff0000780c */ /* 0x000fda0003f05270 */
[----:B------:R-:W-:Y:S05]  /*9ac0*/  @!P0 BRA `(.L_x_1644) ;  /* 0x0000000000148947 */ /* 0x000fea0003800000 */
.L_x_1645:
[----:B0-----:R-:W2:Y:S04]  /*9ad0*/  LDG.E.STRONG.GPU R5, desc[UR26][R2.64] ;  /* 0x0000001a02057981 */ /* 0x001ea8000c1ef900 */
[----:B--2---:R-:W-:Y:S01]  /*9ae0*/  CCTL.IVALL ;  /* 0x00000000ff00798f */ /* 0x004fe20002000000 */
[----:B------:R-:W-:Y:S05]  /*9af0*/  YIELD ;  /* 0x0000000000007946 */ /* 0x000fea0003800000 */
[----:B------:R-:W-:-:S13]  /*9b00*/  ISETP.NE.AND P0, PT, R5, R0, PT ;  /* 0x000000000500720c */ /* 0x000fda0003f05270 */
[----:B------:R-:W-:Y:S05]  /*9b10*/  @P0 BRA `(.L_x_1645) ;  /* 0xfffffffc00ec0947 */ /* 0x000fea000383ffff */
.L_x_1644:
        /* <DEDUP_REMOVED lines=74> */
.L_x_1648:
        /* <DEDUP_REMOVED lines=31> */
.L_x_1647:
[----:B------:R-:W-:Y:S05]  /*a1b0*/  BSYNC.RECONVERGENT B0 ;  /* 0x0000000000007941 */ /* 0x000fea0003800200 */
.L_x_1646:
        /* <DEDUP_REMOVED lines=10> */
.L_x_1649:
[C---:B------:R-:W-:Y:S02]  /*a260*/  SHF.L.U32 R22, R113.reuse, 0x2, RZ ;  /* 0x0000000271167819 */ /* 0x040fe400000006ff */
[----:B------:R-:W-:Y:S02]  /*a270*/  SHF.L.U64.HI R24, R113, 0x2, R34 ;  /* 0x0000000271187819 */ /* 0x000fe40000010222 */
[----:B-1----:R-:W-:-:S04]  /*a280*/  IADD3 R4, P0, PT, R22, UR4, RZ ;  /* 0x0000000416047c10 */ /* 0x002fc8000ff1e0ff */
[----:B----4-:R-:W-:Y:S02]  /*a290*/  IADD3.X R5, PT, PT, R24, UR5, RZ, P0, !PT ;  /* 0x0000000518057c10 */ /* 0x010fe400087fe4ff */
[C---:B------:R-:W-:Y:S02]  /*a2a0*/  IADD3 R6, P0, PT, R4.reuse, R33, RZ ;  /* 0x0000002104067210 */ /* 0x040fe40007f1e0ff */
[C---:B0-----:R-:W-:Y:S01]  /*a2b0*/  IADD3 R10, P2, PT, R4.reuse, R37, RZ ;  /* 0x00000025040a7210 */ /* 0x041fe20007f5e0ff */
[----:B------:R0:W4:Y:S01]  /*a2c0*/  LDG.E R2, desc[UR26][R4.64] ;  /* 0x0000001a04027981 */ /* 0x000122000c1e1900 */
[C---:B------:R-:W-:Y:S02]  /*a2d0*/  IADD3.X R7, PT, PT, R5.reuse, R31, RZ, P0, !PT ;  /* 0x0000001f05077210 */ /* 0x040fe400007fe4ff */
[----:B------:R-:W-:Y:S02]  /*a2e0*/  IADD3 R8, P1, PT, R4, R27, RZ ;  /* 0x0000001b04087210 */ /* 0x000fe40007f3e0ff */
        /* <DEDUP_REMOVED lines=12> */
[----:B0-----:R-:W-:Y:S02]  /*a3b0*/  IADD3 R4, P0, PT, R16, R33, RZ ;  /* 0x0000002110047210 */ /* 0x001fe40007f1e0ff */
[----:B----4-:R-:W-:-:S02]  /*a3c0*/  F2FP.BF16.F32.PACK_AB R19, R7, R2 ;  /* 0x000000020713723e */ /* 0x010fc400000010ff */
[----:B------:R-:W-:-:S04]  /*a3d0*/  LOP3.LUT R2, R24, 0x3, RZ, 0xc0, !PT ;  /* 0x0000000318027812 */ /* 0x000fc800078ec0ff */
[----:B------:R-:W-:Y:S02]  /*a3e0*/  IADD3.X R17, PT, PT, R2, UR5, RZ, P1, !PT ;  /* 0x0000000502117c10 */ /* 0x000fe40008ffe4ff */
[----:B-----5:R-:W-:Y:S02]  /*a3f0*/  F2FP.BF16.F32.PACK_AB R21, R11, R8 ;  /* 0x000000080b15723e */ /* 0x020fe400000010ff */
[C---:B------:R-:W-:Y:S02]  /*a400*/  IADD3 R6, P1, PT, R16.reuse, R27, RZ ;  /* 0x0000001b10067210 */ /* 0x040fe40007f3e0ff */
[----:B------:R-:W-:Y:S02]  /*a410*/  IADD3 R8, P2, PT, R16, R37, RZ ;  /* 0x0000002510087210 */ /* 0x000fe40007f5e0ff */
[C---:B------:R-:W-:Y:S02]  /*a420*/  IADD3.X R5, PT, PT, R17.reuse, R31, RZ, P0, !PT ;  /* 0x0000001f11057210 */ /* 0x040fe400007fe4ff */
[----:B------:R-:W-:-:S02]  /*a430*/  IADD3.X R7, PT, PT, R17, R29, RZ, P1, !PT ;  /* 0x0000001d11077210 */ /* 0x000fc40000ffe4ff */
        /* <DEDUP_REMOVED lines=57> */
.L_x_1650:
        /* <DEDUP_REMOVED lines=11> */
.L_x_3438:


//--------------------- .text._Z35group_norm_nhwc_bwd_one_pass_kernelI11Fp32IOFp16WLi64ELi26ELi416EEv26Group_norm_nhwc_bwd_params --------------------------
	.section	.text._Z35group_norm_nhwc_bwd_one_pass_kernelI11Fp32IOFp16WLi64ELi26ELi416EEv26Group_norm_nhwc_bwd_params,"ax",@progbits
	.align	128
        .global         _Z35group_norm_nhwc_bwd_one_pass_kernelI11Fp32IOFp16WLi64ELi26ELi416EEv26Group_norm_nhwc_bwd_params
        .type           _Z35group_norm_nhwc_bwd_one_pass_kernelI11Fp32IOFp16WLi64ELi26ELi416EEv26Group_norm_nhwc_bwd_params,@function
        .size           _Z35group_norm_nhwc_bwd_one_pass_kernelI11Fp32IOFp16WLi64ELi26ELi416EEv26Group_norm_nhwc_bwd_params,(.L_x_3439 - _Z35group_norm_nhwc_bwd_one_pass_kernelI11Fp32IOFp16WLi64ELi26ELi416EEv26Group_norm_nhwc_bwd_params)
        .other          _Z35group_norm_nhwc_bwd_one_pass_kernelI11Fp32IOFp16WLi64ELi26ELi416EEv26Group_norm_nhwc_bwd_params,@"STO_CUDA_ENTRY STV_DEFAULT"
_Z35group_norm_nhwc_bwd_one_pass_kernelI11Fp32IOFp16WLi64ELi26ELi416EEv26Group_norm_nhwc_bwd_params:
.text._Z35group_norm_nhwc_bwd_one_pass_kernelI11Fp32IOFp16WLi64ELi26ELi416EEv26Group_norm_nhwc_bwd_params:
        /* <DEDUP_REMOVED lines=25> */
.L_x_1676:
        /* <DEDUP_REMOVED lines=126> */
[----:B--2---:R-:W-:Y:S02]  /*0970*/  @P2 HADD2.F32 R32, -RZ, R27.H0_H0 ;  /* 0x2000001bff202230 */ /* 0x004fe40000004100 */
[----:B---3--:R-:W-:Y:S02]  /*0980*/  @P2 HADD2.F32 R33, -RZ, R26.H0_H0 ;  /* 0x2000001aff212230 */ /* 0x008fe40000004100 */
[----:B------:R-:W-:Y:S02]  /*0990*/  HADD2.F32 R5, -RZ, R5.H0_H0 ;  /* 0x20000005ff057230 */ /* 0x000fe40000004100 */
[----:B------:R-:W-:Y:S01]  /*09a0*/  HADD2.F32 R0, -RZ, R0.H0_H0 ;  /* 0x20000000ff007230 */ /* 0x000fe20000004100 */
        /* <DEDUP_REMOVED lines=30> */
.L_x_1652:
        /* <DEDUP_REMOVED lines=64> */
.L_x_1653:
        /* <DEDUP_REMOVED lines=45> */
.L_x_1655:
[----:B------:R-:W-:Y:S05]  /*1260*/  BSYNC.RECONVERGENT B0 ;  /* 0x0000000000007941 */ /* 0x000fea0003800200 */
.L_x_1654:
        /* <DEDUP_REMOVED lines=35> */
.L_x_1657:
[----:B------:R-:W-:Y:S05]  /*14a0*/  BSYNC.RECONVERGENT B0 ;  /* 0x0000000000007941 */ /* 0x000fea0003800200 */
.L_x_1656:
        /* <DEDUP_REMOVED lines=158> */
.L_x_1659:
[----:B------:R-:W-:Y:S05]  /*1e90*/  BSYNC.RECONVERGENT B0 ;  /* 0x0000000000007941 */ /* 0x000fea0003800200 */
.L_x_1658:
        /* <DEDUP_REMOVED lines=29> */
.L_x_1661:
[----:B------:R-:W-:Y:S05]  /*2070*/  BSYNC.RECONVERGENT B0 ;  /* 0x0000000000007941 */ /* 0x000fea0003800200 */
.L_x_1660:
        /* <DEDUP_REMOVED lines=30> */
.L_x_1664:
[----:B------:R-:W4:Y:S04]  /*2260*/  LDG.E.STRONG.GPU R4, desc[UR14][R12.64] ;  /* 0x0000000e0c047981 */ /* 0x000f28000c1ef900 */
[----:B----4-:R-:W-:Y:S01]  /*2270*/  CCTL.IVALL ;  /* 0x00000000ff00798f */ /* 0x010fe20002000000 */
[----:B------:R-:W-:Y:S05]  /*2280*/  YIELD ;  /* 0x0000000000007946 */ /* 0x000fea0003800000 */
[----:B------:R-:W-:-:S13]  /*2290*/  ISETP.NE.AND P0, PT, R4, R19, PT ;  /* 0x000000130400720c */ /* 0x000fda0003f05270 */
[----:B------:R-:W-:Y:S05]  /*22a0*/  @P0 BRA `(.L_x_1664) ;  /* 0xfffffffc00ec0947 */ /* 0x000fea000383ffff */
.L_x_1663:
        /* <DEDUP_REMOVED lines=15> */
.L_x_1666:
        /* <DEDUP_REMOVED lines=84> */
.L_x_1665:
        /* <DEDUP_REMOVED lines=42> */
.L_x_1667:
        /* <DEDUP_REMOVED lines=23> */
.L_x_1668:
        /* <DEDUP_REMOVED lines=11> */
.L_x_1669:
[----:B------:R-:W-:Y:S05]  /*2da0*/  BSYNC.RECONVERGENT B0 ;  /* 0x0000000000007941 */ /* 0x000fea0003800200 */
.L_x_1662:
        /* <DEDUP_REMOVED lines=51> */
.L_x_1670:
        /* <DEDUP_REMOVED lines=18> */
.L_x_1672:
[----:B------:R-:W-:Y:S05]  /*3200*/  BSYNC.RECONVERGENT B0 ;  /* 0x0000000000007941 */ /* 0x000fea0003800200 */
.L_x_1671:
        /* <DEDUP_REMOVED lines=19> */
.L_x_1673:
        /* <DEDUP_REMOVED lines=17> */
.L_x_1675:
[----:B------:R-:W-:Y:S05]  /*3450*/  BSYNC.RECONVERGENT B0 ;  /* 0x0000000000007941 */ /* 0x000fea0003800200 */
.L_x_1674:
[----:B------:R-:W-:Y:S02]  /*3460*/  UIADD3 UR6, UPT, UPT, UR18, UR6, URZ ;  /* 0x0000000612067290 */ /* 0x000fe4000fffe0ff */
[----:B------:R-:W-:Y:S02]  /*3470*/  UIADD3 UR4, UPT, UPT, UR4, 0x1, URZ ;  /* 0x0000000104047890 */ /* 0x000fe4000fffe0ff */
[----:B------:R-:W-:-:S09]  /*3480*/  UISETP.GE.AND UP0, UPT, UR6, UR7, UPT ;  /* 0x000000070600728c */ /* 0x000fd2000bf06270 */
[----:B------:R-:W-:Y:S05]  /*3490*/  BRA.U !UP0, `(.L_x_1676) ;  /* 0xffffffcd083c7547 */ /* 0x000fea000b83ffff */
.L_x_1651:
        /* <DEDUP_REMOVED lines=19> */
.L_x_1678:
[----:B------:R-:W-:Y:S05]  /*35d0*/  BSYNC.RECONVERGENT B0 ;  /* 0x0000000000007941 */ /* 0x000fea0003800200 */
.L_x_1677:
[----:B------:R-:W-:Y:S05]  /*35e0*/  @P0 EXIT ;  /* 0x000000000000094d */ /* 0x000fea0003800000 */
[----:B------:R-:W-:Y:S05]  /*35f0*/  @P2 BRA `(.L_x_1679) ;  /* 0x0000000000202947 */ /* 0x000fea0003800000 */
[----:B------:R-:W-:-:S05]  /*3600*/  IMAD R0, R4, R7, RZ ;  /* 0x0000000704007224 */ /* 0x000fca00078e02ff */
[----:B------:R-:W-:-:S13]  /*3610*/  ISETP.NE.AND P0, PT, R0, -0x1, PT ;  /* 0xffffffff0000780c */ /* 0x000fda0003f05270 */
[----:B------:R-:W-:Y:S05]  /*3620*/  @!P0 BRA `(.L_x_1679) ;  /* 0x0000000000148947 */ /* 0x000fea0003800000 */
.L_x_1680:
[----:B---3--:R-:W3:Y:S04]  /*3630*/  LDG.E.STRONG.GPU R5, desc[UR14][R2.64] ;  /* 0x0000000e02057981 */ /* 0x008ee8000c1ef900 */
[----:B---3--:R-:W-:Y:S01]  /*3640*/  CCTL.IVALL ;  /* 0x00000000ff00798f */ /* 0x008fe20002000000 */
[----:B------:R-:W-:Y:S05]  /*3650*/  YIELD ;  /* 0x0000000000007946 */ /* 0x000fea0003800000 */
[----:B------:R-:W-:-:S13]  /*3660*/  ISETP.NE.AND P0, PT, R5, R0, PT ;  /* 0x000000000500720c */ /* 0x000fda0003f05270 */
[----:B------:R-:W-:Y:S05]  /*3670*/  @P0 BRA `(.L_x_1680) ;  /* 0xfffffffc00ec0947 */ /* 0x000fea000383ffff */
.L_x_1679:
        /* <DEDUP_REMOVED lines=81> */
.L_x_1683:
        /* <DEDUP_REMOVED lines=25> */
[----:B--2---:R-:W-:-:S02]  /*3d20*/  F2FP.F16.F32.PACK_AB R5, R8, R5 ;  /* 0x000000050805723e */ /* 0x004fc400000000ff */
[----:B------:R-:W-:Y:S02]  /*3d30*/  MOV R8, R19 ;  /* 0x0000001300087202 */ /* 0x000fe40000000f00 */
[----:B----4-:R-:W-:Y:S01]  /*3d40*/  F2FP.F16.F32.PACK_AB R15, R13, R10 ;  /* 0x0000000a0d0f723e */ /* 0x010fe200000000ff */
[----:B------:R3:W-:Y:S04]  /*3d50*/  STG.E desc[UR14][R6.64], R5 ;  /* 0x0000000506007986 */ /* 0x0007e8000c10190e */
[----:B------:R3:W-:Y:S01]  /*3d60*/  STG.E desc[UR14][R8.64], R15 ;  /* 0x0000000f08007986 */ /* 0x0007e2000c10190e */
[----:B------:R-:W-:-:S04]  /*3d70*/  IADD3 R19, P3, PT, R19, 0x680, RZ ;  /* 0x0000068013137810 */ /* 0x000fc80007f7e0ff */
[----:B------:R-:W-:Y:S01]  /*3d80*/  IADD3.X R20, PT, PT, RZ, R20, RZ, P3, !PT ;  /* 0x00000014ff147210 */ /* 0x000fe20001ffe4ff */
[----:B------:R-:W-:Y:S08]  /*3d90*/  @P1 BRA `(.L_x_1683) ;  /* 0xfffffffc007c1947 */ /* 0x000ff0000383ffff */
.L_x_1682:
[----:B------:R-:W-:Y:S05]  /*3da0*/  BSYNC.RECONVERGENT B0 ;  /* 0x0000000000007941 */ /* 0x000fea0003800200 */
.L_x_1681:
        /* <DEDUP_REMOVED lines=11> */
.L_x_1685:
        /* <DEDUP_REMOVED lines=20> */
[----:B----4-:R-:W-:Y:S02]  /*3fa0*/  F2FP.F16.F32.PACK_AB R5, R7, R2 ;  /* 0x000000020705723e */ /* 0x010fe400000000ff */
[----:B------:R-:W-:-:S02]  /*3fb0*/  IADD3 R2, P1, PT, R15, UR12, RZ ;  /* 0x0000000c0f027c10 */ /* 0x000fc4000ff3e0ff */
[----:B------:R-:W-:Y:S02]  /*3fc0*/  IADD3.X R15, PT, PT, R16, UR19, RZ, P0, !PT ;  /* 0x00000013100f7c10 */ /* 0x000fe400087fe4ff */
[----:B------:R-:W-:Y:S02]  /*3fd0*/  IADD3.X R3, PT, PT, R3, UR13, RZ, P1, !PT ;  /* 0x0000000d03037c10 */ /* 0x000fe40008ffe4ff */
[----:B-----5:R-:W-:Y:S02]  /*3fe0*/  F2FP.F16.F32.PACK_AB R19, R11, R8 ;  /* 0x000000080b13723e */ /* 0x020fe400000000ff */
        /* <DEDUP_REMOVED lines=20> */
[----:B---3--:R-:W-:Y:S02]  /*4130*/  F2FP.F16.F32.PACK_AB R5, R5, R18 ;  /* 0x000000120505723e */ /* 0x008fe400000000ff */
[----:B----4-:R-:W-:-:S03]  /*4140*/  F2FP.F16.F32.PACK_AB R21, R21, R20 ;  /* 0x000000141515723e */ /* 0x010fc600000000ff */
        /* <DEDUP_REMOVED lines=15> */
[----:B--2---:R-:W-:-:S03]  /*4240*/  F2FP.F16.F32.PACK_AB R23, R23, R20 ;  /* 0x000000141717723e */ /* 0x004fc600000000ff */
        /* <DEDUP_REMOVED lines=19> */
[----:B---3--:R-:W-:Y:S02]  /*4380*/  F2FP.F16.F32.PACK_AB R11, R11, R2 ;  /* 0x000000020b0b723e */ /* 0x008fe400000000ff */
[----:B----4-:R-:W-:-:S03]  /*4390*/  F2FP.F16.F32.PACK_AB R3, R9, R6 ;  /* 0x000000060903723e */ /* 0x010fc600000000ff */
[----:B------:R2:W-:Y:S04]  /*43a0*/  STG.E desc[UR14][R16.64], R11 ;  /* 0x0000000b10007986 */ /* 0x0005e8000c10190e */
[----:B------:R2:W-:Y:S02]  /*43b0*/  STG.E desc[UR14][R14.64], R3 ;  /* 0x000000030e007986 */ /* 0x0005e4000c10190e */
[----:B------:R-:W-:Y:S05]  /*43c0*/  @P0 BRA `(.L_x_1685) ;  /* 0xfffffff800a40947 */ /* 0x000fea000383ffff */
[----:B------:R-:W-:Y:S05]  /*43d0*/  BSYNC.RECONVERGENT B0 ;  /* 0x0000000000007941 */ /* 0x000fea0003800200 */
.L_x_1684:
[----:B------:R-:W-:Y:S05]  /*43e0*/  EXIT ;  /* 0x000000000000794d */ /* 0x000fea0003800000 */
.L_x_1686:
        /* <DEDUP_REMOVED lines=9> */
.L_x_3439:


//--------------------- .text._Z35group_norm_nhwc_bwd_one_pass_kernelI11Fp32IOFp16WLi128ELi26ELi416EEv26Group_norm_nhwc_bwd_params --------------------------
	.section	.text._Z35group_norm_nhwc_bwd_one_pass_kernelI11Fp32IOFp16WLi128ELi26ELi416EEv26Group_norm_nhwc_bwd_params,"ax",@progbits
	.align	128
        .global         _Z35group_norm_nhwc_bwd_one_pass_kernelI11Fp32IOFp16WLi128ELi26ELi416EEv26Group_norm_nhwc_bwd_params
        .type           _Z35group_norm_nhwc_bwd_one_pass_kernelI11Fp32IOFp16WLi128ELi26ELi416EEv26Group_norm_nhwc_bwd_params,@function
        .size           _Z35group_norm_nhwc_bwd_one_pass_kernelI11Fp32IOFp16WLi128ELi26ELi416EEv26Group_norm_nhwc_bwd_params,(.L_x_3440 - _Z35group_norm_nhwc_bwd_one_pass_kernelI11Fp32IOFp16WLi128ELi26ELi416EEv26Group_norm_nhwc_bwd_params)
        .other          _Z35group_norm_nhwc_bwd_one_pass_kernelI11Fp32IOFp16WLi128ELi26ELi416EEv26Group_norm_nhwc_bwd_params,@"STO_CUDA_ENTRY STV_DEFAULT"
_Z35group_norm_nhwc_bwd_one_pass_kernelI11Fp32IOFp16WLi128ELi26ELi416EEv26Group_norm_nhwc_bwd_params:
.text._Z35group_norm_nhwc_bwd_one_pass_kernelI11Fp32IOFp16WLi128ELi26ELi416EEv26Group_norm_nhwc_bwd_params:
        /* <DEDUP_REMOVED lines=47> */
.L_x_1718:
        /* <DEDUP_REMOVED lines=146> */
[----:B--2---:R-:W-:Y:S02]  /*0c10*/  @P4 HADD2.F32 R61, -RZ, R36.H0_H0 ;  /* 0x20000024ff3d4230 */ /* 0x004fe40000004100 */
[----:B------:R-:W-:Y:S02]  /*0c20*/  @P4 HADD2.F32 R60, -RZ, R32.H0_H0 ;  /* 0x20000020ff3c4230 */ /* 0x000fe40000004100 */
[----:B------:R-:W-:Y:S02]  /*0c30*/  HADD2.F32 R59, -RZ, R59.H0_H0 ;  /* 0x2000003bff3b7230 */ /* 0x000fe40000004100 */
[----:B---3--:R-:W-:Y:S01]  /*0c40*/  HADD2.F32 R7, -RZ, R37.H0_H0 ;  /* 0x20000025ff077230 */ /* 0x008fe20000004100 */
        /* <DEDUP_REMOVED lines=58> */
.L_x_1688:
        /* <DEDUP_REMOVED lines=128> */
.L_x_1689:
        /* <DEDUP_REMOVED lines=37> */
.L_x_1691:
[----:B------:R-:W-:Y:S05]  /*1a40*/  BSYNC.RECONVERGENT B0 ;  /* 0x0000000000007941 */ /* 0x000fea0003800200 */
.L_x_1690:
        /* <DEDUP_REMOVED lines=37> */
.L_x_1693:
[----:B------:R-:W-:Y:S05]  /*1ca0*/  BSYNC.RECONVERGENT B0 ;  /* 0x0000000000007941 */ /* 0x000fea0003800200 */
.L_x_1692:
        /* <DEDUP_REMOVED lines=158> */
.L_x_1695:
[----:B------:R-:W-:Y:S05]  /*2690*/  BSYNC.RECONVERGENT B0 ;  /* 0x0000000000007941 */ /* 0x000fea0003800200 */
.L_x_1694:
        /* <DEDUP_REMOVED lines=29> */
.L_x_1697:
[----:B------:R-:W-:Y:S05]  /*2870*/  BSYNC.RECONVERGENT B0 ;  /* 0x0000000000007941 */ /* 0x000fea0003800200 */
.L_x_1696:
        /* <DEDUP_REMOVED lines=24> */
.L_x_1700:
[----:B----4-:R-:W2:Y:S04]  /*2a00*/  LDG.E.STRONG.GPU R26, desc[UR8][R24.64] ;  /* 0x00000008181a7981 */ /* 0x010ea8000c1ef900 */
[----:B--2---:R-:W-:Y:S01]  /*2a10*/  CCTL.IVALL ;  /* 0x00000000ff00798f */ /* 0x004fe20002000000 */
[----:B------:R-:W-:Y:S05]  /*2a20*/  YIELD ;  /* 0x0000000000007946 */ /* 0x000fea0003800000 */
[----:B------:R-:W-:-:S13]  /*2a30*/  ISETP.NE.AND P1, PT, R26, R31, PT ;  /* 0x0000001f1a00720c */ /* 0x000fda0003f25270 */
[----:B------:R-:W-:Y:S05]  /*2a40*/  @P1 BRA `(.L_x_1700) ;  /* 0xfffffffc00ec1947 */ /* 0x000fea000383ffff */
.L_x_1699:
        /* <DEDUP_REMOVED lines=15> */
.L_x_1702:
        /* <DEDUP_REMOVED lines=59> */
.L_x_1701:
        /* <DEDUP_REMOVED lines=34> */
.L_x_1703:
        /* <DEDUP_REMOVED lines=18> */
.L_x_1704:
        /* <DEDUP_REMOVED lines=9> */
.L_x_1705:
[----:B------:R-:W-:Y:S05]  /*32c0*/  BSYNC.RECONVERGENT B0 ;  /* 0x0000000000007941 */ /* 0x000fea0003800200 */
.L_x_1698:
        /* <DEDUP_REMOVED lines=39> */
.L_x_1706:
        /* <DEDUP_REMOVED lines=19> */
.L_x_1708:
[----:B------:R-:W-:Y:S05]  /*3670*/  BSYNC.RECONVERGENT B0 ;  /* 0x0000000000007941 */ /* 0x000fea0003800200 */
.L_x_1707:
        /* <DEDUP_REMOVED lines=37> */
.L_x_1709:
        /* <DEDUP_REMOVED lines=17> */
.L_x_1711:
[----:B------:R-:W-:Y:S05]  /*39e0*/  BSYNC.RECONVERGENT B0 ;  /* 0x0000000000007941 */ /* 0x000fea0003800200 */
.L_x_1710:
        /* <DEDUP_REMOVED lines=19> */
.L_x_1712:
        /* <DEDUP_REMOVED lines=17> */
.L_x_1714:
[----:B------:R-:W-:Y:S05]  /*3c30*/  BSYNC.RECONVERGENT B0 ;  /* 0x0000000000007941 */ /* 0x000fea0003800200 */
.L_x_1713:
        /* <DEDUP_REMOVED lines=19> */
.L_x_1715:
        /* <DEDUP_REMOVED lines=17> */
.L_x_1717:
[----:B------:R-:W-:Y:S05]  /*3e80*/  BSYNC.RECONVERGENT B0 ;  /* 0x0000000000007941 */ /* 0x000fea0003800200 */
.L_x_1716:
[----:B------:R-:W-:Y:S02]  /*3e90*/  IADD3 R47, PT, PT, R44, R47, RZ ;  /* 0x0000002f2c2f7210 */ /* 0x000fe40007ffe0ff */
[----:B------:R-:W-:Y:S02]  /*3ea0*/  IADD3 R48, PT, PT, R48, 0x1, RZ ;  /* 0x0000000130307810 */ /* 0x000fe40007ffe0ff */
[----:B------:R-:W-:-:S13]  /*3eb0*/  ISETP.GE.AND P0, PT, R47, UR4, PT ;  /* 0x000000042f007c0c */ /* 0x000fda000bf06270 */
[----:B------:R-:W-:Y:S05]  /*3ec0*/  @!P0 BRA `(.L_x_1718) ;  /* 0xffffffc400088947 */ /* 0x000fea000383ffff */
.L_x_1687:
        /* <DEDUP_REMOVED lines=19> */
.L_x_1720:
[----:B------:R-:W-:Y:S05]  /*4000*/  BSYNC.RECONVERGENT B0 ;  /* 0x0000000000007941 */ /* 0x000fea0003800200 */
.L_x_1719:
[----:B------:R-:W-:Y:S05]  /*4010*/  @P0 EXIT ;  /* 0x000000000000094d */ /* 0x000fea0003800000 */
[----:B------:R-:W-:Y:S05]  /*4020*/  @P2 BRA `(.L_x_1721) ;  /* 0x0000000000202947 */ /* 0x000fea0003800000 */
[----:B------:R-:W-:-:S05]  /*4030*/  IMAD R0, R4, R7, RZ ;  /* 0x0000000704007224 */ /* 0x000fca00078e02ff */
[----:B------:R-:W-:-:S13]  /*4040*/  ISETP.NE.AND P0, PT, R0, -0x1, PT ;  /* 0xffffffff0000780c */ /* 0x000fda0003f05270 */
[----:B------:R-:W-:Y:S05]  /*4050*/  @!P0 BRA `(.L_x_1721) ;  /* 0x0000000000148947 */ /* 0x000fea0003800000 */
.L_x_1722:
[----:B-1----:R-:W2:Y:S04]  /*4060*/  LDG.E.STRONG.GPU R5, desc[UR8][R2.64] ;  /* 0x0000000802057981 */ /* 0x002ea8000c1ef900 */
[----:B--2---:R-:W-:Y:S01]  /*4070*/  CCTL.IVALL ;  /* 0x00000000ff00798f */ /* 0x004fe20002000000 */
[----:B------:R-:W-:Y:S05]  /*4080*/  YIELD ;  /* 0x0000000000007946 */ /* 0x000fea0003800000 */
[----:B------:R-:W-:-:S13]  /*4090*/  ISETP.NE.AND P0, PT, R5, R0, PT ;  /* 0x000000000500720c */ /* 0x000fda0003f05270 */
[----:B------:R-:W-:Y:S05]  /*40a0*/  @P0 BRA `(.L_x_1722) ;  /* 0xfffffffc00ec0947 */ /* 0x000fea000383ffff */
.L_x_1721:
        /* <DEDUP_REMOVED lines=72> */
.L_x_1725:
        /* <DEDUP_REMOVED lines=31> */
.L_x_1724:
[----:B------:R-:W-:Y:S05]  /*4720*/  BSYNC.RECONVERGENT B0 ;  /* 0x0000000000007941 */ /* 0x000fea0003800200 */
.L_x_1723:
        /* <DEDUP_REMOVED lines=10> */
.L_x_1726:
        /* <DEDUP_REMOVED lines=87> */
.L_x_1727:
        /* <DEDUP_REMOVED lines=12> */
.L_x_3440:


//--------------------- .text._Z35group_norm_nhwc_bwd_one_pass_kernelI11Fp32IOFp16WLi256ELi26ELi416EEv26Group_norm_nhwc_bwd_params --------------------------
	.section	.text._Z35group_norm_nhwc_bwd_one_pass_kernelI11Fp32IOFp16WLi256ELi26ELi416EEv26Group_norm_nhwc_bwd_params,"ax",@progbits
	.align	128
        .global         _Z35group_norm_nhwc_bwd_one_pass_kernelI11Fp32IOFp16WLi256ELi26ELi416EEv26Group_norm_nhwc_bwd_params
        .type           _Z35group_norm_nhwc_bwd_one_pass_kernelI11Fp32IOFp16WLi256ELi26ELi416EEv26Group_norm_nhwc_bwd_params,@function
        .size           _Z35group_norm_nhwc_bwd_one_pass_kernelI11Fp32IOFp16WLi256ELi26ELi416EEv26Group_norm_nhwc_bwd_params,(.L_x_3441 - _Z35group_norm_nhwc_bwd_one_pass_kernelI11Fp32IOFp16WLi256ELi26ELi416EEv26Group_norm_nhwc_bwd_params)
        .other          _Z35group_norm_nhwc_bwd_one_pass_kernelI11Fp32IOFp16WLi256ELi26ELi416EEv26Group_norm_nhwc_bwd_params,@"STO_CUDA_ENTRY STV_DEFAULT"
_Z35group_norm_nhwc_bwd_one_pass_kernelI11Fp32IOFp16WLi256ELi26ELi416EEv26Group_norm_nhwc_bwd_params:
.text._Z35group_norm_nhwc_bwd_one_pass_kernelI11Fp32IOFp16WLi256ELi26ELi416EEv26Group_norm_nhwc_bwd_params:
        /* <DEDUP_REMOVED lines=25> */
.L_x_1771:
        /* <DEDUP_REMOVED lines=258> */
[----:B-1----:R-:W-:Y:S01]  /*11b0*/  @P0 R2UR UR5, R30 ;  /* 0x000000001e0502ca */ /* 0x002fe200000e0000 */
[----:B---3--:R-:W-:-:S12]  /*11c0*/  @P6 HADD2.F32 R60, -RZ, R28.H0_H0 ;  /* 0x2000001cff3c6230 */ /* 0x008fd80000004100 */
[----:B------:R-:W-:Y:S01]  /*11d0*/  @UP0 UMOV UR7, UR5 ;  /* 0x0000000500070c82 */ /* 0x000fe20008000000 */
[----:B------:R-:W-:Y:S02]  /*11e0*/  @P6 HADD2.F32 R59, -RZ, R29.H0_H0 ;  /* 0x2000001dff3b6230 */ /* 0x000fe40000004100 */
[----:B------:R-:W-:Y:S02]  /*11f0*/  HADD2.F32 R52, -RZ, R52.H0_H0 ;  /* 0x20000034ff347230 */ /* 0x000fe40000004100 */
[----:B------:R-:W-:Y:S01]  /*1200*/  HADD2.F32 R0, -RZ, R0.H0_H0 ;  /* 0x20000000ff007230 */ /* 0x000fe20000004100 */
        /* <DEDUP_REMOVED lines=114> */
.L_x_1729:
        /* <DEDUP_REMOVED lines=256> */
.L_x_1730:
        /* <DEDUP_REMOVED lines=46> */
.L_x_1732:
[----:B------:R-:W-:Y:S05]  /*2c10*/  BSYNC.RECONVERGENT B0 ;  /* 0x0000000000007941 */ /* 0x000fea0003800200 */
.L_x_1731:
        /* <DEDUP_REMOVED lines=35> */
.L_x_1734:
[----:B------:R-:W-:Y:S05]  /*2e50*/  BSYNC.RECONVERGENT B0 ;  /* 0x0000000000007941 */ /* 0x000fea0003800200 */
.L_x_1733:
        /* <DEDUP_REMOVED lines=158> */
.L_x_1736:
[----:B------:R-:W-:Y:S05]  /*3840*/  BSYNC.RECONVERGENT B0 ;  /* 0x0000000000007941 */ /* 0x000fea0003800200 */
.L_x_1735:
        /* <DEDUP_REMOVED lines=29> */
.L_x_1738:
[----:B------:R-:W-:Y:S05]  /*3a20*/  BSYNC.RECONVERGENT B0 ;  /* 0x0000000000007941 */ /* 0x000fea0003800200 */
.L_x_1737:
        /* <DEDUP_REMOVED lines=27> */
.L_x_1741:
[----:B------:R-:W3:Y:S04]  /*3be0*/  LDG.E.STRONG.GPU R30, desc[UR8][R28.64] ;  /* 0x000000081c1e7981 */ /* 0x000ee8000c1ef900 */
[----:B---3--:R-:W-:Y:S01]  /*3bf0*/  CCTL.IVALL ;  /* 0x00000000ff00798f */ /* 0x008fe20002000000 */
[----:B------:R-:W-:Y:S05]  /*3c00*/  YIELD ;  /* 0x0000000000007946 */ /* 0x000fea0003800000 */
[----:B------:R-:W-:-:S13]  /*3c10*/  ISETP.NE.AND P0, PT, R30, R35, PT ;  /* 0x000000231e00720c */ /* 0x000fda0003f05270 */
[----:B------:R-:W-:Y:S05]  /*3c20*/  @P0 BRA `(.L_x_1741) ;  /* 0xfffffffc00ec0947 */ /* 0x000fea000383ffff */
.L_x_1740:
        /* <DEDUP_REMOVED lines=16> */
.L_x_1743:
        /* <DEDUP_REMOVED lines=62> */
.L_x_1742:
        /* <DEDUP_REMOVED lines=38> */
.L_x_1744:
        /* <DEDUP_REMOVED lines=19> */
.L_x_1745:
        /* <DEDUP_REMOVED lines=9> */
.L_x_1746:
[----:B------:R-:W-:Y:S05]  /*4530*/  BSYNC.RECONVERGENT B0 ;  /* 0x0000000000007941 */ /* 0x000fea0003800200 */
.L_x_1739:
        /* <DEDUP_REMOVED lines=37> */
.L_x_1747:
        /* <DEDUP_REMOVED lines=43> */
.L_x_1749:
[----:B------:R-:W-:Y:S05]  /*4a40*/  BSYNC.RECONVERGENT B0 ;  /* 0x0000000000007941 */ /* 0x000fea0003800200 */
.L_x_1748:
        /* <DEDUP_REMOVED lines=21> */
.L_x_1750:
        /* <DEDUP_REMOVED lines=21> */
.L_x_1752:
[----:B------:R-:W-:Y:S05]  /*4cf0*/  BSYNC.RECONVERGENT B0 ;  /* 0x0000000000007941 */ /* 0x000fea0003800200 */
.L_x_1751:
        /* <DEDUP_REMOVED lines=21> */
.L_x_1753:
        /* <DEDUP_REMOVED lines=21> */
.L_x_1755:
[----:B------:R-:W-:Y:S05]  /*4fa0*/  BSYNC.RECONVERGENT B0 ;  /* 0x0000000000007941 */ /* 0x000fea0003800200 */
.L_x_1754:
        /* <DEDUP_REMOVED lines=21> */
.L_x_1756:
        /* <DEDUP_REMOVED lines=21> */
.L_x_1758:
[----:B------:R-:W-:Y:S05]  /*5250*/  BSYNC.RECONVERGENT B0 ;  /* 0x0000000000007941 */ /* 0x000fea0003800200 */
.L_x_1757:
        /* <DEDUP_REMOVED lines=21> */
.L_x_1759:
        /* <DEDUP_REMOVED lines=21> */
.L_x_1761:
[----:B------:R-:W-:Y:S05]  /*5500*/  BSYNC.RECONVERGENT B0 ;  /* 0x0000000000007941 */ /* 0x000fea0003800200 */
.L_x_1760:
        /* <DEDUP_REMOVED lines=21> */
.L_x_1762:
        /* <DEDUP_REMOVED lines=20> */
.L_x_1764:
[----:B------:R-:W-:Y:S05]  /*57a0*/  BSYNC.RECONVERGENT B0 ;  /* 0x0000000000007941 */ /* 0x000fea0003800200 */
.L_x_1763:
        /* <DEDUP_REMOVED lines=36> */
.L_x_1765:
        /* <DEDUP_REMOVED lines=18> */
.L_x_1767:
[----:B------:R-:W-:Y:S05]  /*5b10*/  BSYNC.RECONVERGENT B0 ;  /* 0x0000000000007941 */ /* 0x000fea0003800200 */
.L_x_1766:
        /* <DEDUP_REMOVED lines=19> */
.L_x_1768:
        /* <DEDUP_REMOVED lines=17> */
.L_x_1770:
[----:B------:R-:W-:Y:S05]  /*5d60*/  BSYNC.RECONVERGENT B0 ;  /* 0x0000000000007941 */ /* 0x000fea0003800200 */
.L_x_1769:
[----:B------:R-:W-:Y:S02]  /*5d70*/  IADD3 R61, PT, PT, R56, R61, RZ ;  /* 0x0000003d383d7210 */ /* 0x000fe40007ffe0ff */
[----:B------:R-:W-:Y:S02]  /*5d80*/  IADD3 R62, PT, PT, R62, 0x1, RZ ;  /* 0x000000013e3e7810 */ /* 0x000fe40007ffe0ff */
[----:B------:R-:W-:-:S13]  /*5d90*/  ISETP.GE.AND P0, PT, R61, UR4, PT ;  /* 0x000000043d007c0c */ /* 0x000fda000bf06270 */
[----:B------:R-:W-:Y:S05]  /*5da0*/  @!P0 BRA `(.L_x_1771) ;  /* 0xffffffa000f88947 */ /* 0x000fea000383ffff */
.L_x_1728:
        /* <DEDUP_REMOVED lines=19> */
.L_x_1773:
[----:B------:R-:W-:Y:S05]  /*5ee0*/  BSYNC.RECONVERGENT B0 ;  /* 0x0000000000007941 */ /* 0x000fea0003800200 */
.L_x_1772:
[----:B------:R-:W-:Y:S05]  /*5ef0*/  @P0 EXIT ;  /* 0x000000000000094d */ /* 0x000fea0003800000 */
[----:B------:R-:W-:Y:S05]  /*5f00*/  @P2 BRA `(.L_x_1774) ;  /* 0x0000000000202947 */ /* 0x000fea0003800000 */
[----:B------:R-:W-:-:S05]  /*5f10*/  IMAD R0, R4, R7, RZ ;  /* 0x0000000704007224 */ /* 0x000fca00078e02ff */
[----:B------:R-:W-:-:S13]  /*5f20*/  ISETP.NE.AND P0, PT, R0, -0x1, PT ;  /* 0xffffffff0000780c */ /* 0x000fda0003f05270 */
[----:B------:R-:W-:Y:S05]  /*5f30*/  @!P0 BRA `(.L_x_1774) ;  /* 0x0000000000148947 */ /* 0x000fea0003800000 */
.L_x_1775:
[----:B0-----:R-:W2:Y:S04]  /*5f40*/  LDG.E.STRONG.GPU R5, desc[UR8][R2.64] ;  /* 0x0000000802057981 */ /* 0x001ea8000c1ef900 */
[----:B--2---:R-:W-:Y:S01]  /*5f50*/  CCTL.IVALL ;  /* 0x00000000ff00798f */ /* 0x004fe20002000000 */
[----:B------:R-:W-:Y:S05]  /*5f60*/  YIELD ;  /* 0x0000000000007946 */ /* 0x000fea0003800000 */
[----:B------:R-:W-:-:S13]  /*5f70*/  ISETP.NE.AND P0, PT, R5, R0, PT ;  /* 0x000000000500720c */ /* 0x000fda0003f05270 */
[----:B------:R-:W-:Y:S05]  /*5f80*/  @P0 BRA `(.L_x_1775) ;  /* 0xfffffffc00ec0947 */ /* 0x000fea000383ffff */
.L_x_1774:
        /* <DEDUP_REMOVED lines=72> */
.L_x_1778:
        /* <DEDUP_REMOVED lines=31> */
.L_x_1777:
[----:B------:R-:W-:Y:S05]  /*6600*/  BSYNC.RECONVERGENT B0 ;  /* 0x0000000000007941 */ /* 0x000fea0003800200 */
.L_x_1776:
        /* <DEDUP_REMOVED lines=10> */
.L_x_1779:
        /* <DEDUP_REMOVED lines=87> */
.L_x_1780:
        /* <DEDUP_REMOVED lines=14> */
.L_x_3441:


//--------------------- .text._Z35group_norm_nhwc_bwd_one_pass_kernelI11Fp32IOFp16WLi512ELi26ELi416EEv26Group_norm_nhwc_bwd_params --------------------------
	.section	.text._Z35group_norm_nhwc_bwd_one_pass_kernelI11Fp32IOFp16WLi512ELi26ELi416EEv26Group_norm_nhwc_bwd_params,"ax",@progbits
	.align	128
        .global         _Z35group_norm_nhwc_bwd_one_pass_kernelI11Fp32IOFp16WLi512ELi26ELi416EEv26Group_norm_nhwc_bwd_params
        .type           _Z35group_norm_nhwc_bwd_one_pass_kernelI11Fp32IOFp16WLi512ELi26ELi416EEv26Group_norm_nhwc_bwd_params,@function
        .size           _Z35group_norm_nhwc_bwd_one_pass_kernelI11Fp32IOFp16WLi512ELi26ELi416EEv26Group_norm_nhwc_bwd_params,(.L_x_3442 - _Z35group_norm_nhwc_bwd_one_pass_kernelI11Fp32IOFp16WLi512ELi26ELi416EEv26Group_norm_nhwc_bwd_params)
        .other          _Z35group_norm_nhwc_bwd_one_pass_kernelI11Fp32IOFp16WLi512ELi26ELi416EEv26Group_norm_nhwc_bwd_params,@"STO_CUDA_ENTRY STV_DEFAULT"
_Z35group_norm_nhwc_bwd_one_pass_kernelI11Fp32IOFp16WLi512ELi26ELi416EEv26Group_norm_nhwc_bwd_params:
.text._Z35group_norm_nhwc_bwd_one_pass_kernelI11Fp32IOFp16WLi512ELi26ELi416EEv26Group_norm_nhwc_bwd_params:
        /* <DEDUP_REMOVED lines=56> */
.L_x_1848:
        /* <DEDUP_REMOVED lines=430> */
[----:B----4-:R-:W-:Y:S02]  /*1e60*/  @P3 HADD2.F32 R106, -RZ, R61.H0_H0 ;  /* 0x2000003dff6a3230 */ /* 0x010fe40000004100 */
[----:B------:R-:W-:Y:S02]  /*1e70*/  HADD2.F32 R101, -RZ, R101.H0_H0 ;  /* 0x20000065ff657230 */ /* 0x000fe40000004100 */
[----:B------:R-:W-:Y:S01]  /*1e80*/  HADD2.F32 R0, -RZ, R0.H0_H0 ;  /* 0x20000000ff007230 */ /* 0x000fe20000004100 */
        /* <DEDUP_REMOVED lines=226> */
.L_x_1782:
        /* <DEDUP_REMOVED lines=512> */
.L_x_1783:
        /* <DEDUP_REMOVED lines=34> */
.L_x_1785:
[----:B------:R-:W-:Y:S05]  /*4ed0*/  BSYNC.RECONVERGENT B0 ;  /* 0x0000000000007941 */ /* 0x000fea0003800200 */
.L_x_1784:
        /* <DEDUP_REMOVED lines=37> */
.L_x_1787:
[----:B------:R-:W-:Y:S05]  /*5130*/  BSYNC.RECONVERGENT B0 ;  /* 0x0000000000007941 */ /* 0x000fea0003800200 */
.L_x_1786:
        /* <DEDUP_REMOVED lines=158> */
.L_x_1789:
[----:B------:R-:W-:Y:S05]  /*5b20*/  BSYNC.RECONVERGENT B0 ;  /* 0x0000000000007941 */ /* 0x000fea0003800200 */
.L_x_1788:
        /* <DEDUP_REMOVED lines=29> */
.L_x_1791:
[----:B------:R-:W-:Y:S05]  /*5d00*/  BSYNC.RECONVERGENT B0 ;  /* 0x0000000000007941 */ /* 0x000fea0003800200 */
.L_x_1790:
        /* <DEDUP_REMOVED lines=29> */
.L_x_1794:
[----:B-1----:R-:W2:Y:S04]  /*5ee0*/  LDG.E.STRONG.GPU R50, desc[UR26][R48.64] ;  /* 0x0000001a30327981 */ /* 0x002ea8000c1ef900 */
[----:B--2---:R-:W-:Y:S01]  /*5ef0*/  CCTL.IVALL ;  /* 0x00000000ff00798f */ /* 0x004fe20002000000 */
[----:B------:R-:W-:Y:S05]  /*5f00*/  YIELD ;  /* 0x0000000000007946 */ /* 0x000fea0003800000 */
[----:B------:R-:W-:-:S13]  /*5f10*/  ISETP.NE.AND P1, PT, R50, R55, PT ;  /* 0x000000373200720c */ /* 0x000fda0003f25270 */
[----:B------:R-:W-:Y:S05]  /*5f20*/  @P1 BRA `(.L_x_1794) ;  /* 0xfffffffc00ec1947 */ /* 0x000fea000383ffff */
.L_x_1793:
        /* <DEDUP_REMOVED lines=14> */
.L_x_1796:
        /* <DEDUP_REMOVED lines=84> */
.L_x_1795:
        /* <DEDUP_REMOVED lines=42> */
.L_x_1797:
        /* <DEDUP_REMOVED lines=22> */
.L_x_1798:
        /* <DEDUP_REMOVED lines=11> */
.L_x_1799:
[----:B------:R-:W-:Y:S05]  /*6a00*/  BSYNC.RECONVERGENT B0 ;  /* 0x0000000000007941 */ /* 0x000fea0003800200 */
.L_x_1792:
        /* <DEDUP_REMOVED lines=43> */
.L_x_1800:
        /* <DEDUP_REMOVED lines=21> */
.L_x_1802:
[----:B------:R-:W-:Y:S05]  /*6e10*/  BSYNC.RECONVERGENT B0 ;  /* 0x0000000000007941 */ /* 0x000fea0003800200 */
.L_x_1801:
        /* <DEDUP_REMOVED lines=21> */
.L_x_1803:
        /* <DEDUP_REMOVED lines=21> */
.L_x_1805:
[----:B------:R-:W-:Y:S05]  /*70c0*/  BSYNC.RECONVERGENT B0 ;  /* 0x0000000000007941 */ /* 0x000fea0003800200 */
.L_x_1804:
        /* <DEDUP_REMOVED lines=21> */
.L_x_1806:
        /* <DEDUP_REMOVED lines=20> */
.L_x_1808:
[----:B------:R-:W-:Y:S05]  /*7360*/  BSYNC.RECONVERGENT B0 ;  /* 0x0000000000007941 */ /* 0x000fea0003800200 */
.L_x_1807:
        /* <DEDUP_REMOVED lines=42> */
.L_x_1809:
        /* <DEDUP_REMOVED lines=21> */
.L_x_1811:
[----:B------:R-:W-:Y:S05]  /*7760*/  BSYNC.RECONVERGENT B0 ;  /* 0x0000000000007941 */ /* 0x000fea0003800200 */
.L_x_1810:
        /* <DEDUP_REMOVED lines=21> */
.L_x_1812:
        /* <DEDUP_REMOVED lines=21> */
.L_x_1814:
[----:B------:R-:W-:Y:S05]  /*7a10*/  BSYNC.RECONVERGENT B0 ;  /* 0x0000000000007941 */ /* 0x000fea0003800200 */
.L_x_1813:
        /* <DEDUP_REMOVED lines=21> */
.L_x_1815:
        /* <DEDUP_REMOVED lines=21> */
.L_x_1817:
[----:B------:R-:W-:Y:S05]  /*7cc0*/  BSYNC.RECONVERGENT B0 ;  /* 0x0000000000007941 */ /* 0x000fea0003800200 */
.L_x_1816:
        /* <DEDUP_REMOVED lines=21> */
.L_x_1818:
        /* <DEDUP_REMOVED lines=20> */
.L_x_1820:
[----:B------:R-:W-:Y:S05]  /*7f60*/  BSYNC.RECONVERGENT B0 ;  /* 0x0000000000007941 */ /* 0x000fea0003800200 */
.L_x_1819:
        /* <DEDUP_REMOVED lines=22> */
.L_x_1821:
        /* <DEDUP_REMOVED lines=21> */
.L_x_1823:
[----:B------:R-:W-:Y:S05]  /*8220*/  BSYNC.RECONVERGENT B0 ;  /* 0x0000000000007941 */ /* 0x000fea0003800200 */
.L_x_1822:
        /* <DEDUP_REMOVED lines=24> */
.L_x_1824:
        /* <DEDUP_REMOVED lines=20> */
.L_x_1826:
[----:B------:R-:W-:Y:S05]  /*84f0*/  BSYNC.RECONVERGENT B0 ;  /* 0x0000000000007941 */ /* 0x000fea0003800200 */
.L_x_1825:
        /* <DEDUP_REMOVED lines=44> */
.L_x_1827:
        /* <DEDUP_REMOVED lines=17> */
.L_x_1829:
[----:B------:R-:W-:Y:S05]  /*88d0*/  BSYNC.RECONVERGENT B0 ;  /* 0x0000000000007941 */ /* 0x000fea0003800200 */
.L_x_1828:
        /* <DEDUP_REMOVED lines=25> */
.L_x_1830:
        /* <DEDUP_REMOVED lines=23> */
.L_x_1832:
[----:B------:R-:W-:Y:S05]  /*8be0*/  BSYNC.RECONVERGENT B0 ;  /* 0x0000000000007941 */ /* 0x000fea0003800200 */
.L_x_1831:
        /* <DEDUP_REMOVED lines=19> */
.L_x_1833:
        /* <DEDUP_REMOVED lines=17> */
.L_x_1835:
[----:B------:R-:W-:Y:S05]  /*8e30*/  BSYNC.RECONVERGENT B0 ;  /* 0x0000000000007941 */ /* 0x000fea0003800200 */
.L_x_1834:
        /* <DEDUP_REMOVED lines=25> */
.L_x_1836:
        /* <DEDUP_REMOVED lines=23> */
.L_x_1838:
[----:B------:R-:W-:Y:S05]  /*9140*/  BSYNC.RECONVERGENT B0 ;  /* 0x0000000000007941 */ /* 0x000fea0003800200 */
.L_x_1837:
        /* <DEDUP_REMOVED lines=19> */
.L_x_1839:
        /* <DEDUP_REMOVED lines=17> */
.L_x_1841:
[----:B------:R-:W-:Y:S05]  /*9390*/  BSYNC.RECONVERGENT B0 ;  /* 0x0000000000007941 */ /* 0x000fea0003800200 */
.L_x_1840:
        /* <DEDUP_REMOVED lines=25> */
.L_x_1842:
        /* <DEDUP_REMOVED lines=23> */
.L_x_1844:
[----:B------:R-:W-:Y:S05]  /*96a0*/  BSYNC.RECONVERGENT B0 ;  /* 0x0000000000007941 */ /* 0x000fea0003800200 */
.L_x_1843:
        /* <DEDUP_REMOVED lines=19> */
.L_x_1845:
        /* <DEDUP_REMOVED lines=17> */
.L_x_1847:
[----:B------:R-:W-:Y:S05]  /*98f0*/  BSYNC.RECONVERGENT B0 ;  /* 0x0000000000007941 */ /* 0x000fea0003800200 */
.L_x_1846:
[----:B------:R-:W-:Y:S02]  /*9900*/  UIADD3 UR17, UPT, UPT, UR29, UR17, URZ ;  /* 0x000000111d117290 */ /* 0x000fe4000fffe0ff */
[----:B------:R-:W-:Y:S02]  /*9910*/  UIADD3 UR4, UPT, UPT, UR4, 0x1, URZ ;  /* 0x0000000104047890 */ /* 0x000fe4000fffe0ff */
[----:B------:R-:W-:-:S09]  /*9920*/  UISETP.GE.AND UP0, UPT, UR17, UR8, UPT ;  /* 0x000000081100728c */ /* 0x000fd2000bf06270 */
[----:B------:R-:W-:Y:S05]  /*9930*/  BRA.U !UP0, `(.L_x_1848) ;  /* 0xffffff6908907547 */ /* 0x000fea000b83ffff */
.L_x_1781:
        /* <DEDUP_REMOVED lines=19> */
.L_x_1850:
[----:B------:R-:W-:Y:S05]  /*9a70*/  BSYNC.RECONVERGENT B0 ;  /* 0x0000000000007941 */ /* 0x000fea0003800200 */
.L_x_1849:
[----:B------:R-:W-:Y:S05]  /*9a80*/  @P0 EXIT ;  /* 0x000000000000094d */ /* 0x000fea0003800000 */
[----:B------:R-:W-:Y:S05]  /*9a90*/  @P2 BRA `(.L_x_1851) ;  /* 0x0000000000202947 */ /* 0x000fea0003800000 */
[----:B------:R-:W-:-:S05]  /*9aa0*/  IMAD R0, R4, R7, RZ ;  /* 0x0000000704007224 */ /* 0x000fca00078e02ff */
[----:B------:R-:W-:-:S13]  /*9ab0*/  ISETP.NE.AND P0, PT, R0, -0x1, PT ;  /* 0xffffffff0000780c */ /* 0x000fda0003f05270 */
[----:B------:R-:W-:Y:S05]  /*9ac0*/  @!P0 BRA `(.L_x_1851) ;  /* 0x0000000000148947 */ /* 0x000fea0003800000 */
.L_x_1852:
[----:B0-----:R-:W2:Y:S04]  /*9ad0*/  LDG.E.STRONG.GPU R5, desc[UR26][R2.64] ;  /* 0x0000001a02057981 */ /* 0x001ea8000c1ef900 */
[----:B--2---:R-:W-:Y:S01]  /*9ae0*/  CCTL.IVALL ;  /* 0x00000000ff00798f */ /* 0x004fe20002000000 */
[----:B------:R-:W-:Y:S05]  /*9af0*/  YIELD ;  /* 0x0000000000007946 */ /* 0x000fea0003800000 */
[----:B------:R-:W-:-:S13]  /*9b00*/  ISETP.NE.AND P0, PT, R5, R0, PT ;  /* 0x000000000500720c */ /* 0x000fda0003f05270 */
[----:B------:R-:W-:Y:S05]  /*9b10*/  @P0 BRA `(.L_x_1852) ;  /* 0xfffffffc00ec0947 */ /* 0x000fea000383ffff */
.L_x_1851:
        /* <DEDUP_REMOVED lines=74> */
.L_x_1855:
        /* <DEDUP_REMOVED lines=31> */
.L_x_1854:
[----:B------:R-:W-:Y:S05]  /*a1b0*/  BSYNC.RECONVERGENT B0 ;  /* 0x0000000000007941 */ /* 0x000fea0003800200 */
.L_x_1853:
        /* <DEDUP_REMOVED lines=10> */
.L_x_1856:
        /* <DEDUP_REMOVED lines=22> */
[----:B----4-:R-:W-:-:S02]  /*a3c0*/  F2FP.F16.F32.PACK_AB R19, R7, R2 ;  /* 0x000000020713723e */ /* 0x010fc400000000ff */
[----:B------:R-:W-:-:S04]  /*a3d0*/  LOP3.LUT R2, R24, 0x3, RZ, 0xc0, !PT ;  /* 0x0000000318027812 */ /* 0x000fc800078ec0ff */
[----:B------:R-:W-:Y:S02]  /*a3e0*/  IADD3.X R17, PT, PT, R2, UR5, RZ, P1, !PT ;  /* 0x0000000502117c10 */ /* 0x000fe40008ffe4ff */
[----:B-----5:R-:W-:Y:S02]  /*a3f0*/  F2FP.F16.F32.PACK_AB R21, R11, R8 ;  /* 0x000000080b15723e */ /* 0x020fe400000000ff */
        /* <DEDUP_REMOVED lines=61> */
.L_x_1857:
        /* <DEDUP_REMOVED lines=11> */
.L_x_3442:


//--------------------- .text._Z35group_norm_nhwc_fwd_one_pass_kernelI11Bf16IOFp32WLi64ELi26ELi416EEv26Group_norm_nhwc_fwd_params --------------------------
	.section	.text._Z35group_norm_nhwc_fwd_one_pass_kernelI11Bf16IOFp32WLi64ELi26ELi416EEv26Group_norm_nhwc_fwd_params,"ax",@progbits
	.align	128
        .global         _Z35group_norm_nhwc_fwd_one_pass_kernelI11Bf16IOFp32WLi64ELi26ELi416EEv26Group_norm_nhwc_fwd_params
        .type           _Z35group_norm_nhwc_fwd_one_pass_kernelI11Bf16IOFp32WLi64ELi26ELi416EEv26Group_norm_nhwc_fwd_params,@function
        .size           _Z35group_norm_nhwc_fwd_one_pass_kernelI11Bf16IOFp32WLi64ELi26ELi416EEv26Group_norm_nhwc_fwd_params,(.L_x_3443 - _Z35group_norm_nhwc_fwd_one_pass_kernelI11Bf16IOFp32WLi64ELi26ELi416EEv26Group_norm_nhwc_fwd_params)
        .other          _Z35group_norm_nhwc_fwd_one_pass_kernelI11Bf16IOFp32WLi64ELi26ELi416EEv26Group_norm_nhwc_fwd_params,@"STO_CUDA_ENTRY STV_DEFAULT"
_Z35group_norm_nhwc_fwd_one_pass_kernelI11Bf16IOFp32WLi64ELi26ELi416EEv26Group_norm_nhwc_fwd_params:
.text._Z35group_norm_nhwc_fwd_one_pass_kernelI11Bf16IOFp32WLi64ELi26ELi416EEv26Group_norm_nhwc_fwd_params:
[----:B------:R-:W-:Y:S08]  /*0000*/  LDC R1, c[0x0][0x37c] ;  /* 0x0000df00ff017b82 */ /* 0x000ff00000000800 */
[----:B------:R-:W0:Y:S01]  /*0010*/  S2UR UR6, SR_CTAID.Y ;  /* 0x00000000000679c3 */ /* 0x000e220000002600 */
[----:B------:R-:W1:Y:S01]  /*0020*/  LDCU UR7, c[0x0][0x3f8] ;  /* 0x00007f00ff0777ac */ /* 0x000e620008000800 */
[----:B------:R-:W1:Y:S02]  /*0030*/  LDCU UR4, c[0x0][0x3c8] ;  /* 0x00007900ff0477ac */ /* 0x000e640008000800 */
[----:B-1----:R-:W-:-:S04]  /*0040*/  UIMAD UR7, UR7, UR4, URZ ;  /* 0x00000004070772a4 */ /* 0x002fc8000f8e02ff */
[----:B0-----:R-:W-:-:S06]  /*0050*/  UISETP.GE.AND UP0, UPT, UR6, UR7, UPT ;  /* 0x000000070600728c */ /* 0x001fcc000bf06270 */
[----:B------:R-:W-:-:S13]  /*0060*/  PLOP3.LUT P0, PT, PT, PT, UP0, 0x80, 0x8 ;  /* 0x000000000008781c */ /* 0x000fda0003f0f008 */
[----:B------:R-:W-:Y:S05]  /*0070*/  @P0 EXIT ;  /* 0x000000000000094d */ /* 0x000fea0003800000 */
[----:B------:R-:W0:Y:S01]  /*0080*/  S2R R7, SR_TID.X ;  /* 0x0000000000077919 */ /* 0x000e220000002100 */
[----:B------:R-:W1:Y:S01]  /*0090*/  S2UR UR18, SR_CTAID.X ;  /* 0x00000000001279c3 */ /* 0x000e620000002500 */
[----:B------:R-:W2:Y:S01]  /*00a0*/  LDCU UR4, c[0x0][0x404] ;  /* 0x00008080ff0477ac */ /* 0x000ea20008000800 */
[----:B------:R-:W3:Y:S01]  /*00b0*/  S2R R4, SR_LANEID ;  /* 0x0000000000047919 */ /* 0x000ee20000000000 */
[----:B------:R-:W4:Y:S05]  /*00c0*/  LDCU UR19, c[0x0][0x374] ;  /* 0x00006e80ff1377ac */ /* 0x000f2a0008000800 */
[----:B------:R-:W5:Y:S01]  /*00d0*/  LDC R6, c[0x0][0x370] ;  /* 0x0000dc00ff067b82 */ /* 0x000f620000000800 */
[----:B------:R-:W4:Y:S01]  /*00e0*/  LDCU.64 UR8, c[0x0][0x388] ;  /* 0x00007100ff0877ac */ /* 0x000f220008000a00 */
[----:B------:R-:W1:Y:S01]  /*00f0*/  LDCU.U8 UR5, c[0x0][0x3fc] ;  /* 0x00007f80ff0577ac */ /* 0x000e620008000000 */
[----:B------:R-:W0:Y:S01]  /*0100*/  LDCU.64 UR14, c[0x0][0x358] ;  /* 0x00006b00ff0e77ac */ /* 0x000e220008000a00 */
[----:B--2---:R-:W-:Y:S01]  /*0110*/  MOV R2, UR4 ;  /* 0x0000000400027c02 */ /* 0x004fe20008000f00 */
[----:B------:R-:W-:Y:S01]  /*0120*/  UMOV UR4, URZ ;  /* 0x000000ff00047c82 */ /* 0x000fe20008000000 */
[----:B----4-:R-:W-:Y:S01]  /*0130*/  ISETP.NE.U32.AND P1, PT, RZ, UR8, PT ;  /* 0x00000008ff007c0c */ /* 0x010fe2000bf25070 */
[----:B------:R-:W-:Y:S01]  /*0140*/  UMOV UR8, UR6 ;  /* 0x0000000600087c82 */ /* 0x000fe20008000000 */
[C---:B0-----:R-:W-:Y:S01]  /*0150*/  LOP3.LUT R0, R7.reuse, 0xffff, RZ, 0xc0, !PT ;  /* 0x0000ffff07007812 */ /* 0x041fe200078ec0ff */
[----:B-1----:R-:W-:Y:S01]  /*0160*/  UISETP.NE.AND UP0, UPT, UR5, URZ, UPT ;  /* 0x000000ff0500728c */ /* 0x002fe2000bf05270 */
[----:B------:R-:W-:-:S03]  /*0170*/  LOP3.LUT P0, RZ, R7, UR18, RZ, 0xfc, !PT ;  /* 0x0000001207ff7c12 */ /* 0x000fc6000f80fcff */
[----:B------:R-:W-:Y:S01]  /*0180*/  IMAD R0, R0, 0x13b2, RZ ;  /* 0x000013b200007824 */ /* 0x000fe200078e02ff */
[----:B------:R-:W-:-:S04]  /*0190*/  ISETP.NE.AND.EX P0, PT, RZ, UR9, !P0, P1 ;  /* 0x00000009ff007c0c */ /* 0x000fc8000c705310 */
[----:B------:R-:W-:-:S04]  /*01a0*/  SHF.R.U32.HI R19, RZ, 0x10, R0 ;  /* 0x00000010ff137819 */ /* 0x000fc80000011600 */
[----:B------:R-:W-:Y:S01]  /*01b0*/  PRMT R0, R19, 0x9910, RZ ;  /* 0x0000991013007816 */ /* 0x000fe200000000ff */
[----:B------:R-:W-:-:S04]  /*01c0*/  IMAD R19, R2, UR18, R19 ;  /* 0x0000001202137c24 */ /* 0x000fc8000f8e0213 */
[----:B------:R-:W-:Y:S01]  /*01d0*/  IMAD R0, R0, 0xd, RZ ;  /* 0x0000000d00007824 */ /* 0x000fe200078e02ff */
[----:B------:R-:W-:Y:S02]  /*01e0*/  IADD3 R2, PT, PT, R19, 0x20, RZ ;  /* 0x0000002013027810 */ /* 0x000fe40007ffe0ff */
[----:B------:R-:W-:Y:S02]  /*01f0*/  SHF.R.S32.HI R5, RZ, 0x1f, R19 ;  /* 0x0000001fff057819 */ /* 0x000fe40000011413 */
[----:B------:R-:W-:Y:S02]  /*0200*/  IADD3 R0, PT, PT, RZ, -R0, RZ ;  /* 0x80000000ff007210 */ /* 0x000fe40007ffe0ff */
[----:B------:R-:W-:Y:S02]  /*0210*/  SHF.R.S32.HI R3, RZ, 0x1f, R2 ;  /* 0x0000001fff037819 */ /* 0x000fe40000011402 */
[----:B------:R-:W-:Y:S02]  /*0220*/  PRMT R18, R0, 0x7710, RZ ;  /* 0x0000771000127816 */ /* 0x000fe400000000ff */
[----:B-----5:R-:W-:-:S03]  /*0230*/  LOP3.LUT R0, R6, 0x7, RZ, 0xc0, !PT ;  /* 0x0000000706007812 */ /* 0x020fc600078ec0ff */
[----:B---3--:R-:W-:-:S07]  /*0240*/  IMAD.IADD R18, R18, 0x1, R7 ;  /* 0x0000000112127824 */ /* 0x008fce00078e0207 */
.L_x_1877:
[----:B0---45:R-:W0:Y:S01]  /*0250*/  LDC R10, c[0x0][0x3f8] ;  /* 0x0000fe00ff0a7b82 */ /* 0x031e220000000800 */
[----:B--2---:R-:W-:Y:S01]  /*0260*/  IABS R14, UR8 ;  /* 0x00000008000e7c13 */ /* 0x004fe20008000000 */
[----:B-1----:R-:W1:Y:S01]  /*0270*/  LDCU.64 UR10, c[0x0][0x3e8] ;  /* 0x00007d00ff0a77ac */ /* 0x002e620008000a00 */
[----:B------:R-:W-:-:S05]  /*0280*/  IMAD.SHL.U32 R16, R18, 0x2, RZ ;  /* 0x0000000212107824 */ /* 0x000fca00078e00ff */
[----:B------:R-:W-:Y:S02]  /*0290*/  LOP3.LUT R24, R16, 0xffff, RZ, 0xc0, !PT ;  /* 0x0000ffff10187812 */ /* 0x000fe400078ec0ff */
[----:B0-----:R-:W-:Y:S02]  /*02a0*/  IABS R12, R10 ;  /* 0x0000000a000c7213 */ /* 0x001fe40000000000 */
[----:B------:R-:W-:Y:S02]  /*02b0*/  ISETP.NE.AND P3, PT, R10, RZ, PT ;  /* 0x000000ff0a00720c */ /* 0x000fe40003f65270 */
[----:B---3--:R-:W0:Y:S08]  /*02c0*/  I2F.RP R11, R12 ;  /* 0x0000000c000b7306 */ /* 0x008e300000209400 */
[----:B0-----:R-:W0:Y:S02]  /*02d0*/  MUFU.RCP R11, R11 ;  /* 0x0000000b000b7308 */ /* 0x001e240000001000 */
[----:B0-----:R-:W-:-:S06]  /*02e0*/  IADD3 R8, PT, PT, R11, 0xffffffe, RZ ;  /* 0x0ffffffe0b087810 */ /* 0x001fcc0007ffe0ff */
[----:B------:R0:W2:Y:S02]  /*02f0*/  F2I.FTZ.U32.TRUNC.NTZ R9, R8 ;  /* 0x0000000800097305 */ /* 0x0000a4000021f000 */
[----:B0-----:R-:W-:Y:S01]  /*0300*/  HFMA2 R8, -RZ, RZ, 0, 0 ;  /* 0x00000000ff087431 */ /* 0x001fe200000001ff */
[----:B--2---:R-:W-:-:S05]  /*0310*/  IADD3 R13, PT, PT, RZ, -R9, RZ ;  /* 0x80000009ff0d7210 */ /* 0x004fca0007ffe0ff */
[----:B------:R-:W-:-:S04]  /*0320*/  IMAD R13, R13, R12, RZ ;  /* 0x0000000c0d0d7224 */ /* 0x000fc800078e02ff */
[----:B------:R-:W-:Y:S01]  /*0330*/  IMAD.HI.U32 R9, R9, R13, R8 ;  /* 0x0000000d09097227 */ /* 0x000fe200078e0008 */
[----:B------:R-:W-:-:S03]  /*0340*/  LOP3.LUT R8, R10, UR8, RZ, 0x3c, !PT ;  /* 0x000000080a087c12 */ /* 0x000fc6000f8e3cff */
[----:B------:R-:W-:Y:S01]  /*0350*/  IMAD.MOV.U32 R13, RZ, RZ, R14 ;  /* 0x000000ffff0d7224 */ /* 0x000fe200078e000e */
[----:B------:R-:W-:-:S03]  /*0360*/  ISETP.GE.AND P4, PT, R8, RZ, PT ;  /* 0x000000ff0800720c */ /* 0x000fc60003f86270 */
[----:B------:R-:W-:-:S05]  /*0370*/  IMAD.HI.U32 R9, R9, R13, RZ ;  /* 0x0000000d09097227 */ /* 0x000fca00078e00ff */
[----:B------:R-:W-:-:S05]  /*0380*/  IADD3 R11, PT, PT, -R9, RZ, RZ ;  /* 0x000000ff090b7210 */ /* 0x000fca0007ffe1ff */
[----:B------:R-:W-:-:S05]  /*0390*/  IMAD R11, R12, R11, R13 ;  /* 0x0000000b0c0b7224 */ /* 0x000fca00078e020d */
[----:B------:R-:W-:-:S13]  /*03a0*/  ISETP.GT.U32.AND P2, PT, R12, R11, PT ;  /* 0x0000000b0c00720c */ /* 0x000fda0003f44070 */
[-C--:B------:R-:W-:Y:S02]  /*03b0*/  @!P2 IADD3 R11, PT, PT, R11, -R12.reuse, RZ ;  /* 0x8000000c0b0ba210 */ /* 0x080fe40007ffe0ff */
[----:B------:R-:W-:Y:S02]  /*03c0*/  @!P2 IADD3 R9, PT, PT, R9, 0x1, RZ ;  /* 0x000000010909a810 */ /* 0x000fe40007ffe0ff */
[----:B------:R-:W-:Y:S02]  /*03d0*/  ISETP.GE.U32.AND P1, PT, R11, R12, PT ;  /* 0x0000000c0b00720c */ /* 0x000fe40003f26070 */
[----:B-1----:R-:W-:-:S04]  /*03e0*/  ISETP.GE.U32.AND P2, PT, R2, UR10, PT ;  /* 0x0000000a02007c0c */ /* 0x002fc8000bf46070 */
[----:B------:R-:W-:-:S07]  /*03f0*/  ISETP.GE.AND.EX P2, PT, R3, UR11, PT, P2 ;  /* 0x0000000b03007c0c */ /* 0x000fce000bf46320 */
[----:B------:R-:W-:Y:S01]  /*0400*/  @P1 VIADD R9, R9, 0x1 ;  /* 0x0000000109091836 */ /* 0x000fe20000000000 */
[----:B------:R-:W-:-:S04]  /*0410*/  ISETP.GE.U32.AND P1, PT, R19, UR10, PT ;  /* 0x0000000a13007c0c */ /* 0x000fc8000bf26070 */
[----:B------:R-:W-:Y:S02]  /*0420*/  MOV R21, R9 ;  /* 0x0000000900157202 */ /* 0x000fe40000000f00 */
[----:B------:R-:W-:Y:S01]  /*0430*/  ISETP.GE.AND.EX P1, PT, R5, UR11, PT, P1 ;  /* 0x0000000b05007c0c */ /* 0x000fe2000bf26310 */
[----:B------:R-:W0:Y:S01]  /*0440*/  LDCU.64 UR10, c[0x0][0x3f0] ;  /* 0x00007e00ff0a77ac */ /* 0x000e220008000a00 */
[----:B------:R-:W-:Y:S02]  /*0450*/  @!P4 IADD3 R21, PT, PT, -R21, RZ, RZ ;  /* 0x000000ff1515c210 */ /* 0x000fe40007ffe1ff */
[----:B------:R-:W-:-:S04]  /*0460*/  @!P3 LOP3.LUT R21, RZ, R10, RZ, 0x33, !PT ;  /* 0x0000000aff15b212 */ /* 0x000fc800078e33ff */
[----:B------:R-:W-:Y:S02]  /*0470*/  IADD3 R17, PT, PT, -R21, RZ, RZ ;  /* 0x000000ff15117210 */ /* 0x000fe40007ffe1ff */
[----:B------:R-:W-:-:S03]  /*0480*/  SHF.R.S32.HI R14, RZ, 0x1f, R21 ;  /* 0x0000001fff0e7819 */ /* 0x000fc60000011415 */
[----:B------:R-:W1:Y:S01]  /*0490*/  @!P1 LDC.64 R8, c[0x0][0x3e0] ;  /* 0x0000f800ff089b82 */ /* 0x000e620000000a00 */
[----:B------:R-:W-:-:S04]  /*04a0*/  IMAD R17, R10, R17, UR8 ;  /* 0x000000080a117e24 */ /* 0x000fc8000f8e0211 */
[----:B------:R-:W-:Y:S02]  /*04b0*/  IMAD R17, R17, 0x1a, RZ ;  /* 0x0000001a11117824 */ /* 0x000fe400078e02ff */
[----:B0-----:R-:W-:Y:S01]  /*04c0*/  IMAD R20, R14, UR10, RZ ;  /* 0x0000000a0e147c24 */ /* 0x001fe2000f8e02ff */
[----:B------:R-:W0:Y:S02]  /*04d0*/  @!P2 LDC.64 R10, c[0x0][0x3e0] ;  /* 0x0000f800ff0aab82 */ /* 0x000e240000000a00 */
[----:B------:R-:W-:Y:S01]  /*04e0*/  IADD3 R24, P3, PT, R17, R24, RZ ;  /* 0x0000001811187210 */ /* 0x000fe20007f7e0ff */
[----:B------:R-:W-:-:S03]  /*04f0*/  IMAD R27, R21, UR11, R20 ;  /* 0x0000000b151b7c24 */ /* 0x000fc6000f8e0214 */
[----:B------:R-:W-:Y:S02]  /*0500*/  LEA.HI.X.SX32 R25, R17, RZ, 0x1, P3 ;  /* 0x000000ff11197211 */ /* 0x000fe400018f0eff */
[----:B------:R-:W2:Y:S01]  /*0510*/  @!P1 LDC.64 R12, c[0x0][0x390] ;  /* 0x0000e400ff0c9b82 */ /* 0x000ea20000000a00 */
[----:B------:R-:W-:-:S07]  /*0520*/  IMAD.WIDE.U32 R24, R21, UR10, R24 ;  /* 0x0000000a15187c25 */ /* 0x000fce000f8e0018 */
[----:B------:R-:W3:Y:S01]  /*0530*/  @!P2 LDC.64 R14, c[0x0][0x390] ;  /* 0x0000e400ff0eab82 */ /* 0x000ee20000000a00 */
[----:B-1----:R-:W-:Y:S01]  /*0540*/  @!P1 IMAD R20, R5, R8, RZ ;  /* 0x0000000805149224 */ /* 0x002fe200078e02ff */
[----:B------:R-:W-:Y:S02]  /*0550*/  IADD3 R27, PT, PT, R25, R27, RZ ;  /* 0x0000001b191b7210 */ /* 0x000fe40007ffe0ff */
[----:B------:R-:W-:Y:S01]  /*0560*/  @!P1 MOV R26, R24 ;  /* 0x00000018001a9202 */ /* 0x000fe20000000f00 */
[C---:B------:R-:W-:Y:S02]  /*0570*/  @!P1 IMAD R23, R19.reuse, R9, R20 ;  /* 0x0000000913179224 */ /* 0x040fe400078e0214 */
[--C-:B------:R-:W-:Y:S02]  /*0580*/  @!P2 IMAD.MOV.U32 R9, RZ, RZ, R27.reuse ;  /* 0x000000ffff09a224 */ /* 0x100fe400078e001b */
[----:B------:R-:W-:Y:S01]  /*0590*/  @!P1 IMAD.WIDE.U32 R20, R19, R8, R26 ;  /* 0x0000000813149225 */ /* 0x000fe200078e001a */
[----:B------:R-:W-:-:S03]  /*05a0*/  @!P2 MOV R8, R24 ;  /* 0x000000180008a202 */ /* 0x000fc60000000f00 */
[-C--:B0-----:R-:W-:Y:S01]  /*05b0*/  @!P2 IMAD R22, R3, R10.reuse, RZ ;  /* 0x0000000a0316a224 */ /* 0x081fe200078e02ff */
[----:B------:R-:W-:Y:S01]  /*05c0*/  @!P1 IADD3 R23, PT, PT, R21, R23, RZ ;  /* 0x0000001715179210 */ /* 0x000fe20007ffe0ff */
[----:B------:R-:W-:Y:S01]  /*05d0*/  @!P2 IMAD.WIDE.U32 R8, R2, R10, R8 ;  /* 0x0000000a0208a225 */ /* 0x000fe200078e0008 */
[----:B--2---:R-:W-:-:S03]  /*05e0*/  @!P1 LEA R12, P3, R20, R12, 0x1 ;  /* 0x0000000c140c9211 */ /* 0x004fc600078608ff */
[----:B------:R-:W-:Y:S01]  /*05f0*/  @!P2 IMAD R11, R2, R11, R22 ;  /* 0x0000000b020ba224 */ /* 0x000fe200078e0216 */
[----:B------:R-:W-:Y:S01]  /*0600*/  @!P1 LEA.HI.X R13, R20, R13, R23, 0x1, P3 ;  /* 0x0000000d140d9211 */ /* 0x000fe200018f0c17 */
[----:B------:R-:W-:Y:S02]  /*0610*/  HFMA2 R23, -RZ, RZ, 0, 0 ;  /* 0x00000000ff177431 */ /* 0x000fe400000001ff */
[----:B------:R-:W-:Y:S01]  /*0620*/  IMAD.MOV.U32 R21, RZ, RZ, RZ ;  /* 0x000000ffff157224 */ /* 0x000fe200078e00ff */
[----:B------:R-:W-:Y:S02]  /*0630*/  @!P2 IADD3 R11, PT, PT, R9, R11, RZ ;  /* 0x0000000b090ba210 */ /* 0x000fe40007ffe0ff */
[C---:B---3--:R-:W-:Y:S01]  /*0640*/  @!P2 LEA R14, P4, R8.reuse, R14, 0x1 ;  /* 0x0000000e080ea211 */ /* 0x048fe200078808ff */
[----:B------:R-:W2:Y:S03]  /*0650*/  @!P1 LDG.E R23, desc[UR14][R12.64] ;  /* 0x0000000e0c179981 */ /* 0x000ea6000c1e1900 */
[----:B------:R-:W-:-:S05]  /*0660*/  @!P2 LEA.HI.X R15, R8, R15, R11, 0x1, P4 ;  /* 0x0000000f080fa211 */ /* 0x000fca00020f0c0b */
[----:B------:R-:W3:Y:S01]  /*0670*/  @!P2 LDG.E R21, desc[UR14][R14.64] ;  /* 0x0000000e0e15a981 */ /* 0x000ee2000c1e1900 */
[C---:B------:R-:W-:Y:S02]  /*0680*/  ISETP.GT.AND P2, PT, R4.reuse, 0x1e, PT ;  /* 0x0000001e0400780c */ /* 0x040fe40003f44270 */
[----:B------:R-:W-:Y:S01]  /*0690*/  ISETP.GT.AND P3, PT, R4, 0xf, PT ;  /* 0x0000000f0400780c */ /* 0x000fe20003f64270 */
[----:B------:R-:W-:Y:S01]  /*06a0*/  BSSY.RECONVERGENT B0, `(.L_x_1858) ;  /* 0x0000033000007945 */ /* 0x000fe20003800200 */
[----:B--2---:R-:W-:-:S04]  /*06b0*/  PRMT R22, R23, 0x7632, R22 ;  /* 0x0000763217167816 */ /* 0x004fc80000000016 */
[----:B------:R-:W-:Y:S02]  /*06c0*/  SHF.L.U32 R22, R22, 0x10, RZ ;  /* 0x0000001016167819 */ /* 0x000fe400000006ff */
[----:B---3--:R-:W-:Y:S02]  /*06d0*/  PRMT R20, R21, 0x7632, R20 ;  /* 0x0000763215147816 */ /* 0x008fe40000000014 */
[----:B------:R-:W-:Y:S01]  /*06e0*/  SHF.L.U32 R23, R23, 0x10, RZ ;  /* 0x0000001017177819 */ /* 0x000fe200000006ff */
[----:B------:R-:W-:Y:S01]  /*06f0*/  FMUL.FTZ R10, R22, R22 ;  /* 0x00000016160a7220 */ /* 0x000fe20000410000 */
[----:B------:R-:W-:Y:S01]  /*0700*/  SHF.L.U32 R20, R20, 0x10, RZ ;  /* 0x0000001014147819 */ /* 0x000fe200000006ff */
[----:B------:R-:W-:Y:S02]  /*0710*/  IMAD.U32 R21, R21, 0x10000, RZ ;  /* 0x0001000015157824 */ /* 0x000fe400078e00ff */
[C---:B------:R-:W-:Y:S01]  /*0720*/  FADD.FTZ R8, R23.reuse, R22 ;  /* 0x0000001617087221 */ /* 0x040fe20000010000 */
[----:B------:R-:W-:Y:S01]  /*0730*/  FFMA.FTZ R10, R23, R23, R10 ;  /* 0x00000017170a7223 */ /* 0x000fe2000001000a */
[----:B------:R-:W-:Y:S01]  /*0740*/  FMUL.FTZ R28, R20, R20 ;  /* 0x00000014141c7220 */ /* 0x000fe20000410000 */
[C---:B------:R-:W-:Y:S01]  /*0750*/  FADD.FTZ R9, R21.reuse, R20 ;  /* 0x0000001415097221 */ /* 0x040fe20000010000 */
[----:B------:R-:W-:Y:S01]  /*0760*/  FADD.FTZ R8, RZ, R8 ;  /* 0x00000008ff087221 */ /* 0x000fe20000010000 */
[----:B------:R-:W-:Y:S01]  /*0770*/  FADD.FTZ R10, RZ, R10 ;  /* 0x0000000aff0a7221 */ /* 0x000fe20000010000 */
[----:B------:R-:W-:-:S02]  /*0780*/  FFMA.FTZ R11, R21, R21, R28 ;  /* 0x00000015150b7223 */ /* 0x000fc4000001001c */
[----:B------:R-:W-:Y:S02]  /*0790*/  FADD.FTZ R8, R8, R9 ;  /* 0x0000000908087221 */ /* 0x000fe40000010000 */
[----:B------:R-:W-:-:S03]  /*07a0*/  FADD.FTZ R9, R10, R11 ;  /* 0x0000000b0a097221 */ /* 0x000fc60000010000 */
[----:B------:R-:W0:Y:S04]  /*07b0*/  SHFL.DOWN PT, R11, R8, 0x1, 0x1f ;  /* 0x08201f00080b7f89 */ /* 0x000e2800000e0000 */
[----:B------:R-:W1:Y:S01]  /*07c0*/  SHFL.DOWN PT, R10, R9, 0x1, 0x1f ;  /* 0x08201f00090a7f89 */ /* 0x000e6200000e0000 */
[----:B0-----:R-:W-:Y:S01]  /*07d0*/  @!P2 FADD.FTZ R8, R8, R11 ;  /* 0x0000000b0808a221 */ /* 0x001fe20000010000 */
[----:B-1----:R-:W-:-:S04]  /*07e0*/  @!P2 FADD.FTZ R9, R9, R10 ;  /* 0x0000000a0909a221 */ /* 0x002fc80000010000 */
[----:B------:R-:W0:Y:S04]  /*07f0*/  SHFL.DOWN PT, R11, R8, 0x2, 0x1f ;  /* 0x08401f00080b7f89 */ /* 0x000e2800000e0000 */
[----:B------:R-:W1:Y:S01]  /*0800*/  SHFL.DOWN PT, R10, R9, 0x2, 0x1f ;  /* 0x08401f00090a7f89 */ /* 0x000e6200000e0000 */
[----:B------:R-:W-:-:S13]  /*0810*/  ISETP.GT.AND P2, PT, R4, 0x1d, PT ;  /* 0x0000001d0400780c */ /* 0x000fda0003f44270 */
        /* <DEDUP_REMOVED lines=9> */
[----:B------:R-:W-:Y:S01]  /*08b0*/  ISETP.GT.AND P2, PT, R4, 0x17, PT ;  /* 0x000000170400780c */ /* 0x000fe20003f44270 */
        /* <DEDUP_REMOVED lines=8> */
[----:B0-2---:R-:W-:-:S12]  /*0940*/  FADD.FTZ R13, R10, R15 ;  /* 0x0000000f0a0d7221 */ /* 0x005fd80000010000 */
[----:B------:R-:W0:Y:S01]  /*0950*/  @!P2 S2R R12, SR_CgaCtaId ;  /* 0x00000000000ca919 */ /* 0x000e220000008800 */
[----:B------:R-:W-:Y:S02]  /*0960*/  @!P2 MOV R9, 0x400 ;  /* 0x000004000009a802 */ /* 0x000fe40000000f00 */
[----:B------:R-:W-:-:S04]  /*0970*/  @!P2 SHF.R.U32.HI R8, RZ, 0x2, R7 ;  /* 0x00000002ff08a819 */ /* 0x000fc80000011607 */
[----:B------:R-:W-:Y:S02]  /*0980*/  @!P2 LOP3.LUT R8, R8, 0xf8, RZ, 0xc0, !PT ;  /* 0x000000f80808a812 */ /* 0x000fe400078ec0ff */
[----:B0-----:R-:W-:Y:S01]  /*0990*/  @!P2 LEA R9, R12, R9, 0x18 ;  /* 0x000000090c09a211 */ /* 0x001fe200078ec0ff */
[----:B-1----:R-:W-:-:S03]  /*09a0*/  FADD.FTZ R12, R11, R14 ;  /* 0x0000000e0b0c7221 */ /* 0x002fc60000010000 */
[----:B------:R-:W-:-:S05]  /*09b0*/  @!P2 IADD3 R8, PT, PT, R8, R9, RZ ;  /* 0x000000090808a210 */ /* 0x000fca0007ffe0ff */
[----:B------:R3:W-:Y:S02]  /*09c0*/  @!P2 STS.64 [R8+0x10], R12 ;  /* 0x0000100c0800a388 */ /* 0x0007e40000000a00 */
.L_x_1859:
[----:B------:R-:W-:Y:S05]  /*09d0*/  BSYNC.RECONVERGENT B0 ;  /* 0x0000000000007941 */ /* 0x000fea0003800200 */
.L_x_1858:
[----:B------:R-:W-:Y:S01]  /*09e0*/  BAR.SYNC.DEFER_BLOCKING 0x0 ;  /* 0x0000000000007b1d */ /* 0x000fe20000010000 */
[----:B------:R-:W-:Y:S02]  /*09f0*/  ISETP.NE.AND P3, PT, R7, RZ, PT ;  /* 0x000000ff0700720c */ /* 0x000fe40003f65270 */
[----:B------:R-:W-:-:S03]  /*0a00*/  ISETP.GE.U32.AND P2, PT, R6, 0x2, PT ;  /* 0x000000020600780c */ /* 0x000fc60003f46070 */
[----:B------:R-:W-:Y:S08]  /*0a10*/  BSSY.RECONVERGENT B0, `(.L_x_1860) ;  /* 0x0000024000007945 */ /* 0x000ff00003800200 */
[----:B------:R-:W-:Y:S05]  /*0a20*/  @P3 BRA `(.L_x_1861) ;  /* 0x0000000000883947 */ /* 0x000fea0003800000 */
[----:B------:R-:W4:Y:S01]  /*0a30*/  S2UR UR9, SR_CgaCtaId ;  /* 0x00000000000979c3 */ /* 0x000f220000008800 */
[----:B------:R-:W-:Y:S02]  /*0a40*/  UMOV UR5, 0x400 ;  /* 0x0000040000057882 */ /* 0x000fe40000000000 */
[----:B----4-:R-:W-:-:S09]  /*0a50*/  ULEA UR5, UR9, UR5, 0x18 ;  /* 0x0000000509057291 */ /* 0x010fd2000f8ec0ff */
[----:B-12---:R-:W1:Y:S04]  /*0a60*/  LDS.64 R14, [UR5+0x18] ;  /* 0x00001805ff0e7984 */ /* 0x006e680008000a00 */
[----:B---3--:R-:W2:Y:S01]  /*0a70*/  LDS.128 R8, [UR5+0x20] ;  /* 0x00002005ff087984 */ /* 0x008ea20008000c00 */
[----:B-1----:R-:W-:Y:S01]  /*0a80*/  FADD.FTZ R29, R12, R14 ;  /* 0x0000000e0c1d7221 */ /* 0x002fe20000010000 */
[----:B0-----:R-:W-:-:S03]  /*0a90*/  FADD.FTZ R12, R13, R15 ;  /* 0x0000000f0d0c7221 */ /* 0x001fc60000010000 */
[----:B--2---:R-:W-:Y:S01]  /*0aa0*/  FADD.FTZ R29, R29, R8 ;  /* 0x000000081d1d7221 */ /* 0x004fe20000010000 */
        /* <DEDUP_REMOVED lines=18> */
[----:B------:R-:W-:Y:S02]  /*0bd0*/  FADD.FTZ R14, R12, R15 ;  /* 0x0000000f0c0e7221 */ /* 0x000fe40000010000 */
[----:B------:R-:W1:Y:S01]  /*0be0*/  LDS.64 R12, [UR5+0x70] ;  /* 0x00007005ff0c7984 */ /* 0x000e620008000a00 */
[----:B0-----:R-:W-:Y:S01]  /*0bf0*/  FADD.FTZ R29, R29, R8 ;  /* 0x000000081d1d7221 */ /* 0x001fe20000010000 */
[----:B------:R-:W-:-:S03]  /*0c00*/  FADD.FTZ R14, R14, R9 ;  /* 0x000000090e0e7221 */ /* 0x000fc60000010000 */
[----:B------:R-:W-:Y:S01]  /*0c10*/  FADD.FTZ R29, R29, R10 ;  /* 0x0000000a1d1d7221 */ /* 0x000fe20000010000 */
[----:B------:R-:W-:-:S03]  /*0c20*/  FADD.FTZ R14, R14, R11 ;  /* 0x0000000b0e0e7221 */ /* 0x000fc60000010000 */
[----:B-1----:R-:W-:Y:S01]  /*0c30*/  FADD.FTZ R12, R29, R12 ;  /* 0x0000000c1d0c7221 */ /* 0x002fe20000010000 */
[----:B------:R-:W-:-:S07]  /*0c40*/  FADD.FTZ R13, R14, R13 ;  /* 0x0000000d0e0d7221 */ /* 0x000fce0000010000 */
.L_x_1861:
[----:B------:R-:W-:Y:S05]  /*0c50*/  BSYNC.RECONVERGENT B0 ;  /* 0x0000000000007941 */ /* 0x000fea0003800200 */
.L_x_1860:
[----:B------:R-:W-:Y:S05]  /*0c60*/  @!P2 BRA `(.L_x_1862) ;  /* 0x0000000c00a8a947 */ /* 0x000fea0003800000 */
[----:B---3--:R-:W3:Y:S01]  /*0c70*/  LDC.64 R8, c[0x0][0x3b8] ;  /* 0x0000ee00ff087b82 */ /* 0x008ee20000000a00 */
[----:B------:R-:W-:Y:S01]  /*0c80*/  ULOP3.LUT UR9, UR4, 0x1, URZ, 0xc0, !UPT ;  /* 0x0000000104097892 */ /* 0x000fe2000f8ec0ff */
[----:B------:R-:W-:-:S03]  /*0c90*/  ISETP.GE.U32.AND P4, PT, R6, 0x8, PT ;  /* 0x000000080600780c */ /* 0x000fc60003f86070 */
[----:B------:R-:W-:-:S06]  /*0ca0*/  UIMAD UR5, UR9, UR19, URZ ;  /* 0x00000013090572a4 */ /* 0x000fcc000f8e02ff */
[----:B------:R-:W-:-:S05]  /*0cb0*/  IMAD R10, R6, UR5, RZ ;  /* 0x00000005060a7c24 */ /* 0x000fca000f8e02ff */
[----:B------:R-:W-:-:S05]  /*0cc0*/  SHF.L.U32 R11, R10, 0x1, RZ ;  /* 0x000000010a0b7819 */ /* 0x000fca00000006ff */
[----:B---3--:R-:W-:-:S03]  /*0cd0*/  IMAD.WIDE R8, R11, 0x4, R8 ;  /* 0x000000040b087825 */ /* 0x008fc600078e0208 */
[----:B------:R-:W-:Y:S02]  /*0ce0*/  R2UR UR16, R8 ;  /* 0x00000000081072ca */ /* 0x000fe400000e0000 */
[----:B------:R-:W-:Y:S01]  /*0cf0*/  R2UR UR17, R9 ;  /* 0x00000000091172ca */ /* 0x000fe200000e0000 */
[----:B------:R-:W-:-:S14]  /*0d00*/  @P3 BRA `(.L_x_1863) ;  /* 0x0000000000643947 */ /* 0x000fdc0003800000 */
[----:B------:R-:W3:Y:S01]  /*0d10*/  LDC.64 R10, c[0x0][0x3b0] ;  /* 0x0000ec00ff0a7b82 */ /* 0x000ee20000000a00 */
[----:B------:R-:W-:Y:S02]  /*0d20*/  ULOP3.LUT UP1, UR5, UR4, 0x2, URZ, 0xc0, !UPT ;  /* 0x0000000204057892 */ /* 0x000fe4000f82c0ff */
[----:B------:R-:W-:Y:S02]  /*0d30*/  UIMAD UR12, UR9, UR19, UR6 ;  /* 0x00000013090c72a4 */ /* 0x000fe4000f8e0206 */
[----:B------:R-:W-:Y:S02]  /*0d40*/  UIMAD UR10, UR18, UR19, UR6 ;  /* 0x00000013120a72a4 */ /* 0x000fe4000f8e0206 */
[----:B------:R-:W-:Y:S01]  /*0d50*/  PLOP3.LUT P2, PT, PT, PT, UP1, 0x80, 0x8 ;  /* 0x000000000008781c */ /* 0x000fe20003f4f018 */
[----:B------:R-:W-:Y:S01]  /*0d60*/  UIADD3 UR5, UPT, UPT, -UR5, 0x1, URZ ;  /* 0x0000000105057890 */ /* 0x000fe2000fffe1ff */
[----:B------:R-:W-:Y:S01]  /*0d70*/  MOV R9, UR12 ;  /* 0x0000000c00097c02 */ /* 0x000fe20008000f00 */
[----:B------:R-:W-:Y:S01]  /*0d80*/  UIMAD.WIDE.U32 UR10, UR10, 0x8, UR16 ;  /* 0x000000080a0a78a5 */ /* 0x000fe2000f8e0010 */
[----:B--2---:R-:W-:-:S03]  /*0d90*/  SEL R15, R6, RZ, !P2 ;  /* 0x000000ff060f7207 */ /* 0x004fc60005000000 */
[----:B------:R-:W-:Y:S02]  /*0da0*/  MOV R29, UR5 ;  /* 0x00000005001d7c02 */ /* 0x000fe40008000f00 */
[----:B------:R-:W-:Y:S01]  /*0db0*/  ISETP.NE.AND P2, PT, R15, -0x1, PT ;  /* 0xffffffff0f00780c */ /* 0x000fe20003f45270 */
[----:B------:R-:W-:Y:S02]  /*0dc0*/  IMAD.U32 R8, RZ, RZ, UR10 ;  /* 0x0000000aff087e24 */ /* 0x000fe4000f8e00ff */
[----:B---3--:R-:W-:Y:S01]  /*0dd0*/  IMAD.WIDE.U32 R10, R9, 0x4, R10 ;  /* 0x00000004090a7825 */ /* 0x008fe200078e000a */
[----:B------:R-:W-:-:S05]  /*0de0*/  MOV R9, UR11 ;  /* 0x0000000b00097c02 */ /* 0x000fca0008000f00 */
[----:B------:R3:W-:Y:S01]  /*0df0*/  STG.E.64 desc[UR14][R8.64], R12 ;  /* 0x0000000c08007986 */ /* 0x0007e2000c101b0e */
[----:B------:R-:W-:Y:S06]  /*0e00*/  MEMBAR.ALL.GPU ;  /* 0x0000000000007992 */ /* 0x000fec000000a000 */
[----:B------:R-:W-:-:S00]  /*0e10*/  ERRBAR ;  /* 0x00000000000079ab */ /* 0x000fc00000000000 */
[----:B------:R-:W-:Y:S06]  /*0e20*/  CGAERRBAR ;  /* 0x00000000000075ab */ /* 0x000fec0000000000 */
[----:B------:R3:W-:Y:S01]  /*0e30*/  REDG.E.ADD.S32.STRONG.GPU desc[UR14][R10.64], R29 ;  /* 0x0000001d0a00798e */ /* 0x0007e2000c12e30e */
[----:B------:R-:W-:Y:S05]  /*0e40*/  @!P2 BRA `(.L_x_1863) ;  /* 0x000000000014a947 */ /* 0x000fea0003800000 */
.L_x_1864:
[----:B---3--:R-:W2:Y:S04]  /*0e50*/  LDG.E.STRONG.GPU R8, desc[UR14][R10.64] ;  /* 0x0000000e0a087981 */ /* 0x008ea8000c1ef900 */
[----:B--2---:R-:W-:Y:S01]  /*0e60*/  CCTL.IVALL ;  /* 0x00000000ff00798f */ /* 0x004fe20002000000 */
[----:B------:R-:W-:Y:S05]  /*0e70*/  YIELD ;  /* 0x0000000000007946 */ /* 0x000fea0003800000 */
[----:B------:R-:W-:-:S13]  /*0e80*/  ISETP.NE.AND P2, PT, R8, R15, PT ;  /* 0x0000000f0800720c */ /* 0x000fda0003f45270 */
[----:B------:R-:W-:Y:S05]  /*0e90*/  @P2 BRA `(.L_x_1864) ;  /* 0xfffffffc00ec2947 */ /* 0x000fea000383ffff */
.L_x_1863:
[----:B------:R-:W-:Y:S05]  /*0ea0*/  WARPSYNC.ALL ;  /* 0x0000000000007948 */ /* 0x000fea0003800000 */
[----:B------:R-:W-:Y:S06]  /*0eb0*/  BAR.SYNC.DEFER_BLOCKING 0x0 ;  /* 0x0000000000007b1d */ /* 0x000fec0000010000 */
[----:B------:R-:W-:Y:S01]  /*0ec0*/  UMOV UR5, URZ ;  /* 0x000000ff00057c82 */ /* 0x000fe20008000000 */
[----:B------:R-:W-:Y:S05]  /*0ed0*/  @!P4 BRA `(.L_x_1865) ;  /* 0x000000040098c947 */ /* 0x000fea0003800000 */
[----:B------:R-:W-:Y:S01]  /*0ee0*/  LOP3.LUT R28, R6, 0x7ffffff8, RZ, 0xc0, !PT ;  /* 0x7ffffff8061c7812 */ /* 0x000fe200078ec0ff */
[----:B------:R-:W-:Y:S02]  /*0ef0*/  UIMAD UR10, UR19, 0x3, UR6 ;  /* 0x00000003130a78a4 */ /* 0x000fe4000f8e0206 */
[----:B------:R-:W-:Y:S02]  /*0f00*/  ULEA UR11, UR19, UR6, 0x1 ;  /* 0x00000006130b7291 */ /* 0x000fe4000f8e08ff */
[----:B------:R-:W-:Y:S02]  /*0f10*/  UIMAD UR12, UR19, 0x7, UR6 ;  /* 0x00000007130c78a4 */ /* 0x000fe4000f8e0206 */
[----:B------:R-:W-:Y:S02]  /*0f20*/  UIMAD UR13, UR19, 0x6, UR6 ;  /* 0x00000006130d78a4 */ /* 0x000fe4000f8e0206 */
[----:B------:R-:W-:Y:S02]  /*0f30*/  UIMAD UR20, UR19, 0x5, UR6 ;  /* 0x00000005131478a4 */ /* 0x000fe4000f8e0206 */
[----:B------:R-:W-:-:S02]  /*0f40*/  ULEA UR21, UR19, UR6, 0x2 ;  /* 0x0000000613157291 */ /* 0x000fc4000f8e10ff */
[----:B------:R-:W-:Y:S02]  /*0f50*/  UIADD3 UR22, UPT, UPT, UR6, UR19, URZ ;  /* 0x0000001306167290 */ /* 0x000fe4000fffe0ff */
[----:B------:R-:W-:Y:S01]  /*0f60*/  UIADD3 UR23, UPT, UPT, -UR18, URZ, URZ ;  /* 0x000000ff12177290 */ /* 0x000fe2000fffe1ff */
[----:B------:R-:W-:Y:S01]  /*0f70*/  UMOV UR5, URZ ;  /* 0x000000ff00057c82 */ /* 0x000fe20008000000 */
[----:B------:R-:W-:-:S10]  /*0f80*/  UMOV UR9, UR6 ;  /* 0x0000000600097c82 */ /* 0x000fd40008000000 */
.L_x_1866:
[----:B------:R-:W-:Y:S01]  /*0f90*/  UIADD3 UR24, UPT, UPT, UR5, 0x1, URZ ;  /* 0x0000000105187890 */ /* 0x000fe2000fffe0ff */
[----:B------:R-:W-:-:S05]  /*0fa0*/  ISETP.EQ.OR P2, PT, RZ, UR23, P3 ;  /* 0x00000017ff007c0c */ /* 0x000fca0009f42670 */
[----:B---3--:R-:W-:-:S04]  /*0fb0*/  MOV R8, UR24 ;  /* 0x0000001800087c02 */ /* 0x008fc80008000f00 */
[----:B------:R-:W-:-:S04]  /*0fc0*/  ISETP.EQ.OR P4, PT, R8, UR18, P3 ;  /* 0x0000001208007c0c */ /* 0x000fc80009f82670 */
[----:B------:R-:W-:-:S05]  /*0fd0*/  VOTEU.ALL UP1, P2 ;  /* 0x0000000000ff7886 */ /* 0x000fca0001020000 */
[----:B------:R-:W-:-:S04]  /*0fe0*/  @!UP1 UIMAD.WIDE.U32 UR24, UR9, 0x8, UR16 ;  /* 0x00000008091898a5 */ /* 0x000fc8000f8e0010 */
[----:B------:R-:W-:Y:S02]  /*0ff0*/  VOTEU.ALL UP1, P4 ;  /* 0x0000000000ff7886 */ /* 0x000fe40002020000 */
[----:B------:R-:W-:Y:S01]  /*1000*/  IMAD.U32 R8, RZ, RZ, UR24 ;  /* 0x00000018ff087e24 */ /* 0x000fe2000f8e00ff */
[----:B------:R-:W-:Y:S02]  /*1010*/  MOV R9, UR25 ;  /* 0x0000001900097c02 */ /* 0x000fe40008000f00 */
[----:B------:R-:W-:-:S04]  /*1020*/  @!UP1 UIMAD.WIDE.U32 UR24, UR22, 0x8, UR16 ;  /* 0x00000008161898a5 */ /* 0x000fc8000f8e0010 */
[----:B------:R-:W0:Y:S02]  /*1030*/  @!P2 LDG.E.64 R8, desc[UR14][R8.64] ;  /* 0x0000000e0808a981 */ /* 0x000e24000c1e1b00 */
[----:B------:R-:W-:Y:S01]  /*1040*/  MOV R10, UR24 ;  /* 0x00000018000a7c02 */ /* 0x000fe20008000f00 */
[----:B------:R-:W-:Y:S01]  /*1050*/  UIADD3 UR24, UPT, UPT, UR5, 0x2, URZ ;  /* 0x0000000205187890 */ /* 0x000fe2000fffe0ff */
[----:B------:R-:W-:-:S05]  /*1060*/  MOV R11, UR25 ;  /* 0x00000019000b7c02 */ /* 0x000fca0008000f00 */
[----:B-1----:R-:W-:Y:S01]  /*1070*/  IMAD.U32 R14, RZ, RZ, UR24 ;  /* 0x00000018ff0e7e24 */ /* 0x002fe2000f8e00ff */
[----:B------:R-:W3:Y:S01]  /*1080*/  @!P4 LDG.E.64 R10, desc[UR14][R10.64] ;  /* 0x0000000e0a0ac981 */ /* 0x000ee2000c1e1b00 */
[----:B------:R-:W-:-:S03]  /*1090*/  UIADD3 UR24, UPT, UPT, UR5, 0x3, URZ ;  /* 0x0000000305187890 */ /* 0x000fc6000fffe0ff */
[----:B------:R-:W-:-:S03]  /*10a0*/  ISETP.EQ.OR P5, PT, R14, UR18, P3 ;  /* 0x000000120e007c0c */ /* 0x000fc60009fa2670 */
[----:B------:R-:W-:-:S04]  /*10b0*/  MOV R14, UR24 ;  /* 0x00000018000e7c02 */ /* 0x000fc80008000f00 */
[----:B------:R-:W-:-:S06]  /*10c0*/  ISETP.EQ.OR P6, PT, R14, UR18, P3 ;  /* 0x000000120e007c0c */ /* 0x000fcc0009fc2670 */
[----:B------:R-:W-:-:S05]  /*10d0*/  VOTEU.ALL UP1, P5 ;  /* 0x0000000000ff7886 */ /* 0x000fca0002820000 */
[----:B------:R-:W-:-:S06]  /*10e0*/  @!UP1 UIMAD.WIDE.U32 UR24, UR11, 0x8, UR16 ;  /* 0x000000080b1898a5 */ /* 0x000fcc000f8e0010 */
[----:B------:R-:W-:Y:S02]  /*10f0*/  MOV R14, UR24 ;  /* 0x00000018000e7c02 */ /* 0x000fe40008000f00 */
[----:B--2---:R-:W-:-:S06]  /*1100*/  MOV R15, UR25 ;  /* 0x00000019000f7c02 */ /* 0x004fcc0008000f00 */
[----:B------:R-:W2:Y:S01]  /*1110*/  @!P5 LDG.E.64 R14, desc[UR14][R14.64] ;  /* 0x0000000e0e0ed981 */ /* 0x000ea2000c1e1b00 */
[----:B------:R-:W-:-:S05]  /*1120*/  VOTEU.ALL UP1, P6 ;  /* 0x0000000000ff7886 */ /* 0x000fca0003020000 */
[----:B------:R-:W-:Y:S01]  /*1130*/  @!UP1 UIMAD.WIDE.U32 UR24, UR10, 0x8, UR16 ;  /* 0x000000080a1898a5 */ /* 0x000fe2000f8e0010 */
[----:B0-----:R-:W-:Y:S01]  /*1140*/  @!P2 FADD.FTZ R12, R12, R8 ;  /* 0x000000080c0ca221 */ /* 0x001fe20000010000 */
[----:B------:R-:W-:-:S04]  /*1150*/  @!P2 FADD.FTZ R13, R13, R9 ;  /* 0x000000090d0da221 */ /* 0x000fc80000010000 */
[----:B------:R-:W-:Y:S01]  /*1160*/  IMAD.U32 R8, RZ, RZ, UR24 ;  /* 0x00000018ff087e24 */ /* 0x000fe2000f8e00ff */
[----:B------:R-:W-:Y:S01]  /*1170*/  MOV R9, UR25 ;  /* 0x0000001900097c02 */ /* 0x000fe20008000f00 */
[----:B------:R-:W-:-:S05]  /*1180*/  UIADD3 UR24, UPT, UPT, UR5, 0x4, URZ ;  /* 0x0000000405187890 */ /* 0x000fca000fffe0ff */
[----:B------:R-:W4:Y:S01]  /*1190*/  @!P6 LDG.E.64 R8, desc[UR14][R8.64] ;  /* 0x0000000e0808e981 */ /* 0x000f22000c1e1b00 */
[----:B---3--:R-:W-:Y:S01]  /*11a0*/  @!P4 FADD.FTZ R12, R12, R10 ;  /* 0x0000000a0c0cc221 */ /* 0x008fe20000010000 */
[----:B------:R-:W-:Y:S01]  /*11b0*/  MOV R10, UR24 ;  /* 0x00000018000a7c02 */ /* 0x000fe20008000f00 */
[----:B------:R-:W-:-:S03]  /*11c0*/  @!P4 FADD.FTZ R13, R13, R11 ;  /* 0x0000000b0d0dc221 */ /* 0x000fc60000010000 */
[----:B------:R-:W-:Y:S01]  /*11d0*/  ISETP.EQ.OR P4, PT, R10, UR18, P3 ;  /* 0x000000120a007c0c */ /* 0x000fe20009f82670 */
[----:B------:R-:W-:-:S06]  /*11e0*/  UIADD3 UR24, UPT, UPT, UR5, 0x5, URZ ;  /* 0x0000000505187890 */ /* 0x000fcc000fffe0ff */
[----:B------:R-:W-:-:S06]  /*11f0*/  MOV R10, UR24 ;  /* 0x00000018000a7c02 */ /* 0x000fcc0008000f00 */
[----:B------:R-:W-:-:S05]  /*1200*/  VOTEU.ALL UP1, P4 ;  /* 0x0000000000ff7886 */ /* 0x000fca0002020000 */
[----:B------:R-:W-:Y:S01]  /*1210*/  @!UP1 UIMAD.WIDE.U32 UR24, UR21, 0x8, UR16 ;  /* 0x00000008151898a5 */ /* 0x000fe2000f8e0010 */
[----:B--2---:R-:W-:Y:S01]  /*1220*/  @!P5 FADD.FTZ R12, R12, R14 ;  /* 0x0000000e0c0cd221 */ /* 0x004fe20000010000 */
[----:B------:R-:W-:-:S04]  /*1230*/  @!P5 FADD.FTZ R13, R13, R15 ;  /* 0x0000000f0d0dd221 */ /* 0x000fc80000010000 */
[----:B------:R-:W-:Y:S01]  /*1240*/  IMAD.U32 R14, RZ, RZ, UR24 ;  /* 0x00000018ff0e7e24 */ /* 0x000fe2000f8e00ff */
[----:B------:R-:W-:-:S06]  /*1250*/  MOV R15, UR25 ;  /* 0x00000019000f7c02 */ /* 0x000fcc0008000f00 */
[----:B------:R-:W2:Y:S01]  /*1260*/  @!P4 LDG.E.64 R14, desc[UR14][R14.64] ;  /* 0x0000000e0e0ec981 */ /* 0x000ea2000c1e1b00 */
[----:B------:R-:W-:-:S13]  /*1270*/  ISETP.EQ.OR P2, PT, R10, UR18, P3 ;  /* 0x000000120a007c0c */ /* 0x000fda0009f42670 */
[----:B------:R-:W-:-:S05]  /*1280*/  VOTEU.ALL UP1, P2 ;  /* 0x0000000000ff7886 */ /* 0x000fca0001020000 */
[----:B------:R-:W-:-:S06]  /*1290*/  @!UP1 UIMAD.WIDE.U32 UR24, UR20, 0x8, UR16 ;  /* 0x00000008141898a5 */ /* 0x000fcc000f8e0010 */
[----:B------:R-:W-:Y:S01]  /*12a0*/  MOV R10, UR24 ;  /* 0x00000018000a7c02 */ /* 0x000fe20008000f00 */
[----:B------:R-:W-:Y:S01]  /*12b0*/  UIADD3 UR24, UPT, UPT, UR5, 0x6, URZ ;  /* 0x0000000605187890 */ /* 0x000fe2000fffe0ff */
[----:B------:R-:W-:-:S06]  /*12c0*/  MOV R11, UR25 ;  /* 0x00000019000b7c02 */ /* 0x000fcc0008000f00 */
[----:B------:R-:W3:Y:S01]  /*12d0*/  @!P2 LDG.E.64 R10, desc[UR14][R10.64] ;  /* 0x0000000e0a0aa981 */ /* 0x000ee2000c1e1b00 */
[----:B----4-:R-:W-:Y:S01]  /*12e0*/  @!P6 FADD.FTZ R12, R12, R8 ;  /* 0x000000080c0ce221 */ /* 0x010fe20000010000 */
[----:B------:R-:W-:Y:S01]  /*12f0*/  IMAD.U32 R8, RZ, RZ, UR24 ;  /* 0x00000018ff087e24 */ /* 0x000fe2000f8e00ff */
[----:B------:R-:W-:Y:S01]  /*1300*/  UIADD3 UR24, UPT, UPT, UR5, 0x7, URZ ;  /* 0x0000000705187890 */ /* 0x000fe2000fffe0ff */
[----:B------:R-:W-:-:S03]  /*1310*/  @!P6 FADD.FTZ R13, R13, R9 ;  /* 0x000000090d0de221 */ /* 0x000fc60000010000 */
[----:B------:R-:W-:Y:S02]  /*1320*/  ISETP.EQ.OR P6, PT, R8, UR18, P3 ;  /* 0x0000001208007c0c */ /* 0x000fe40009fc2670 */
[----:B------:R-:W-:-:S04]  /*1330*/  MOV R8, UR24 ;  /* 0x0000001800087c02 */ /* 0x000fc80008000f00 */
[----:B------:R-:W-:-:S07]  /*1340*/  ISETP.EQ.OR P5, PT, R8, UR18, P3 ;  /* 0x0000001208007c0c */ /* 0x000fce0009fa2670 */
[----:B------:R-:W-:-:S05]  /*1350*/  VOTEU.ALL UP1, P6 ;  /* 0x0000000000ff7886 */ /* 0x000fca0003020000 */
[----:B------:R-:W-:Y:S01]  /*1360*/  @!UP1 UIMAD.WIDE.U32 UR24, UR13, 0x8, UR16 ;  /* 0x000000080d1898a5 */ /* 0x000fe2000f8e0010 */
[----:B------:R-:W-:-:S05]  /*1370*/  VOTEU.ALL UP1, P5 ;  /* 0x0000000000ff7886 */ /* 0x000fca0002820000 */
[----:B------:R-:W-:Y:S02]  /*1380*/  MOV R8, UR24 ;  /* 0x0000001800087c02 */ /* 0x000fe40008000f00 */
[----:B------:R-:W-:Y:S01]  /*1390*/  MOV R9, UR25 ;  /* 0x0000001900097c02 */ /* 0x000fe20008000f00 */
[----:B------:R-:W-:-:S05]  /*13a0*/  @!UP1 UIMAD.WIDE.U32 UR24, UR12, 0x8, UR16 ;  /* 0x000000080c1898a5 */ /* 0x000fca000f8e0010 */
[----:B------:R-:W4:Y:S01]  /*13b0*/  @!P6 LDG.E.64 R8, desc[UR14][R8.64] ;  /* 0x0000000e0808e981 */ /* 0x000f22000c1e1b00 */
[----:B--2---:R-:W-:Y:S01]  /*13c0*/  @!P4 FADD.FTZ R12, R12, R14 ;  /* 0x0000000e0c0cc221 */ /* 0x004fe20000010000 */
[----:B------:R-:W-:Y:S01]  /*13d0*/  @!P4 FADD.FTZ R13, R13, R15 ;  /* 0x0000000f0d0dc221 */ /* 0x000fe20000010000 */
[----:B------:R-:W-:Y:S01]  /*13e0*/  IMAD.U32 R14, RZ, RZ, UR24 ;  /* 0x00000018ff0e7e24 */ /* 0x000fe2000f8e00ff */
[----:B------:R-:W-:-:S06]  /*13f0*/  MOV R15, UR25 ;  /* 0x00000019000f7c02 */ /* 0x000fcc0008000f00 */
[----:B------:R-:W2:Y:S01]  /*1400*/  @!P5 LDG.E.64 R14, desc[UR14][R14.64] ;  /* 0x0000000e0e0ed981 */ /* 0x000ea2000c1e1b00 */
[----:B------:R-:W-:Y:S02]  /*1410*/  UIADD3 UR5, UPT, UPT, UR5, 0x8, URZ ;  /* 0x0000000805057890 */ /* 0x000fe4000fffe0ff */
[----:B------:R-:W-:Y:S02]  /*1420*/  UIADD3 UR23, UPT, UPT, UR23, 0x8, URZ ;  /* 0x0000000817177890 */ /* 0x000fe4000fffe0ff */
[----:B------:R-:W-:Y:S02]  /*1430*/  ULEA UR9, UR19, UR9, 0x3 ;  /* 0x0000000913097291 */ /* 0x000fe4000f8e18ff */
[----:B------:R-:W-:Y:S02]  /*1440*/  ULEA UR22, UR19, UR22, 0x3 ;  /* 0x0000001613167291 */ /* 0x000fe4000f8e18ff */
[----:B------:R-:W-:Y:S02]  /*1450*/  ULEA UR11, UR19, UR11, 0x3 ;  /* 0x0000000b130b7291 */ /* 0x000fe4000f8e18ff */
[----:B------:R-:W-:Y:S01]  /*1460*/  ULEA UR10, UR19, UR10, 0x3 ;  /* 0x0000000a130a7291 */ /* 0x000fe2000f8e18ff */
[----:B---3--:R-:W-:Y:S01]  /*1470*/  @!P2 FADD.FTZ R12, R12, R10 ;  /* 0x0000000a0c0ca221 */ /* 0x008fe20000010000 */
[----:B------:R-:W-:Y:S01]  /*1480*/  @!P2 FADD.FTZ R13, R13, R11 ;  /* 0x0000000b0d0da221 */ /* 0x000fe20000010000 */
[----:B------:R-:W-:Y:S01]  /*1490*/  ISETP.NE.AND P2, PT, R28, UR5, PT ;  /* 0x000000051c007c0c */ /* 0x000fe2000bf45270 */
[----:B------:R-:W-:-:S02]  /*14a0*/  ULEA UR21, UR19, UR21, 0x3 ;  /* 0x0000001513157291 */ /* 0x000fc4000f8e18ff */
[----:B------:R-:W-:Y:S02]  /*14b0*/  ULEA UR20, UR19, UR20, 0x3 ;  /* 0x0000001413147291 */ /* 0x000fe4000f8e18ff */
[----:B------:R-:W-:Y:S02]  /*14c0*/  ULEA UR13, UR19, UR13, 0x3 ;  /* 0x0000000d130d7291 */ /* 0x000fe4000f8e18ff */
[----:B------:R-:W-:Y:S01]  /*14d0*/  ULEA UR12, UR19, UR12, 0x3 ;  /* 0x0000000c130c7291 */ /* 0x000fe2000f8e18ff */
[----:B----4-:R-:W-:Y:S01]  /*14e0*/  @!P6 FADD.FTZ R12, R12, R8 ;  /* 0x000000080c0ce221 */ /* 0x010fe20000010000 */
[----:B------:R-:W-:-:S03]  /*14f0*/  @!P6 FADD.FTZ R13, R13, R9 ;  /* 0x000000090d0de221 */ /* 0x000fc60000010000 */
[----:B--2---:R-:W-:Y:S01]  /*1500*/  @!P5 FADD.FTZ R12, R12, R14 ;  /* 0x0000000e0c0cd221 */ /* 0x004fe20000010000 */
[----:B------:R-:W-:Y:S01]  /*1510*/  @!P5 FADD.FTZ R13, R13, R15 ;  /* 0x0000000f0d0dd221 */ /* 0x000fe20000010000 */
[----:B------:R-:W-:Y:S06]  /*1520*/  @P2 BRA `(.L_x_1866) ;  /* 0xfffffff800982947 */ /* 0x000fec000383ffff */
[----:B------:R-:W-:-:S15]  /*1530*/  R2UR UR5, R28 ;  /* 0x000000001c0572ca */ /* 0x000fde00000e0000 */
.L_x_1865:
[----:B------:R-:W-:-:S13]  /*1540*/  ISETP.NE.AND P2, PT, R0, RZ, PT ;  /* 0x000000ff0000720c */ /* 0x000fda0003f45270 */
[----:B------:R-:W-:Y:S05]  /*1550*/  @!P2 BRA `(.L_x_1862) ;  /* 0x00000004006ca947 */ /* 0x000fea0003800000 */
[----:B---3--:R-:W-:-:S04]  /*1560*/  IADD3 R8, PT, PT, R0, -0x1, RZ ;  /* 0xffffffff00087810 */ /* 0x008fc80007ffe0ff */
[----:B------:R-:W-:-:S13]  /*1570*/  ISETP.GE.U32.AND P2, PT, R8, 0x3, PT ;  /* 0x000000030800780c */ /* 0x000fda0003f46070 */
[----:B------:R-:W-:Y:S05]  /*1580*/  @!P2 BRA `(.L_x_1867) ;  /* 0x0000000000b8a947 */ /* 0x000fea0003800000 */
[----:B------:R-:W-:-:S04]  /*1590*/  MOV R8, UR5 ;  /* 0x0000000500087c02 */ /* 0x000fc80008000f00 */
[----:B------:R-:W-:-:S13]  /*15a0*/  ISETP.EQ.OR P2, PT, R8, UR18, P3 ;  /* 0x0000001208007c0c */ /* 0x000fda0009f42670 */
[----:B------:R-:W-:-:S05]  /*15b0*/  VOTEU.ALL UP1, P2 ;  /* 0x0000000000ff7886 */ /* 0x000fca0001020000 */
[----:B------:R-:W-:-:S04]  /*15c0*/  @!UP1 UIMAD UR10, UR5, UR19, UR6 ;  /* 0x00000013050a92a4 */ /* 0x000fc8000f8e0206 */
[----:B------:R-:W-:-:S06]  /*15d0*/  @!UP1 UIMAD.WIDE.U32 UR10, UR10, 0x8, UR16 ;  /* 0x000000080a0a98a5 */ /* 0x000fcc000f8e0010 */
[----:B------:R-:W-:Y:S01]  /*15e0*/  IMAD.U32 R10, RZ, RZ, UR10 ;  /* 0x0000000aff0a7e24 */ /* 0x000fe2000f8e00ff */
[----:B------:R-:W-:-:S06]  /*15f0*/  MOV R11, UR11 ;  /* 0x0000000b000b7c02 */ /* 0x000fcc0008000f00 */
[----:B------:R-:W0:Y:S01]  /*1600*/  @!P2 LDG.E.64 R10, desc[UR14][R10.64] ;  /* 0x0000000e0a0aa981 */ /* 0x000e22000c1e1b00 */
[----:B------:R-:W-:Y:S02]  /*1610*/  UIADD3 UR10, UPT, UPT, UR5, 0x1, URZ ;  /* 0x00000001050a7890 */ /* 0x000fe4000fffe0ff */
[----:B------:R-:W-:Y:S02]  /*1620*/  UIADD3 UR9, UPT, UPT, UR5, 0x2, URZ ;  /* 0x0000000205097890 */ /* 0x000fe4000fffe0ff */
[----:B------:R-:W-:Y:S02]  /*1630*/  UIADD3 UR12, UPT, UPT, UR5, 0x3, URZ ;  /* 0x00000003050c7890 */ /* 0x000fe4000fffe0ff */
[----:B------:R-:W-:-:S04]  /*1640*/  MOV R8, UR10 ;  /* 0x0000000a00087c02 */ /* 0x000fc80008000f00 */
[----:B------:R-:W-:Y:S02]  /*1650*/  ISETP.EQ.OR P4, PT, R8, UR18, P3 ;  /* 0x0000001208007c0c */ /* 0x000fe40009f82670 */
[----:B------:R-:W-:-:S04]  /*1660*/  MOV R8, UR9 ;  /* 0x0000000900087c02 */ /* 0x000fc80008000f00 */
[----:B------:R-:W-:Y:S01]  /*1670*/  ISETP.EQ.OR P5, PT, R8, UR18, P3 ;  /* 0x0000001208007c0c */ /* 0x000fe20009fa2670 */
[----:B------:R-:W-:-:S05]  /*1680*/  IMAD.U32 R8, RZ, RZ, UR12 ;  /* 0x0000000cff087e24 */ /* 0x000fca000f8e00ff */
[----:B------:R-:W-:Y:S01]  /*1690*/  ISETP.EQ.OR P6, PT, R8, UR18, P3 ;  /* 0x0000001208007c0c */ /* 0x000fe20009fc2670 */
[----:B------:R-:W-:-:S05]  /*16a0*/  VOTEU.ALL UP2, P4 ;  /* 0x0000000000ff7886 */ /* 0x000fca0002040000 */
[----:B------:R-:W-:Y:S01]  /*16b0*/  @!UP2 UIMAD UR10, UR10, UR19, UR6 ;  /* 0x000000130a0aa2a4 */ /* 0x000fe2000f8e0206 */
[----:B------:R-:W-:-:S03]  /*16c0*/  VOTEU.ALL UP1, P5 ;  /* 0x0000000000ff7886 */ /* 0x000fc60002820000 */
[----:B------:R-:W-:-:S03]  /*16d0*/  @!UP2 UIMAD.WIDE.U32 UR10, UR10, 0x8, UR16 ;  /* 0x000000080a0aa8a5 */ /* 0x000fc6000f8e0010 */
[----:B------:R-:W-:Y:S01]  /*16e0*/  VOTEU.ALL UP2, P6 ;  /* 0x0000000000ff7886 */ /* 0x000fe20003040000 */
[----:B------:R-:W-:Y:S02]  /*16f0*/  @!UP1 UIMAD UR9, UR9, UR19, UR6 ;  /* 0x00000013090992a4 */ /* 0x000fe4000f8e0206 */
[----:B------:R-:W-:Y:S02]  /*1700*/  MOV R8, UR10 ;  /* 0x0000000a00087c02 */ /* 0x000fe40008000f00 */
[----:B------:R-:W-:Y:S01]  /*1710*/  MOV R9, UR11 ;  /* 0x0000000b00097c02 */ /* 0x000fe20008000f00 */
[----:B------:R-:W-:Y:S02]  /*1720*/  @!UP2 UIMAD UR12, UR12, UR19, UR6 ;  /* 0x000000130c0ca2a4 */ /* 0x000fe4000f8e0206 */
[----:B------:R-:W-:-:S03]  /*1730*/  @!UP1 UIMAD.WIDE.U32 UR10, UR9, 0x8, UR16 ;  /* 0x00000008090a98a5 */ /* 0x000fc6000f8e0010 */
[----:B------:R-:W3:Y:S01]  /*1740*/  @!P4 LDG.E.64 R8, desc[UR14][R8.64] ;  /* 0x0000000e0808c981 */ /* 0x000ee2000c1e1b00 */
[----:B------:R-:W-:Y:S02]  /*1750*/  @!UP2 UIMAD.WIDE.U32 UR12, UR12, 0x8, UR16 ;  /* 0x000000080c0ca8a5 */ /* 0x000fe4000f8e0010 */
[----:B------:R-:W-:Y:S01]  /*1760*/  MOV R28, UR10 ;  /* 0x0000000a001c7c02 */ /* 0x000fe20008000f00 */
[----:B------:R-:W-:-:S03]  /*1770*/  IMAD.U32 R29, RZ, RZ, UR11 ;  /* 0x0000000bff1d7e24 */ /* 0x000fc6000f8e00ff */
[----:B-1----:R-:W-:Y:S02]  /*1780*/  MOV R14, UR12 ;  /* 0x0000000c000e7c02 */ /* 0x002fe40008000f00 */
[----:B--2---:R-:W-:-:S06]  /*1790*/  MOV R15, UR13 ;  /* 0x0000000d000f7c02 */ /* 0x004fcc0008000f00 */
[----:B------:R-:W2:Y:S01]  /*17a0*/  @!P6 LDG.E.64 R14, desc[UR14][R14.64] ;  /* 0x0000000e0e0ee981 */ /* 0x000ea2000c1e1b00 */
[----:B0-----:R-:W-:Y:S01]  /*17b0*/  @!P2 FADD.FTZ R12, R12, R10 ;  /* 0x0000000a0c0ca221 */ /* 0x001fe20000010000 */
[----:B------:R-:W-:Y:S02]  /*17c0*/  @!P2 FADD.FTZ R13, R13, R11 ;  /* 0x0000000b0d0da221 */ /* 0x000fe40000010000 */
[----:B------:R-:W4:Y:S01]  /*17d0*/  @!P5 LDG.E.64 R10, desc[UR14][R28.64] ;  /* 0x0000000e1c0ad981 */ /* 0x000f22000c1e1b00 */
[----:B---3--:R-:W-:Y:S01]  /*17e0*/  @!P4 FADD.FTZ R12, R12, R8 ;  /* 0x000000080c0cc221 */ /* 0x008fe20000010000 */
[----:B------:R-:W-:-:S04]  /*17f0*/  MOV R8, UR5 ;  /* 0x0000000500087c02 */ /* 0x000fc80008000f00 */
[----:B------:R-:W-:Y:S01]  /*1800*/  IADD3 R8, PT, PT, R8, 0x4, RZ ;  /* 0x0000000408087810 */ /* 0x000fe20007ffe0ff */
[----:B------:R-:W-:-:S03]  /*1810*/  @!P4 FADD.FTZ R13, R13, R9 ;  /* 0x000000090d0dc221 */ /* 0x000fc60000010000 */
[----:B------:R-:W-:Y:S01]  /*1820*/  R2UR UR5, R8 ;  /* 0x00000000080572ca */ /* 0x000fe200000e0000 */
[----:B----4-:R-:W-:Y:S01]  /*1830*/  @!P5 FADD.FTZ R12, R12, R10 ;  /* 0x0000000a0c0cd221 */ /* 0x010fe20000010000 */
[----:B------:R-:W-:-:S03]  /*1840*/  @!P5 FADD.FTZ R13, R13, R11 ;  /* 0x0000000b0d0dd221 */ /* 0x000fc60000010000 */
[----:B--2---:R-:W-:Y:S01]  /*1850*/  @!P6 FADD.FTZ R12, R12, R14 ;  /* 0x0000000e0c0ce221 */ /* 0x004fe20000010000 */
[----:B------:R-:W-:-:S09]  /*1860*/  @!P6 FADD.FTZ R13, R13, R15 ;  /* 0x0000000f0d0de221 */ /* 0x000fd20000010000 */
.L_x_1867:
[----:B------:R-:W-:-:S13]  /*1870*/  LOP3.LUT P2, R8, R6, 0x3, RZ, 0xc0, !PT ;  /* 0x0000000306087812 */ /* 0x000fda000784c0ff */
[----:B------:R-:W-:Y:S05]  /*1880*/  @!P2 BRA `(.L_x_1862) ;  /* 0x0000000000a0a947 */ /* 0x000fea0003800000 */
[----:B------:R-:W-:-:S13]  /*1890*/  ISETP.NE.AND P2, PT, R8, 0x1, PT ;  /* 0x000000010800780c */ /* 0x000fda0003f45270 */
[----:B------:R-:W-:Y:S05]  /*18a0*/  @!P2 BRA `(.L_x_1868) ;  /* 0x000000000060a947 */ /* 0x000fea0003800000 */
[----:B------:R-:W-:Y:S02]  /*18b0*/  UIADD3 UR10, UPT, UPT, UR5, 0x1, URZ ;  /* 0x00000001050a7890 */ /* 0x000fe4000fffe0ff */
[----:B------:R-:W-:-:S05]  /*18c0*/  IMAD.U32 R8, RZ, RZ, UR5 ;  /* 0x00000005ff087e24 */ /* 0x000fca000f8e00ff */
[----:B------:R-:W-:Y:S02]  /*18d0*/  ISETP.EQ.OR P4, PT, R8, UR18, P3 ;  /* 0x0000001208007c0c */ /* 0x000fe40009f82670 */
[----:B------:R-:W-:-:S04]  /*18e0*/  MOV R8, UR10 ;  /* 0x0000000a00087c02 */ /* 0x000fc80008000f00 */
[----:B------:R-:W-:-:S07]  /*18f0*/  ISETP.EQ.OR P2, PT, R8, UR18, P3 ;  /* 0x0000001208007c0c */ /* 0x000fce0009f42670 */
[----:B------:R-:W-:-:S05]  /*1900*/  VOTEU.ALL UP1, P4 ;  /* 0x0000000000ff7886 */ /* 0x000fca0002020000 */
[----:B------:R-:W-:Y:S01]  /*1910*/  @!UP1 UIMAD UR12, UR5, UR19, UR6 ;  /* 0x00000013050c92a4 */ /* 0x000fe2000f8e0206 */
[----:B------:R-:W-:-:S03]  /*1920*/  VOTEU.ALL UP2, P2 ;  /* 0x0000000000ff7886 */ /* 0x000fc60001040000 */
[----:B------:R-:W-:Y:S02]  /*1930*/  @!UP1 UIMAD.WIDE.U32 UR12, UR12, 0x8, UR16 ;  /* 0x000000080c0c98a5 */ /* 0x000fe4000f8e0010 */
[----:B------:R-:W-:-:S04]  /*1940*/  @!UP2 UIMAD UR10, UR10, UR19, UR6 ;  /* 0x000000130a0aa2a4 */ /* 0x000fc8000f8e0206 */
[----:B------:R-:W-:Y:S01]  /*1950*/  MOV R8, UR12 ;  /* 0x0000000c00087c02 */ /* 0x000fe20008000f00 */
[----:B------:R-:W-:Y:S01]  /*1960*/  @!UP2 UIMAD.WIDE.U32 UR10, UR10, 0x8, UR16 ;  /* 0x000000080a0aa8a5 */ /* 0x000fe2000f8e0010 */
[----:B------:R-:W-:-:S05]  /*1970*/  MOV R9, UR13 ;  /* 0x0000000d00097c02 */ /* 0x000fca0008000f00 */
[----:B------:R-:W-:Y:S01]  /*1980*/  MOV R10, UR10 ;  /* 0x0000000a000a7c02 */ /* 0x000fe20008000f00 */
[----:B------:R-:W-:Y:S01]  /*1990*/  IMAD.U32 R11, RZ, RZ, UR11 ;  /* 0x0000000bff0b7e24 */ /* 0x000fe2000f8e00ff */
[----:B------:R-:W0:Y:S05]  /*19a0*/  @!P4 LDG.E.64 R8, desc[UR14][R8.64] ;  /* 0x0000000e0808c981 */ /* 0x000e2a000c1e1b00 */
[----:B------:R-:W3:Y:S01]  /*19b0*/  @!P2 LDG.E.64 R10, desc[UR14][R10.64] ;  /* 0x0000000e0a0aa981 */ /* 0x000ee2000c1e1b00 */
[----:B-1----:R-:W-:-:S04]  /*19c0*/  MOV R14, UR5 ;  /* 0x00000005000e7c02 */ /* 0x002fc80008000f00 */
[----:B------:R-:W-:-:S04]  /*19d0*/  IADD3 R14, PT, PT, R14, 0x2, RZ ;  /* 0x000000020e0e7810 */ /* 0x000fc80007ffe0ff */
[----:B------:R-:W-:Y:S01]  /*19e0*/  R2UR UR5, R14 ;  /* 0x000000000e0572ca */ /* 0x000fe200000e0000 */
[----:B0-----:R-:W-:Y:S01]  /*19f0*/  @!P4 FADD.FTZ R12, R12, R8 ;  /* 0x000000080c0cc221 */ /* 0x001fe20000010000 */
[----:B------:R-:W-:-:S03]  /*1a00*/  @!P4 FADD.FTZ R13, R13, R9 ;  /* 0x000000090d0dc221 */ /* 0x000fc60000010000 */
[----:B---3--:R-:W-:Y:S01]  /*1a10*/  @!P2 FADD.FTZ R12, R12, R10 ;  /* 0x0000000a0c0ca221 */ /* 0x008fe20000010000 */
[----:B------:R-:W-:-:S09]  /*1a20*/  @!P2 FADD.FTZ R13, R13, R11 ;  /* 0x0000000b0d0da221 */ /* 0x000fd20000010000 */
.L_x_1868:
[----:B------:R-:W-:Y:S01]  /*1a30*/  MOV R9, UR5 ;  /* 0x0000000500097c02 */ /* 0x000fe20008000f00 */
[----:B------:R-:W-:Y:S01]  /*1a40*/  BSSY.RECONVERGENT B0, `(.L_x_1862) ;  /* 0x000000c000007945 */ /* 0x000fe20003800200 */
[----:B------:R-:W-:Y:S02]  /*1a50*/  LOP3.LUT R8, R6, 0x1, RZ, 0xc0, !PT ;  /* 0x0000000106087812 */ /* 0x000fe400078ec0ff */
[----:B------:R-:W-:-:S04]  /*1a60*/  ISETP.EQ.OR P2, PT, R9, UR18, P3 ;  /* 0x0000001209007c0c */ /* 0x000fc80009f42670 */
[----:B------:R-:W-:-:S13]  /*1a70*/  ISETP.NE.U32.OR P2, PT, R8, 0x1, P2 ;  /* 0x000000010800780c */ /* 0x000fda0001745470 */
[----:B------:R-:W-:Y:S05]  /*1a80*/  @P2 BRA `(.L_x_1869) ;  /* 0x00000000001c2947 */ /* 0x000fea0003800000 */
[----:B------:R-:W-:Y:S01]  /*1a90*/  UIMAD UR9, UR19, UR5, UR6 ;  /* 0x00000005130972a4 */ /* 0x000fe2000f8e0206 */
[----:B------:R-:W-:-:S05]  /*1aa0*/  HFMA2 R9, -RZ, RZ, 0, 4.76837158203125e-07 ;  /* 0x00000008ff097431 */ /* 0x000fca00000001ff */
[----:B------:R-:W-:-:S04]  /*1ab0*/  IMAD.U32 R8, RZ, RZ, UR9 ;  /* 0x00000009ff087e24 */ /* 0x000fc8000f8e00ff */
[----:B------:R-:W-:-:S06]  /*1ac0*/  IMAD.WIDE.U32 R8, R8, R9, UR16 ;  /* 0x0000001008087e25 */ /* 0x000fcc000f8e0009 */
[----:B------:R-:W0:Y:S02]  /*1ad0*/  LDG.E.64 R8, desc[UR14][R8.64] ;  /* 0x0000000e08087981 */ /* 0x000e24000c1e1b00 */
[----:B0-----:R-:W-:Y:S01]  /*1ae0*/  FADD.FTZ R12, R12, R8 ;  /* 0x000000080c0c7221 */ /* 0x001fe20000010000 */
[----:B------:R-:W-:-:S07]  /*1af0*/  FADD.FTZ R13, R13, R9 ;  /* 0x000000090d0d7221 */ /* 0x000fce0000010000 */
.L_x_1869:
[----:B------:R-:W-:Y:S05]  /*1b00*/  BSYNC.RECONVERGENT B0 ;  /* 0x0000000000007941 */ /* 0x000fea0003800200 */
.L_x_1862:
[----:B------:R-:W4:Y:S01]  /*1b10*/  S2UR UR9, SR_CgaCtaId ;  /* 0x00000000000979c3 */ /* 0x000f220000008800 */
[----:B------:R-:W0:Y:S01]  /*1b20*/  LDCU UR10, c[0x0][0x414] ;  /* 0x00008280ff0a77ac */ /* 0x000e220008000800 */
[----:B------:R-:W-:Y:S01]  /*1b30*/  LOP3.LUT R16, R16, 0xffff, RZ, 0xc0, !PT ;  /* 0x0000ffff10107812 */ /* 0x000fe200078ec0ff */
[----:B------:R-:W-:-:S03]  /*1b40*/  UMOV UR5, 0x400 ;  /* 0x0000040000057882 */ /* 0x000fc60000000000 */
[----:B---3--:R-:W-:Y:S02]  /*1b50*/  IADD3 R29, PT, PT, R17, R16, RZ ;  /* 0x00000010111d7210 */ /* 0x008fe40007ffe0ff */
[----:B-12---:R-:W1:Y:S01]  /*1b60*/  @P0 LDC.64 R14, c[0x0][0x388] ;  /* 0x0000e200ff0e0b82 */ /* 0x006e620000000a00 */
[----:B------:R-:W-:-:S07]  /*1b70*/  MOV R17, UR8 ;  /* 0x0000000800117c02 */ /* 0x000fce0008000f00 */
[----:B------:R-:W2:Y:S01]  /*1b80*/  LDC.64 R10, c[0x0][0x398] ;  /* 0x0000e600ff0a7b82 */ /* 0x000ea20000000a00 */
[----:B0-----:R-:W-:Y:S01]  /*1b90*/  @P0 FMUL.FTZ R16, R12, UR10 ;  /* 0x0000000a0c100c20 */ /* 0x001fe20008410000 */
[----:B----4-:R-:W-:-:S06]  /*1ba0*/  ULEA UR5, UR9, UR5, 0x18 ;  /* 0x0000000509057291 */ /* 0x010fcc000f8ec0ff */
[----:B------:R-:W0:Y:S01]  /*1bb0*/  LDC.64 R8, c[0x0][0x3a0] ;  /* 0x0000e800ff087b82 */ /* 0x000e220000000a00 */
[----:B-1----:R-:W-:-:S04]  /*1bc0*/  @P0 IMAD.WIDE R14, R17, 0x8, R14 ;  /* 0x00000008110e0825 */ /* 0x002fc800078e020e */
[----:B------:R-:W-:Y:S01]  /*1bd0*/  @P0 FMUL.FTZ R17, R13, UR10 ;  /* 0x0000000a0d110c20 */ /* 0x000fe20008410000 */
[----:B------:R-:W-:Y:S04]  /*1be0*/  @!P3 STS.64 [UR5+0x80], R12 ;  /* 0x0000800cff00b988 */ /* 0x000fe80008000a05 */
[----:B------:R1:W-:Y:S01]  /*1bf0*/  @P0 STG.E.64 desc[UR14][R14.64], R16 ;  /* 0x000000100e000986 */ /* 0x0003e2000c101b0e */
[C---:B--2---:R-:W-:Y:S01]  /*1c00*/  IMAD.WIDE R10, R29.reuse, 0x4, R10 ;  /* 0x000000041d0a7825 */ /* 0x044fe200078e020a */
[----:B------:R-:W-:Y:S03]  /*1c10*/  BAR.SYNC.DEFER_BLOCKING 0x0 ;  /* 0x0000000000007b1d */ /* 0x000fe60000010000 */
[----:B0-----:R-:W-:-:S03]  /*1c20*/  IMAD.WIDE R28, R29, 0x4, R8 ;  /* 0x000000041d1c7825 */ /* 0x001fc600078e0208 */
[----:B------:R-:W0:Y:S04]  /*1c30*/  LDS.64 R14, [UR5+0x80] ;  /* 0x00008005ff0e7984 */ /* 0x000e280008000a00 */
[----:B------:R-:W5:Y:S04]  /*1c40*/  LDG.E.64 R8, desc[UR14][R10.64] ;  /* 0x0000000e0a087981 */ /* 0x000f68000c1e1b00 */
[----:B------:R0:W5:Y:S01]  /*1c50*/  LDG.E.64 R10, desc[UR14][R28.64] ;  /* 0x0000000e1c0a7981 */ /* 0x000162000c1e1b00 */
[----:B-1----:R-:W-:Y:S01]  /*1c60*/  MOV R16, 0x3f800000 ;  /* 0x3f80000000107802 */ /* 0x002fe20000000f00 */
[----:B------:R-:W-:Y:S01]  /*1c70*/  BSSY.RECONVERGENT B0, `(.L_x_1870) ;  /* 0x0000075000007945 */ /* 0x000fe20003800200 */
[----:B0-----:R-:W-:-:S04]  /*1c80*/  FMUL.FTZ R28, R14, UR10 ;  /* 0x0000000a0e1c7c20 */ /* 0x001fc80008410000 */
[----:B------:R-:W-:-:S04]  /*1c90*/  FMUL.FTZ R12, R28, R28 ;  /* 0x0000001c1c0c7220 */ /* 0x000fc80000410000 */
[----:B------:R-:W-:-:S05]  /*1ca0*/  FFMA.FTZ R12, R15, UR10, -R12 ;  /* 0x0000000a0f0c7c23 */ /* 0x000fca000801080c */
[----:B------:R-:W-:-:S13]  /*1cb0*/  FSETP.GTU.FTZ.AND P2, PT, R12, RZ, PT ;  /* 0x000000ff0c00720b */ /* 0x000fda0003f5c000 */
[----:B------:R-:W0:Y:S02]  /*1cc0*/  @P2 LDC R13, c[0x0][0x3a8] ;  /* 0x0000ea00ff0d2b82 */ /* 0x000e240000000800 */
[----:B0-----:R-:W-:-:S04]  /*1cd0*/  @P2 FADD.FTZ R12, R12, R13 ;  /* 0x0000000d0c0c2221 */ /* 0x001fc80000010000 */
[----:B------:R0:W1:Y:S01]  /*1ce0*/  @P2 MUFU.RSQ R16, R12 ;  /* 0x0000000c00102308 */ /* 0x0000620000001400 */
[----:B------:R-:W-:Y:S05]  /*1cf0*/  BRA.U UP0, `(.L_x_1871) ;  /* 0x0000000100b47547 */ /* 0x000fea000b800000 */
[----:B------:R-:W2:Y:S01]  /*1d00*/  LDCU.64 UR12, c[0x0][0x3e8] ;  /* 0x00007d00ff0c77ac */ /* 0x000ea20008000a00 */
[----:B------:R-:W-:Y:S01]  /*1d10*/  BSSY.RECONVERGENT B1, `(.L_x_1872) ;  /* 0x0000018000017945 */ /* 0x000fe20003800200 */
[----:B--2---:R-:W-:Y:S02]  /*1d20*/  ISETP.GE.U32.AND P1, PT, R19, UR12, PT ;  /* 0x0000000c13007c0c */ /* 0x004fe4000bf26070 */
[----:B------:R-:W-:Y:S02]  /*1d30*/  ISETP.GE.U32.AND P2, PT, R2, UR12, PT ;  /* 0x0000000c02007c0c */ /* 0x000fe4000bf46070 */
[----:B------:R-:W-:Y:S02]  /*1d40*/  ISETP.GE.AND.EX P1, PT, R5, UR13, PT, P1 ;  /* 0x0000000d05007c0c */ /* 0x000fe4000bf26310 */
[----:B------:R-:W-:-:S11]  /*1d50*/  ISETP.GE.AND.EX P2, PT, R3, UR13, PT, P2 ;  /* 0x0000000d03007c0c */ /* 0x000fd6000bf46320 */
[----:B------:R-:W-:Y:S05]  /*1d60*/  @P1 BRA `(.L_x_1873) ;  /* 0x0000000000481947 */ /* 0x000fea0003800000 */
[----:B------:R-:W2:Y:S01]  /*1d70*/  LDCU.64 UR16, c[0x0][0x3e0] ;  /* 0x00007c00ff1077ac */ /* 0x000ea20008000a00 */
[----:B0-----:R-:W-:Y:S01]  /*1d80*/  MOV R12, R24 ;  /* 0x00000018000c7202 */ /* 0x001fe20000000f00 */
[--C-:B------:R-:W-:Y:S01]  /*1d90*/  FADD.FTZ R23, R23, -R28.reuse ;  /* 0x8000001c17177221 */ /* 0x100fe20000010000 */
[----:B------:R-:W-:Y:S01]  /*1da0*/  FADD.FTZ R17, R22, -R28 ;  /* 0x8000001c16117221 */ /* 0x000fe20000010000 */
[----:B------:R-:W0:Y:S01]  /*1db0*/  LDCU.64 UR10, c[0x0][0x380] ;  /* 0x00007000ff0a77ac */ /* 0x000e220008000a00 */
[----:B------:R-:W-:Y:S02]  /*1dc0*/  IMAD.MOV.U32 R13, RZ, RZ, R27 ;  /* 0x000000ffff0d7224 */ /* 0x000fe400078e001b */
[----:B-1----:R-:W-:Y:S01]  /*1dd0*/  FMUL.FTZ R23, R23, R16 ;  /* 0x0000001017177220 */ /* 0x002fe20000410000 */
[----:B--2---:R-:W-:Y:S02]  /*1de0*/  IMAD R14, R5, UR16, RZ ;  /* 0x00000010050e7c24 */ /* 0x004fe4000f8e02ff */
[----:B------:R-:W-:-:S04]  /*1df0*/  IMAD.WIDE.U32 R12, R19, UR16, R12 ;  /* 0x00000010130c7c25 */ /* 0x000fc8000f8e000c */
[----:B------:R-:W-:Y:S02]  /*1e00*/  IMAD R15, R19, UR17, R14 ;  /* 0x00000011130f7c24 */ /* 0x000fe4000f8e020e */
[----:B------:R-:W-:Y:S01]  /*1e10*/  FMUL.FTZ R14, R17, R16 ;  /* 0x00000010110e7220 */ /* 0x000fe20000410000 */
[----:B-----5:R-:W-:-:S03]  /*1e20*/  FFMA.FTZ R17, R8, R23, R10 ;  /* 0x0000001708117223 */ /* 0x020fc6000001000a */
[----:B------:R-:W-:Y:S01]  /*1e30*/  FFMA.FTZ R22, R9, R14, R11 ;  /* 0x0000000e09167223 */ /* 0x000fe2000001000b */
[----:B------:R-:W-:Y:S02]  /*1e40*/  IADD3 R15, PT, PT, R13, R15, RZ ;  /* 0x0000000f0d0f7210 */ /* 0x000fe40007ffe0ff */
[----:B0-----:R-:W-:Y:S02]  /*1e50*/  LEA R14, P1, R12, UR10, 0x1 ;  /* 0x0000000a0c0e7c11 */ /* 0x001fe4000f8208ff */
[----:B------:R-:W-:Y:S02]  /*1e60*/  F2FP.BF16.F32.PACK_AB R17, R22, R17 ;  /* 0x000000111611723e */ /* 0x000fe400000010ff */
[----:B------:R-:W-:-:S05]  /*1e70*/  LEA.HI.X R15, R12, UR11, R15, 0x1, P1 ;  /* 0x0000000b0c0f7c11 */ /* 0x000fca00088f0c0f */
[----:B------:R2:W-:Y:S04]  /*1e80*/  STG.E desc[UR14][R14.64], R17 ;  /* 0x000000110e007986 */ /* 0x0005e8000c10190e */
.L_x_1873:
[----:B------:R-:W-:Y:S05]  /*1e90*/  BSYNC.RECONVERGENT B1 ;  /* 0x0000000000017941 */ /* 0x000fea0003800200 */
.L_x_1872:
[----:B------:R-:W-:Y:S05]  /*1ea0*/  @P2 BRA `(.L_x_1874) ;  /* 0x0000000400442947 */ /* 0x000fea0003800000 */
[----:B------:R-:W2:Y:S01]  /*1eb0*/  LDCU.64 UR10, c[0x0][0x3e0] ;  /* 0x00007c00ff0a77ac */ /* 0x000ea20008000a00 */
[--C-:B------:R-:W-:Y:S01]  /*1ec0*/  FADD.FTZ R21, R21, -R28.reuse ;  /* 0x8000001c15157221 */ /* 0x100fe20000010000 */
[----:B------:R-:W-:Y:S01]  /*1ed0*/  MOV R25, R27 ;  /* 0x0000001b00197202 */ /* 0x000fe20000000f00 */
[----:B------:R-:W-:Y:S01]  /*1ee0*/  FADD.FTZ R13, R20, -R28 ;  /* 0x8000001c140d7221 */ /* 0x000fe20000010000 */
[----:B------:R-:W3:Y:S01]  /*1ef0*/  LDCU.64 UR12, c[0x0][0x380] ;  /* 0x00007000ff0c77ac */ /* 0x000ee20008000a00 */
[-C--:B-1----:R-:W-:Y:S02]  /*1f00*/  FMUL.FTZ R21, R21, R16.reuse ;  /* 0x0000001015157220 */ /* 0x082fe40000410000 */
[----:B------:R-:W-:Y:S02]  /*1f10*/  FMUL.FTZ R16, R13, R16 ;  /* 0x000000100d107220 */ /* 0x000fe40000410000 */
[----:B-----5:R-:W-:Y:S02]  /*1f20*/  FFMA.FTZ R21, R8, R21, R10 ;  /* 0x0000001508157223 */ /* 0x020fe4000001000a */
[----:B------:R-:W-:-:S05]  /*1f30*/  FFMA.FTZ R16, R9, R16, R11 ;  /* 0x0000001009107223 */ /* 0x000fca000001000b */
[----:B------:R-:W-:Y:S01]  /*1f40*/  F2FP.BF16.F32.PACK_AB R11, R16, R21 ;  /* 0x00000015100b723e */ /* 0x000fe200000010ff */
[----:B--2---:R-:W-:Y:S02]  /*1f50*/  IMAD R15, R3, UR10, RZ ;  /* 0x0000000a030f7c24 */ /* 0x004fe4000f8e02ff */
[----:B------:R-:W-:-:S04]  /*1f60*/  IMAD.WIDE.U32 R24, R2, UR10, R24 ;  /* 0x0000000a02187c25 */ /* 0x000fc8000f8e0018 */
[----:B------:R-:W-:Y:S01]  /*1f70*/  IMAD R15, R2, UR11, R15 ;  /* 0x0000000b020f7c24 */ /* 0x000fe2000f8e020f */
[----:B---3--:R-:W-:-:S04]  /*1f80*/  LEA R8, P1, R24, UR12, 0x1 ;  /* 0x0000000c18087c11 */ /* 0x008fc8000f8208ff */
[----:B------:R-:W-:-:S04]  /*1f90*/  IADD3 R15, PT, PT, R25, R15, RZ ;  /* 0x0000000f190f7210 */ /* 0x000fc80007ffe0ff */
[----:B------:R-:W-:-:S05]  /*1fa0*/  LEA.HI.X R9, R24, UR13, R15, 0x1, P1 ;  /* 0x0000000d18097c11 */ /* 0x000fca00088f0c0f */
[----:B------:R3:W-:Y:S01]  /*1fb0*/  STG.E desc[UR14][R8.64], R11 ;  /* 0x0000000b08007986 */ /* 0x0007e2000c10190e */
[----:B------:R-:W-:Y:S05]  /*1fc0*/  BRA `(.L_x_1874) ;  /* 0x0000000000fc7947 */ /* 0x000fea0003800000 */
.L_x_1871:
[----:B------:R-:W-:Y:S04]  /*1fd0*/  BSSY.RECONVERGENT B1, `(.L_x_1875) ;  /* 0x000001e000017945 */ /* 0x000fe80003800200 */
[----:B------:R-:W-:Y:S05]  /*1fe0*/  @P1 BRA `(.L_x_1876) ;  /* 0x0000000000701947 */ /* 0x000fea0003800000 */
[--C-:B------:R-:W-:Y:S01]  /*1ff0*/  FADD.FTZ R23, R23, -R28.reuse ;  /* 0x8000001c17177221 */ /* 0x100fe20000010000 */
[----:B------:R-:W-:Y:S01]  /*2000*/  FADD.FTZ R13, R22, -R28 ;  /* 0x8000001c160d7221 */ /* 0x000fe20000010000 */
[----:B------:R-:W2:Y:S01]  /*2010*/  LDCU.64 UR10, c[0x0][0x3e0] ;  /* 0x00007c00ff0a77ac */ /* 0x000ea20008000a00 */
[----:B------:R-:W-:Y:S02]  /*2020*/  IMAD.MOV.U32 R15, RZ, RZ, R27 ;  /* 0x000000ffff0f7224 */ /* 0x000fe400078e001b */
[-C--:B-1----:R-:W-:Y:S01]  /*2030*/  FMUL.FTZ R17, R23, R16.reuse ;  /* 0x0000001017117220 */ /* 0x082fe20000410000 */
[----:B0-----:R-:W-:Y:S01]  /*2040*/  FMUL.FTZ R12, R13, R16 ;  /* 0x000000100d0c7220 */ /* 0x001fe20000410000 */
[----:B------:R-:W0:Y:S02]  /*2050*/  LDCU.64 UR12, c[0x0][0x380] ;  /* 0x00007000ff0c77ac */ /* 0x000e240008000a00 */
[----:B-----5:R-:W-:Y:S01]  /*2060*/  FFMA.FTZ R17, R8, R17, R10 ;  /* 0x0000001108117223 */ /* 0x020fe2000001000a */
[----:B------:R-:W-:-:S03]  /*2070*/  FFMA.FTZ R12, R9, R12, R11 ;  /* 0x0000000c090c7223 */ /* 0x000fc6000001000b */
[----:B------:R-:W-:Y:S01]  /*2080*/  FMUL.FTZ R14, R17, -1.4426950216293334961 ;  /* 0xbfb8aa3b110e7820 */ /* 0x000fe20000410000 */
[----:B------:R-:W-:-:S05]  /*2090*/  FMUL.FTZ R23, R12, -1.4426950216293334961 ;  /* 0xbfb8aa3b0c177820 */ /* 0x000fca0000410000 */
[----:B------:R-:W1:Y:S04]  /*20a0*/  MUFU.EX2 R14, R14 ;  /* 0x0000000e000e7308 */ /* 0x000e680000000800 */
[----:B------:R-:W3:Y:S01]  /*20b0*/  MUFU.EX2 R23, R23 ;  /* 0x0000001700177308 */ /* 0x000ee20000000800 */
[----:B-1----:R-:W-:Y:S01]  /*20c0*/  FADD.FTZ R22, R14, 1 ;  /* 0x3f8000000e167421 */ /* 0x002fe20000010000 */
[----:B------:R-:W-:Y:S01]  /*20d0*/  MOV R14, R24 ;  /* 0x00000018000e7202 */ /* 0x000fe20000000f00 */
[----:B---3--:R-:W-:-:S04]  /*20e0*/  FADD.FTZ R29, R23, 1 ;  /* 0x3f800000171d7421 */ /* 0x008fc80000010000 */
[----:B------:R-:W1:Y:S01]  /*20f0*/  MUFU.RCP R22, R22 ;  /* 0x0000001600167308 */ /* 0x000e620000001000 */
[----:B--2---:R-:W-:-:S07]  /*2100*/  IMAD.WIDE.U32 R14, R19, UR10, R14 ;  /* 0x0000000a130e7c25 */ /* 0x004fce000f8e000e */
[----:B------:R2:W3:Y:S01]  /*2110*/  MUFU.RCP R13, R29 ;  /* 0x0000001d000d7308 */ /* 0x0004e20000001000 */
[----:B-1----:R-:W-:Y:S01]  /*2120*/  FMUL.FTZ R17, R17, R22 ;  /* 0x0000001611117220 */ /* 0x002fe20000410000 */
[----:B------:R-:W-:-:S04]  /*2130*/  IMAD R22, R5, UR10, RZ ;  /* 0x0000000a05167c24 */ /* 0x000fc8000f8e02ff */
[----:B--2---:R-:W-:Y:S02]  /*2140*/  IMAD R29, R19, UR11, R22 ;  /* 0x0000000b131d7c24 */ /* 0x004fe4000f8e0216 */
[----:B---3--:R-:W-:Y:S01]  /*2150*/  FMUL.FTZ R23, R12, R13 ;  /* 0x0000000d0c177220 */ /* 0x008fe20000410000 */
[C---:B0-----:R-:W-:Y:S02]  /*2160*/  LEA R12, P1, R14.reuse, UR12, 0x1 ;  /* 0x0000000c0e0c7c11 */ /* 0x041fe4000f8208ff */
[----:B------:R-:W-:Y:S02]  /*2170*/  IADD3 R13, PT, PT, R15, R29, RZ ;  /* 0x0000001d0f0d7210 */ /* 0x000fe40007ffe0ff */
[----:B------:R-:W-:Y:S02]  /*2180*/  F2FP.BF16.F32.PACK_AB R17, R23, R17 ;  /* 0x000000111711723e */ /* 0x000fe400000010ff */
[----:B------:R-:W-:-:S05]  /*2190*/  LEA.HI.X R13, R14, UR13, R13, 0x1, P1 ;  /* 0x0000000d0e0d7c11 */ /* 0x000fca00088f0c0d */
[----:B------:R2:W-:Y:S02]  /*21a0*/  STG.E desc[UR14][R12.64], R17 ;  /* 0x000000110c007986 */ /* 0x0005e4000c10190e */
.L_x_1876:
[----:B------:R-:W-:Y:S05]  /*21b0*/  BSYNC.RECONVERGENT B1 ;  /* 0x0000000000017941 */ /* 0x000fea0003800200 */
.L_x_1875:
[----:B------:R-:W3:Y:S02]  /*21c0*/  LDCU.64 UR10, c[0x0][0x3e8] ;  /* 0x00007d00ff0a77ac */ /* 0x000ee40008000a00 */
[----:B---3--:R-:W-:-:S04]  /*21d0*/  ISETP.GE.U32.AND P1, PT, R2, UR10, PT ;  /* 0x0000000a02007c0c */ /* 0x008fc8000bf26070 */
[----:B------:R-:W-:-:S13]  /*21e0*/  ISETP.GE.AND.EX P1, PT, R3, UR11, PT, P1 ;  /* 0x0000000b03007c0c */ /* 0x000fda000bf26310 */
[----:B------:R-:W-:Y:S05]  /*21f0*/  @P1 BRA `(.L_x_1874) ;  /* 0x0000000000701947 */ /* 0x000fea0003800000 */
[--C-:B------:R-:W-:Y:S01]  /*2200*/  FADD.FTZ R21, R21, -R28.reuse ;  /* 0x8000001c15157221 */ /* 0x100fe20000010000 */
[----:B--2---:R-:W-:Y:S01]  /*2210*/  FADD.FTZ R13, R20, -R28 ;  /* 0x8000001c140d7221 */ /* 0x004fe20000010000 */
[----:B------:R-:W2:Y:S02]  /*2220*/  LDCU.64 UR10, c[0x0][0x3e0] ;  /* 0x00007c00ff0a77ac */ /* 0x000ea40008000a00 */
[-C--:B-1----:R-:W-:Y:S01]  /*2230*/  FMUL.FTZ R21, R21, R16.reuse ;  /* 0x0000001015157220 */ /* 0x082fe20000410000 */
[----:B------:R-:W-:Y:S01]  /*2240*/  FMUL.FTZ R16, R13, R16 ;  /* 0x000000100d107220 */ /* 0x000fe20000410000 */
[----:B------:R-:W1:Y:S02]  /*2250*/  LDCU.64 UR12, c[0x0][0x380] ;  /* 0x00007000ff0c77ac */ /* 0x000e640008000a00 */
[----:B-----5:R-:W-:Y:S01]  /*2260*/  FFMA.FTZ R10, R8, R21, R10 ;  /* 0x00000015080a7223 */ /* 0x020fe2000001000a */
[----:B------:R-:W-:Y:S01]  /*2270*/  FFMA.FTZ R11, R9, R16, R11 ;  /* 0x00000010090b7223 */ /* 0x000fe2000001000b */
[----:B------:R-:W-:-:S02]  /*2280*/  MOV R9, R27 ;  /* 0x0000001b00097202 */ /* 0x000fc40000000f00 */
[----:B------:R-:W-:Y:S01]  /*2290*/  FMUL.FTZ R8, R10, -1.4426950216293334961 ;  /* 0xbfb8aa3b0a087820 */ /* 0x000fe20000410000 */
[----:B------:R-:W-:-:S05]  /*22a0*/  FMUL.FTZ R14, R11, -1.4426950216293334961 ;  /* 0xbfb8aa3b0b0e7820 */ /* 0x000fca0000410000 */
[----:B------:R-:W0:Y:S01]  /*22b0*/  MUFU.EX2 R8, R8 ;  /* 0x0000000800087308 */ /* 0x000e220000000800 */
[----:B--2---:R-:W-:-:S03]  /*22c0*/  IMAD R17, R3, UR10, RZ ;  /* 0x0000000a03117c24 */ /* 0x004fc6000f8e02ff */
[----:B------:R-:W2:Y:S01]  /*22d0*/  MUFU.EX2 R14, R14 ;  /* 0x0000000e000e7308 */ /* 0x000ea20000000800 */
[----:B------:R-:W-:Y:S02]  /*22e0*/  IMAD R17, R2, UR11, R17 ;  /* 0x0000000b02117c24 */ /* 0x000fe4000f8e0211 */
[----:B0-----:R-:W-:Y:S01]  /*22f0*/  FADD.FTZ R12, R8, 1 ;  /* 0x3f800000080c7421 */ /* 0x001fe20000010000 */
[----:B------:R-:W-:Y:S01]  /*2300*/  MOV R8, R24 ;  /* 0x0000001800087202 */ /* 0x000fe20000000f00 */
[----:B--2---:R-:W-:Y:S02]  /*2310*/  FADD.FTZ R15, R14, 1 ;  /* 0x3f8000000e0f7421 */ /* 0x004fe40000010000 */
[----:B------:R-:W0:Y:S02]  /*2320*/  MUFU.RCP R13, R12 ;  /* 0x0000000c000d7308 */ /* 0x000e240000001000 */
[----:B------:R-:W-:-:S05]  /*2330*/  IMAD.WIDE.U32 R8, R2, UR10, R8 ;  /* 0x0000000a02087c25 */ /* 0x000fca000f8e0008 */
[----:B------:R-:W-:Y:S01]  /*2340*/  IADD3 R17, PT, PT, R9, R17, RZ ;  /* 0x0000001109117210 */ /* 0x000fe20007ffe0ff */
[----:B------:R-:W2:Y:S01]  /*2350*/  MUFU.RCP R16, R15 ;  /* 0x0000000f00107308 */ /* 0x000ea20000001000 */
[----:B0-----:R-:W-:Y:S01]  /*2360*/  FMUL.FTZ R13, R10, R13 ;  /* 0x0000000d0a0d7220 */ /* 0x001fe20000410000 */
[----:B-1----:R-:W-:Y:S01]  /*2370*/  LEA R10, P1, R8, UR12, 0x1 ;  /* 0x0000000c080a7c11 */ /* 0x002fe2000f8208ff */
[----:B--2---:R-:W-:-:S03]  /*2380*/  FMUL.FTZ R16, R11, R16 ;  /* 0x000000100b107220 */ /* 0x004fc60000410000 */
[----:B------:R-:W-:Y:S02]  /*2390*/  LEA.HI.X R11, R8, UR13, R17, 0x1, P1 ;  /* 0x0000000d080b7c11 */ /* 0x000fe400088f0c11 */
[----:B------:R-:W-:-:S05]  /*23a0*/  F2FP.BF16.F32.PACK_AB R13, R16, R13 ;  /* 0x0000000d100d723e */ /* 0x000fca00000010ff */
[----:B------:R4:W-:Y:S02]  /*23b0*/  STG.E desc[UR14][R10.64], R13 ;  /* 0x0000000d0a007986 */ /* 0x0009e4000c10190e */
.L_x_1874:
[----:B------:R-:W-:Y:S05]  /*23c0*/  BSYNC.RECONVERGENT B0 ;  /* 0x0000000000007941 */ /* 0x000fea0003800200 */
.L_x_1870:
[----:B------:R-:W-:Y:S02]  /*23d0*/  UIADD3 UR8, UPT, UPT, UR19, UR8, URZ ;  /* 0x0000000813087290 */ /* 0x000fe4000fffe0ff */
[----:B------:R-:W-:Y:S02]  /*23e0*/  UIADD3 UR4, UPT, UPT, UR4, 0x1, URZ ;  /* 0x0000000104047890 */ /* 0x000fe4000fffe0ff */
[----:B------:R-:W-:-:S09]  /*23f0*/  UISETP.GE.AND UP1, UPT, UR8, UR7, UPT ;  /* 0x000000070800728c */ /* 0x000fd2000bf26270 */
[----:B------:R-:W-:Y:S05]  /*2400*/  BRA.U !UP1, `(.L_x_1877) ;  /* 0xffffffdd09907547 */ /* 0x000fea000b83ffff */
[----:B------:R-:W-:Y:S05]  /*2410*/  EXIT ;  /* 0x000000000000794d */ /* 0x000fea0003800000 */
.L_x_1878:
        /* <DEDUP_REMOVED lines=14> */
.L_x_3443:


//--------------------- .text._Z35group_norm_nhwc_fwd_one_pass_kernelI11Bf16IOFp32WLi128ELi26ELi416EEv26Group_norm_nhwc_fwd_params --------------------------
	.section	.text._Z35group_norm_nhwc_fwd_one_pass_kernelI11Bf16IOFp32WLi128ELi26ELi416EEv26Group_norm_nhwc_fwd_params,"ax",@progbits
	.align	128
        .global         _Z35group_norm_nhwc_fwd_one_pass_kernelI11Bf16IOFp32WLi128ELi26ELi416EEv26Group_norm_nhwc_fwd_params
        .type           _Z35group_norm_nhwc_fwd_one_pass_kernelI11Bf16IOFp32WLi128ELi26ELi416EEv26Group_norm_nhwc_fwd_params,@function
        .size           _Z35group_norm_nhwc_fwd_one_pass_kernelI11Bf16IOFp32WLi128ELi26ELi416EEv26Group_norm_nhwc_fwd_params,(.L_x_3444 - _Z35group_norm_nhwc_fwd_one_pass_kernelI11Bf16IOFp32WLi128ELi26ELi416EEv26Group_norm_nhwc_fwd_params)
        .other          _Z35group_norm_nhwc_fwd_one_pass_kernelI11Bf16IOFp32WLi128ELi26ELi416EEv26Group_norm_nhwc_fwd_params,@"STO_CUDA_ENTRY STV_DEFAULT"
_Z35group_norm_nhwc_fwd_one_pass_kernelI11Bf16IOFp32WLi128ELi26ELi416EEv26Group_norm_nhwc_fwd_params:
.text._Z35group_norm_nhwc_fwd_one_pass_kernelI11Bf16IOFp32WLi128ELi26ELi416EEv26Group_norm_nhwc_fwd_params:
        /* <DEDUP_REMOVED lines=11> */
[----:B------:R-:W3:Y:S01]  /*00b0*/  LDCU.64 UR8, c[0x0][0x388] ;  /* 0x00007100ff0877ac */ /* 0x000ee20008000a00 */
[----:B------:R-:W4:Y:S05]  /*00c0*/  LDCU UR19, c[0x0][0x374] ;  /* 0x00006e80ff1377ac */ /* 0x000f2a0008000800 */
[----:B------:R-:W4:Y:S01]  /*00d0*/  LDC R3, c[0x0][0x370] ;  /* 0x0000dc00ff037b82 */ /* 0x000f220000000800 */
[----:B------:R-:W0:Y:S01]  /*00e0*/  LDCU.64 UR14, c[0x0][0x358] ;  /* 0x00006b00ff0e77ac */ /* 0x000e220008000a00 */
[----:B------:R-:W-:Y:S01]  /*00f0*/  UMOV UR7, UR6 ;  /* 0x0000000600077c82 */ /* 0x000fe20008000000 */
[----:B--2---:R-:W-:Y:S01]  /*0100*/  MOV R7, UR4 ;  /* 0x0000000400077c02 */ /* 0x004fe20008000f00 */
[----:B------:R-:W-:Y:S01]  /*0110*/  UMOV UR4, URZ ;  /* 0x000000ff00047c82 */ /* 0x000fe20008000000 */
[----:B---3--:R-:W-:-:S02]  /*0120*/  ISETP.NE.U32.AND P1, PT, RZ, UR8, PT ;  /* 0x00000008ff007c0c */ /* 0x008fc4000bf25070 */
[C---:B0-----:R-:W-:Y:S02]  /*0130*/  LOP3.LUT R2, R0.reuse, 0xffff, RZ, 0xc0, !PT ;  /* 0x0000ffff00027812 */ /* 0x041fe400078ec0ff */
[----:B-1----:R-:W-:-:S03]  /*0140*/  LOP3.LUT P0, RZ, R0, UR18, RZ, 0xfc, !PT ;  /* 0x0000001200ff7c12 */ /* 0x002fc6000f80fcff */
[----:B------:R-:W-:Y:S01]  /*0150*/  IMAD R2, R2, 0x13b2, RZ ;  /* 0x000013b202027824 */ /* 0x000fe200078e02ff */
[----:B------:R-:W-:-:S04]  /*0160*/  ISETP.NE.AND.EX P0, PT, RZ, UR9, !P0, P1 ;  /* 0x00000009ff007c0c */ /* 0x000fc8000c705310 */
[----:B------:R-:W-:Y:S02]  /*0170*/  SHF.R.U32.HI R4, RZ, 0x10, R2 ;  /* 0x00000010ff047819 */ /* 0x000fe40000011602 */
[----:B------:R-:W0:Y:S02]  /*0180*/  S2R R2, SR_LANEID ;  /* 0x0000000000027919 */ /* 0x000e240000000000 */
[----:B------:R-:W-:Y:S01]  /*0190*/  PRMT R5, R4, 0x9910, RZ ;  /* 0x0000991004057816 */ /* 0x000fe200000000ff */
[----:B------:R-:W-:-:S04]  /*01a0*/  IMAD R4, R7, UR18, R4 ;  /* 0x0000001207047c24 */ /* 0x000fc8000f8e0204 */
[----:B------:R-:W-:Y:S01]  /*01b0*/  IMAD R5, R5, 0xd, RZ ;  /* 0x0000000d05057824 */ /* 0x000fe200078e02ff */
[----:B------:R-:W-:-:S04]  /*01c0*/  IADD3 R6, PT, PT, R4, 0x60, RZ ;  /* 0x0000006004067810 */ /* 0x000fc80007ffe0ff */
[----:B------:R-:W-:Y:S02]  /*01d0*/  IADD3 R5, PT, PT, RZ, -R5, RZ ;  /* 0x80000005ff057210 */ /* 0x000fe40007ffe0ff */
[----:B------:R-:W-:Y:S02]  /*01e0*/  SHF.R.S32.HI R21, RZ, 0x1f, R6 ;  /* 0x0000001fff157819 */ /* 0x000fe40000011406 */
[----:B------:R-:W-:Y:S02]  /*01f0*/  PRMT R7, R5, 0x7710, RZ ;  /* 0x0000771005077816 */ /* 0x000fe400000000ff */
[----:B------:R-:W-:-:S03]  /*0200*/  IADD3 R5, PT, PT, R4, 0x40, RZ ;  /* 0x0000004004057810 */ /* 0x000fc60007ffe0ff */
[----:B------:R-:W-:Y:S01]  /*0210*/  IMAD.IADD R20, R7, 0x1, R0 ;  /* 0x0000000107147824 */ /* 0x000fe200078e0200 */
[----:B------:R-:W-:-:S04]  /*0220*/  SHF.R.S32.HI R7, RZ, 0x1f, R5 ;  /* 0x0000001fff077819 */ /* 0x000fc80000011405 */
[----:B----4-:R-:W-:-:S07]  /*0230*/  SHF.L.U32 R20, R20, 0x1, RZ ;  /* 0x0000000114147819 */ /* 0x010fce00000006ff */
.L_x_1906:
[----:B------:R-:W1:Y:S01]  /*0240*/  LDCU UR5, c[0x0][0x3f8] ;  /* 0x00007f00ff0577ac */ /* 0x000e620008000800 */
[----:B-----5:R-:W-:Y:S02]  /*0250*/  IABS R14, UR7 ;  /* 0x00000007000e7c13 */ /* 0x020fe40008000000 */
[----:B------:R-:W-:Y:S01]  /*0260*/  IADD3 R24, PT, PT, R4, 0x20, RZ ;  /* 0x0000002004187810 */ /* 0x000fe20007ffe0ff */
[----:B--2---:R-:W2:Y:S01]  /*0270*/  LDCU.64 UR12, c[0x0][0x3e8] ;  /* 0x00007d00ff0c77ac */ /* 0x004ea20008000a00 */
[----:B------:R-:W-:Y:S02]  /*0280*/  LOP3.LUT R30, R20, 0xffff, RZ, 0xc0, !PT ;  /* 0x0000ffff141e7812 */ /* 0x000fe400078ec0ff */
[----:B------:R-:W-:Y:S02]  /*0290*/  SHF.R.S32.HI R27, RZ, 0x1f, R24 ;  /* 0x0000001fff1b7819 */ /* 0x000fe40000011418 */
[----:B01----:R-:W-:-:S04]  /*02a0*/  MOV R8, UR5 ;  /* 0x0000000500087c02 */ /* 0x003fc80008000f00 */
[----:B---34-:R-:W-:Y:S02]  /*02b0*/  IABS R11, R8 ;  /* 0x00000008000b7213 */ /* 0x018fe40000000000 */
[----:B--2---:R-:W-:Y:S02]  /*02c0*/  ISETP.GE.U32.AND P2, PT, R4, UR12, PT ;  /* 0x0000000c04007c0c */ /* 0x004fe4000bf46070 */
[----:B------:R-:W1:Y:S01]  /*02d0*/  I2F.RP R10, R11 ;  /* 0x0000000b000a7306 */ /* 0x000e620000209400 */
[----:B------:R-:W-:-:S04]  /*02e0*/  ISETP.GE.U32.AND P3, PT, R5, UR12, PT ;  /* 0x0000000c05007c0c */ /* 0x000fc8000bf66070 */
[----:B------:R-:W-:-:S03]  /*02f0*/  ISETP.GE.AND.EX P3, PT, R7, UR13, PT, P3 ;  /* 0x0000000d07007c0c */ /* 0x000fc6000bf66330 */
[----:B-1----:R-:W1:Y:S10]  /*0300*/  MUFU.RCP R10, R10 ;  /* 0x0000000a000a7308 */ /* 0x002e740000001000 */
[----:B------:R-:W2:Y:S01]  /*0310*/  @!P3 LDC.64 R18, c[0x0][0x3e0] ;  /* 0x0000f800ff12bb82 */ /* 0x000ea20000000a00 */
[----:B-1----:R-:W-:-:S04]  /*0320*/  IADD3 R8, PT, PT, R10, 0xffffffe, RZ ;  /* 0x0ffffffe0a087810 */ /* 0x002fc80007ffe0ff */
[----:B------:R1:W3:Y:S01]  /*0330*/  F2I.FTZ.U32.TRUNC.NTZ R9, R8 ;  /* 0x0000000800097305 */ /* 0x0002e2000021f000 */
[----:B--2---:R-:W-:Y:S02]  /*0340*/  @!P3 IMAD R26, R7, R18, RZ ;  /* 0x00000012071ab224 */ /* 0x004fe400078e02ff */
[----:B-1----:R-:W-:Y:S02]  /*0350*/  IMAD.MOV.U32 R8, RZ, RZ, RZ ;  /* 0x000000ffff087224 */ /* 0x002fe400078e00ff */
[----:B------:R-:W-:-:S03]  /*0360*/  @!P3 IMAD R35, R5, R19, R26 ;  /* 0x000000130523b224 */ /* 0x000fc600078e021a */
[----:B------:R-:W-:Y:S02]  /*0370*/  R2UR UR8, R8 ;  /* 0x00000000080872ca */ /* 0x000fe400000e0000 */
[----:B---3--:R-:W-:Y:S02]  /*0380*/  R2UR UR9, R9 ;  /* 0x00000000090972ca */ /* 0x008fe400000e0000 */
[----:B------:R-:W-:-:S05]  /*0390*/  IADD3 R12, PT, PT, RZ, -R9, RZ ;  /* 0x80000009ff0c7210 */ /* 0x000fca0007ffe0ff */
[----:B------:R-:W-:Y:S01]  /*03a0*/  IMAD R13, R12, R11, RZ ;  /* 0x0000000b0c0d7224 */ /* 0x000fe200078e02ff */
[----:B------:R-:W-:-:S04]  /*03b0*/  MOV R12, R14 ;  /* 0x0000000e000c7202 */ /* 0x000fc80000000f00 */
[----:B------:R-:W-:Y:S01]  /*03c0*/  R2UR UR10, R12 ;  /* 0x000000000c0a72ca */ /* 0x000fe200000e0000 */
[----:B------:R-:W-:Y:S01]  /*03d0*/  IMAD.HI.U32 R13, R9, R13, UR8 ;  /* 0x00000008090d7e27 */ /* 0x000fe2000f8e000d */
[----:B------:R-:W-:-:S04]  /*03e0*/  SHF.R.S32.HI R9, RZ, 0x1f, R4 ;  /* 0x0000001fff097819 */ /* 0x000fc80000011404 */
[----:B------:R-:W-:Y:S02]  /*03f0*/  R2UR UR8, R13 ;  /* 0x000000000d0872ca */ /* 0x000fe400000e0000 */
[----:B------:R-:W-:-:S11]  /*0400*/  ISETP.GE.AND.EX P2, PT, R9, UR13, PT, P2 ;  /* 0x0000000d09007c0c */ /* 0x000fd6000bf46320 */
[----:B------:R-:W-:Y:S02]  /*0410*/  UIMAD.WIDE.U32 UR8, UR8, UR10, URZ ;  /* 0x0000000a080872a5 */ /* 0x000fe4000f8e00ff */
[----:B------:R-:W-:Y:S01]  /*0420*/  ULOP3.LUT UR8, UR7, UR5, URZ, 0x3c, !UPT ;  /* 0x0000000507087292 */ /* 0x000fe2000f8e3cff */
[----:B------:R-:W1:Y:S03]  /*0430*/  @!P2 LDC.64 R22, c[0x0][0x3e0] ;  /* 0x0000f800ff16ab82 */ /* 0x000e660000000a00 */
[----:B------:R-:W-:-:S05]  /*0440*/  IADD3 R8, PT, PT, RZ, -UR9, RZ ;  /* 0x80000009ff087c10 */ /* 0x000fca000fffe0ff */
[C---:B------:R-:W-:Y:S01]  /*0450*/  IMAD R8, R11.reuse, R8, UR10 ;  /* 0x0000000a0b087e24 */ /* 0x040fe2000f8e0208 */
[----:B------:R-:W2:Y:S01]  /*0460*/  LDCU.64 UR10, c[0x0][0x3f0] ;  /* 0x00007e00ff0a77ac */ /* 0x000ea20008000a00 */
[----:B------:R-:W3:Y:S03]  /*0470*/  @!P2 LDC.64 R14, c[0x0][0x390] ;  /* 0x0000e400ff0eab82 */ /* 0x000ee60000000a00 */
[----:B------:R-:W-:-:S13]  /*0480*/  ISETP.GT.U32.AND P1, PT, R11, R8, PT ;  /* 0x000000080b00720c */ /* 0x000fda0003f24070 */
[----:B------:R-:W-:Y:S01]  /*0490*/  VOTEU.ANY UP1, P1 ;  /* 0x0000000000ff7886 */ /* 0x000fe20000820100 */
[----:B------:R-:W-:-:S04]  /*04a0*/  PLOP3.LUT P1, PT, PT, PT, UP1, 0x80, 0x8 ;  /* 0x000000000008781c */ /* 0x000fc80003f2f018 */
[----:B------:R-:W-:Y:S02]  /*04b0*/  @!UP1 UIADD3 UR9, UPT, UPT, UR9, 0x1, URZ ;  /* 0x0000000109099890 */ /* 0x000fe4000fffe0ff */
[----:B------:R-:W-:-:S07]  /*04c0*/  UISETP.GE.AND UP1, UPT, UR8, URZ, UPT ;  /* 0x000000ff0800728c */ /* 0x000fce000bf26270 */
[----:B------:R-:W-:-:S04]  /*04d0*/  @!P1 IADD3 R8, PT, PT, R8, -R11, RZ ;  /* 0x8000000b08089210 */ /* 0x000fc80007ffe0ff */
[----:B------:R-:W-:Y:S02]  /*04e0*/  ISETP.GE.U32.AND P1, PT, R8, R11, PT ;  /* 0x0000000b0800720c */ /* 0x000fe40003f26070 */
[----:B--2---:R-:W-:-:S11]  /*04f0*/  MOV R11, UR10 ;  /* 0x0000000a000b7c02 */ /* 0x004fd60008000f00 */
[----:B------:R-:W-:Y:S01]  /*0500*/  VOTEU.ANY UP0, P1 ;  /* 0x0000000000ff7886 */ /* 0x000fe20000800100 */
[----:B------:R-:W-:-:S04]  /*0510*/  ISETP.GE.U32.AND P1, PT, R24, UR12, PT ;  /* 0x0000000c18007c0c */ /* 0x000fc8000bf26070 */
[----:B------:R-:W-:Y:S01]  /*0520*/  @UP0 UIADD3 UR9, UPT, UPT, UR9, 0x1, URZ ;  /* 0x0000000109090890 */ /* 0x000fe2000fffe0ff */
[----:B------:R-:W-:Y:S01]  /*0530*/  ISETP.GE.AND.EX P1, PT, R27, UR13, PT, P1 ;  /* 0x0000000d1b007c0c */ /* 0x000fe2000bf26310 */
[----:B------:R-:W-:Y:S02]  /*0540*/  UISETP.NE.AND UP0, UPT, UR5, URZ, UPT ;  /* 0x000000ff0500728c */ /* 0x000fe4000bf05270 */
[----:B------:R-:W-:-:S09]  /*0550*/  @!UP1 UIADD3 UR9, UPT, UPT, -UR9, URZ, URZ ;  /* 0x000000ff09099290 */ /* 0x000fd2000fffe1ff */
[----:B------:R-:W-:Y:S01]  /*0560*/  @!UP0 ULOP3.LUT UR9, URZ, UR5, URZ, 0x33, !UPT ;  /* 0x00000005ff098292 */ /* 0x000fe2000f8e33ff */
[----:B------:R-:W2:Y:S03]  /*0570*/  @!P1 LDC.64 R12, c[0x0][0x3e0] ;  /* 0x0000f800ff0c9b82 */ /* 0x000ea60000000a00 */
[----:B------:R-:W-:-:S04]  /*0580*/  UIADD3 UR8, UPT, UPT, -UR9, URZ, URZ ;  /* 0x000000ff09087290 */ /* 0x000fc8000fffe1ff */
[----:B------:R-:W-:Y:S01]  /*0590*/  UIMAD UR8, UR5, UR8, UR7 ;  /* 0x00000008050872a4 */ /* 0x000fe2000f8e0207 */
[----:B------:R-:W4:Y:S01]  /*05a0*/  @!P1 LDC.64 R16, c[0x0][0x390] ;  /* 0x0000e400ff109b82 */ /* 0x000f220000000a00 */
[----:B------:R-:W-:Y:S02]  /*05b0*/  USHF.R.S32.HI UR5, URZ, 0x1f, UR9 ;  /* 0x0000001fff057899 */ /* 0x000fe40008011409 */
[----:B------:R-:W-:Y:S02]  /*05c0*/  UIMAD UR8, UR8, 0x1a, URZ ;  /* 0x0000001a080878a4 */ /* 0x000fe4000f8e02ff */
[----:B------:R-:W-:-:S04]  /*05d0*/  UIMAD UR5, UR5, UR10, URZ ;  /* 0x0000000a050572a4 */ /* 0x000fc8000f8e02ff */
[----:B------:R-:W-:Y:S01]  /*05e0*/  IMAD.U32 R8, RZ, RZ, UR8 ;  /* 0x00000008ff087e24 */ /* 0x000fe2000f8e00ff */
[----:B------:R-:W-:Y:S01]  /*05f0*/  IADD3 R30, P4, PT, R30, UR8, RZ ;  /* 0x000000081e1e7c10 */ /* 0x000fe2000ff9e0ff */
[----:B------:R-:W-:-:S03]  /*0600*/  UIMAD UR5, UR9, UR11, UR5 ;  /* 0x0000000b090572a4 */ /* 0x000fc6000f8e0205 */
[----:B------:R-:W-:Y:S01]  /*0610*/  LEA.HI.X.SX32 R31, R8, RZ, 0x1, P4 ;  /* 0x000000ff081f7211 */ /* 0x000fe200020f0eff */
[----:B-1----:R-:W-:Y:S01]  /*0620*/  @!P2 IMAD R8, R9, R22, RZ ;  /* 0x000000160908a224 */ /* 0x002fe200078e02ff */
[----:B------:R-:W-:Y:S01]  /*0630*/  ISETP.GE.U32.AND P4, PT, R6, UR12, PT ;  /* 0x0000000c06007c0c */ /* 0x000fe2000bf86070 */
[----:B------:R-:W-:-:S03]  /*0640*/  IMAD.WIDE.U32 R30, R11, UR9, R30 ;  /* 0x000000090b1e7c25 */ /* 0x000fc6000f8e001e */
[----:B------:R-:W-:Y:S01]  /*0650*/  ISETP.GE.AND.EX P4, PT, R21, UR13, PT, P4 ;  /* 0x0000000d15007c0c */ /* 0x000fe2000bf86340 */
[----:B------:R-:W1:Y:S01]  /*0660*/  @!P3 LDC.64 R10, c[0x0][0x390] ;  /* 0x0000e400ff0abb82 */ /* 0x000e620000000a00 */
[----:B------:R-:W-:Y:S01]  /*0670*/  @!P2 IMAD R25, R4, R23, R8 ;  /* 0x000000170419a224 */ /* 0x000fe200078e0208 */
[----:B------:R-:W-:Y:S02]  /*0680*/  IADD3 R33, PT, PT, R31, UR5, RZ ;  /* 0x000000051f217c10 */ /* 0x000fe4000fffe0ff */
[-C--:B------:R-:W-:Y:S02]  /*0690*/  @!P2 MOV R32, R30.reuse ;  /* 0x0000001e0020a202 */ /* 0x080fe40000000f00 */
[----:B------:R-:W-:-:S03]  /*06a0*/  @!P3 MOV R26, R30 ;  /* 0x0000001e001ab202 */ /* 0x000fc60000000f00 */
[----:B------:R-:W-:-:S03]  /*06b0*/  @!P2 IMAD.WIDE.U32 R22, R4, R22, R32 ;  /* 0x000000160416a225 */ /* 0x000fc600078e0020 */
[----:B------:R-:W5:Y:S02]  /*06c0*/  @!P4 LDC.64 R8, c[0x0][0x3e0] ;  /* 0x0000f800ff08cb82 */ /* 0x000f640000000a00 */
[----:B------:R-:W-:Y:S01]  /*06d0*/  @!P2 IADD3 R23, PT, PT, R23, R25, RZ ;  /* 0x000000191717a210 */ /* 0x000fe20007ffe0ff */
[----:B--2---:R-:W-:Y:S01]  /*06e0*/  @!P1 IMAD R25, R27, R12, RZ ;  /* 0x0000000c1b199224 */ /* 0x004fe200078e02ff */
[----:B---3--:R-:W-:Y:S02]  /*06f0*/  @!P2 LEA R14, P5, R22, R14, 0x1 ;  /* 0x0000000e160ea211 */ /* 0x008fe400078a08ff */
[----:B------:R-:W-:Y:S01]  /*0700*/  @!P3 MOV R27, R33 ;  /* 0x00000021001bb202 */ /* 0x000fe20000000f00 */
[----:B------:R-:W-:Y:S01]  /*0710*/  @!P1 IMAD R29, R24, R13, R25 ;  /* 0x0000000d181d9224 */ /* 0x000fe200078e0219 */
[----:B------:R-:W-:Y:S01]  /*0720*/  @!P2 LEA.HI.X R15, R22, R15, R23, 0x1, P5 ;  /* 0x0000000f160fa211 */ /* 0x000fe200028f0c17 */
[----:B------:R-:W-:Y:S01]  /*0730*/  @!P1 IMAD.MOV.U32 R22, RZ, RZ, R30 ;  /* 0x000000ffff169224 */ /* 0x000fe200078e001e */
[----:B------:R-:W-:Y:S01]  /*0740*/  @!P1 MOV R23, R33 ;  /* 0x0000002100179202 */ /* 0x000fe20000000f00 */
[----:B------:R-:W-:-:S04]  /*0750*/  @!P3 IMAD.WIDE.U32 R18, R5, R18, R26 ;  /* 0x000000120512b225 */ /* 0x000fc800078e001a */
[----:B------:R-:W-:-:S04]  /*0760*/  @!P1 IMAD.WIDE.U32 R24, R24, R12, R22 ;  /* 0x0000000c18189225 */ /* 0x000fc800078e0016 */
[----:B------:R-:W-:Y:S01]  /*0770*/  HFMA2 R22, -RZ, RZ, 0, 0 ;  /* 0x00000000ff167431 */ /* 0x000fe200000001ff */
[----:B------:R-:W2:Y:S01]  /*0780*/  @!P4 LDC.64 R12, c[0x0][0x390] ;  /* 0x0000e400ff0ccb82 */ /* 0x000ea20000000a00 */
[----:B------:R-:W-:Y:S01]  /*0790*/  @!P1 IMAD.IADD R23, R25, 0x1, R29 ;  /* 0x0000000119179824 */ /* 0x000fe200078e021d */
[----:B----4-:R-:W-:-:S03]  /*07a0*/  @!P1 LEA R16, P5, R24, R16, 0x1 ;  /* 0x0000001018109211 */ /* 0x010fc600078a08ff */
[----:B------:R3:W4:Y:S01]  /*07b0*/  @!P2 LDG.E R22, desc[UR14][R14.64] ;  /* 0x0000000e0e16a981 */ /* 0x000722000c1e1900 */
[----:B------:R-:W-:Y:S02]  /*07c0*/  @!P3 IADD3 R19, PT, PT, R19, R35, RZ ;  /* 0x000000231313b210 */ /* 0x000fe40007ffe0ff */
[----:B------:R-:W-:Y:S01]  /*07d0*/  @!P1 LEA.HI.X R17, R24, R17, R23, 0x1, P5 ;  /* 0x0000001118119211 */ /* 0x000fe200028f0c17 */
[----:B------:R-:W-:Y:S02]  /*07e0*/  HFMA2 R24, -RZ, RZ, 0, 0 ;  /* 0x00000000ff187431 */ /* 0x000fe400000001ff */
[----:B-----5:R-:W-:Y:S01]  /*07f0*/  @!P4 IMAD R23, R21, R8, RZ ;  /* 0x000000081517c224 */ /* 0x020fe200078e02ff */
[----:B-1----:R-:W-:Y:S02]  /*0800*/  @!P3 LEA R10, P2, R18, R10, 0x1 ;  /* 0x0000000a120ab211 */ /* 0x002fe400078408ff */
[----:B---3--:R-:W-:Y:S01]  /*0810*/  @!P4 MOV R14, R30 ;  /* 0x0000001e000ec202 */ /* 0x008fe20000000f00 */
[----:B------:R-:W-:Y:S01]  /*0820*/  @!P4 IMAD.MOV.U32 R15, RZ, RZ, R33 ;  /* 0x000000ffff0fc224 */ /* 0x000fe200078e0021 */
[----:B------:R-:W3:Y:S01]  /*0830*/  @!P1 LDG.E R24, desc[UR14][R16.64] ;  /* 0x0000000e10189981 */ /* 0x000ee2000c1e1900 */
[----:B------:R-:W-:Y:S01]  /*0840*/  @!P4 IMAD R23, R6, R9, R23 ;  /* 0x000000090617c224 */ /* 0x000fe200078e0217 */
[----:B------:R-:W-:Y:S01]  /*0850*/  @!P3 LEA.HI.X R11, R18, R11, R19, 0x1, P2 ;  /* 0x0000000b120bb211 */ /* 0x000fe200010f0c13 */
[----:B------:R-:W-:Y:S01]  /*0860*/  @!P4 IMAD.WIDE.U32 R8, R6, R8, R14 ;  /* 0x000000080608c225 */ /* 0x000fe200078e000e */
[----:B------:R-:W-:-:S03]  /*0870*/  MOV R27, RZ ;  /* 0x000000ff001b7202 */ /* 0x000fc60000000f00 */
[----:B------:R-:W-:Y:S01]  /*0880*/  HFMA2 R29, -RZ, RZ, 0, 0 ;  /* 0x00000000ff1d7431 */ /* 0x000fe200000001ff */
[----:B------:R-:W-:Y:S02]  /*0890*/  @!P4 IADD3 R9, PT, PT, R9, R23, RZ ;  /* 0x000000170909c210 */ /* 0x000fe40007ffe0ff */
[C---:B--2---:R-:W-:Y:S01]  /*08a0*/  @!P4 LEA R12, P2, R8.reuse, R12, 0x1 ;  /* 0x0000000c080cc211 */ /* 0x044fe200078408ff */
[----:B------:R-:W2:Y:S03]  /*08b0*/  @!P3 LDG.E R27, desc[UR14][R10.64] ;  /* 0x0000000e0a1bb981 */ /* 0x000ea6000c1e1900 */
[----:B------:R-:W-:-:S05]  /*08c0*/  @!P4 LEA.HI.X R13, R8, R13, R9, 0x1, P2 ;  /* 0x0000000d080dc211 */ /* 0x000fca00010f0c09 */
[----:B------:R1:W5:Y:S01]  /*08d0*/  @!P4 LDG.E R29, desc[UR14][R12.64] ;  /* 0x0000000e0c1dc981 */ /* 0x000362000c1e1900 */
[C---:B0-----:R-:W-:Y:S01]  /*08e0*/  ISETP.GT.AND P2, PT, R2.reuse, 0x1e, PT ;  /* 0x0000001e0200780c */ /* 0x041fe20003f44270 */
[----:B------:R-:W-:Y:S01]  /*08f0*/  BSSY.RECONVERGENT B0, `(.L_x_1879) ;  /* 0x0000044000007945 */ /* 0x000fe20003800200 */
[----:B------:R-:W-:Y:S02]  /*0900*/  ISETP.GT.AND P3, PT, R2, 0xf, PT ;  /* 0x0000000f0200780c */ /* 0x000fe40003f64270 */
[C---:B----4-:R-:W-:Y:S02]  /*0910*/  PRMT R23, R22.reuse, 0x7632, R23 ;  /* 0x0000763216177816 */ /* 0x050fe40000000017 */
[----:B------:R-:W-:Y:S02]  /*0920*/  SHF.L.U32 R22, R22, 0x10, RZ ;  /* 0x0000001016167819 */ /* 0x000fe400000006ff */
[----:B------:R-:W-:-:S05]  /*0930*/  SHF.L.U32 R23, R23, 0x10, RZ ;  /* 0x0000001017177819 */ /* 0x000fca00000006ff */
[----:B------:R-:W-:Y:S01]  /*0940*/  FMUL.FTZ R9, R23, R23 ;  /* 0x0000001717097220 */ /* 0x000fe20000410000 */
[----:B------:R-:W-:Y:S01]  /*0950*/  FADD.FTZ R8, R22, R23 ;  /* 0x0000001716087221 */ /* 0x000fe20000010000 */
[C---:B---3--:R-:W-:Y:S01]  /*0960*/  PRMT R25, R24.reuse, 0x7632, R25 ;  /* 0x0000763218197816 */ /* 0x048fe20000000019 */
[----:B------:R-:W-:Y:S02]  /*0970*/  IMAD.U32 R24, R24, 0x10000, RZ ;  /* 0x0001000018187824 */ /* 0x000fe400078e00ff */
[----:B------:R-:W-:Y:S01]  /*0980*/  FFMA.FTZ R9, R22, R22, R9 ;  /* 0x0000001616097223 */ /* 0x000fe20000010009 */
[----:B------:R-:W-:Y:S01]  /*0990*/  FADD.FTZ R8, RZ, R8 ;  /* 0x00000008ff087221 */ /* 0x000fe20000010000 */
[----:B------:R-:W-:Y:S02]  /*09a0*/  SHF.L.U32 R25, R25, 0x10, RZ ;  /* 0x0000001019197819 */ /* 0x000fe400000006ff */
[----:B------:R-:W-:-:S03]  /*09b0*/  FADD.FTZ R9, RZ, R9 ;  /* 0x00000009ff097221 */ /* 0x000fc60000010000 */
[----:B-1----:R-:W-:Y:S01]  /*09c0*/  FMUL.FTZ R13, R25, R25 ;  /* 0x00000019190d7220 */ /* 0x002fe20000410000 */
[C---:B------:R-:W-:Y:S01]  /*09d0*/  FADD.FTZ R11, R24.reuse, R25 ;  /* 0x00000019180b7221 */ /* 0x040fe20000010000 */
[C---:B--2---:R-:W-:Y:S02]  /*09e0*/  PRMT R26, R27.reuse, 0x7632, R26 ;  /* 0x000076321b1a7816 */ /* 0x044fe4000000001a */
[----:B------:R-:W-:Y:S01]  /*09f0*/  FFMA.FTZ R10, R24, R24, R13 ;  /* 0x00000018180a7223 */ /* 0x000fe2000001000d */
[----:B------:R-:W-:Y:S01]  /*0a00*/  SHF.L.U32 R27, R27, 0x10, RZ ;  /* 0x000000101b1b7819 */ /* 0x000fe200000006ff */
[----:B------:R-:W-:Y:S01]  /*0a10*/  FADD.FTZ R8, R8, R11 ;  /* 0x0000000b08087221 */ /* 0x000fe20000010000 */
[----:B------:R-:W-:Y:S01]  /*0a20*/  SHF.L.U32 R26, R26, 0x10, RZ ;  /* 0x000000101a1a7819 */ /* 0x000fe200000006ff */
[----:B------:R-:W-:Y:S01]  /*0a30*/  FADD.FTZ R9, R9, R10 ;  /* 0x0000000a09097221 */ /* 0x000fe20000010000 */
[C---:B-----5:R-:W-:Y:S01]  /*0a40*/  PRMT R28, R29.reuse, 0x7632, R28 ;  /* 0x000076321d1c7816 */ /* 0x060fe2000000001c */
[----:B------:R-:W-:-:S02]  /*0a50*/  IMAD.U32 R29, R29, 0x10000, RZ ;  /* 0x000100001d1d7824 */ /* 0x000fc400078e00ff */
[----:B------:R-:W-:Y:S01]  /*0a60*/  FMUL.FTZ R10, R26, R26 ;  /* 0x0000001a1a0a7220 */ /* 0x000fe20000410000 */
[C---:B------:R-:W-:Y:S01]  /*0a70*/  FADD.FTZ R11, R27.reuse, R26 ;  /* 0x0000001a1b0b7221 */ /* 0x040fe20000010000 */
[----:B------:R-:W-:Y:S02]  /*0a80*/  SHF.L.U32 R28, R28, 0x10, RZ ;  /* 0x000000101c1c7819 */ /* 0x000fe400000006ff */
[----:B------:R-:W-:Y:S01]  /*0a90*/  FFMA.FTZ R10, R27, R27, R10 ;  /* 0x0000001b1b0a7223 */ /* 0x000fe2000001000a */
[----:B------:R-:W-:Y:S02]  /*0aa0*/  FADD.FTZ R8, R8, R11 ;  /* 0x0000000b08087221 */ /* 0x000fe40000010000 */
[----:B------:R-:W-:Y:S01]  /*0ab0*/  FMUL.FTZ R12, R28, R28 ;  /* 0x0000001c1c0c7220 */ /* 0x000fe20000410000 */
[----:B------:R-:W-:Y:S01]  /*0ac0*/  FADD.FTZ R9, R9, R10 ;  /* 0x0000000a09097221 */ /* 0x000fe20000010000 */
[C---:B------:R-:W-:Y:S02]  /*0ad0*/  FADD.FTZ R11, R29.reuse, R28 ;  /* 0x0000001c1d0b7221 */ /* 0x040fe40000010000 */
[----:B------:R-:W-:-:S02]  /*0ae0*/  FFMA.FTZ R12, R29, R29, R12 ;  /* 0x0000001d1d0c7223 */ /* 0x000fc4000001000c */
[----:B------:R-:W-:Y:S02]  /*0af0*/  FADD.FTZ R8, R8, R11 ;  /* 0x0000000b08087221 */ /* 0x000fe40000010000 */
[----:B------:R-:W-:-:S03]  /*0b00*/  FADD.FTZ R9, R9, R12 ;  /* 0x0000000c09097221 */ /* 0x000fc60000010000 */
[----:B------:R-:W0:Y:S04]  /*0b10*/  SHFL.DOWN PT, R11, R8, 0x1, 0x1f ;  /* 0x08201f00080b7f89 */ /* 0x000e2800000e0000 */
[----:B------:R-:W1:Y:S01]  /*0b20*/  SHFL.DOWN PT, R10, R9, 0x1, 0x1f ;  /* 0x08201f00090a7f89 */ /* 0x000e6200000e0000 */
        /* <DEDUP_REMOVED lines=25> */
[----:B------:R-:W0:Y:S01]  /*0cc0*/  @!P2 S2R R10, SR_CgaCtaId ;  /* 0x00000000000aa919 */ /* 0x000e220000008800 */
[----:B------:R-:W-:Y:S02]  /*0cd0*/  @!P2 MOV R9, 0x400 ;  /* 0x000004000009a802 */ /* 0x000fe40000000f00 */
[----:B------:R-:W-:-:S04]  /*0ce0*/  @!P2 SHF.R.U32.HI R8, RZ, 0x2, R0 ;  /* 0x00000002ff08a819 */ /* 0x000fc80000011600 */
[----:B------:R-:W-:Y:S02]  /*0cf0*/  @!P2 LOP3.LUT R8, R8, 0xf8, RZ, 0xc0, !PT ;  /* 0x000000f80808a812 */ /* 0x000fe400078ec0ff */
[----:B0-----:R-:W-:-:S04]  /*0d00*/  @!P2 LEA R9, R10, R9, 0x18 ;  /* 0x000000090a09a211 */ /* 0x001fc800078ec0ff */
[----:B------:R-:W-:-:S05]  /*0d10*/  @!P2 IADD3 R8, PT, PT, R8, R9, RZ ;  /* 0x000000090808a210 */ /* 0x000fca0007ffe0ff */
[----:B------:R3:W-:Y:S02]  /*0d20*/  @!P2 STS.64 [R8+0x10], R12 ;  /* 0x0000100c0800a388 */ /* 0x0007e40000000a00 */
.L_x_1880:
[----:B------:R-:W-:Y:S05]  /*0d30*/  BSYNC.RECONVERGENT B0 ;  /* 0x0000000000007941 */ /* 0x000fea0003800200 */
.L_x_1879:
        /* <DEDUP_REMOVED lines=8> */
[----:B--2---:R-:W2:Y:S04]  /*0dc0*/  LDS.64 R14, [UR5+0x18] ;  /* 0x00001805ff0e7984 */ /* 0x004ea80008000a00 */
[----:B-1----:R-:W1:Y:S04]  /*0dd0*/  LDS.128 R16, [UR5+0x20] ;  /* 0x00002005ff107984 */ /* 0x002e680008000c00 */
[----:B---3--:R-:W3:Y:S01]  /*0de0*/  LDS.128 R8, [UR5+0x30] ;  /* 0x00003005ff087984 */ /* 0x008ee20008000c00 */
[----:B--2---:R-:W-:Y:S01]  /*0df0*/  FADD.FTZ R35, R12, R14 ;  /* 0x0000000e0c237221 */ /* 0x004fe20000010000 */
[----:B------:R-:W-:-:S02]  /*0e00*/  FADD.FTZ R34, R13, R15 ;  /* 0x0000000f0d227221 */ /* 0x000fc40000010000 */
[----:B0-----:R-:W0:Y:S01]  /*0e10*/  LDS.128 R12, [UR5+0x40] ;  /* 0x00004005ff0c7984 */ /* 0x001e220008000c00 */
[----:B-1----:R-:W-:Y:S01]  /*0e20*/  FADD.FTZ R35, R35, R16 ;  /* 0x0000001023237221 */ /* 0x002fe20000010000 */
[----:B------:R-:W-:-:S03]  /*0e30*/  FADD.FTZ R34, R34, R17 ;  /* 0x0000001122227221 */ /* 0x000fc60000010000 */
[----:B------:R-:W-:Y:S01]  /*0e40*/  FADD.FTZ R35, R35, R18 ;  /* 0x0000001223237221 */ /* 0x000fe20000010000 */
[----:B------:R-:W-:Y:S02]  /*0e50*/  FADD.FTZ R34, R34, R19 ;  /* 0x0000001322227221 */ /* 0x000fe40000010000 */
[----:B------:R-:W1:Y:S01]  /*0e60*/  LDS.128 R16, [UR5+0x50] ;  /* 0x00005005ff107984 */ /* 0x000e620008000c00 */
[----:B---3--:R-:W-:Y:S01]  /*0e70*/  FADD.FTZ R35, R35, R8 ;  /* 0x0000000823237221 */ /* 0x008fe20000010000 */
[----:B------:R-:W-:-:S03]  /*0e80*/  FADD.FTZ R34, R34, R9 ;  /* 0x0000000922227221 */ /* 0x000fc60000010000 */
[----:B------:R-:W-:Y:S01]  /*0e90*/  FADD.FTZ R35, R35, R10 ;  /* 0x0000000a23237221 */ /* 0x000fe20000010000 */
[----:B------:R-:W-:Y:S02]  /*0ea0*/  FADD.FTZ R34, R34, R11 ;  /* 0x0000000b22227221 */ /* 0x000fe40000010000 */
[----:B------:R-:W2:Y:S01]  /*0eb0*/  LDS.128 R8, [UR5+0x60] ;  /* 0x00006005ff087984 */ /* 0x000ea20008000c00 */
        /* <DEDUP_REMOVED lines=15> */
.L_x_1882:
[----:B------:R-:W-:Y:S05]  /*0fb0*/  BSYNC.RECONVERGENT B0 ;  /* 0x0000000000007941 */ /* 0x000fea0003800200 */
.L_x_1881:
        /* <DEDUP_REMOVED lines=21> */
[----:B------:R-:W-:Y:S02]  /*1110*/  ISETP.NE.AND P2, PT, R15, -0x1, PT ;  /* 0xffffffff0f00780c */ /* 0x000fe40003f45270 */
[----:B------:R-:W-:Y:S01]  /*1120*/  MOV R10, UR10 ;  /* 0x0000000a000a7c02 */ /* 0x000fe20008000f00 */
[----:B---3--:R-:W-:-:S04]  /*1130*/  IMAD.WIDE.U32 R8, R11, 0x4, R8 ;  /* 0x000000040b087825 */ /* 0x008fc800078e0008 */
[----:B------:R-:W-:-:S05]  /*1140*/  IMAD.U32 R11, RZ, RZ, UR11 ;  /* 0x0000000bff0b7e24 */ /* 0x000fca000f8e00ff */
[----:B------:R3:W-:Y:S01]  /*1150*/  STG.E.64 desc[UR14][R10.64], R12 ;  /* 0x0000000c0a007986 */ /* 0x0007e2000c101b0e */
[----:B------:R-:W-:Y:S06]  /*1160*/  MEMBAR.ALL.GPU ;  /* 0x0000000000007992 */ /* 0x000fec000000a000 */
[----:B------:R-:W-:-:S00]  /*1170*/  ERRBAR ;  /* 0x00000000000079ab */ /* 0x000fc00000000000 */
[----:B------:R-:W-:Y:S06]  /*1180*/  CGAERRBAR ;  /* 0x00000000000075ab */ /* 0x000fec0000000000 */
[----:B------:R3:W-:Y:S01]  /*1190*/  REDG.E.ADD.S32.STRONG.GPU desc[UR14][R8.64], R17 ;  /* 0x000000110800798e */ /* 0x0007e2000c12e30e */
[----:B------:R-:W-:Y:S05]  /*11a0*/  @!P2 BRA `(.L_x_1884) ;  /* 0x000000000014a947 */ /* 0x000fea0003800000 */
.L_x_1885:
[----:B---3--:R-:W2:Y:S04]  /*11b0*/  LDG.E.STRONG.GPU R10, desc[UR14][R8.64] ;  /* 0x0000000e080a7981 */ /* 0x008ea8000c1ef900 */
[----:B--2---:R-:W-:Y:S01]  /*11c0*/  CCTL.IVALL ;  /* 0x00000000ff00798f */ /* 0x004fe20002000000 */
[----:B------:R-:W-:Y:S05]  /*11d0*/  YIELD ;  /* 0x0000000000007946 */ /* 0x000fea0003800000 */
[----:B------:R-:W-:-:S13]  /*11e0*/  ISETP.NE.AND P2, PT, R10, R15, PT ;  /* 0x0000000f0a00720c */ /* 0x000fda0003f45270 */
[----:B------:R-:W-:Y:S05]  /*11f0*/  @P2 BRA `(.L_x_1885) ;  /* 0xfffffffc00ec2947 */ /* 0x000fea000383ffff */
.L_x_1884:
[----:B------:R-:W-:Y:S05]  /*1200*/  WARPSYNC.ALL ;  /* 0x0000000000007948 */ /* 0x000fea0003800000 */
[----:B------:R-:W-:Y:S06]  /*1210*/  BAR.SYNC.DEFER_BLOCKING 0x0 ;  /* 0x0000000000007b1d */ /* 0x000fec0000010000 */
[----:B------:R-:W-:Y:S01]  /*1220*/  UMOV UR5, URZ ;  /* 0x000000ff00057c82 */ /* 0x000fe20008000000 */
[----:B------:R-:W-:Y:S05]  /*1230*/  @!P4 BRA `(.L_x_1886) ;  /* 0x000000040098c947 */ /* 0x000fea0003800000 */
[----:B------:R-:W-:Y:S01]  /*1240*/  LOP3.LUT R18, R3, 0x7ffffff8, RZ, 0xc0, !PT ;  /* 0x7ffffff803127812 */ /* 0x000fe200078ec0ff */
[----:B------:R-:W-:Y:S02]  /*1250*/  UIMAD UR10, UR19, 0x7, UR6 ;  /* 0x00000007130a78a4 */ /* 0x000fe4000f8e0206 */
[----:B------:R-:W-:Y:S02]  /*1260*/  ULEA UR11, UR19, UR6, 0x1 ;  /* 0x00000006130b7291 */ /* 0x000fe4000f8e08ff */
[----:B------:R-:W-:Y:S02]  /*1270*/  ULEA UR12, UR19, UR6, 0x2 ;  /* 0x00000006130c7291 */ /* 0x000fe4000f8e10ff */
[----:B------:R-:W-:Y:S02]  /*1280*/  UIMAD UR13, UR19, 0x6, UR6 ;  /* 0x00000006130d78a4 */ /* 0x000fe4000f8e0206 */
[----:B------:R-:W-:Y:S02]  /*1290*/  UIMAD UR20, UR19, 0x5, UR6 ;  /* 0x00000005131478a4 */ /* 0x000fe4000f8e0206 */
[----:B------:R-:W-:-:S02]  /*12a0*/  UIMAD UR21, UR19, 0x3, UR6 ;  /* 0x00000003131578a4 */ /* 0x000fc4000f8e0206 */
[----:B------:R-:W-:Y:S02]  /*12b0*/  UIADD3 UR22, UPT, UPT, UR6, UR19, URZ ;  /* 0x0000001306167290 */ /* 0x000fe4000fffe0ff */
[----:B------:R-:W-:Y:S01]  /*12c0*/  UIADD3 UR23, UPT, UPT, -UR18, URZ, URZ ;  /* 0x000000ff12177290 */ /* 0x000fe2000fffe1ff */
[----:B------:R-:W-:Y:S01]  /*12d0*/  UMOV UR5, URZ ;  /* 0x000000ff00057c82 */ /* 0x000fe20008000000 */
[----:B------:R-:W-:-:S10]  /*12e0*/  UMOV UR9, UR6 ;  /* 0x0000000600097c82 */ /* 0x000fd40008000000 */
.L_x_1887:
[----:B------:R-:W-:Y:S01]  /*12f0*/  UIADD3 UR24, UPT, UPT, UR5, 0x1, URZ ;  /* 0x0000000105187890 */ /* 0x000fe2000fffe0ff */
[----:B------:R-:W-:Y:S01]  /*1300*/  ISETP.EQ.OR P2, PT, RZ, UR23, P3 ;  /* 0x00000017ff007c0c */ /* 0x000fe20009f42670 */
[----:B------:R-:W-:-:S04]  /*1310*/  UIADD3 UR25, UPT, UPT, UR5, 0x2, URZ ;  /* 0x0000000205197890 */ /* 0x000fc8000fffe0ff */
[----:B---3--:R-:W-:Y:S01]  /*1320*/  MOV R8, UR24 ;  /* 0x0000001800087c02 */ /* 0x008fe20008000f00 */
[----:B------:R-:W-:Y:S01]  /*1330*/  UIADD3 UR24, UPT, UPT, UR5, 0x3, URZ ;  /* 0x0000000305187890 */ /* 0x000fe2000fffe0ff */
[----:B------:R-:W-:Y:S02]  /*1340*/  MOV R9, UR25 ;  /* 0x0000001900097c02 */ /* 0x000fe40008000f00 */
[----:B------:R-:W-:Y:S02]  /*1350*/  ISETP.EQ.OR P4, PT, R8, UR18, P3 ;  /* 0x0000001208007c0c */ /* 0x000fe40009f82670 */
[----:B------:R-:W-:Y:S02]  /*1360*/  ISETP.EQ.OR P6, PT, R9, UR18, P3 ;  /* 0x0000001209007c0c */ /* 0x000fe40009fc2670 */
[----:B------:R-:W-:Y:S01]  /*1370*/  MOV R8, UR24 ;  /* 0x0000001800087c02 */ /* 0x000fe20008000f00 */
[----:B------:R-:W-:-:S03]  /*1380*/  VOTEU.ALL UP0, P2 ;  /* 0x0000000000ff7886 */ /* 0x000fc60001000000 */
[----:B------:R-:W-:Y:S02]  /*1390*/  ISETP.EQ.OR P5, PT, R8, UR18, P3 ;  /* 0x0000001208007c0c */ /* 0x000fe40009fa2670 */
[----:B------:R-:W-:-:S03]  /*13a0*/  @!UP0 UIMAD.WIDE.U32 UR24, UR9, 0x8, UR16 ;  /* 0x00000008091888a5 */ /* 0x000fc6000f8e0010 */
[----:B------:R-:W-:Y:S02]  /*13b0*/  VOTEU.ALL UP0, P4 ;  /* 0x0000000000ff7886 */ /* 0x000fe40002000000 */
[----:B------:R-:W-:Y:S01]  /*13c0*/  VOTEU.ALL UP1, P6 ;  /* 0x0000000000ff7886 */ /* 0x000fe20003020000 */
[----:B------:R-:W-:Y:S01]  /*13d0*/  IMAD.U32 R8, RZ, RZ, UR24 ;  /* 0x00000018ff087e24 */ /* 0x000fe2000f8e00ff */
[----:B------:R-:W-:Y:S01]  /*13e0*/  MOV R9, UR25 ;  /* 0x0000001900097c02 */ /* 0x000fe20008000f00 */
[----:B------:R-:W-:Y:S02]  /*13f0*/  @!UP0 UIMAD.WIDE.U32 UR24, UR22, 0x8, UR16 ;  /* 0x00000008161888a5 */ /* 0x000fe4000f8e0010 */
[----:B------:R-:W-:Y:S01]  /*1400*/  @!UP1 UIMAD.WIDE.U32 UR26, UR11, 0x8, UR16 ;  /* 0x000000080b1a98a5 */ /* 0x000fe2000f8e0010 */
[----:B------:R-:W-:Y:S02]  /*1410*/  VOTEU.ALL UP0, P5 ;  /* 0x0000000000ff7886 */ /* 0x000fe40002800000 */
[----:B------:R-:W0:Y:S01]  /*1420*/  @!P2 LDG.E.64 R8, desc[UR14][R8.64] ;  /* 0x0000000e0808a981 */ /* 0x000e22000c1e1b00 */
[----:B------:R-:W-:-:S02]  /*1430*/  MOV R10, UR24 ;  /* 0x00000018000a7c02 */ /* 0x000fc40008000f00 */
[----:B------:R-:W-:Y:S01]  /*1440*/  MOV R11, UR25 ;  /* 0x00000019000b7c02 */ /* 0x000fe20008000f00 */
[----:B------:R-:W-:Y:S01]  /*1450*/  @!UP0 UIMAD.WIDE.U32 UR24, UR21, 0x8, UR16 ;  /* 0x00000008151888a5 */ /* 0x000fe2000f8e0010 */
[----:B------:R-:W-:Y:S02]  /*1460*/  MOV R14, UR26 ;  /* 0x0000001a000e7c02 */ /* 0x000fe40008000f00 */
[----:B--2---:R-:W-:Y:S02]  /*1470*/  MOV R15, UR27 ;  /* 0x0000001b000f7c02 */ /* 0x004fe40008000f00 */
[----:B------:R-:W2:Y:S01]  /*1480*/  @!P4 LDG.E.64 R10, desc[UR14][R10.64] ;  /* 0x0000000e0a0ac981 */ /* 0x000ea2000c1e1b00 */
[----:B-1----:R-:W-:Y:S01]  /*1490*/  IMAD.U32 R16, RZ, RZ, UR24 ;  /* 0x00000018ff107e24 */ /* 0x002fe2000f8e00ff */
[----:B------:R-:W-:Y:S02]  /*14a0*/  MOV R17, UR25 ;  /* 0x0000001900117c02 */ /* 0x000fe40008000f00 */
[----:B------:R-:W3:Y:S04]  /*14b0*/  @!P6 LDG.E.64 R14, desc[UR14][R14.64] ;  /* 0x0000000e0e0ee981 */ /* 0x000ee8000c1e1b00 */
[----:B------:R-:W4:Y:S01]  /*14c0*/  @!P5 LDG.E.64 R16, desc[UR14][R16.64] ;  /* 0x0000000e1010d981 */ /* 0x000f22000c1e1b00 */
[----:B------:R-:W-:-:S02]  /*14d0*/  UIADD3 UR24, UPT, UPT, UR5, 0x4, URZ ;  /* 0x0000000405187890 */ /* 0x000fc4000fffe0ff */
[----:B------:R-:W-:-:S04]  /*14e0*/  UIADD3 UR25, UPT, UPT, UR5, 0x5, URZ ;  /* 0x0000000505197890 */ /* 0x000fc8000fffe0ff */
[----:B------:R-:W-:Y:S01]  /*14f0*/  MOV R19, UR24 ;  /* 0x0000001800137c02 */ /* 0x000fe20008000f00 */
[----:B------:R-:W-:Y:S01]  /*1500*/  UIADD3 UR24, UPT, UPT, UR5, 0x6, URZ ;  /* 0x0000000605187890 */ /* 0x000fe2000fffe0ff */
[----:B0-----:R-:W-:Y:S01]  /*1510*/  @!P2 FADD.FTZ R12, R12, R8 ;  /* 0x000000080c0ca221 */ /* 0x001fe20000010000 */
[----:B------:R-:W-:Y:S01]  /*1520*/  @!P2 FADD.FTZ R13, R13, R9 ;  /* 0x000000090d0da221 */ /* 0x000fe20000010000 */
[----:B------:R-:W-:Y:S02]  /*1530*/  ISETP.EQ.OR P2, PT, R19, UR18, P3 ;  /* 0x0000001213007c0c */ /* 0x000fe40009f42670 */
[----:B------:R-:W-:Y:S01]  /*1540*/  MOV R8, UR25 ;  /* 0x0000001900087c02 */ /* 0x000fe20008000f00 */
[----:B------:R-:W-:Y:S01]  /*1550*/  UIADD3 UR25, UPT, UPT, UR5, 0x7, URZ ;  /* 0x0000000705197890 */ /* 0x000fe2000fffe0ff */
[----:B--2---:R-:W-:Y:S01]  /*1560*/  @!P4 FADD.FTZ R12, R12, R10 ;  /* 0x0000000a0c0cc221 */ /* 0x004fe20000010000 */
[----:B------:R-:W-:Y:S01]  /*1570*/  @!P4 FADD.FTZ R13, R13, R11 ;  /* 0x0000000b0d0dc221 */ /* 0x000fe20000010000 */
[----:B------:R-:W-:-:S02]  /*1580*/  ISETP.EQ.OR P4, PT, R8, UR18, P3 ;  /* 0x0000001208007c0c */ /* 0x000fc40009f82670 */
[----:B------:R-:W-:Y:S01]  /*1590*/  MOV R8, UR24 ;  /* 0x0000001800087c02 */ /* 0x000fe20008000f00 */
[----:B---3--:R-:W-:Y:S01]  /*15a0*/  @!P6 FADD.FTZ R12, R12, R14 ;  /* 0x0000000e0c0ce221 */ /* 0x008fe20000010000 */
[----:B------:R-:W-:Y:S01]  /*15b0*/  @!P6 FADD.FTZ R13, R13, R15 ;  /* 0x0000000f0d0de221 */ /* 0x000fe20000010000 */
[----:B------:R-:W-:Y:S02]  /*15c0*/  MOV R9, UR25 ;  /* 0x0000001900097c02 */ /* 0x000fe40008000f00 */
[----:B------:R-:W-:Y:S01]  /*15d0*/  VOTEU.ALL UP0, P2 ;  /* 0x0000000000ff7886 */ /* 0x000fe20001000000 */
[----:B------:R-:W-:Y:S01]  /*15e0*/  ISETP.EQ.OR P6, PT, R8, UR18, P3 ;  /* 0x0000001208007c0c */ /* 0x000fe20009fc2670 */
[----:B----4-:R-:W-:Y:S01]  /*15f0*/  @!P5 FADD.FTZ R12, R12, R16 ;  /* 0x000000100c0cd221 */ /* 0x010fe20000010000 */
[----:B------:R-:W-:Y:S01]  /*1600*/  @!P5 FADD.FTZ R13, R13, R17 ;  /* 0x000000110d0dd221 */ /* 0x000fe20000010000 */
[----:B------:R-:W-:Y:S01]  /*1610*/  ISETP.EQ.OR P5, PT, R9, UR18, P3 ;  /* 0x0000001209007c0c */ /* 0x000fe20009fa2670 */
[----:B------:R-:W-:Y:S01]  /*1620*/  @!UP0 UIMAD.WIDE.U32 UR24, UR12, 0x8, UR16 ;  /* 0x000000080c1888a5 */ /* 0x000fe2000f8e0010 */
[----:B------:R-:W-:-:S05]  /*1630*/  VOTEU.ALL UP1, P4 ;  /* 0x0000000000ff7886 */ /* 0x000fca0002020000 */
[----:B------:R-:W-:Y:S01]  /*1640*/  IMAD.U32 R8, RZ, RZ, UR24 ;  /* 0x00000018ff087e24 */ /* 0x000fe2000f8e00ff */
[----:B------:R-:W-:Y:S01]  /*1650*/  MOV R9, UR25 ;  /* 0x0000001900097c02 */ /* 0x000fe20008000f00 */
[----:B------:R-:W-:Y:S01]  /*1660*/  @!UP1 UIMAD.WIDE.U32 UR26, UR20, 0x8, UR16 ;  /* 0x00000008141a98a5 */ /* 0x000fe2000f8e0010 */
[----:B------:R-:W-:-:S03]  /*1670*/  VOTEU.ALL UP0, P6 ;  /* 0x0000000000ff7886 */ /* 0x000fc60003000000 */
[----:B------:R-:W-:Y:S01]  /*1680*/  VOTEU.ALL UP1, P5 ;  /* 0x0000000000ff7886 */ /* 0x000fe20002820000 */
[----:B------:R-:W2:Y:S01]  /*1690*/  @!P2 LDG.E.64 R8, desc[UR14][R8.64] ;  /* 0x0000000e0808a981 */ /* 0x000ea2000c1e1b00 */
[----:B------:R-:W-:Y:S01]  /*16a0*/  MOV R10, UR26 ;  /* 0x0000001a000a7c02 */ /* 0x000fe20008000f00 */
[----:B------:R-:W-:Y:S01]  /*16b0*/  @!UP0 UIMAD.WIDE.U32 UR24, UR13, 0x8, UR16 ;  /* 0x000000080d1888a5 */ /* 0x000fe2000f8e0010 */
[----:B------:R-:W-:Y:S01]  /*16c0*/  MOV R11, UR27 ;  /* 0x0000001b000b7c02 */ /* 0x000fe20008000f00 */
[----:B------:R-:W-:-:S04]  /*16d0*/  @!UP1 UIMAD.WIDE.U32 UR26, UR10, 0x8, UR16 ;  /* 0x000000080a1a98a5 */ /* 0x000fc8000f8e0010 */
[----:B------:R-:W-:Y:S01]  /*16e0*/  MOV R14, UR24 ;  /* 0x00000018000e7c02 */ /* 0x000fe20008000f00 */
[----:B------:R-:W3:Y:S01]  /*16f0*/  @!P4 LDG.E.64 R10, desc[UR14][R10.64] ;  /* 0x0000000e0a0ac981 */ /* 0x000ee2000c1e1b00 */
[----:B------:R-:W-:Y:S01]  /*1700*/  MOV R15, UR25 ;  /* 0x00000019000f7c02 */ /* 0x000fe20008000f00 */
[----:B------:R-:W-:Y:S01]  /*1710*/  IMAD.U32 R16, RZ, RZ, UR26 ;  /* 0x0000001aff107e24 */ /* 0x000fe2000f8e00ff */
[----:B------:R-:W-:-:S04]  /*1720*/  MOV R17, UR27 ;  /* 0x0000001b00117c02 */ /* 0x000fc80008000f00 */
[----:B------:R-:W4:Y:S04]  /*1730*/  @!P6 LDG.E.64 R14, desc[UR14][R14.64] ;  /* 0x0000000e0e0ee981 */ /* 0x000f28000c1e1b00 */
[----:B------:R-:W5:Y:S01]  /*1740*/  @!P5 LDG.E.64 R16, desc[UR14][R16.64] ;  /* 0x0000000e1010d981 */ /* 0x000f62000c1e1b00 */
[----:B------:R-:W-:Y:S02]  /*1750*/  UIADD3 UR5, UPT, UPT, UR5, 0x8, URZ ;  /* 0x0000000805057890 */ /* 0x000fe4000fffe0ff */
[----:B------:R-:W-:Y:S02]  /*1760*/  UIADD3 UR23, UPT, UPT, UR23, 0x8, URZ ;  /* 0x0000000817177890 */ /* 0x000fe4000fffe0ff */
[----:B------:R-:W-:Y:S02]  /*1770*/  ULEA UR9, UR19, UR9, 0x3 ;  /* 0x0000000913097291 */ /* 0x000fe4000f8e18ff */
[----:B------:R-:W-:-:S02]  /*1780*/  ULEA UR22, UR19, UR22, 0x3 ;  /* 0x0000001613167291 */ /* 0x000fc4000f8e18ff */
[----:B------:R-:W-:Y:S02]  /*1790*/  ULEA UR11, UR19, UR11, 0x3 ;  /* 0x0000000b130b7291 */ /* 0x000fe4000f8e18ff */
[----:B------:R-:W-:Y:S02]  /*17a0*/  ULEA UR21, UR19, UR21, 0x3 ;  /* 0x0000001513157291 */ /* 0x000fe4000f8e18ff */
[----:B------:R-:W-:Y:S02]  /*17b0*/  ULEA UR12, UR19, UR12, 0x3 ;  /* 0x0000000c130c7291 */ /* 0x000fe4000f8e18ff */
[----:B------:R-:W-:Y:S02]  /*17c0*/  ULEA UR20, UR19, UR20, 0x3 ;  /* 0x0000001413147291 */ /* 0x000fe4000f8e18ff */
[----:B------:R-:W-:Y:S02]  /*17d0*/  ULEA UR13, UR19, UR13, 0x3 ;  /* 0x0000000d130d7291 */ /* 0x000fe4000f8e18ff */
[----:B------:R-:W-:Y:S01]  /*17e0*/  ULEA UR10, UR19, UR10, 0x3 ;  /* 0x0000000a130a7291 */ /* 0x000fe2000f8e18ff */
[----:B--2---:R-:W-:Y:S01]  /*17f0*/  @!P2 FADD.FTZ R12, R12, R8 ;  /* 0x000000080c0ca221 */ /* 0x004fe20000010000 */
[----:B------:R-:W-:Y:S01]  /*1800*/  @!P2 FADD.FTZ R13, R13, R9 ;  /* 0x000000090d0da221 */ /* 0x000fe20000010000 */
[----:B------:R-:W-:-:S02]  /*1810*/  ISETP.NE.AND P2, PT, R18, UR5, PT ;  /* 0x0000000512007c0c */ /* 0x000fc4000bf45270 */
[----:B---3--:R-:W-:Y:S01]  /*1820*/  @!P4 FADD.FTZ R12, R12, R10 ;  /* 0x0000000a0c0cc221 */ /* 0x008fe20000010000 */
[----:B------:R-:W-:-:S03]  /*1830*/  @!P4 FADD.FTZ R13, R13, R11 ;  /* 0x0000000b0d0dc221 */ /* 0x000fc60000010000 */
[----:B----4-:R-:W-:Y:S01]  /*1840*/  @!P6 FADD.FTZ R12, R12, R14 ;  /* 0x0000000e0c0ce221 */ /* 0x010fe20000010000 */
[----:B------:R-:W-:-:S03]  /*1850*/  @!P6 FADD.FTZ R13, R13, R15 ;  /* 0x0000000f0d0de221 */ /* 0x000fc60000010000 */
[----:B-----5:R-:W-:Y:S01]  /*1860*/  @!P5 FADD.FTZ R12, R12, R16 ;  /* 0x000000100c0cd221 */ /* 0x020fe20000010000 */
[----:B------:R-:W-:Y:S02]  /*1870*/  @!P5 FADD.FTZ R13, R13, R17 ;  /* 0x000000110d0dd221 */ /* 0x000fe40000010000 */
[----:B------:R-:W-:Y:S05]  /*1880*/  @P2 BRA `(.L_x_1887) ;  /* 0xfffffff800982947 */ /* 0x000fea000383ffff */
[----:B------:R-:W-:-:S15]  /*1890*/  R2UR UR5, R18 ;  /* 0x00000000120572ca */ /* 0x000fde00000e0000 */
.L_x_1886:
[----:B------:R-:W-:-:S13]  /*18a0*/  LOP3.LUT P2, RZ, R3, 0x7, RZ, 0xc0, !PT ;  /* 0x0000000703ff7812 */ /* 0x000fda000784c0ff */
[----:B------:R-:W-:Y:S05]  /*18b0*/  @!P2 BRA `(.L_x_1883) ;  /* 0x000000040070a947 */ /* 0x000fea0003800000 */
[C---:B---3--:R-:W-:Y:S02]  /*18c0*/  LOP3.LUT R8, R3.reuse, 0x7, RZ, 0xc0, !PT ;  /* 0x0000000703087812 */ /* 0x048fe400078ec0ff */
[----:B------:R-:W-:Y:S02]  /*18d0*/  LOP3.LUT P2, R17, R3, 0x3, RZ, 0xc0, !PT ;  /* 0x0000000303117812 */ /* 0x000fe4000784c0ff */
[----:B------:R-:W-:-:S04]  /*18e0*/  IADD3 R8, PT, PT, R8, -0x1, RZ ;  /* 0xffffffff08087810 */ /* 0x000fc80007ffe0ff */
[----:B------:R-:W-:-:S13]  /*18f0*/  ISETP.GE.U32.AND P4, PT, R8, 0x3, PT ;  /* 0x000000030800780c */ /* 0x000fda0003f86070 */
[----:B------:R-:W-:Y:S05]  /*1900*/  @!P4 BRA `(.L_x_1888) ;  /* 0x0000000000b8c947 */ /* 0x000fea0003800000 */
[----:B------:R-:W-:-:S04]  /*1910*/  MOV R8, UR5 ;  /* 0x0000000500087c02 */ /* 0x000fc80008000f00 */
[----:B------:R-:W-:-:S13]  /*1920*/  ISETP.EQ.OR P6, PT, R8, UR18, P3 ;  /* 0x0000001208007c0c */ /* 0x000fda0009fc2670 */
[----:B------:R-:W-:-:S05]  /*1930*/  VOTEU.ALL UP0, P6 ;  /* 0x0000000000ff7886 */ /* 0x000fca0003000000 */
[----:B------:R-:W-:-:S04]  /*1940*/  @!UP0 UIMAD UR10, UR5, UR19, UR6 ;  /* 0x00000013050a82a4 */ /* 0x000fc8000f8e0206 */
[----:B------:R-:W-:-:S06]  /*1950*/  @!UP0 UIMAD.WIDE.U32 UR10, UR10, 0x8, UR16 ;  /* 0x000000080a0a88a5 */ /* 0x000fcc000f8e0010 */
[----:B------:R-:W-:Y:S02]  /*1960*/  MOV R8, UR10 ;  /* 0x0000000a00087c02 */ /* 0x000fe40008000f00 */
[----:B------:R-:W-:-:S06]  /*1970*/  MOV R9, UR11 ;  /* 0x0000000b00097c02 */ /* 0x000fcc0008000f00 */
[----:B------:R-:W0:Y:S01]  /*1980*/  @!P6 LDG.E.64 R8, desc[UR14][R8.64] ;  /* 0x0000000e0808e981 */ /* 0x000e22000c1e1b00 */
[----:B------:R-:W-:Y:S02]  /*1990*/  UIADD3 UR10, UPT, UPT, UR5, 0x1, URZ ;  /* 0x00000001050a7890 */ /* 0x000fe4000fffe0ff */
[----:B------:R-:W-:Y:S02]  /*19a0*/  UIADD3 UR12, UPT, UPT, UR5, 0x2, URZ ;  /* 0x00000002050c7890 */ /* 0x000fe4000fffe0ff */
[----:B------:R-:W-:Y:S02]  /*19b0*/  UIADD3 UR9, UPT, UPT, UR5, 0x3, URZ ;  /* 0x0000000305097890 */ /* 0x000fe4000fffe0ff */
[----:B------:R-:W-:Y:S02]  /*19c0*/  IMAD.U32 R10, RZ, RZ, UR10 ;  /* 0x0000000aff0a7e24 */ /* 0x000fe4000f8e00ff */
[----:B------:R-:W-:-:S03]  /*19d0*/  MOV R11, UR12 ;  /* 0x0000000c000b7c02 */ /* 0x000fc60008000f00 */
[----:B------:R-:W-:Y:S02]  /*19e0*/  ISETP.EQ.OR P5, PT, R10, UR18, P3 ;  /* 0x000000120a007c0c */ /* 0x000fe40009fa2670 */
[----:B------:R-:W-:Y:S02]  /*19f0*/  ISETP.EQ.OR P4, PT, R11, UR18, P3 ;  /* 0x000000120b007c0c */ /* 0x000fe40009f82670 */
[----:B------:R-:W-:-:S09]  /*1a00*/  MOV R10, UR9 ;  /* 0x00000009000a7c02 */ /* 0x000fd20008000f00 */
[----:B------:R-:W-:Y:S02]  /*1a10*/  VOTEU.ALL UP0, P5 ;  /* 0x0000000000ff7886 */ /* 0x000fe40002800000 */
[----:B------:R-:W-:-:S03]  /*1a20*/  VOTEU.ALL UP1, P4 ;  /* 0x0000000000ff7886 */ /* 0x000fc60002020000 */
[----:B------:R-:W-:Y:S02]  /*1a30*/  @!UP0 UIMAD UR10, UR10, UR19, UR6 ;  /* 0x000000130a0a82a4 */ /* 0x000fe4000f8e0206 */
[----:B------:R-:W-:Y:S02]  /*1a40*/  @!UP1 UIMAD UR12, UR12, UR19, UR6 ;  /* 0x000000130c0c92a4 */ /* 0x000fe4000f8e0206 */
[----:B------:R-:W-:Y:S02]  /*1a50*/  @!UP0 UIMAD.WIDE.U32 UR10, UR10, 0x8, UR16 ;  /* 0x000000080a0a88a5 */ /* 0x000fe4000f8e0010 */
[----:B------:R-:W-:-:S06]  /*1a60*/  @!UP1 UIMAD.WIDE.U32 UR12, UR12, 0x8, UR16 ;  /* 0x000000080c0c98a5 */ /* 0x000fcc000f8e0010 */
[----:B------:R-:W-:Y:S02]  /*1a70*/  IMAD.U32 R11, RZ, RZ, UR13 ;  /* 0x0000000dff0b7e24 */ /* 0x000fe4000f8e00ff */
[----:B0-----:R-:W-:Y:S01]  /*1a80*/  @!P6 FADD.FTZ R12, R12, R8 ;  /* 0x000000080c0ce221 */ /* 0x001fe20000010000 */
[----:B------:R-:W-:Y:S01]  /*1a90*/  @!P6 FADD.FTZ R13, R13, R9 ;  /* 0x000000090d0de221 */ /* 0x000fe20000010000 */
[----:B------:R-:W-:Y:S02]  /*1aa0*/  ISETP.EQ.OR P6, PT, R10, UR18, P3 ;  /* 0x000000120a007c0c */ /* 0x000fe40009fc2670 */
[----:B------:R-:W-:Y:S02]  /*1ab0*/  MOV R8, UR10 ;  /* 0x0000000a00087c02 */ /* 0x000fe40008000f00 */
[----:B------:R-:W-:Y:S02]  /*1ac0*/  MOV R9, UR11 ;  /* 0x0000000b00097c02 */ /* 0x000fe40008000f00 */
[----:B------:R-:W-:-:S04]  /*1ad0*/  MOV R10, UR12 ;  /* 0x0000000c000a7c02 */ /* 0x000fc80008000f00 */
[----:B------:R-:W3:Y:S03]  /*1ae0*/  @!P5 LDG.E.64 R8, desc[UR14][R8.64] ;  /* 0x0000000e0808d981 */ /* 0x000ee6000c1e1b00 */
[----:B------:R-:W-:Y:S01]  /*1af0*/  VOTEU.ALL UP2, P6 ;  /* 0x0000000000ff7886 */ /* 0x000fe20003040000 */
[----:B------:R-:W4:Y:S04]  /*1b00*/  @!P4 LDG.E.64 R10, desc[UR14][R10.64] ;  /* 0x0000000e0a0ac981 */ /* 0x000f28000c1e1b00 */
[----:B------:R-:W-:-:S04]  /*1b10*/  @!UP2 UIMAD UR9, UR9, UR19, UR6 ;  /* 0x000000130909a2a4 */ /* 0x000fc8000f8e0206 */
[----:B------:R-:W-:-:S06]  /*1b20*/  @!UP2 UIMAD.WIDE.U32 UR10, UR9, 0x8, UR16 ;  /* 0x00000008090aa8a5 */ /* 0x000fcc000f8e0010 */
[----:B------:R-:W-:Y:S02]  /*1b30*/  MOV R14, UR10 ;  /* 0x0000000a000e7c02 */ /* 0x000fe40008000f00 */
[----:B--2---:R-:W-:-:S06]  /*1b40*/  MOV R15, UR11 ;  /* 0x0000000b000f7c02 */ /* 0x004fcc0008000f00 */
[----:B------:R-:W2:Y:S01]  /*1b50*/  @!P6 LDG.E.64 R14, desc[UR14][R14.64] ;  /* 0x0000000e0e0ee981 */ /* 0x000ea2000c1e1b00 */
[----:B-1----:R-:W-:-:S04]  /*1b60*/  MOV R16, UR5 ;  /* 0x0000000500107c02 */ /* 0x002fc80008000f00 */
[----:B------:R-:W-:-:S04]  /*1b70*/  IADD3 R16, PT, PT, R16, 0x4, RZ ;  /* 0x0000000410107810 */ /* 0x000fc80007ffe0ff */
[----:B------:R-:W-:Y:S01]  /*1b80*/  R2UR UR5, R16 ;  /* 0x00000000100572ca */ /* 0x000fe200000e0000 */
[----:B---3--:R-:W-:Y:S01]  /*1b90*/  @!P5 FADD.FTZ R12, R12, R8 ;  /* 0x000000080c0cd221 */ /* 0x008fe20000010000 */
[----:B------:R-:W-:-:S03]  /*1ba0*/  @!P5 FADD.FTZ R13, R13, R9 ;  /* 0x000000090d0dd221 */ /* 0x000fc60000010000 */
[----:B----4-:R-:W-:Y:S01]  /*1bb0*/  @!P4 FADD.FTZ R12, R12, R10 ;  /* 0x0000000a0c0cc221 */ /* 0x010fe20000010000 */
[----:B------:R-:W-:-:S03]  /*1bc0*/  @!P4 FADD.FTZ R13, R13, R11 ;  /* 0x0000000b0d0dc221 */ /* 0x000fc60000010000 */
[----:B--2---:R-:W-:Y:S01]  /*1bd0*/  @!P6 FADD.FTZ R12, R12, R14 ;  /* 0x0000000e0c0ce221 */ /* 0x004fe20000010000 */
[----:B------:R-:W-:-:S07]  /*1be0*/  @!P6 FADD.FTZ R13, R13, R15 ;  /* 0x0000000f0d0de221 */ /* 0x000fce0000010000 */
.L_x_1888:
[----:B------:R-:W-:Y:S05]  /*1bf0*/  @!P2 BRA `(.L_x_1883) ;  /* 0x0000000000a0a947 */ /* 0x000fea0003800000 */
[----:B------:R-:W-:-:S13]  /*1c00*/  ISETP.NE.AND P2, PT, R17, 0x1, PT ;  /* 0x000000011100780c */ /* 0x000fda0003f45270 */
[----:B------:R-:W-:Y:S05]  /*1c10*/  @!P2 BRA `(.L_x_1889) ;  /* 0x000000000060a947 */ /* 0x000fea0003800000 */
[----:B------:R-:W-:Y:S02]  /*1c20*/  UIADD3 UR10, UPT, UPT, UR5, 0x1, URZ ;  /* 0x00000001050a7890 */ /* 0x000fe4000fffe0ff */
[----:B------:R-:W-:-:S04]  /*1c30*/  MOV R8, UR5 ;  /* 0x0000000500087c02 */ /* 0x000fc80008000f00 */
[----:B------:R-:W-:Y:S01]  /*1c40*/  ISETP.EQ.OR P4, PT, R8, UR18, P3 ;  /* 0x0000001208007c0c */ /* 0x000fe20009f82670 */
[----:B------:R-:W-:-:S05]  /*1c50*/  IMAD.U32 R8, RZ, RZ, UR10 ;  /* 0x0000000aff087e24 */ /* 0x000fca000f8e00ff */
        /* <DEDUP_REMOVED lines=10> */
[----:B------:R-:W0:Y:S01]  /*1d00*/  @!P4 LDG.E.64 R8, desc[UR14][R8.64] ;  /* 0x0000000e0808c981 */ /* 0x000e22000c1e1b00 */
[----:B------:R-:W-:-:S06]  /*1d10*/  MOV R11, UR11 ;  /* 0x0000000b000b7c02 */ /* 0x000fcc0008000f00 */
[----:B------:R-:W3:Y:S01]  /*1d20*/  @!P2 LDG.E.64 R10, desc[UR14][R10.64] ;  /* 0x0000000e0a0aa981 */ /* 0x000ee2000c1e1b00 */
[----:B------:R-:W-:-:S05]  /*1d30*/  MOV R14, UR5 ;  /* 0x00000005000e7c02 */ /* 0x000fca0008000f00 */
[----:B------:R-:W-:-:S05]  /*1d40*/  VIADD R14, R14, 0x2 ;  /* 0x000000020e0e7836 */ /* 0x000fca0000000000 */
[----:B------:R-:W-:Y:S01]  /*1d50*/  R2UR UR5, R14 ;  /* 0x000000000e0572ca */ /* 0x000fe200000e0000 */
[----:B0-----:R-:W-:Y:S01]  /*1d60*/  @!P4 FADD.FTZ R12, R12, R8 ;  /* 0x000000080c0cc221 */ /* 0x001fe20000010000 */
[----:B------:R-:W-:-:S03]  /*1d70*/  @!P4 FADD.FTZ R13, R13, R9 ;  /* 0x000000090d0dc221 */ /* 0x000fc60000010000 */
[----:B---3--:R-:W-:Y:S01]  /*1d80*/  @!P2 FADD.FTZ R12, R12, R10 ;  /* 0x0000000a0c0ca221 */ /* 0x008fe20000010000 */
[----:B------:R-:W-:-:S09]  /*1d90*/  @!P2 FADD.FTZ R13, R13, R11 ;  /* 0x0000000b0d0da221 */ /* 0x000fd20000010000 */
.L_x_1889:
        /* <DEDUP_REMOVED lines=8> */
[----:B------:R-:W-:-:S05]  /*1e20*/  MOV R8, UR9 ;  /* 0x0000000900087c02 */ /* 0x000fca0008000f00 */
[----:B------:R-:W-:-:S06]  /*1e30*/  IMAD.WIDE.U32 R8, R8, R9, UR16 ;  /* 0x0000001008087e25 */ /* 0x000fcc000f8e0009 */
[----:B------:R-:W0:Y:S02]  /*1e40*/  LDG.E.64 R8, desc[UR14][R8.64] ;  /* 0x0000000e08087981 */ /* 0x000e24000c1e1b00 */
[----:B0-----:R-:W-:Y:S01]  /*1e50*/  FADD.FTZ R12, R12, R8 ;  /* 0x000000080c0c7221 */ /* 0x001fe20000010000 */
[----:B------:R-:W-:-:S07]  /*1e60*/  FADD.FTZ R13, R13, R9 ;  /* 0x000000090d0d7221 */ /* 0x000fce0000010000 */
.L_x_1890:
[----:B------:R-:W-:Y:S05]  /*1e70*/  BSYNC.RECONVERGENT B0 ;  /* 0x0000000000007941 */ /* 0x000fea0003800200 */
.L_x_1883:
[----:B------:R-:W4:Y:S01]  /*1e80*/  S2UR UR9, SR_CgaCtaId ;  /* 0x00000000000979c3 */ /* 0x000f220000008800 */
[----:B------:R-:W0:Y:S01]  /*1e90*/  LDCU UR10, c[0x0][0x414] ;  /* 0x00008280ff0a77ac */ /* 0x000e220008000800 */
[----:B---3--:R-:W-:Y:S02]  /*1ea0*/  MOV R11, UR7 ;  /* 0x00000007000b7c02 */ /* 0x008fe40008000f00 */
[----:B------:R-:W-:Y:S01]  /*1eb0*/  LOP3.LUT R19, R20, 0xffff, RZ, 0xc0, !PT ;  /* 0x0000ffff14137812 */ /* 0x000fe200078ec0ff */
[----:B------:R-:W-:-:S03]  /*1ec0*/  UMOV UR5, 0x400 ;  /* 0x0000040000057882 */ /* 0x000fc60000000000 */
[----:B-1----:R-:W1:Y:S01]  /*1ed0*/  @P0 LDC.64 R16, c[0x0][0x388] ;  /* 0x0000e200ff100b82 */ /* 0x002e620000000a00 */
[----:B------:R-:W-:-:S07]  /*1ee0*/  IADD3 R19, PT, PT, R19, UR8, RZ ;  /* 0x0000000813137c10 */ /* 0x000fce000fffe0ff */
[----:B--2---:R-:W2:Y:S01]  /*1ef0*/  LDC.64 R14, c[0x0][0x398] ;  /* 0x0000e600ff0e7b82 */ /* 0x004ea20000000a00 */
        /* <DEDUP_REMOVED lines=10> */
[----:B------:R-:W5:Y:S04]  /*1fa0*/  LDG.E.64 R14, desc[UR14][R14.64] ;  /* 0x0000000e0e0e7981 */ /* 0x000f68000c1e1b00 */
[----:B------:R-:W5:Y:S01]  /*1fb0*/  LDG.E.64 R8, desc[UR14][R8.64] ;  /* 0x0000000e08087981 */ /* 0x000f62000c1e1b00 */
[----:B-1----:R-:W-:Y:S01]  /*1fc0*/  IMAD.MOV.U32 R16, RZ, RZ, 0x3f800000 ;  /* 0x3f800000ff107424 */ /* 0x002fe200078e00ff */
[----:B------:R-:W-:Y:S01]  /*1fd0*/  IADD3 R17, PT, PT, R4, 0x20, RZ ;  /* 0x0000002004117810 */ /* 0x000fe20007ffe0ff */
[----:B------:R-:W-:Y:S01]  /*1fe0*/  BSSY.RECONVERGENT B0, `(.L_x_1891) ;  /* 0x00000e9000007945 */ /* 0x000fe20003800200 */
[----:B------:R-:W0:Y:S01]  /*1ff0*/  LDS.64 R18, [UR5+0x80] ;  /* 0x00008005ff127984 */ /* 0x000e220008000a00 */
[----:B------:R-:W1:Y:S01]  /*2000*/  LDCU.U8 UR5, c[0x0][0x3fc] ;  /* 0x00007f80ff0577ac */ /* 0x000e620008000000 */
[----:B------:R-:W-:Y:S01]  /*2010*/  SHF.R.S32.HI R35, RZ, 0x1f, R4 ;  /* 0x0000001fff237819 */ /* 0x000fe20000011404 */
[----:B-1----:R-:W-:Y:S01]  /*2020*/  UISETP.NE.AND UP0, UPT, UR5, URZ, UPT ;  /* 0x000000ff0500728c */ /* 0x002fe2000bf05270 */
[----:B0-----:R-:W-:-:S04]  /*2030*/  FMUL.FTZ R18, R18, UR10 ;  /* 0x0000000a12127c20 */ /* 0x001fc80008410000 */
[----:B------:R-:W-:-:S04]  /*2040*/  FMUL.FTZ R34, R18, R18 ;  /* 0x0000001212227220 */ /* 0x000fc80000410000 */
[----:B------:R-:W-:-:S05]  /*2050*/  FFMA.FTZ R19, R19, UR10, -R34 ;  /* 0x0000000a13137c23 */ /* 0x000fca0008010822 */
[----:B------:R-:W-:-:S13]  /*2060*/  FSETP.GTU.FTZ.AND P2, PT, R19, RZ, PT ;  /* 0x000000ff1300720b */ /* 0x000fda0003f5c000 */
[----:B------:R-:W0:Y:S02]  /*2070*/  @P2 LDC R34, c[0x0][0x3a8] ;  /* 0x0000ea00ff222b82 */ /* 0x000e240000000800 */
[----:B0-----:R-:W-:Y:S01]  /*2080*/  @P2 FADD.FTZ R10, R19, R34 ;  /* 0x00000022130a2221 */ /* 0x001fe20000010000 */
[----:B------:R-:W-:-:S03]  /*2090*/  SHF.R.S32.HI R19, RZ, 0x1f, R17 ;  /* 0x0000001fff137819 */ /* 0x000fc60000011411 */
[----:B------:R0:W1:Y:S01]  /*20a0*/  @P2 MUFU.RSQ R16, R10 ;  /* 0x0000000a00102308 */ /* 0x0000620000001400 */
[----:B------:R-:W-:Y:S05]  /*20b0*/  BRA.U UP0, `(.L_x_1892) ;  /* 0x00000005006c7547 */ /* 0x000fea000b800000 */
[----:B------:R-:W2:Y:S01]  /*20c0*/  LDCU.64 UR10, c[0x0][0x3e8] ;  /* 0x00007d00ff0a77ac */ /* 0x000ea20008000a00 */
[----:B------:R-:W-:Y:S01]  /*20d0*/  BSSY.RECONVERGENT B1, `(.L_x_1893) ;  /* 0x000001c000017945 */ /* 0x000fe20003800200 */
[----:B--2---:R-:W-:Y:S02]  /*20e0*/  ISETP.GE.U32.AND P2, PT, R4, UR10, PT ;  /* 0x0000000a04007c0c */ /* 0x004fe4000bf46070 */
[----:B------:R-:W-:Y:S02]  /*20f0*/  ISETP.GE.U32.AND P3, PT, R17, UR10, PT ;  /* 0x0000000a11007c0c */ /* 0x000fe4000bf66070 */
[----:B------:R-:W-:Y:S02]  /*2100*/  ISETP.GE.AND.EX P2, PT, R35, UR11, PT, P2 ;  /* 0x0000000b23007c0c */ /* 0x000fe4000bf46320 */
[----:B------:R-:W-:Y:S02]  /*2110*/  ISETP.GE.U32.AND P4, PT, R5, UR10, PT ;  /* 0x0000000a05007c0c */ /* 0x000fe4000bf86070 */
[----:B------:R-:W-:-:S02]  /*2120*/  ISETP.GE.U32.AND P1, PT, R6, UR10, PT ;  /* 0x0000000a06007c0c */ /* 0x000fc4000bf26070 */
[----:B------:R-:W-:Y:S02]  /*2130*/  ISETP.GE.AND.EX P3, PT, R19, UR11, PT, P3 ;  /* 0x0000000b13007c0c */ /* 0x000fe4000bf66330 */
[----:B------:R-:W-:Y:S02]  /*2140*/  ISETP.GE.AND.EX P4, PT, R7, UR11, PT, P4 ;  /* 0x0000000b07007c0c */ /* 0x000fe4000bf86340 */
[----:B------:R-:W-:-:S03]  /*2150*/  ISETP.GE.AND.EX P1, PT, R21, UR11, PT, P1 ;  /* 0x0000000b15007c0c */ /* 0x000fc6000bf26310 */
[----:B------:R-:W-:Y:S10]  /*2160*/  @P2 BRA `(.L_x_1894) ;  /* 0x0000000000482947 */ /* 0x000ff40003800000 */
[----:B------:R-:W2:Y:S01]  /*2170*/  LDCU.64 UR12, c[0x0][0x3e0] ;  /* 0x00007c00ff0c77ac */ /* 0x000ea20008000a00 */
[----:B0-----:R-:W-:Y:S01]  /*2180*/  MOV R10, R30 ;  /* 0x0000001e000a7202 */ /* 0x001fe20000000f00 */
[--C-:B------:R-:W-:Y:S01]  /*2190*/  FADD.FTZ R13, R22, -R18.reuse ;  /* 0x80000012160d7221 */ /* 0x100fe20000010000 */
[----:B------:R-:W-:Y:S01]  /*21a0*/  MOV R11, R33 ;  /* 0x00000021000b7202 */ /* 0x000fe20000000f00 */
[----:B------:R-:W0:Y:S01]  /*21b0*/  LDCU.64 UR8, c[0x0][0x380] ;  /* 0x00007000ff0877ac */ /* 0x000e220008000a00 */
[----:B------:R-:W-:Y:S01]  /*21c0*/  FADD.FTZ R23, R23, -R18 ;  /* 0x8000001217177221 */ /* 0x000fe20000010000 */
[----:B-1----:R-:W-:-:S03]  /*21d0*/  FMUL.FTZ R13, R13, R16 ;  /* 0x000000100d0d7220 */ /* 0x002fc60000410000 */
[----:B------:R-:W-:Y:S01]  /*21e0*/  FMUL.FTZ R12, R23, R16 ;  /* 0x00000010170c7220 */ /* 0x000fe20000410000 */
[----:B-----5:R-:W-:-:S03]  /*21f0*/  FFMA.FTZ R22, R14, R13, R8 ;  /* 0x0000000d0e167223 */ /* 0x020fc60000010008 */
[----:B------:R-:W-:Y:S01]  /*2200*/  FFMA.FTZ R23, R15, R12, R9 ;  /* 0x0000000c0f177223 */ /* 0x000fe20000010009 */
[----:B--2---:R-:W-:Y:S02]  /*2210*/  IMAD R35, R35, UR12, RZ ;  /* 0x0000000c23237c24 */ /* 0x004fe4000f8e02ff */
[----:B------:R-:W-:-:S04]  /*2220*/  IMAD.WIDE.U32 R10, R4, UR12, R10 ;  /* 0x0000000c040a7c25 */ /* 0x000fc8000f8e000a */
[----:B------:R-:W-:Y:S01]  /*2230*/  IMAD R35, R4, UR13, R35 ;  /* 0x0000000d04237c24 */ /* 0x000fe2000f8e0223 */
[----:B0-----:R-:W-:-:S04]  /*2240*/  LEA R12, P2, R10, UR8, 0x1 ;  /* 0x000000080a0c7c11 */ /* 0x001fc8000f8408ff */
[----:B------:R-:W-:Y:S02]  /*2250*/  IADD3 R35, PT, PT, R11, R35, RZ ;  /* 0x000000230b237210 */ /* 0x000fe40007ffe0ff */
[----:B------:R-:W-:Y:S02]  /*2260*/  F2FP.BF16.F32.PACK_AB R11, R23, R22 ;  /* 0x00000016170b723e */ /* 0x000fe400000010ff */
[----:B------:R-:W-:-:S05]  /*2270*/  LEA.HI.X R13, R10, UR9, R35, 0x1, P2 ;  /* 0x000000090a0d7c11 */ /* 0x000fca00090f0c23 */
[----:B------:R2:W-:Y:S02]  /*2280*/  STG.E desc[UR14][R12.64], R11 ;  /* 0x0000000b0c007986 */ /* 0x0005e4000c10190e */
.L_x_1894:
[----:B------:R-:W-:Y:S05]  /*2290*/  BSYNC.RECONVERGENT B1 ;  /* 0x0000000000017941 */ /* 0x000fea0003800200 */
.L_x_1893:
[----:B------:R-:W-:Y:S04]  /*22a0*/  BSSY.RECONVERGENT B1, `(.L_x_1895) ;  /* 0x0000014000017945 */ /* 0x000fe80003800200 */
[----:B------:R-:W-:Y:S05]  /*22b0*/  @P3 BRA `(.L_x_1896) ;  /* 0x0000000000483947 */ /* 0x000fea0003800000 */
[----:B------:R-:W3:Y:S01]  /*22c0*/  LDCU.64 UR8, c[0x0][0x3e0] ;  /* 0x00007c00ff0877ac */ /* 0x000ee20008000a00 */
[----:B0-----:R-:W-:Y:S01]  /*22d0*/  MOV R10, R30 ;  /* 0x0000001e000a7202 */ /* 0x001fe20000000f00 */
[--C-:B--2---:R-:W-:Y:S01]  /*22e0*/  FADD.FTZ R13, R24, -R18.reuse ;  /* 0x80000012180d7221 */ /* 0x104fe20000010000 */
[----:B------:R-:W-:Y:S01]  /*22f0*/  FADD.FTZ R25, R25, -R18 ;  /* 0x8000001219197221 */ /* 0x000fe20000010000 */
[----:B------:R-:W0:Y:S01]  /*2300*/  LDCU.64 UR12, c[0x0][0x380] ;  /* 0x00007000ff0c77ac */ /* 0x000e220008000a00 */
[----:B------:R-:W-:Y:S02]  /*2310*/  IMAD.MOV.U32 R11, RZ, RZ, R33 ;  /* 0x000000ffff0b7224 */ /* 0x000fe400078e0021 */
[-C--:B-1----:R-:W-:Y:S01]  /*2320*/  FMUL.FTZ R13, R13, R16.reuse ;  /* 0x000000100d0d7220 */ /* 0x082fe20000410000 */
[----:B------:R-:W-:Y:S01]  /*2330*/  FMUL.FTZ R12, R25, R16 ;  /* 0x00000010190c7220 */ /* 0x000fe20000410000 */
[----:B---3--:R-:W-:Y:S02]  /*2340*/  IMAD R22, R19, UR8, RZ ;  /* 0x0000000813167c24 */ /* 0x008fe4000f8e02ff */
[----:B------:R-:W-:-:S04]  /*2350*/  IMAD.WIDE.U32 R10, R17, UR8, R10 ;  /* 0x00000008110a7c25 */ /* 0x000fc8000f8e000a */
[----:B------:R-:W-:Y:S02]  /*2360*/  IMAD R19, R17, UR9, R22 ;  /* 0x0000000911137c24 */ /* 0x000fe4000f8e0216 */
[----:B-----5:R-:W-:Y:S01]  /*2370*/  FFMA.FTZ R17, R14, R13, R8 ;  /* 0x0000000d0e117223 */ /* 0x020fe20000010008 */
[----:B------:R-:W-:Y:S01]  /*2380*/  FFMA.FTZ R22, R15, R12, R9 ;  /* 0x0000000c0f167223 */ /* 0x000fe20000010009 */
[----:B0-----:R-:W-:Y:S02]  /*2390*/  LEA R12, P2, R10, UR12, 0x1 ;  /* 0x0000000c0a0c7c11 */ /* 0x001fe4000f8408ff */
[----:B------:R-:W-:Y:S02]  /*23a0*/  IADD3 R19, PT, PT, R11, R19, RZ ;  /* 0x000000130b137210 */ /* 0x000fe40007ffe0ff */
[----:B------:R-:W-:Y:S02]  /*23b0*/  F2FP.BF16.F32.PACK_AB R11, R22, R17 ;  /* 0x00000011160b723e */ /* 0x000fe400000010ff */
[----:B------:R-:W-:-:S05]  /*23c0*/  LEA.HI.X R13, R10, UR13, R19, 0x1, P2 ;  /* 0x0000000d0a0d7c11 */ /* 0x000fca00090f0c13 */
[----:B------:R3:W-:Y:S02]  /*23d0*/  STG.E desc[UR14][R12.64], R11 ;  /* 0x0000000b0c007986 */ /* 0x0007e4000c10190e */
.L_x_1896:
[----:B------:R-:W-:Y:S05]  /*23e0*/  BSYNC.RECONVERGENT B1 ;  /* 0x0000000000017941 */ /* 0x000fea0003800200 */
.L_x_1895:
[----:B------:R-:W-:Y:S04]  /*23f0*/  BSSY.RECONVERGENT B1, `(.L_x_1897) ;  /* 0x0000014000017945 */ /* 0x000fe80003800200 */
[----:B------:R-:W-:Y:S05]  /*2400*/  @P4 BRA `(.L_x_1898) ;  /* 0x0000000000484947 */ /* 0x000fea0003800000 */
[----:B------:R-:W4:Y:S01]  /*2410*/  LDCU.64 UR8, c[0x0][0x3e0] ;  /* 0x00007c00ff0877ac */ /* 0x000f220008000a00 */
[--C-:B--23--:R-:W-:Y:S01]  /*2420*/  FADD.FTZ R13, R26, -R18.reuse ;  /* 0x800000121a0d7221 */ /* 0x10cfe20000010000 */
[----:B0-----:R-:W-:Y:S01]  /*2430*/  MOV R10, R30 ;  /* 0x0000001e000a7202 */ /* 0x001fe20000000f00 */
[----:B------:R-:W-:Y:S01]  /*2440*/  FADD.FTZ R27, R27, -R18 ;  /* 0x800000121b1b7221 */ /* 0x000fe20000010000 */
[----:B------:R-:W0:Y:S01]  /*2450*/  LDCU.64 UR12, c[0x0][0x380] ;  /* 0x00007000ff0c77ac */ /* 0x000e220008000a00 */
[----:B------:R-:W-:Y:S01]  /*2460*/  MOV R11, R33 ;  /* 0x00000021000b7202 */ /* 0x000fe20000000f00 */
[-C--:B-1----:R-:W-:Y:S01]  /*2470*/  FMUL.FTZ R12, R13, R16.reuse ;  /* 0x000000100d0c7220 */ /* 0x082fe20000410000 */
[----:B------:R-:W-:-:S04]  /*2480*/  FMUL.FTZ R27, R27, R16 ;  /* 0x000000101b1b7220 */ /* 0x000fc80000410000 */
[----:B-----5:R-:W-:Y:S01]  /*2490*/  FFMA.FTZ R27, R14, R27, R8 ;  /* 0x0000001b0e1b7223 */ /* 0x020fe20000010008 */
[----:B----4-:R-:W-:Y:S02]  /*24a0*/  IMAD R22, R7, UR8, RZ ;  /* 0x0000000807167c24 */ /* 0x010fe4000f8e02ff */
[----:B------:R-:W-:-:S04]  /*24b0*/  IMAD.WIDE.U32 R10, R5, UR8, R10 ;  /* 0x00000008050a7c25 */ /* 0x000fc8000f8e000a */
[----:B------:R-:W-:Y:S02]  /*24c0*/  IMAD R13, R5, UR9, R22 ;  /* 0x00000009050d7c24 */ /* 0x000fe4000f8e0216 */
[----:B------:R-:W-:Y:S01]  /*24d0*/  FFMA.FTZ R22, R15, R12, R9 ;  /* 0x0000000c0f167223 */ /* 0x000fe20000010009 */
[----:B0-----:R-:W-:Y:S02]  /*24e0*/  LEA R12, P2, R10, UR12, 0x1 ;  /* 0x0000000c0a0c7c11 */ /* 0x001fe4000f8408ff */
[----:B------:R-:W-:Y:S02]  /*24f0*/  IADD3 R13, PT, PT, R11, R13, RZ ;  /* 0x0000000d0b0d7210 */ /* 0x000fe40007ffe0ff */
[----:B------:R-:W-:Y:S02]  /*2500*/  F2FP.BF16.F32.PACK_AB R11, R22, R27 ;  /* 0x0000001b160b723e */ /* 0x000fe400000010ff */
[----:B------:R-:W-:-:S05]  /*2510*/  LEA.HI.X R13, R10, UR13, R13, 0x1, P2 ;  /* 0x0000000d0a0d7c11 */ /* 0x000fca00090f0c0d */
[----:B------:R4:W-:Y:S02]  /*2520*/  STG.E desc[UR14][R12.64], R11 ;  /* 0x0000000b0c007986 */ /* 0x0009e4000c10190e */
.L_x_1898:
[----:B------:R-:W-:Y:S05]  /*2530*/  BSYNC.RECONVERGENT B1 ;  /* 0x0000000000017941 */ /* 0x000fea0003800200 */
.L_x_1897:
[----:B------:R-:W-:Y:S05]  /*2540*/  @P1 BRA `(.L_x_1899) ;  /* 0x0000000800481947 */ /* 0x000fea0003800000 */
[----:B------:R-:W0:Y:S01]  /*2550*/  LDCU.64 UR8, c[0x0][0x3e0] ;  /* 0x00007c00ff0877ac */ /* 0x000e220008000a00 */
[--C-:B------:R-:W-:Y:S01]  /*2560*/  FADD.FTZ R29, R29, -R18.reuse ;  /* 0x800000121d1d7221 */ /* 0x100fe20000010000 */
[----:B------:R-:W-:Y:S01]  /*2570*/  MOV R31, R33 ;  /* 0x00000021001f7202 */ /* 0x000fe20000000f00 */
[----:B--234-:R-:W-:Y:S01]  /*2580*/  FADD.FTZ R11, R28, -R18 ;  /* 0x800000121c0b7221 */ /* 0x01cfe20000010000 */
[----:B------:R-:W2:Y:S01]  /*2590*/  LDCU.64 UR10, c[0x0][0x380] ;  /* 0x00007000ff0a77ac */ /* 0x000ea20008000a00 */
[-C--:B-1----:R-:W-:Y:S02]  /*25a0*/  FMUL.FTZ R29, R29, R16.reuse ;  /* 0x000000101d1d7220 */ /* 0x082fe40000410000 */
[----:B------:R-:W-:Y:S02]  /*25b0*/  FMUL.FTZ R16, R11, R16 ;  /* 0x000000100b107220 */ /* 0x000fe40000410000 */
[----:B-----5:R-:W-:Y:S02]  /*25c0*/  FFMA.FTZ R11, R14, R29, R8 ;  /* 0x0000001d0e0b7223 */ /* 0x020fe40000010008 */
[----:B------:R-:W-:-:S05]  /*25d0*/  FFMA.FTZ R16, R15, R16, R9 ;  /* 0x000000100f107223 */ /* 0x000fca0000010009 */
[----:B------:R-:W-:Y:S01]  /*25e0*/  F2FP.BF16.F32.PACK_AB R11, R16, R11 ;  /* 0x0000000b100b723e */ /* 0x000fe200000010ff */
[----:B0-----:R-:W-:Y:S02]  /*25f0*/  IMAD R13, R21, UR8, RZ ;  /* 0x00000008150d7c24 */ /* 0x001fe4000f8e02ff */
[----:B------:R-:W-:-:S04]  /*2600*/  IMAD.WIDE.U32 R30, R6, UR8, R30 ;  /* 0x00000008061e7c25 */ /* 0x000fc8000f8e001e */
[----:B------:R-:W-:Y:S01]  /*2610*/  IMAD R13, R6, UR9, R13 ;  /* 0x00000009060d7c24 */ /* 0x000fe2000f8e020d */
[----:B--2---:R-:W-:-:S03]  /*2620*/  LEA R8, P1, R30, UR10, 0x1 ;  /* 0x0000000a1e087c11 */ /* 0x004fc6000f8208ff */
[----:B------:R-:W-:-:S05]  /*2630*/  IMAD.IADD R13, R31, 0x1, R13 ;  /* 0x000000011f0d7824 */ /* 0x000fca00078e020d */
[----:B------:R-:W-:-:S05]  /*2640*/  LEA.HI.X R9, R30, UR11, R13, 0x1, P1 ;  /* 0x0000000b1e097c11 */ /* 0x000fca00088f0c0d */
[----:B------:R0:W-:Y:S01]  /*2650*/  STG.E desc[UR14][R8.64], R11 ;  /* 0x0000000b08007986 */ /* 0x0001e2000c10190e */
[----:B------:R-:W-:Y:S05]  /*2660*/  BRA `(.L_x_1899) ;  /* 0x0000000800007947 */ /* 0x000fea0003800000 */
.L_x_1892:
[----:B------:R-:W2:Y:S01]  /*2670*/  LDCU.64 UR8, c[0x0][0x3e8] ;  /* 0x00007d00ff0877ac */ /* 0x000ea20008000a00 */
[----:B------:R-:W-:Y:S01]  /*2680*/  BSSY.RECONVERGENT B1, `(.L_x_1900) ;  /* 0x0000024000017945 */ /* 0x000fe20003800200 */
[----:B--2---:R-:W-:Y:S02]  /*2690*/  ISETP.GE.U32.AND P2, PT, R4, UR8, PT ;  /* 0x0000000804007c0c */ /* 0x004fe4000bf46070 */
[----:B------:R-:W-:Y:S02]  /*26a0*/  ISETP.GE.U32.AND P3, PT, R5, UR8, PT ;  /* 0x0000000805007c0c */ /* 0x000fe4000bf66070 */
[----:B------:R-:W-:Y:S02]  /*26b0*/  ISETP.GE.AND.EX P4, PT, R35, UR9, PT, P2 ;  /* 0x0000000923007c0c */ /* 0x000fe4000bf86320 */
[----:B------:R-:W-:Y:S02]  /*26c0*/  ISETP.GE.U32.AND P5, PT, R6, UR8, PT ;  /* 0x0000000806007c0c */ /* 0x000fe4000bfa6070 */
[----:B------:R-:W-:-:S02]  /*26d0*/  ISETP.GE.AND.EX P2, PT, R7, UR9, PT, P3 ;  /* 0x0000000907007c0c */ /* 0x000fc4000bf46330 */
[----:B------:R-:W-:-:S07]  /*26e0*/  ISETP.GE.AND.EX P3, PT, R21, UR9, PT, P5 ;  /* 0x0000000915007c0c */ /* 0x000fce000bf66350 */
[----:B------:R-:W-:Y:S06]  /*26f0*/  @P4 BRA `(.L_x_1901) ;  /* 0x0000000000704947 */ /* 0x000fec0003800000 */
[--C-:B------:R-:W-:Y:S01]  /*2700*/  FADD.FTZ R11, R22, -R18.reuse ;  /* 0x80000012160b7221 */ /* 0x100fe20000010000 */
[----:B------:R-:W-:Y:S01]  /*2710*/  FADD.FTZ R23, R23, -R18 ;  /* 0x8000001217177221 */ /* 0x000fe20000010000 */
[----:B------:R-:W2:Y:S02]  /*2720*/  LDCU.64 UR10, c[0x0][0x3e0] ;  /* 0x00007c00ff0a77ac */ /* 0x000ea40008000a00 */
[-C--:B-1----:R-:W-:Y:S01]  /*2730*/  FMUL.FTZ R11, R11, R16.reuse ;  /* 0x000000100b0b7220 */ /* 0x082fe20000410000 */
[----:B------:R-:W-:Y:S01]  /*2740*/  FMUL.FTZ R22, R23, R16 ;  /* 0x0000001017167220 */ /* 0x000fe20000410000 */
[----:B------:R-:W1:Y:S02]  /*2750*/  LDCU.64 UR12, c[0x0][0x380] ;  /* 0x00007000ff0c77ac */ /* 0x000e640008000a00 */
[----:B-----5:R-:W-:Y:S01]  /*2760*/  FFMA.FTZ R12, R14, R11, R8 ;  /* 0x0000000b0e0c7223 */ /* 0x020fe20000010008 */
[----:B------:R-:W-:Y:S01]  /*2770*/  FFMA.FTZ R34, R15, R22, R9 ;  /* 0x000000160f227223 */ /* 0x000fe20000010009 */
[----:B------:R-:W-:-:S02]  /*2780*/  MOV R11, R33 ;  /* 0x00000021000b7202 */ /* 0x000fc40000000f00 */
[----:B0-----:R-:W-:Y:S01]  /*2790*/  FMUL.FTZ R10, R12, -1.4426950216293334961 ;  /* 0xbfb8aa3b0c0a7820 */ /* 0x001fe20000410000 */
[----:B------:R-:W-:-:S05]  /*27a0*/  FMUL.FTZ R22, R34, -1.4426950216293334961 ;  /* 0xbfb8aa3b22167820 */ /* 0x000fca0000410000 */
[----:B------:R-:W0:Y:S01]  /*27b0*/  MUFU.EX2 R10, R10 ;  /* 0x0000000a000a7308 */ /* 0x000e220000000800 */
[----:B--2---:R-:W-:-:S03]  /*27c0*/  IMAD R35, R35, UR10, RZ ;  /* 0x0000000a23237c24 */ /* 0x004fc6000f8e02ff */
[----:B------:R-:W2:Y:S01]  /*27d0*/  MUFU.EX2 R22, R22 ;  /* 0x0000001600167308 */ /* 0x000ea20000000800 */
[----:B------:R-:W-:Y:S02]  /*27e0*/  IMAD R37, R4, UR11, R35 ;  /* 0x0000000b04257c24 */ /* 0x000fe4000f8e0223 */
[----:B0-----:R-:W-:Y:S01]  /*27f0*/  FADD.FTZ R13, R10, 1 ;  /* 0x3f8000000a0d7421 */ /* 0x001fe20000010000 */
[----:B------:R-:W-:Y:S01]  /*2800*/  MOV R10, R30 ;  /* 0x0000001e000a7202 */ /* 0x000fe20000000f00 */
[----:B--2---:R-:W-:-:S04]  /*2810*/  FADD.FTZ R23, R22, 1 ;  /* 0x3f80000016177421 */ /* 0x004fc80000010000 */
[----:B------:R-:W0:Y:S01]  /*2820*/  MUFU.RCP R13, R13 ;  /* 0x0000000d000d7308 */ /* 0x000e220000001000 */
[----:B------:R-:W-:-:S05]  /*2830*/  IMAD.WIDE.U32 R10, R4, UR10, R10 ;  /* 0x0000000a040a7c25 */ /* 0x000fca000f8e000a */
[----:B------:R-:W-:Y:S02]  /*2840*/  IADD3 R37, PT, PT, R11, R37, RZ ;  /* 0x000000250b257210 */ /* 0x000fe40007ffe0ff */
[----:B------:R-:W2:Y:S01]  /*2850*/  MUFU.RCP R23, R23 ;  /* 0x0000001700177308 */ /* 0x000ea20000001000 */
[----:B0-----:R-:W-:Y:S01]  /*2860*/  FMUL.FTZ R22, R12, R13 ;  /* 0x0000000d0c167220 */ /* 0x001fe20000410000 */
[----:B-1----:R-:W-:-:S04]  /*2870*/  LEA R12, P4, R10, UR12, 0x1 ;  /* 0x0000000c0a0c7c11 */ /* 0x002fc8000f8808ff */
[----:B------:R-:W-:Y:S01]  /*2880*/  LEA.HI.X R13, R10, UR13, R37, 0x1, P4 ;  /* 0x0000000d0a0d7c11 */ /* 0x000fe2000a0f0c25 */
[----:B--2---:R-:W-:-:S05]  /*2890*/  FMUL.FTZ R35, R34, R23 ;  /* 0x0000001722237220 */ /* 0x004fca0000410000 */
[----:B------:R-:W-:-:S05]  /*28a0*/  F2FP.BF16.F32.PACK_AB R35, R35, R22 ;  /* 0x000000162323723e */ /* 0x000fca00000010ff */
[----:B------:R2:W-:Y:S02]  /*28b0*/  STG.E desc[UR14][R12.64], R35 ;  /* 0x000000230c007986 */ /* 0x0005e4000c10190e */
.L_x_1901:
[----:B------:R-:W-:Y:S05]  /*28c0*/  BSYNC.RECONVERGENT B1 ;  /* 0x0000000000017941 */ /* 0x000fea0003800200 */
.L_x_1900:
[----:B------:R-:W-:Y:S04]  /*28d0*/  BSSY.RECONVERGENT B1, `(.L_x_1902) ;  /* 0x000001e000017945 */ /* 0x000fe80003800200 */
[----:B------:R-:W-:Y:S05]  /*28e0*/  @P1 BRA `(.L_x_1903) ;  /* 0x0000000000701947 */ /* 0x000fea0003800000 */
[--C-:B------:R-:W-:Y:S01]  /*28f0*/  FADD.FTZ R11, R24, -R18.reuse ;  /* 0x80000012180b7221 */ /* 0x100fe20000010000 */
[----:B------:R-:W-:Y:S01]  /*2900*/  FADD.FTZ R25, R25, -R18 ;  /* 0x8000001219197221 */ /* 0x000fe20000010000 */
[----:B------:R-:W3:Y:S02]  /*2910*/  LDCU.64 UR10, c[0x0][0x3e0] ;  /* 0x00007c00ff0a77ac */ /* 0x000ee40008000a00 */
[-C--:B-1----:R-:W-:Y:S01]  /*2920*/  FMUL.FTZ R11, R11, R16.reuse ;  /* 0x000000100b0b7220 */ /* 0x082fe20000410000 */
[----:B--2---:R-:W-:Y:S01]  /*2930*/  FMUL.FTZ R12, R25, R16 ;  /* 0x00000010190c7220 */ /* 0x004fe20000410000 */
[----:B------:R-:W1:Y:S02]  /*2940*/  LDCU.64 UR12, c[0x0][0x380] ;  /* 0x00007000ff0c77ac */ /* 0x000e640008000a00 */
[----:B-----5:R-:W-:Y:S01]  /*2950*/  FFMA.FTZ R23, R14, R11, R8 ;  /* 0x0000000b0e177223 */ /* 0x020fe20000010008 */
[----:B------:R-:W-:Y:S01]  /*2960*/  FFMA.FTZ R25, R15, R12, R9 ;  /* 0x0000000c0f197223 */ /* 0x000fe20000010009 */
[----:B------:R-:W-:-:S02]  /*2970*/  MOV R11, R33 ;  /* 0x00000021000b7202 */ /* 0x000fc40000000f00 */
[----:B0-----:R-:W-:Y:S01]  /*2980*/  FMUL.FTZ R10, R23, -1.4426950216293334961 ;  /* 0xbfb8aa3b170a7820 */ /* 0x001fe20000410000 */
[----:B------:R-:W-:-:S05]  /*2990*/  FMUL.FTZ R13, R25, -1.4426950216293334961 ;  /* 0xbfb8aa3b190d7820 */ /* 0x000fca0000410000 */
[----:B------:R-:W0:Y:S01]  /*29a0*/  MUFU.EX2 R10, R10 ;  /* 0x0000000a000a7308 */ /* 0x000e220000000800 */
[----:B---3--:R-:W-:-:S03]  /*29b0*/  IMAD R24, R19, UR10, RZ ;  /* 0x0000000a13187c24 */ /* 0x008fc6000f8e02ff */
[----:B------:R-:W2:Y:S01]  /*29c0*/  MUFU.EX2 R13, R13 ;  /* 0x0000000d000d7308 */ /* 0x000ea20000000800 */
[----:B------:R-:W-:Y:S02]  /*29d0*/  IMAD R19, R17, UR11, R24 ;  /* 0x0000000b11137c24 */ /* 0x000fe4000f8e0218 */
[----:B0-----:R-:W-:Y:S01]  /*29e0*/  FADD.FTZ R12, R10, 1 ;  /* 0x3f8000000a0c7421 */ /* 0x001fe20000010000 */
[----:B------:R-:W-:Y:S01]  /*29f0*/  MOV R10, R30 ;  /* 0x0000001e000a7202 */ /* 0x000fe20000000f00 */
[----:B--2---:R-:W-:-:S04]  /*2a00*/  FADD.FTZ R22, R13, 1 ;  /* 0x3f8000000d167421 */ /* 0x004fc80000010000 */
[----:B------:R-:W0:Y:S01]  /*2a10*/  MUFU.RCP R12, R12 ;  /* 0x0000000c000c7308 */ /* 0x000e220000001000 */
[----:B------:R-:W-:-:S04]  /*2a20*/  IMAD.WIDE.U32 R10, R17, UR10, R10 ;  /* 0x0000000a110a7c25 */ /* 0x000fc8000f8e000a */
[----:B------:R-:W-:-:S03]  /*2a30*/  IMAD.IADD R19, R11, 0x1, R19 ;  /* 0x000000010b137824 */ /* 0x000fc600078e0213 */
[----:B------:R-:W2:Y:S01]  /*2a40*/  MUFU.RCP R22, R22 ;  /* 0x0000001600167308 */ /* 0x000ea20000001000 */
[----:B0-----:R-:W-:Y:S01]  /*2a50*/  FMUL.FTZ R17, R23, R12 ;  /* 0x0000000c17117220 */ /* 0x001fe20000410000 */
[----:B-1----:R-:W-:-:S04]  /*2a60*/  LEA R12, P1, R10, UR12, 0x1 ;  /* 0x0000000c0a0c7c11 */ /* 0x002fc8000f8208ff */
[----:B------:R-:W-:Y:S01]  /*2a70*/  LEA.HI.X R13, R10, UR13, R19, 0x1, P1 ;  /* 0x0000000d0a0d7c11 */ /* 0x000fe200088f0c13 */
[----:B--2---:R-:W-:-:S05]  /*2a80*/  FMUL.FTZ R24, R25, R22 ;  /* 0x0000001619187220 */ /* 0x004fca0000410000 */
[----:B------:R-:W-:-:S05]  /*2a90*/  F2FP.BF16.F32.PACK_AB R17, R24, R17 ;  /* 0x000000111811723e */ /* 0x000fca00000010ff */
[----:B------:R3:W-:Y:S02]  /*2aa0*/  STG.E desc[UR14][R12.64], R17 ;  /* 0x000000110c007986 */ /* 0x0007e4000c10190e */
.L_x_1903:
[----:B------:R-:W-:Y:S05]  /*2ab0*/  BSYNC.RECONVERGENT B1 ;  /* 0x0000000000017941 */ /* 0x000fea0003800200 */
.L_x_1902:
[----:B------:R-:W-:Y:S04]  /*2ac0*/  BSSY.RECONVERGENT B1, `(.L_x_1904) ;  /* 0x000001e000017945 */ /* 0x000fe80003800200 */
[----:B------:R-:W-:Y:S05]  /*2ad0*/  @P2 BRA `(.L_x_1905) ;  /* 0x0000000000702947 */ /* 0x000fea0003800000 */
[--C-:B------:R-:W-:Y:S01]  /*2ae0*/  FADD.FTZ R27, R27, -R18.reuse ;  /* 0x800000121b1b7221 */ /* 0x100fe20000010000 */
[----:B------:R-:W-:Y:S01]  /*2af0*/  FADD.FTZ R11, R26, -R18 ;  /* 0x800000121a0b7221 */ /* 0x000fe20000010000 */
[----:B------:R-:W4:Y:S02]  /*2b00*/  LDCU.64 UR10, c[0x0][0x3e0] ;  /* 0x00007c00ff0a77ac */ /* 0x000f240008000a00 */
[-C--:B-1----:R-:W-:Y:S01]  /*2b10*/  FMUL.FTZ R27, R27, R16.reuse ;  /* 0x000000101b1b7220 */ /* 0x082fe20000410000 */
[----:B--23--:R-:W-:Y:S01]  /*2b20*/  FMUL.FTZ R12, R11, R16 ;  /* 0x000000100b0c7220 */ /* 0x00cfe20000410000 */
[----:B------:R-:W1:Y:S01]  /*2b30*/  LDCU.64 UR12, c[0x0][0x380] ;  /* 0x00007000ff0c77ac */ /* 0x000e620008000a00 */
[----:B------:R-:W-:Y:S01]  /*2b40*/  MOV R11, R33 ;  /* 0x00000021000b7202 */ /* 0x000fe20000000f00 */
[----:B-----5:R-:W-:Y:S01]  /*2b50*/  FFMA.FTZ R27, R14, R27, R8 ;  /* 0x0000001b0e1b7223 */ /* 0x020fe20000010008 */
[----:B------:R-:W-:-:S03]  /*2b60*/  FFMA.FTZ R22, R15, R12, R9 ;  /* 0x0000000c0f167223 */ /* 0x000fc60000010009 */
[----:B0-----:R-:W-:Y:S01]  /*2b70*/  FMUL.FTZ R10, R27, -1.4426950216293334961 ;  /* 0xbfb8aa3b1b0a7820 */ /* 0x001fe20000410000 */
[----:B------:R-:W-:-:S05]  /*2b80*/  FMUL.FTZ R13, R22, -1.4426950216293334961 ;  /* 0xbfb8aa3b160d7820 */ /* 0x000fca0000410000 */
[----:B------:R-:W0:Y:S01]  /*2b90*/  MUFU.EX2 R10, R10 ;  /* 0x0000000a000a7308 */ /* 0x000e220000000800 */
[----:B----4-:R-:W-:-:S03]  /*2ba0*/  IMAD R24, R7, UR10, RZ ;  /* 0x0000000a07187c24 */ /* 0x010fc6000f8e02ff */
        /* <DEDUP_REMOVED lines=15> */
.L_x_1905:
[----:B------:R-:W-:Y:S05]  /*2ca0*/  BSYNC.RECONVERGENT B1 ;  /* 0x0000000000017941 */ /* 0x000fea0003800200 */
.L_x_1904:
[----:B------:R-:W-:Y:S05]  /*2cb0*/  @P3 BRA `(.L_x_1899) ;  /* 0x00000000006c3947 */ /* 0x000fea0003800000 */
[--C-:B------:R-:W-:Y:S01]  /*2cc0*/  FADD.FTZ R29, R29, -R18.reuse ;  /* 0x800000121d1d7221 */ /* 0x100fe20000010000 */
[----:B------:R-:W-:Y:S01]  /*2cd0*/  FADD.FTZ R11, R28, -R18 ;  /* 0x800000121c0b7221 */ /* 0x000fe20000010000 */
[----:B------:R-:W2:Y:S01]  /*2ce0*/  LDCU.64 UR8, c[0x0][0x3e0] ;  /* 0x00007c00ff0877ac */ /* 0x000ea20008000a00 */
[----:B------:R-:W-:Y:S01]  /*2cf0*/  MOV R31, R33 ;  /* 0x00000021001f7202 */ /* 0x000fe20000000f00 */
[-C--:B-1----:R-:W-:Y:S01]  /*2d00*/  FMUL.FTZ R29, R29, R16.reuse ;  /* 0x000000101d1d7220 */ /* 0x082fe20000410000 */
[----:B------:R-:W-:Y:S01]  /*2d10*/  FMUL.FTZ R16, R11, R16 ;  /* 0x000000100b107220 */ /* 0x000fe20000410000 */
[----:B------:R-:W1:Y:S02]  /*2d20*/  LDCU.64 UR10, c[0x0][0x380] ;  /* 0x00007000ff0a77ac */ /* 0x000e640008000a00 */
[----:B-----5:R-:W-:Y:S01]  /*2d30*/  FFMA.FTZ R14, R14, R29, R8 ;  /* 0x0000001d0e0e7223 */ /* 0x020fe20000010008 */
[----:B------:R-:W-:-:S03]  /*2d40*/  FFMA.FTZ R16, R15, R16, R9 ;  /* 0x000000100f107223 */ /* 0x000fc60000010009 */
[----:B------:R-:W-:Y:S01]  /*2d50*/  FMUL.FTZ R8, R14, -1.4426950216293334961 ;  /* 0xbfb8aa3b0e087820 */ /* 0x000fe20000410000 */
[----:B0-----:R-:W-:-:S05]  /*2d60*/  FMUL.FTZ R10, R16, -1.4426950216293334961 ;  /* 0xbfb8aa3b100a7820 */ /* 0x001fca0000410000 */
[----:B------:R-:W0:Y:S01]  /*2d70*/  MUFU.EX2 R8, R8 ;  /* 0x0000000800087308 */ /* 0x000e220000000800 */
[----:B--234-:R-:W-:-:S03]  /*2d80*/  IMAD R13, R21, UR8, RZ ;  /* 0x00000008150d7c24 */ /* 0x01cfc6000f8e02ff */
[----:B------:R-:W2:Y:S01]  /*2d90*/  MUFU.EX2 R10, R10 ;  /* 0x0000000a000a7308 */ /* 0x000ea20000000800 */
[----:B------:R-:W-:-:S04]  /*2da0*/  IMAD.WIDE.U32 R30, R6, UR8, R30 ;  /* 0x00000008061e7c25 */ /* 0x000fc8000f8e001e */
[----:B------:R-:W-:Y:S02]  /*2db0*/  IMAD R15, R6, UR9, R13 ;  /* 0x00000009060f7c24 */ /* 0x000fe4000f8e020d */
[----:B0-----:R-:W-:Y:S01]  /*2dc0*/  FADD.FTZ R9, R8, 1 ;  /* 0x3f80000008097421 */ /* 0x001fe20000010000 */
[----:B-1----:R-:W-:Y:S02]  /*2dd0*/  LEA R8, P1, R30, UR10, 0x1 ;  /* 0x0000000a1e087c11 */ /* 0x002fe4000f8208ff */
[----:B------:R-:W-:Y:S01]  /*2de0*/  IADD3 R15, PT, PT, R31, R15, RZ ;  /* 0x0000000f1f0f7210 */ /* 0x000fe20007ffe0ff */
[----:B--2---:R-:W-:Y:S02]  /*2df0*/  FADD.FTZ R11, R10, 1 ;  /* 0x3f8000000a0b7421 */ /* 0x004fe40000010000 */
[----:B------:R-:W0:Y:S08]  /*2e00*/  MUFU.RCP R9, R9 ;  /* 0x0000000900097308 */ /* 0x000e300000001000 */
[----:B------:R-:W1:Y:S01]  /*2e10*/  MUFU.RCP R11, R11 ;  /* 0x0000000b000b7308 */ /* 0x000e620000001000 */
[----:B0-----:R-:W-:Y:S01]  /*2e20*/  FMUL.FTZ R10, R14, R9 ;  /* 0x000000090e0a7220 */ /* 0x001fe20000410000 */
[----:B------:R-:W-:Y:S01]  /*2e30*/  LEA.HI.X R9, R30, UR11, R15, 0x1, P1 ;  /* 0x0000000b1e097c11 */ /* 0x000fe200088f0c0f */
[----:B-1----:R-:W-:-:S05]  /*2e40*/  FMUL.FTZ R13, R16, R11 ;  /* 0x0000000b100d7220 */ /* 0x002fca0000410000 */
[----:B------:R-:W-:-:S05]  /*2e50*/  F2FP.BF16.F32.PACK_AB R13, R13, R10 ;  /* 0x0000000a0d0d723e */ /* 0x000fca00000010ff */
[----:B------:R0:W-:Y:S02]  /*2e60*/  STG.E desc[UR14][R8.64], R13 ;  /* 0x0000000d08007986 */ /* 0x0001e4000c10190e */
.L_x_1899:
[----:B------:R-:W-:Y:S05]  /*2e70*/  BSYNC.RECONVERGENT B0 ;  /* 0x0000000000007941 */ /* 0x000fea0003800200 */
.L_x_1891:
[----:B------:R-:W1:Y:S01]  /*2e80*/  LDCU UR5, c[0x0][0x3f8] ;  /* 0x00007f00ff0577ac */ /* 0x000e620008000800 */
[----:B------:R-:W1:Y:S01]  /*2e90*/  LDCU UR8, c[0x0][0x3c8] ;  /* 0x00007900ff0877ac */ /* 0x000e620008000800 */
[----:B------:R-:W-:Y:S02]  /*2ea0*/  UIADD3 UR7, UPT, UPT, UR19, UR7, URZ ;  /* 0x0000000713077290 */ /* 0x000fe4000fffe0ff */
[----:B------:R-:W-:Y:S02]  /*2eb0*/  UIADD3 UR4, UPT, UPT, UR4, 0x1, URZ ;  /* 0x0000000104047890 */ /* 0x000fe4000fffe0ff */
[----:B-1----:R-:W-:-:S04]  /*2ec0*/  UIMAD UR5, UR5, UR8, URZ ;  /* 0x00000008050572a4 */ /* 0x002fc8000f8e02ff */
[----:B------:R-:W-:-:S09]  /*2ed0*/  UISETP.GE.AND UP0, UPT, UR7, UR5, UPT ;  /* 0x000000050700728c */ /* 0x000fd2000bf06270 */
[----:B------:R-:W-:Y:S05]  /*2ee0*/  BRA.U !UP0, `(.L_x_1906) ;  /* 0xffffffd108d47547 */ /* 0x000fea000b83ffff */
[----:B------:R-:W-:Y:S05]  /*2ef0*/  EXIT ;  /* 0x000000000000794d */ /* 0x000fea0003800000 */
.L_x_1907:
        /* <DEDUP_REMOVED lines=16> */
.L_x_3444:


//--------------------- .text._Z35group_norm_nhwc_fwd_one_pass_kernelI11Bf16IOFp32WLi256ELi26ELi416EEv26Group_norm_nhwc_fwd_params --------------------------
	.section	.text._Z35group_norm_nhwc_fwd_one_pass_kernelI11Bf16IOFp32WLi256ELi26ELi416EEv26Group_norm_nhwc_fwd_params,"ax",@progbits
	.align	128
        .global         _Z35group_norm_nhwc_fwd_one_pass_kernelI11Bf16IOFp32WLi256ELi26ELi416EEv26Group_norm_nhwc_fwd_params
        .type           _Z35group_norm_nhwc_fwd_one_pass_kernelI11Bf16IOFp32WLi256ELi26ELi416EEv26Group_norm_nhwc_fwd_params,@function
        .size           _Z35group_norm_nhwc_fwd_one_pass_kernelI11Bf16IOFp32WLi256ELi26ELi416EEv26Group_norm_nhwc_fwd_params,(.L_x_3445 - _Z35group_norm_nhwc_fwd_one_pass_kernelI11Bf16IOFp32WLi256ELi26ELi416EEv26Group_norm_nhwc_fwd_params)
        .other          _Z35group_norm_nhwc_fwd_one_pass_kernelI11Bf16IOFp32WLi256ELi26ELi416EEv26Group_norm_nhwc_fwd_params,@"STO_CUDA_ENTRY STV_DEFAULT"
_Z35group_norm_nhwc_fwd_one_pass_kernelI11Bf16IOFp32WLi256ELi26ELi416EEv26Group_norm_nhwc_fwd_params:
.text._Z35group_norm_nhwc_fwd_one_pass_kernelI11Bf16IOFp32WLi256ELi26ELi416EEv26Group_norm_nhwc_fwd_params:
[----:B------:R-:W-:Y:S01]  /*0000*/  LDC R1, c[0x0][0x37c] ;  /* 0x0000df00ff017b82 */ /* 0x000fe20000000800 */
[----:B------:R-:W0:Y:S01]  /*0010*/  S2R R0, SR_CTAID.Y ;  /* 0x0000000000007919 */ /* 0x000e220000002600 */
[----:B------:R-:W1:Y:S01]  /*0020*/  LDCU UR4, c[0x0][0x3f8] ;  /* 0x00007f00ff0477ac */ /* 0x000e620008000800 */
[----:B------:R-:W1:Y:S02]  /*0030*/  LDCU UR5, c[0x0][0x3c8] ;  /* 0x00007900ff0577ac */ /* 0x000e640008000800 */
[----:B-1----:R-:W-:-:S06]  /*0040*/  UIMAD UR4, UR4, UR5, URZ ;  /* 0x00000005040472a4 */ /* 0x002fcc000f8e02ff */
[----:B0-----:R-:W-:-:S13]  /*0050*/  ISETP.GE.AND P0, PT, R0, UR4, PT ;  /* 0x0000000400007c0c */ /* 0x001fda000bf06270 */
[----:B------:R-:W-:Y:S05]  /*0060*/  @P0 EXIT ;  /* 0x000000000000094d */ /* 0x000fea0003800000 */
[----:B------:R-:W0:Y:S01]  /*0070*/  S2R R2, SR_TID.X ;  /* 0x0000000000027919 */ /* 0x000e220000002100 */
[----:B------:R-:W1:Y:S01]  /*0080*/  LDCU UR4, c[0x0][0x404] ;  /* 0x00008080ff0477ac */ /* 0x000e620008000800 */
[----:B------:R-:W2:Y:S01]  /*0090*/  LDC R5, c[0x0][0x374] ;  /* 0x0000dd00ff057b82 */ /* 0x000ea20000000800 */
[----:B------:R-:W-:Y:S01]  /*00a0*/  HFMA2 R6, -RZ, RZ, 0, 0 ;  /* 0x00000000ff067431 */ /* 0x000fe200000001ff */
[----:B------:R-:W3:Y:S01]  /*00b0*/  S2R R3, SR_CTAID.X ;  /* 0x0000000000037919 */ /* 0x000ee20000002500 */
[----:B------:R-:W4:Y:S01]  /*00c0*/  LDCU.64 UR6, c[0x0][0x388] ;  /* 0x00007100ff0677ac */ /* 0x000f220008000a00 */
[----:B------:R-:W-:Y:S02]  /*00d0*/  MOV R8, R0 ;  /* 0x0000000000087202 */ /* 0x000fe40000000f00 */
[----:B----4-:R-:W-:Y:S02]  /*00e0*/  ISETP.NE.U32.AND P1, PT, RZ, UR6, PT ;  /* 0x00000006ff007c0c */ /* 0x010fe4000bf25070 */
[----:B0-----:R-:W-:-:S02]  /*00f0*/  LOP3.LUT R4, R2, 0xffff, RZ, 0xc0, !PT ;  /* 0x0000ffff02047812 */ /* 0x001fc400078ec0ff */
[----:B---3--:R-:W-:-:S03]  /*0100*/  LOP3.LUT P0, RZ, R2, R3, RZ, 0xfc, !PT ;  /* 0x0000000302ff7212 */ /* 0x008fc6000780fcff */
[----:B------:R-:W-:Y:S01]  /*0110*/  IMAD R4, R4, 0x13b2, RZ ;  /* 0x000013b204047824 */ /* 0x000fe200078e02ff */
[----:B------:R-:W-:Y:S01]  /*0120*/  ISETP.NE.AND.EX P0, PT, RZ, UR7, !P0, P1 ;  /* 0x00000007ff007c0c */ /* 0x000fe2000c705310 */
[----:B------:R-:W0:Y:S03]  /*0130*/  LDCU.64 UR6, c[0x0][0x358] ;  /* 0x00006b00ff0677ac */ /* 0x000e260008000a00 */
[----:B------:R-:W-:Y:S02]  /*0140*/  SHF.R.U32.HI R54, RZ, 0x10, R4 ;  /* 0x00000010ff367819 */ /* 0x000fe40000011604 */
[----:B------:R-:W3:Y:S02]  /*0150*/  S2R R4, SR_LANEID ;  /* 0x0000000000047919 */ /* 0x000ee40000000000 */
[----:B------:R-:W-:Y:S01]  /*0160*/  PRMT R9, R54, 0x9910, RZ ;  /* 0x0000991036097816 */ /* 0x000fe200000000ff */
[----:B-1----:R-:W-:-:S04]  /*0170*/  IMAD R7, R3, UR4, R54 ;  /* 0x0000000403077c24 */ /* 0x002fc8000f8e0236 */
[----:B------:R-:W-:Y:S01]  /*0180*/  IMAD R9, R9, 0xd, RZ ;  /* 0x0000000d09097824 */ /* 0x000fe200078e02ff */
[C---:B------:R-:W-:Y:S02]  /*0190*/  IADD3 R52, PT, PT, R7.reuse, 0x20, RZ ;  /* 0x0000002007347810 */ /* 0x040fe40007ffe0ff */
[C---:B------:R-:W-:Y:S02]  /*01a0*/  IADD3 R50, PT, PT, R7.reuse, 0x60, RZ ;  /* 0x0000006007327810 */ /* 0x040fe40007ffe0ff */
[----:B------:R-:W-:Y:S02]  /*01b0*/  IADD3 R9, PT, PT, RZ, -R9, RZ ;  /* 0x80000009ff097210 */ /* 0x000fe40007ffe0ff */
[----:B------:R-:W-:Y:S02]  /*01c0*/  IADD3 R48, PT, PT, R7, 0x80, RZ ;  /* 0x0000008007307810 */ /* 0x000fe40007ffe0ff */
[----:B------:R-:W-:Y:S02]  /*01d0*/  PRMT R15, R9, 0x7710, RZ ;  /* 0x00007710090f7816 */ /* 0x000fe400000000ff */
[----:B------:R-:W-:-:S02]  /*01e0*/  IADD3 R46, PT, PT, R7, 0xa0, RZ ;  /* 0x000000a0072e7810 */ /* 0x000fc40007ffe0ff */
[C---:B------:R-:W-:Y:S02]  /*01f0*/  IADD3 R44, PT, PT, R7.reuse, 0xc0, RZ ;  /* 0x000000c0072c7810 */ /* 0x040fe40007ffe0ff */
[----:B------:R-:W-:Y:S02]  /*0200*/  IADD3 R7, PT, PT, R7, 0xe0, RZ ;  /* 0x000000e007077810 */ /* 0x000fe40007ffe0ff */
[----:B------:R-:W-:Y:S02]  /*0210*/  IADD3 R10, PT, PT, R15, R2, RZ ;  /* 0x000000020f0a7210 */ /* 0x000fe40007ffe0ff */
[----:B------:R-:W-:Y:S02]  /*0220*/  SHF.R.S32.HI R9, RZ, 0x1f, R52 ;  /* 0x0000001fff097819 */ /* 0x000fe40000011434 */
[----:B------:R-:W-:Y:S02]  /*0230*/  SHF.R.S32.HI R11, RZ, 0x1f, R50 ;  /* 0x0000001fff0b7819 */ /* 0x000fe40000011432 */
[----:B------:R-:W-:-:S02]  /*0240*/  SHF.R.S32.HI R13, RZ, 0x1f, R48 ;  /* 0x0000001fff0d7819 */ /* 0x000fc40000011430 */
[----:B------:R-:W-:Y:S02]  /*0250*/  SHF.R.S32.HI R15, RZ, 0x1f, R46 ;  /* 0x0000001fff0f7819 */ /* 0x000fe4000001142e */
[----:B------:R-:W-:Y:S02]  /*0260*/  SHF.R.S32.HI R33, RZ, 0x1f, R44 ;  /* 0x0000001fff217819 */ /* 0x000fe4000001142c */
[----:B------:R-:W-:Y:S02]  /*0270*/  SHF.R.S32.HI R35, RZ, 0x1f, R7 ;  /* 0x0000001fff237819 */ /* 0x000fe40000011407 */
[----:B0-23--:R-:W-:-:S07]  /*0280*/  SHF.L.U32 R10, R10, 0x1, RZ ;  /* 0x000000010a0a7819 */ /* 0x00dfce00000006ff */
.L_x_1951:
[----:B0-234-:R-:W0:Y:S01]  /*0290*/  LDC R23, c[0x0][0x3f8] ;  /* 0x0000fe00ff177b82 */ /* 0x01de220000000800 */
[----:B------:R-:W1:Y:S01]  /*02a0*/  LDCU UR8, c[0x0][0x404] ;  /* 0x00008080ff0877ac */ /* 0x000e620008000800 */
[----:B------:R-:W-:Y:S01]  /*02b0*/  LOP3.LUT R56, R10, 0xffff, RZ, 0xc0, !PT ;  /* 0x0000ffff0a387812 */ /* 0x000fe200078ec0ff */
[----:B------:R-:W2:Y:S01]  /*02c0*/  LDCU.64 UR4, c[0x0][0x3e8] ;  /* 0x00007d00ff0477ac */ /* 0x000ea20008000a00 */
[----:B-1----:R-:W-:Y:S01]  /*02d0*/  IMAD R37, R3, UR8, R54 ;  /* 0x0000000803257c24 */ /* 0x002fe2000f8e0236 */
[----:B------:R-:W1:Y:S01]  /*02e0*/  LDCU.64 UR8, c[0x0][0x3f0] ;  /* 0x00007e00ff0877ac */ /* 0x000e620008000a00 */
[----:B0----5:R-:W-:Y:S02]  /*02f0*/  IABS R19, R23 ;  /* 0x0000001700137213 */ /* 0x021fe40000000000 */
[----:B------:R-:W-:Y:S02]  /*0300*/  ISETP.NE.AND P3, PT, R23, RZ, PT ;  /* 0x000000ff1700720c */ /* 0x000fe40003f65270 */
[----:B------:R-:W0:Y:S01]  /*0310*/  I2F.RP R12, R19 ;  /* 0x00000013000c7306 */ /* 0x000e220000209400 */
[----:B------:R-:W-:-:S02]  /*0320*/  SHF.R.S32.HI R25, RZ, 0x1f, R37 ;  /* 0x0000001fff197819 */ /* 0x000fc40000011425 */
[----:B------:R-:W-:-:S04]  /*0330*/  IADD3 R27, PT, PT, R37, 0x40, RZ ;  /* 0x00000040251b7810 */ /* 0x000fc80007ffe0ff */
[----:B--2---:R-:W-:Y:S02]  /*0340*/  ISETP.GE.U32.AND P5, PT, R27, UR4, PT ;  /* 0x000000041b007c0c */ /* 0x004fe4000bfa6070 */
[----:B------:R-:W-:-:S04]  /*0350*/  SHF.R.S32.HI R29, RZ, 0x1f, R27 ;  /* 0x0000001fff1d7819 */ /* 0x000fc8000001141b */
[----:B------:R-:W-:Y:S01]  /*0360*/  ISETP.GE.AND.EX P5, PT, R29, UR5, PT, P5 ;  /* 0x000000051d007c0c */ /* 0x000fe2000bfa6350 */
[----:B0-----:R-:W0:Y:S02]  /*0370*/  MUFU.RCP R12, R12 ;  /* 0x0000000c000c7308 */ /* 0x001e240000001000 */
[----:B0-----:R-:W-:-:S06]  /*0380*/  IADD3 R16, PT, PT, R12, 0xffffffe, RZ ;  /* 0x0ffffffe0c107810 */ /* 0x001fcc0007ffe0ff */
[----:B------:R0:W2:Y:S02]  /*0390*/  F2I.FTZ.U32.TRUNC.NTZ R17, R16 ;  /* 0x0000001000117305 */ /* 0x0000a4000021f000 */
        /* <DEDUP_REMOVED lines=8> */
[----:B------:R-:W-:-:S05]  /*0420*/  IMAD R12, R19, R12, R14 ;  /* 0x0000000c130c7224 */ /* 0x000fca00078e020e */
[----:B------:R-:W-:Y:S01]  /*0430*/  ISETP.GT.U32.AND P2, PT, R19, R12, PT ;  /* 0x0000000c1300720c */ /* 0x000fe20003f44070 */
[----:B0-----:R-:W-:-:S04]  /*0440*/  @!P5 IMAD R14, R29, R20, RZ ;  /* 0x000000141d0ed224 */ /* 0x001fc800078e02ff */
[----:B------:R-:W-:-:S08]  /*0450*/  @!P5 IMAD R29, R27, R21, R14 ;  /* 0x000000151b1dd224 */ /* 0x000fd000078e020e */
[-C--:B------:R-:W-:Y:S02]  /*0460*/  @!P2 IADD3 R12, PT, PT, R12, -R19.reuse, RZ ;  /* 0x800000130c0ca210 */ /* 0x080fe40007ffe0ff */
[----:B------:R-:W-:Y:S02]  /*0470*/  @!P2 IADD3 R17, PT, PT, R17, 0x1, RZ ;  /* 0x000000011111a810 */ /* 0x000fe40007ffe0ff */
[----:B------:R-:W-:Y:S02]  /*0480*/  ISETP.GE.U32.AND P1, PT, R12, R19, PT ;  /* 0x000000130c00720c */ /* 0x000fe40003f26070 */
[----:B------:R-:W-:Y:S02]  /*0490*/  LOP3.LUT R12, R8, R23, RZ, 0x3c, !PT ;  /* 0x00000017080c7212 */ /* 0x000fe400078e3cff */
[----:B------:R-:W-:Y:S02]  /*04a0*/  ISETP.GE.U32.AND P2, PT, R37, UR4, PT ;  /* 0x0000000425007c0c */ /* 0x000fe4000bf46070 */
[----:B------:R-:W-:-:S02]  /*04b0*/  ISETP.GE.AND P4, PT, R12, RZ, PT ;  /* 0x000000ff0c00720c */ /* 0x000fc40003f86270 */
[----:B------:R-:W-:-:S05]  /*04c0*/  ISETP.GE.AND.EX P2, PT, R25, UR5, PT, P2 ;  /* 0x0000000519007c0c */ /* 0x000fca000bf46320 */
[----:B------:R-:W-:Y:S02]  /*04d0*/  @P1 IADD3 R17, PT, PT, R17, 0x1, RZ ;  /* 0x0000000111111810 */ /* 0x000fe40007ffe0ff */
[----:B------:R-:W-:-:S04]  /*04e0*/  ISETP.GE.U32.AND P1, PT, R52, UR4, PT ;  /* 0x0000000434007c0c */ /* 0x000fc8000bf26070 */
[----:B------:R-:W-:Y:S02]  /*04f0*/  @!P4 IADD3 R17, PT, PT, -R17, RZ, RZ ;  /* 0x000000ff1111c210 */ /* 0x000fe40007ffe1ff */
[----:B------:R-:W-:Y:S01]  /*0500*/  @!P3 LOP3.LUT R17, RZ, R23, RZ, 0x33, !PT ;  /* 0x00000017ff11b212 */ /* 0x000fe200078e33ff */
[----:B------:R-:W0:Y:S01]  /*0510*/  @!P2 LDC.64 R18, c[0x0][0x3e0] ;  /* 0x0000f800ff12ab82 */ /* 0x000e220000000a00 */
[----:B------:R-:W-:Y:S02]  /*0520*/  ISETP.GE.AND.EX P1, PT, R9, UR5, PT, P1 ;  /* 0x0000000509007c0c */ /* 0x000fe4000bf26310 */
[----:B------:R-:W-:Y:S02]  /*0530*/  IADD3 R53, PT, PT, -R17, RZ, RZ ;  /* 0x000000ff11357210 */ /* 0x000fe40007ffe1ff */
[----:B------:R-:W-:Y:S02]  /*0540*/  SHF.R.S32.HI R12, RZ, 0x1f, R17 ;  /* 0x0000001fff0c7819 */ /* 0x000fe40000011411 */
[----:B------:R-:W-:Y:S01]  /*0550*/  ISETP.GE.U32.AND P4, PT, R50, UR4, PT ;  /* 0x0000000432007c0c */ /* 0x000fe2000bf86070 */
[----:B------:R-:W-:-:S02]  /*0560*/  IMAD R53, R23, R53, R8 ;  /* 0x0000003517357224 */ /* 0x000fc400078e0208 */
[----:B------:R-:W2:Y:S01]  /*0570*/  @!P2 LDC.64 R22, c[0x0][0x390] ;  /* 0x0000e400ff16ab82 */ /* 0x000ea20000000a00 */
[----:B-1----:R-:W-:Y:S01]  /*0580*/  IMAD R12, R12, UR8, RZ ;  /* 0x000000080c0c7c24 */ /* 0x002fe2000f8e02ff */
[----:B------:R-:W-:Y:S01]  /*0590*/  ISETP.GE.AND.EX P4, PT, R11, UR5, PT, P4 ;  /* 0x000000050b007c0c */ /* 0x000fe2000bf86340 */
[----:B------:R-:W-:Y:S02]  /*05a0*/  IMAD R53, R53, 0x1a, RZ ;  /* 0x0000001a35357824 */ /* 0x000fe400078e02ff */
[----:B------:R-:W-:-:S03]  /*05b0*/  IMAD R59, R17, UR9, R12 ;  /* 0x00000009113b7c24 */ /* 0x000fc6000f8e020c */
[----:B------:R-:W-:-:S04]  /*05c0*/  IADD3 R56, P3, PT, R53, R56, RZ ;  /* 0x0000003835387210 */ /* 0x000fc80007f7e0ff */
[----:B------:R-:W-:Y:S01]  /*05d0*/  LEA.HI.X.SX32 R57, R53, RZ, 0x1, P3 ;  /* 0x000000ff35397211 */ /* 0x000fe200018f0eff */
[----:B0-----:R-:W-:Y:S02]  /*05e0*/  @!P2 IMAD R12, R25, R18, RZ ;  /* 0x00000012190ca224 */ /* 0x001fe400078e02ff */
[----:B------:R-:W-:Y:S02]  /*05f0*/  IMAD.WIDE.U32 R56, R17, UR8, R56 ;  /* 0x0000000811387c25 */ /* 0x000fe4000f8e0038 */
[----:B------:R-:W0:Y:S02]  /*0600*/  @!P5 LDC.64 R16, c[0x0][0x390] ;  /* 0x0000e400ff10db82 */ /* 0x000e240000000a00 */
[----:B------:R-:W-:Y:S01]  /*0610*/  @!P2 IMAD R31, R37, R19, R12 ;  /* 0x00000013251fa224 */ /* 0x000fe200078e020c */
[----:B------:R-:W-:Y:S02]  /*0620*/  IADD3 R59, PT, PT, R57, R59, RZ ;  /* 0x0000003b393b7210 */ /* 0x000fe40007ffe0ff */
[----:B------:R-:W-:-:S05]  /*0630*/  @!P2 MOV R58, R56 ;  /* 0x00000038003aa202 */ /* 0x000fca0000000f00 */
[----:B------:R-:W-:Y:S02]  /*0640*/  @!P2 IMAD.WIDE.U32 R24, R37, R18, R58 ;  /* 0x000000122518a225 */ /* 0x000fe400078e003a */
[----:B------:R-:W1:Y:S03]  /*0650*/  @!P1 LDC.64 R18, c[0x0][0x3e0] ;  /* 0x0000f800ff129b82 */ /* 0x000e660000000a00 */
[----:B------:R-:W-:Y:S02]  /*0660*/  @!P2 IADD3 R12, PT, PT, R25, R31, RZ ;  /* 0x0000001f190ca210 */ /* 0x000fe40007ffe0ff */
[C---:B--2---:R-:W-:Y:S02]  /*0670*/  @!P2 LEA R22, P3, R24.reuse, R22, 0x1 ;  /* 0x000000161816a211 */ /* 0x044fe400078608ff */
[----:B------:R-:W-:Y:S01]  /*0680*/  @!P5 MOV R25, R59 ;  /* 0x0000003b0019d202 */ /* 0x000fe20000000f00 */
[----:B------:R-:W2:Y:S01]  /*0690*/  @!P1 LDC.64 R36, c[0x0][0x390] ;  /* 0x0000e400ff249b82 */ /* 0x000ea20000000a00 */
[----:B------:R-:W-:-:S02]  /*06a0*/  @!P2 LEA.HI.X R23, R24, R23, R12, 0x1, P3 ;  /* 0x000000171817a211 */ /* 0x000fc400018f0c0c */
[----:B------:R-:W-:Y:S02]  /*06b0*/  @!P5 MOV R24, R56 ;  /* 0x000000380018d202 */ /* 0x000fe40000000f00 */
[----:B------:R-:W-:Y:S02]  /*06c0*/  ISETP.GE.U32.AND P3, PT, R48, UR4, PT ;  /* 0x0000000430007c0c */ /* 0x000fe4000bf66070 */
[----:B------:R-:W-:Y:S01]  /*06d0*/  MOV R12, RZ ;  /* 0x000000ff000c7202 */ /* 0x000fe20000000f00 */
[----:B------:R-:W-:Y:S02]  /*06e0*/  @!P5 IMAD.WIDE.U32 R20, R27, R20, R24 ;  /* 0x000000141b14d225 */ /* 0x000fe400078e0018 */
[----:B------:R-:W3:Y:S03]  /*06f0*/  @!P4 LDC.64 R26, c[0x0][0x3e0] ;  /* 0x0000f800ff1acb82 */ /* 0x000ee60000000a00 */
[----:B------:R-:W-:Y:S01]  /*0700*/  @!P5 IADD3 R14, PT, PT, R21, R29, RZ ;  /* 0x0000001d150ed210 */ /* 0x000fe20007ffe0ff */
[----:B------:R4:W5:Y:S01]  /*0710*/  @!P2 LDG.E R12, desc[UR6][R22.64] ;  /* 0x00000006160ca981 */ /* 0x000962000c1e1900 */
[----:B0-----:R-:W-:Y:S01]  /*0720*/  @!P5 LEA R16, P6, R20, R16, 0x1 ;  /* 0x000000101410d211 */ /* 0x001fe200078c08ff */
[----:B-1----:R-:W-:Y:S01]  /*0730*/  @!P1 IMAD R21, R9, R18, RZ ;  /* 0x0000001209159224 */ /* 0x002fe200078e02ff */
[----:B------:R-:W-:-:S02]  /*0740*/  ISETP.GE.AND.EX P3, PT, R13, UR5, PT, P3 ;  /* 0x000000050d007c0c */ /* 0x000fc4000bf66330 */
[----:B------:R-:W-:Y:S01]  /*0750*/  @!P5 LEA.HI.X R17, R20, R17, R14, 0x1, P6 ;  /* 0x000000111411d211 */ /* 0x000fe200030f0c0e */
[----:B------:R-:W-:Y:S01]  /*0760*/  @!P1 IMAD R25, R52, R19, R21 ;  /* 0x0000001334199224 */ /* 0x000fe200078e0215 */
[----:B------:R-:W-:Y:S02]  /*0770*/  @!P1 MOV R20, R56 ;  /* 0x0000003800149202 */ /* 0x000fe40000000f00 */
[----:B------:R-:W-:Y:S01]  /*0780*/  @!P1 MOV R21, R59 ;  /* 0x0000003b00159202 */ /* 0x000fe20000000f00 */
[----:B----4-:R-:W0:Y:S01]  /*0790*/  @!P4 LDC.64 R22, c[0x0][0x390] ;  /* 0x0000e400ff16cb82 */ /* 0x010e220000000a00 */
[----:B------:R-:W-:Y:S02]  /*07a0*/  MOV R41, RZ ;  /* 0x000000ff00297202 */ /* 0x000fe40000000f00 */
[----:B------:R-:W-:Y:S01]  /*07b0*/  ISETP.GE.U32.AND P2, PT, R46, UR4, PT ;  /* 0x000000042e007c0c */ /* 0x000fe2000bf46070 */
[----:B------:R-:W-:-:S03]  /*07c0*/  @!P1 IMAD.WIDE.U32 R18, R52, R18, R20 ;  /* 0x0000001234129225 */ /* 0x000fc600078e0014 */
[----:B------:R-:W-:Y:S01]  /*07d0*/  ISETP.GE.AND.EX P2, PT, R15, UR5, PT, P2 ;  /* 0x000000050f007c0c */ /* 0x000fe2000bf46320 */
[----:B------:R1:W4:Y:S01]  /*07e0*/  @!P5 LDG.E R41, desc[UR6][R16.64] ;  /* 0x000000061029d981 */ /* 0x000322000c1e1900 */
[----:B------:R-:W-:Y:S01]  /*07f0*/  @!P1 IADD3 R14, PT, PT, R19, R25, RZ ;  /* 0x00000019130e9210 */ /* 0x000fe20007ffe0ff */
[----:B------:R-:W0:Y:S01]  /*0800*/  @!P3 LDC.64 R28, c[0x0][0x3e0] ;  /* 0x0000f800ff1cbb82 */ /* 0x000e220000000a00 */
[----:B--2---:R-:W-:Y:S02]  /*0810*/  @!P1 LEA R36, P5, R18, R36, 0x1 ;  /* 0x0000002412249211 */ /* 0x004fe400078a08ff */
[----:B------:R-:W-:Y:S02]  /*0820*/  ISETP.GE.U32.AND P6, PT, R44, UR4, PT ;  /* 0x000000042c007c0c */ /* 0x000fe4000bfc6070 */
[----:B------:R-:W-:Y:S01]  /*0830*/  @!P1 LEA.HI.X R37, R18, R37, R14, 0x1, P5 ;  /* 0x0000002512259211 */ /* 0x000fe200028f0c0e */
[----:B---3--:R-:W-:Y:S01]  /*0840*/  @!P4 IMAD R18, R11, R26, RZ ;  /* 0x0000001a0b12c224 */ /* 0x008fe200078e02ff */
[----:B------:R-:W-:Y:S01]  /*0850*/  @!P4 MOV R19, R59 ;  /* 0x0000003b0013c202 */ /* 0x000fe20000000f00 */
[----:B-1----:R-:W1:Y:S01]  /*0860*/  @!P3 LDC.64 R16, c[0x0][0x390] ;  /* 0x0000e400ff10bb82 */ /* 0x002e620000000a00 */
[----:B------:R-:W-:Y:S01]  /*0870*/  ISETP.GE.AND.EX P6, PT, R33, UR5, PT, P6 ;  /* 0x0000000521007c0c */ /* 0x000fe2000bfc6360 */
[----:B------:R-:W-:Y:S01]  /*0880*/  @!P4 IMAD R25, R50, R27, R18 ;  /* 0x0000001b3219c224 */ /* 0x000fe200078e0212 */
[----:B------:R-:W-:-:S02]  /*0890*/  @!P4 MOV R18, R56 ;  /* 0x000000380012c202 */ /* 0x000fc40000000f00 */
[----:B------:R-:W-:Y:S02]  /*08a0*/  MOV R14, RZ ;  /* 0x000000ff000e7202 */ /* 0x000fe40000000f00 */
[----:B------:R-:W-:Y:S01]  /*08b0*/  ISETP.GE.U32.AND P5, PT, R7, UR4, PT ;  /* 0x0000000407007c0c */ /* 0x000fe2000bfa6070 */
[----:B------:R-:W2:Y:S01]  /*08c0*/  @!P2 LDC.64 R30, c[0x0][0x3e0] ;  /* 0x0000f800ff1eab82 */ /* 0x000ea20000000a00 */
[----:B------:R-:W-:Y:S02]  /*08d0*/  @!P4 IMAD.WIDE.U32 R26, R50, R26, R18 ;  /* 0x0000001a321ac225 */ /* 0x000fe400078e0012 */
[----:B------:R-:W-:Y:S01]  /*08e0*/  ISETP.GE.AND.EX P5, PT, R35, UR5, PT, P5 ;  /* 0x0000000523007c0c */ /* 0x000fe2000bfa6350 */
[----:B------:R3:W4:Y:S01]  /*08f0*/  @!P1 LDG.E R14, desc[UR6][R36.64] ;  /* 0x00000006240e9981 */ /* 0x000722000c1e1900 */
[----:B------:R-:W-:Y:S02]  /*0900*/  MOV R43, RZ ;  /* 0x000000ff002b7202 */ /* 0x000fe40000000f00 */
[----:B------:R-:W-:Y:S01]  /*0910*/  @!P4 IADD3 R27, PT, PT, R27, R25, RZ ;  /* 0x000000191b1bc210 */ /* 0x000fe20007ffe0ff */
[----:B------:R-:W1:Y:S01]  /*0920*/  @!P2 LDC.64 R18, c[0x0][0x390] ;  /* 0x0000e400ff12ab82 */ /* 0x000e620000000a00 */
[----:B0-----:R-:W-:Y:S01]  /*0930*/  @!P4 LEA R22, P1, R26, R22, 0x1 ;  /* 0x000000161a16c211 */ /* 0x001fe200078208ff */
[----:B------:R-:W-:-:S03]  /*0940*/  @!P3 IMAD R32, R13, R28, RZ ;  /* 0x0000001c0d20b224 */ /* 0x000fc600078e02ff */
[----:B------:R-:W-:Y:S01]  /*0950*/  @!P4 LEA.HI.X R23, R26, R23, R27, 0x1, P1 ;  /* 0x000000171a17c211 */ /* 0x000fe200008f0c1b */
[C---:B------:R-:W-:Y:S01]  /*0960*/  @!P3 IMAD R39, R48.reuse, R29, R32 ;  /* 0x0000001d3027b224 */ /* 0x040fe200078e0220 */
[-C--:B------:R-:W-:Y:S01]  /*0970*/  @!P3 MOV R26, R56.reuse ;  /* 0x00000038001ab202 */ /* 0x080fe20000000f00 */
[----:B------:R-:W0:Y:S01]  /*0980*/  @!P6 LDC.64 R20, c[0x0][0x3e0] ;  /* 0x0000f800ff14eb82 */ /* 0x000e220000000a00 */
[-C--:B------:R-:W-:Y:S01]  /*0990*/  @!P3 MOV R27, R59.reuse ;  /* 0x0000003b001bb202 */ /* 0x080fe20000000f00 */
[----:B------:R-:W4:Y:S01]  /*09a0*/  @!P4 LDG.E R43, desc[UR6][R22.64] ;  /* 0x00000006162bc981 */ /* 0x000f22000c1e1900 */
[----:B---3--:R-:W-:Y:S02]  /*09b0*/  @!P2 MOV R36, R56 ;  /* 0x000000380024a202 */ /* 0x008fe40000000f00 */
[----:B------:R-:W-:Y:S01]  /*09c0*/  @!P2 MOV R37, R59 ;  /* 0x0000003b0025a202 */ /* 0x000fe20000000f00 */
[----:B------:R-:W-:Y:S02]  /*09d0*/  @!P3 IMAD.WIDE.U32 R28, R48, R28, R26 ;  /* 0x0000001c301cb225 */ /* 0x000fe400078e001a */
[----:B------:R-:W3:Y:S02]  /*09e0*/  @!P5 LDC.64 R24, c[0x0][0x3e0] ;  /* 0x0000f800ff18db82 */ /* 0x000ee40000000a00 */
[----:B--2---:R-:W-:Y:S01]  /*09f0*/  @!P2 IMAD R34, R15, R30, RZ ;  /* 0x0000001e0f22a224 */ /* 0x004fe200078e02ff */
[----:B------:R-:W-:-:S02]  /*0a00*/  @!P3 IADD3 R29, PT, PT, R29, R39, RZ ;  /* 0x000000271d1db210 */ /* 0x000fc40007ffe0ff */
[----:B-1----:R-:W-:Y:S01]  /*0a10*/  @!P3 LEA R16, P1, R28, R16, 0x1 ;  /* 0x000000101c10b211 */ /* 0x002fe200078208ff */
[----:B------:R-:W-:Y:S02]  /*0a20*/  @!P2 IMAD R45, R46, R31, R34 ;  /* 0x0000001f2e2da224 */ /* 0x000fe400078e0222 */
[----:B------:R-:W1:Y:S01]  /*0a30*/  @!P6 LDC.64 R26, c[0x0][0x390] ;  /* 0x0000e400ff1aeb82 */ /* 0x000e620000000a00 */
[----:B------:R-:W-:Y:S01]  /*0a40*/  @!P3 LEA.HI.X R17, R28, R17, R29, 0x1, P1 ;  /* 0x000000111c11b211 */ /* 0x000fe200008f0c1d */
[----:B------:R-:W-:Y:S01]  /*0a50*/  @!P2 IMAD.WIDE.U32 R30, R46, R30, R36 ;  /* 0x0000001e2e1ea225 */ /* 0x000fe200078e0024 */
[----:B------:R-:W-:-:S05]  /*0a60*/  MOV R36, RZ ;  /* 0x000000ff00247202 */ /* 0x000fca0000000f00 */
[----:B------:R-:W2:Y:S01]  /*0a70*/  @!P5 LDC.64 R28, c[0x0][0x390] ;  /* 0x0000e400ff1cdb82 */ /* 0x000ea20000000a00 */
[----:B------:R-:W-:Y:S01]  /*0a80*/  @!P2 IADD3 R31, PT, PT, R31, R45, RZ ;  /* 0x0000002d1f1fa210 */ /* 0x000fe20007ffe0ff */
[----:B------:R0:W4:Y:S01]  /*0a90*/  @!P3 LDG.E R36, desc[UR6][R16.64] ;  /* 0x000000061024b981 */ /* 0x000122000c1e1900 */
[----:B------:R-:W-:Y:S01]  /*0aa0*/  @!P2 LEA R18, P1, R30, R18, 0x1 ;  /* 0x000000121e12a211 */ /* 0x000fe200078208ff */
[----:B0-----:R-:W-:-:S03]  /*0ab0*/  @!P6 IMAD R32, R33, R20, RZ ;  /* 0x000000142120e224 */ /* 0x001fc600078e02ff */
[----:B------:R-:W-:Y:S01]  /*0ac0*/  @!P2 LEA.HI.X R19, R30, R19, R31, 0x1, P1 ;  /* 0x000000131e13a211 */ /* 0x000fe200008f0c1f */
[C---:B------:R-:W-:Y:S01]  /*0ad0*/  @!P6 IMAD R31, R44.reuse, R21, R32 ;  /* 0x000000152c1fe224 */ /* 0x040fe200078e0220 */
[----:B------:R-:W-:Y:S02]  /*0ae0*/  @!P6 MOV R16, R56 ;  /* 0x000000380010e202 */ /* 0x000fe40000000f00 */
[-C--:B------:R-:W-:Y:S01]  /*0af0*/  @!P6 MOV R17, R59.reuse ;  /* 0x0000003b0011e202 */ /* 0x080fe20000000f00 */
[----:B---3--:R-:W-:Y:S02]  /*0b00*/  @!P5 IMAD R30, R35, R24, RZ ;  /* 0x00000018231ed224 */ /* 0x008fe400078e02ff */
[----:B------:R-:W-:Y:S01]  /*0b10*/  @!P6 IMAD.WIDE.U32 R20, R44, R20, R16 ;  /* 0x000000142c14e225 */ /* 0x000fe200078e0010 */
[----:B------:R-:W-:Y:S02]  /*0b20*/  @!P5 MOV R16, R56 ;  /* 0x000000380010d202 */ /* 0x000fe40000000f00 */
[----:B------:R-:W-:Y:S01]  /*0b30*/  @!P5 MOV R17, R59 ;  /* 0x0000003b0011d202 */ /* 0x000fe20000000f00 */
[----:B------:R-:W-:Y:S01]  /*0b40*/  @!P5 IMAD R23, R7, R25, R30 ;  /* 0x000000190717d224 */ /* 0x000fe200078e021e */
[----:B------:R-:W-:-:S02]  /*0b50*/  MOV R47, RZ ;  /* 0x000000ff002f7202 */ /* 0x000fc40000000f00 */
[----:B------:R-:W-:Y:S01]  /*0b60*/  @!P6 IADD3 R21, PT, PT, R21, R31, RZ ;  /* 0x0000001f1515e210 */ /* 0x000fe20007ffe0ff */
[----:B------:R-:W-:Y:S01]  /*0b70*/  @!P5 IMAD.WIDE.U32 R24, R7, R24, R16 ;  /* 0x000000180718d225 */ /* 0x000fe200078e0010 */
[C---:B-1----:R-:W-:Y:S02]  /*0b80*/  @!P6 LEA R26, P1, R20.reuse, R26, 0x1 ;  /* 0x0000001a141ae211 */ /* 0x042fe400078208ff */
[----:B------:R-:W-:Y:S01]  /*0b90*/  MOV R49, RZ ;  /* 0x000000ff00317202 */ /* 0x000fe20000000f00 */
[----:B------:R0:W3:Y:S01]  /*0ba0*/  @!P2 LDG.E R47, desc[UR6][R18.64] ;  /* 0x00000006122fa981 */ /* 0x0000e2000c1e1900 */
[----:B------:R-:W-:Y:S02]  /*0bb0*/  @!P6 LEA.HI.X R27, R20, R27, R21, 0x1, P1 ;  /* 0x0000001b141be211 */ /* 0x000fe400008f0c15 */
[----:B------:R-:W-:Y:S02]  /*0bc0*/  @!P5 IADD3 R16, PT, PT, R25, R23, RZ ;  /* 0x000000171910d210 */ /* 0x000fe40007ffe0ff */
[----:B--2---:R-:W-:Y:S01]  /*0bd0*/  @!P5 LEA R28, P1, R24, R28, 0x1 ;  /* 0x0000001c181cd211 */ /* 0x004fe200078208ff */
[----:B------:R-:W2:Y:S01]  /*0be0*/  @!P6 LDG.E R49, desc[UR6][R26.64] ;  /* 0x000000061a31e981 */ /* 0x000ea2000c1e1900 */
[----:B------:R-:W-:-:S02]  /*0bf0*/  MOV R51, RZ ;  /* 0x000000ff00337202 */ /* 0x000fc40000000f00 */
[----:B------:R-:W-:-:S05]  /*0c00*/  @!P5 LEA.HI.X R29, R24, R29, R16, 0x1, P1 ;  /* 0x0000001d181dd211 */ /* 0x000fca00008f0c10 */
[----:B------:R-:W2:Y:S01]  /*0c10*/  @!P5 LDG.E R51, desc[UR6][R28.64] ;  /* 0x000000061c33d981 */ /* 0x000ea2000c1e1900 */
[C---:B------:R-:W-:Y:S02]  /*0c20*/  ISETP.GT.AND P1, PT, R4.reuse, 0x1e, PT ;  /* 0x0000001e0400780c */ /* 0x040fe40003f24270 */
[----:B------:R-:W-:Y:S01]  /*0c30*/  ISETP.GT.AND P3, PT, R4, 0xf, PT ;  /* 0x0000000f0400780c */ /* 0x000fe20003f64270 */
[----:B------:R-:W-:Y:S01]  /*0c40*/  BSSY.RECONVERGENT B0, `(.L_x_1908) ;  /* 0x0000064000007945 */ /* 0x000fe20003800200 */
[C---:B-----5:R-:W-:Y:S02]  /*0c50*/  PRMT R37, R12.reuse, 0x7632, R37 ;  /* 0x000076320c257816 */ /* 0x060fe40000000025 */
[----:B------:R-:W-:Y:S02]  /*0c60*/  SHF.L.U32 R12, R12, 0x10, RZ ;  /* 0x000000100c0c7819 */ /* 0x000fe400000006ff */
[----:B------:R-:W-:-:S05]  /*0c70*/  SHF.L.U32 R37, R37, 0x10, RZ ;  /* 0x0000001025257819 */ /* 0x000fca00000006ff */
[----:B------:R-:W-:Y:S01]  /*0c80*/  FMUL.FTZ R17, R37, R37 ;  /* 0x0000002525117220 */ /* 0x000fe20000410000 */
[----:B------:R-:W-:-:S03]  /*0c90*/  FADD.FTZ R16, R12, R37 ;  /* 0x000000250c107221 */ /* 0x000fc60000010000 */
[----:B------:R-:W-:Y:S01]  /*0ca0*/  FFMA.FTZ R17, R12, R12, R17 ;  /* 0x0000000c0c117223 */ /* 0x000fe20000010011 */
[C---:B----4-:R-:W-:Y:S01]  /*0cb0*/  PRMT R32, R41.reuse, 0x7632, R32 ;  /* 0x0000763229207816 */ /* 0x050fe20000000020 */
[----:B------:R-:W-:Y:S01]  /*0cc0*/  FADD.FTZ R16, RZ, R16 ;  /* 0x00000010ff107221 */ /* 0x000fe20000010000 */
[----:B------:R-:W-:Y:S02]  /*0cd0*/  SHF.L.U32 R41, R41, 0x10, RZ ;  /* 0x0000001029297819 */ /* 0x000fe400000006ff */
[----:B------:R-:W-:Y:S01]  /*0ce0*/  SHF.L.U32 R32, R32, 0x10, RZ ;  /* 0x0000001020207819 */ /* 0x000fe200000006ff */
[----:B------:R-:W-:Y:S01]  /*0cf0*/  FADD.FTZ R17, RZ, R17 ;  /* 0x00000011ff117221 */ /* 0x000fe20000010000 */
[C---:B------:R-:W-:Y:S02]  /*0d00*/  PRMT R39, R14.reuse, 0x7632, R39 ;  /* 0x000076320e277816 */ /* 0x040fe40000000027 */
[----:B------:R-:W-:Y:S02]  /*0d10*/  SHF.L.U32 R14, R14, 0x10, RZ ;  /* 0x000000100e0e7819 */ /* 0x000fe400000006ff */
[----:B------:R-:W-:-:S05]  /*0d20*/  SHF.L.U32 R39, R39, 0x10, RZ ;  /* 0x0000001027277819 */ /* 0x000fca00000006ff */
[----:B------:R-:W-:Y:S01]  /*0d30*/  FMUL.FTZ R21, R39, R39 ;  /* 0x0000002727157220 */ /* 0x000fe20000410000 */
[C---:B0-----:R-:W-:Y:S01]  /*0d40*/  FADD.FTZ R19, R14.reuse, R39 ;  /* 0x000000270e137221 */ /* 0x041fe20000010000 */
[----:B------:R-:W-:Y:S02]  /*0d50*/  PRMT R34, R43, 0x7632, R34 ;  /* 0x000076322b227816 */ /* 0x000fe40000000022 */
[----:B------:R-:W-:Y:S01]  /*0d60*/  FFMA.FTZ R18, R14, R14, R21 ;  /* 0x0000000e0e127223 */ /* 0x000fe20000010015 */
[----:B------:R-:W-:Y:S01]  /*0d70*/  FADD.FTZ R16, R16, R19 ;  /* 0x0000001310107221 */ /* 0x000fe20000010000 */
[----:B------:R-:W-:Y:S01]  /*0d80*/  FMUL.FTZ R20, R32, R32 ;  /* 0x0000002020147220 */ /* 0x000fe20000410000 */
[----:B------:R-:W-:Y:S01]  /*0d90*/  SHF.L.U32 R34, R34, 0x10, RZ ;  /* 0x0000001022227819 */ /* 0x000fe200000006ff */
[----:B------:R-:W-:Y:S01]  /*0da0*/  FADD.FTZ R19, R41, R32 ;  /* 0x0000002029137221 */ /* 0x000fe20000010000 */
[----:B------:R-:W-:Y:S01]  /*0db0*/  SHF.L.U32 R43, R43, 0x10, RZ ;  /* 0x000000102b2b7819 */ /* 0x000fe200000006ff */
[----:B------:R-:W-:Y:S01]  /*0dc0*/  FADD.FTZ R17, R17, R18 ;  /* 0x0000001211117221 */ /* 0x000fe20000010000 */
[----:B------:R-:W-:Y:S01]  /*0dd0*/  FFMA.FTZ R20, R41, R41, R20 ;  /* 0x0000002929147223 */ /* 0x000fe20000010014 */
[----:B------:R-:W-:Y:S01]  /*0de0*/  FMUL.FTZ R18, R34, R34 ;  /* 0x0000002222127220 */ /* 0x000fe20000410000 */
[----:B------:R-:W-:Y:S01]  /*0df0*/  FADD.FTZ R16, R16, R19 ;  /* 0x0000001310107221 */ /* 0x000fe20000010000 */
[----:B------:R-:W-:Y:S01]  /*0e00*/  FADD.FTZ R19, R43, R34 ;  /* 0x000000222b137221 */ /* 0x000fe20000010000 */
[----:B------:R-:W-:Y:S01]  /*0e10*/  FADD.FTZ R17, R17, R20 ;  /* 0x0000001411117221 */ /* 0x000fe20000010000 */
[----:B------:R-:W-:Y:S01]  /*0e20*/  FFMA.FTZ R18, R43, R43, R18 ;  /* 0x0000002b2b127223 */ /* 0x000fe20000010012 */
[----:B------:R-:W-:-:S02]  /*0e30*/  PRMT R45, R36, 0x7632, R45 ;  /* 0x00007632242d7816 */ /* 0x000fc4000000002d */
[----:B------:R-:W-:Y:S02]  /*0e40*/  SHF.L.U32 R36, R36, 0x10, RZ ;  /* 0x0000001024247819 */ /* 0x000fe400000006ff */
[----:B------:R-:W-:Y:S01]  /*0e50*/  SHF.L.U32 R45, R45, 0x10, RZ ;  /* 0x000000102d2d7819 */ /* 0x000fe200000006ff */
[----:B------:R-:W-:Y:S01]  /*0e60*/  FADD.FTZ R16, R16, R19 ;  /* 0x0000001310107221 */ /* 0x000fe20000010000 */
[----:B------:R-:W-:-:S03]  /*0e70*/  FADD.FTZ R17, R17, R18 ;  /* 0x0000001211117221 */ /* 0x000fc60000010000 */
[----:B------:R-:W-:Y:S01]  /*0e80*/  FMUL.FTZ R21, R45, R45 ;  /* 0x0000002d2d157220 */ /* 0x000fe20000410000 */
[----:B------:R-:W-:-:S03]  /*0e90*/  FADD.FTZ R19, R36, R45 ;  /* 0x0000002d24137221 */ /* 0x000fc60000010000 */
[----:B------:R-:W-:Y:S01]  /*0ea0*/  FFMA.FTZ R18, R36, R36, R21 ;  /* 0x0000002424127223 */ /* 0x000fe20000010015 */
[----:B------:R-:W-:Y:S01]  /*0eb0*/  FADD.FTZ R16, R16, R19 ;  /* 0x0000001310107221 */ /* 0x000fe20000010000 */
[----:B---3--:R-:W-:-:S04]  /*0ec0*/  PRMT R38, R47, 0x7632, R38 ;  /* 0x000076322f267816 */ /* 0x008fc80000000026 */
[----:B------:R-:W-:Y:S02]  /*0ed0*/  SHF.L.U32 R38, R38, 0x10, RZ ;  /* 0x0000001026267819 */ /* 0x000fe400000006ff */
[----:B--2---:R-:W-:Y:S02]  /*0ee0*/  PRMT R40, R49, 0x7632, R40 ;  /* 0x0000763231287816 */ /* 0x004fe40000000028 */
[----:B------:R-:W-:Y:S01]  /*0ef0*/  SHF.L.U32 R47, R47, 0x10, RZ ;  /* 0x000000102f2f7819 */ /* 0x000fe200000006ff */
[----:B------:R-:W-:Y:S01]  /*0f00*/  FMUL.FTZ R20, R38, R38 ;  /* 0x0000002626147220 */ /* 0x000fe20000410000 */
[----:B------:R-:W-:Y:S02]  /*0f10*/  SHF.L.U32 R40, R40, 0x10, RZ ;  /* 0x0000001028287819 */ /* 0x000fe400000006ff */
[----:B------:R-:W-:Y:S01]  /*0f20*/  PRMT R42, R51, 0x7632, R42 ;  /* 0x00007632332a7816 */ /* 0x000fe2000000002a */
[----:B------:R-:W-:Y:S01]  /*0f30*/  FADD.FTZ R19, R47, R38 ;  /* 0x000000262f137221 */ /* 0x000fe20000010000 */
[----:B------:R-:W-:Y:S01]  /*0f40*/  SHF.L.U32 R49, R49, 0x10, RZ ;  /* 0x0000001031317819 */ /* 0x000fe200000006ff */
[----:B------:R-:W-:Y:S01]  /*0f50*/  FADD.FTZ R17, R17, R18 ;  /* 0x0000001211117221 */ /* 0x000fe20000010000 */
[----:B------:R-:W-:Y:S01]  /*0f60*/  FFMA.FTZ R20, R47, R47, R20 ;  /* 0x0000002f2f147223 */ /* 0x000fe20000010014 */
[----:B------:R-:W-:Y:S01]  /*0f70*/  SHF.L.U32 R42, R42, 0x10, RZ ;  /* 0x000000102a2a7819 */ /* 0x000fe200000006ff */
[----:B------:R-:W-:Y:S01]  /*0f80*/  FMUL.FTZ R18, R40, R40 ;  /* 0x0000002828127220 */ /* 0x000fe20000410000 */
[----:B------:R-:W-:Y:S01]  /*0f90*/  FADD.FTZ R16, R16, R19 ;  /* 0x0000001310107221 */ /* 0x000fe20000010000 */
[----:B------:R-:W-:Y:S01]  /*0fa0*/  FADD.FTZ R17, R17, R20 ;  /* 0x0000001411117221 */ /* 0x000fe20000010000 */
[----:B------:R-:W-:Y:S01]  /*0fb0*/  SHF.L.U32 R51, R51, 0x10, RZ ;  /* 0x0000001033337819 */ /* 0x000fe200000006ff */
[C---:B------:R-:W-:Y:S01]  /*0fc0*/  FADD.FTZ R19, R49.reuse, R40 ;  /* 0x0000002831137221 */ /* 0x040fe20000010000 */
[----:B------:R-:W-:Y:S01]  /*0fd0*/  FFMA.FTZ R18, R49, R49, R18 ;  /* 0x0000003131127223 */ /* 0x000fe20000010012 */
[----:B------:R-:W-:-:S02]  /*0fe0*/  FMUL.FTZ R20, R42, R42 ;  /* 0x0000002a2a147220 */ /* 0x000fc40000410000 */
[----:B------:R-:W-:Y:S01]  /*0ff0*/  FADD.FTZ R16, R16, R19 ;  /* 0x0000001310107221 */ /* 0x000fe20000010000 */
[----:B------:R-:W-:Y:S01]  /*1000*/  FADD.FTZ R17, R17, R18 ;  /* 0x0000001211117221 */ /* 0x000fe20000010000 */
[C---:B------:R-:W-:Y:S01]  /*1010*/  FADD.FTZ R19, R51.reuse, R42 ;  /* 0x0000002a33137221 */ /* 0x040fe20000010000 */
[----:B------:R-:W-:-:S03]  /*1020*/  FFMA.FTZ R20, R51, R51, R20 ;  /* 0x0000003333147223 */ /* 0x000fc60000010014 */
[----:B------:R-:W-:Y:S01]  /*1030*/  FADD.FTZ R16, R16, R19 ;  /* 0x0000001310107221 */ /* 0x000fe20000010000 */
[----:B------:R-:W-:-:S04]  /*1040*/  FADD.FTZ R17, R17, R20 ;  /* 0x0000001411117221 */ /* 0x000fc80000010000 */
        /* <DEDUP_REMOVED lines=16> */
[----:B------:R-:W-:Y:S02]  /*1150*/  ISETP.GT.AND P1, PT, R4, 0x17, PT ;  /* 0x000000170400780c */ /* 0x000fe40003f24270 */
[----:B------:R-:W-:Y:S01]  /*1160*/  ISETP.NE.AND P2, PT, R2, RZ, PT ;  /* 0x000000ff0200720c */ /* 0x000fe20003f45270 */
        /* <DEDUP_REMOVED lines=17> */
.L_x_1909:
[----:B------:R-:W-:Y:S05]  /*1280*/  BSYNC.RECONVERGENT B0 ;  /* 0x0000000000007941 */ /* 0x000fea0003800200 */
.L_x_1908:
[----:B------:R-:W-:Y:S06]  /*1290*/  BAR.SYNC.DEFER_BLOCKING 0x0 ;  /* 0x0000000000007b1d */ /* 0x000fec0000010000 */
[----:B------:R-:W-:Y:S04]  /*12a0*/  BSSY.RECONVERGENT B0, `(.L_x_1910) ;  /* 0x0000024000007945 */ /* 0x000fe80003800200 */
        /* <DEDUP_REMOVED lines=16> */
[----:B------:R-:W-:Y:S02]  /*13b0*/  FADD.FTZ R60, R28, R17 ;  /* 0x000000111c3c7221 */ /* 0x000fe40000010000 */
[----:B------:R-:W2:Y:S01]  /*13c0*/  LDS.128 R28, [UR4+0x60] ;  /* 0x00006004ff1c7984 */ /* 0x000ea20008000c00 */
[----:B------:R-:W-:Y:S01]  /*13d0*/  FADD.FTZ R55, R55, R18 ;  /* 0x0000001237377221 */ /* 0x000fe20000010000 */
[----:B------:R-:W-:Y:S02]  /*13e0*/  FADD.FTZ R60, R60, R19 ;  /* 0x000000133c3c7221 */ /* 0x000fe40000010000 */
[----:B------:R-:W3:Y:S01]  /*13f0*/  LDS.64 R16, [UR4+0x70] ;  /* 0x00007004ff107984 */ /* 0x000ee20008000a00 */
        /* <DEDUP_REMOVED lines=12> */
[----:B---3--:R-:W-:Y:S01]  /*14c0*/  FADD.FTZ R20, R55, R16 ;  /* 0x0000001037147221 */ /* 0x008fe20000010000 */
[----:B------:R-:W-:-:S07]  /*14d0*/  FADD.FTZ R21, R60, R17 ;  /* 0x000000113c157221 */ /* 0x000fce0000010000 */
.L_x_1911:
[----:B------:R-:W-:Y:S05]  /*14e0*/  BSYNC.RECONVERGENT B0 ;  /* 0x0000000000007941 */ /* 0x000fea0003800200 */
.L_x_1910:
[----:B------:R-:W4:Y:S02]  /*14f0*/  LDC R25, c[0x0][0x370] ;  /* 0x0000dc00ff197b82 */ /* 0x000f240000000800 */
[----:B----4-:R-:W-:-:S13]  /*1500*/  ISETP.GE.U32.AND P1, PT, R25, 0x2, PT ;  /* 0x000000021900780c */ /* 0x010fda0003f26070 */
[----:B------:R-:W-:Y:S05]  /*1510*/  @!P1 BRA `(.L_x_1912) ;  /* 0x0000000800a09947 */ /* 0x000fea0003800000 */
[----:B------:R-:W4:Y:S01]  /*1520*/  LDC.64 R66, c[0x0][0x3b8] ;  /* 0x0000ee00ff427b82 */ /* 0x000f220000000a00 */
[----:B------:R-:W-:Y:S02]  /*1530*/  LOP3.LUT R18, R6, 0x1, RZ, 0xc0, !PT ;  /* 0x0000000106127812 */ /* 0x000fe400078ec0ff */
[----:B------:R-:W-:-:S03]  /*1540*/  ISETP.GE.U32.AND P3, PT, R25, 0x8, PT ;  /* 0x000000081900780c */ /* 0x000fc60003f66070 */
[----:B---3--:R-:W-:-:S04]  /*1550*/  IMAD R16, R18, R5, RZ ;  /* 0x0000000512107224 */ /* 0x008fc800078e02ff */
[----:B------:R-:W-:-:S05]  /*1560*/  IMAD R16, R16, R25, RZ ;  /* 0x0000001910107224 */ /* 0x000fca00078e02ff */
[----:B------:R-:W-:-:S05]  /*1570*/  SHF.L.U32 R17, R16, 0x1, RZ ;  /* 0x0000000110117819 */ /* 0x000fca00000006ff */
[----:B----4-:R-:W-:Y:S01]  /*1580*/  IMAD.WIDE R66, R17, 0x4, R66 ;  /* 0x0000000411427825 */ /* 0x010fe200078e0242 */
[----:B------:R-:W-:Y:S06]  /*1590*/  @P2 BRA `(.L_x_1913) ;  /* 0x0000000000502947 */ /* 0x000fec0003800000 */
[----:B------:R-:W3:Y:S01]  /*15a0*/  LDC.64 R16, c[0x0][0x3b0] ;  /* 0x0000ec00ff107b82 */ /* 0x000ee20000000a00 */
[----:B------:R-:W-:Y:S01]  /*15b0*/  LOP3.LUT P1, R22, R6, 0x2, RZ, 0xc0, !PT ;  /* 0x0000000206167812 */ /* 0x000fe2000782c0ff */
[-CC-:B------:R-:W-:Y:S02]  /*15c0*/  IMAD R19, R18, R5.reuse, R0.reuse ;  /* 0x0000000512137224 */ /* 0x180fe400078e0200 */
[----:B--2---:R-:W-:Y:S01]  /*15d0*/  IMAD R23, R3, R5, R0 ;  /* 0x0000000503177224 */ /* 0x004fe200078e0200 */
[----:B------:R-:W-:-:S04]  /*15e0*/  SEL R25, R25, RZ, !P1 ;  /* 0x000000ff19197207 */ /* 0x000fc80004800000 */
[----:B------:R-:W-:Y:S01]  /*15f0*/  ISETP.NE.AND P1, PT, R25, -0x1, PT ;  /* 0xffffffff1900780c */ /* 0x000fe20003f25270 */
[----:B---3--:R-:W-:-:S04]  /*1600*/  IMAD.WIDE.U32 R16, R19, 0x4, R16 ;  /* 0x0000000413107825 */ /* 0x008fc800078e0010 */
        /* <DEDUP_REMOVED lines=8> */
.L_x_1914:
[----:B---3--:R-:W2:Y:S04]  /*1690*/  LDG.E.STRONG.GPU R18, desc[UR6][R16.64] ;  /* 0x0000000610127981 */ /* 0x008ea8000c1ef900 */
[----:B--2---:R-:W-:Y:S01]  /*16a0*/  CCTL.IVALL ;  /* 0x00000000ff00798f */ /* 0x004fe20002000000 */
[----:B------:R-:W-:Y:S05]  /*16b0*/  YIELD ;  /* 0x0000000000007946 */ /* 0x000fea0003800000 */
[----:B------:R-:W-:-:S13]  /*16c0*/  ISETP.NE.AND P1, PT, R18, R25, PT ;  /* 0x000000191200720c */ /* 0x000fda0003f25270 */
[----:B------:R-:W-:Y:S05]  /*16d0*/  @P1 BRA `(.L_x_1914) ;  /* 0xfffffffc00ec1947 */ /* 0x000fea000383ffff */
.L_x_1913:
[----:B------:R-:W-:Y:S05]  /*16e0*/  WARPSYNC.ALL ;  /* 0x0000000000007948 */ /* 0x000fea0003800000 */
[----:B------:R-:W-:Y:S01]  /*16f0*/  BAR.SYNC.DEFER_BLOCKING 0x0 ;  /* 0x0000000000007b1d */ /* 0x000fe20000010000 */
[----:B------:R-:W-:-:S05]  /*1700*/  HFMA2 R26, -RZ, RZ, 0, 0 ;  /* 0x00000000ff1a7431 */ /* 0x000fca00000001ff */
[----:B------:R-:W-:Y:S05]  /*1710*/  @!P3 BRA `(.L_x_1915) ;  /* 0x000000040020b947 */ /* 0x000fea0003800000 */
[CC--:B------:R-:W-:Y:S01]  /*1720*/  LEA R22, R5.reuse, R0.reuse, 0x1 ;  /* 0x0000000005167211 */ /* 0x0c0fe200078e08ff */
[C-C-:B------:R-:W-:Y:S01]  /*1730*/  IMAD R26, R5.reuse, 0x6, R0.reuse ;  /* 0x00000006051a7824 */ /* 0x140fe200078e0200 */
[CC--:B-1----:R-:W-:Y:S01]  /*1740*/  LEA R24, R5.reuse, R0.reuse, 0x2 ;  /* 0x0000000005187211 */ /* 0x0c2fe200078e10ff */
[C-C-:B------:R-:W-:Y:S01]  /*1750*/  IMAD R28, R5.reuse, 0x5, R0.reuse ;  /* 0x00000005051c7824 */ /* 0x140fe200078e0200 */
[----:B------:R-:W-:Y:S01]  /*1760*/  IADD3 R62, PT, PT, R0, R5, RZ ;  /* 0x00000005003e7210 */ /* 0x000fe20007ffe0ff */
[--C-:B------:R-:W-:Y:S01]  /*1770*/  IMAD R30, R5, 0x3, R0.reuse ;  /* 0x00000003051e7824 */ /* 0x100fe200078e0200 */
[----:B--23--:R-:W-:Y:S01]  /*1780*/  IADD3 R23, PT, PT, -R3, RZ, RZ ;  /* 0x000000ff03177210 */ /* 0x00cfe20007ffe1ff */
[----:B------:R-:W-:Y:S01]  /*1790*/  IMAD R60, R5, 0x7, R0 ;  /* 0x00000007053c7824 */ /* 0x000fe200078e0200 */
[----:B------:R-:W-:Y:S01]  /*17a0*/  MOV R64, R0 ;  /* 0x0000000000407202 */ /* 0x000fe20000000f00 */
[----:B------:R-:W-:-:S06]  /*17b0*/  UMOV UR4, URZ ;  /* 0x000000ff00047c82 */ /* 0x000fcc0008000000 */
.L_x_1916:
[----:B------:R-:W-:Y:S01]  /*17c0*/  ISETP.EQ.OR P1, PT, R23, RZ, P2 ;  /* 0x000000ff1700720c */ /* 0x000fe20001722670 */
[----:B------:R-:W-:-:S06]  /*17d0*/  UIADD3 UR5, UPT, UPT, UR4, 0x1, URZ ;  /* 0x0000000104057890 */ /* 0x000fcc000fffe0ff */
[----:B------:R-:W-:-:S06]  /*17e0*/  ISETP.EQ.OR P3, PT, R3, UR5, P2 ;  /* 0x0000000503007c0c */ /* 0x000fcc0009762670 */
[----:B------:R-:W-:-:S05]  /*17f0*/  @!P1 IMAD.WIDE.U32 R68, R64, 0x8, R66 ;  /* 0x0000000840449825 */ /* 0x000fca00078e0042 */
[----:B------:R-:W0:Y:S02]  /*1800*/  @!P1 LDG.E.64 R18, desc[UR6][R68.64] ;  /* 0x0000000644129981 */ /* 0x000e24000c1e1b00 */
[----:B------:R-:W-:-:S06]  /*1810*/  @!P3 IMAD.WIDE.U32 R16, R62, 0x8, R66 ;  /* 0x000000083e10b825 */ /* 0x000fcc00078e0042 */
[----:B------:R-:W2:Y:S01]  /*1820*/  @!P3 LDG.E.64 R16, desc[UR6][R16.64] ;  /* 0x000000061010b981 */ /* 0x000ea2000c1e1b00 */
[----:B------:R-:W-:-:S06]  /*1830*/  UIADD3 UR5, UPT, UPT, UR4, 0x2, URZ ;  /* 0x0000000204057890 */ /* 0x000fcc000fffe0ff */
[----:B------:R-:W-:Y:S01]  /*1840*/  ISETP.EQ.OR P4, PT, R3, UR5, P2 ;  /* 0x0000000503007c0c */ /* 0x000fe20009782670 */
[----:B------:R-:W-:Y:S01]  /*1850*/  UIADD3 UR5, UPT, UPT, UR4, 0x3, URZ ;  /* 0x0000000304057890 */ /* 0x000fe2000fffe0ff */
[----:B0-----:R-:W-:Y:S01]  /*1860*/  @!P1 FADD.FTZ R20, R20, R18 ;  /* 0x0000001214149221 */ /* 0x001fe20000010000 */
[----:B------:R-:W-:-:S10]  /*1870*/  @!P1 FADD.FTZ R21, R21, R19 ;  /* 0x0000001315159221 */ /* 0x000fd40000010000 */
[----:B------:R-:W-:Y:S01]  /*1880*/  @!P4 IMAD.WIDE.U32 R18, R22, 0x8, R66 ;  /* 0x000000081612c825 */ /* 0x000fe200078e0042 */
[----:B------:R-:W-:-:S05]  /*1890*/  ISETP.EQ.OR P1, PT, R3, UR5, P2 ;  /* 0x0000000503007c0c */ /* 0x000fca0009722670 */
[----:B------:R-:W3:Y:S01]  /*18a0*/  @!P4 LDG.E.64 R18, desc[UR6][R18.64] ;  /* 0x000000061212c981 */ /* 0x000ee2000c1e1b00 */
[----:B--2---:R-:W-:Y:S01]  /*18b0*/  @!P3 FADD.FTZ R20, R20, R16 ;  /* 0x000000101414b221 */ /* 0x004fe20000010000 */
[----:B------:R-:W-:-:S06]  /*18c0*/  @!P3 FADD.FTZ R21, R21, R17 ;  /* 0x000000111515b221 */ /* 0x000fcc0000010000 */
[----:B------:R-:W-:-:S06]  /*18d0*/  @!P1 IMAD.WIDE.U32 R16, R30, 0x8, R66 ;  /* 0x000000081e109825 */ /* 0x000fcc00078e0042 */
[----:B------:R-:W2:Y:S01]  /*18e0*/  @!P1 LDG.E.64 R16, desc[UR6][R16.64] ;  /* 0x0000000610109981 */ /* 0x000ea2000c1e1b00 */
[----:B------:R-:W-:-:S06]  /*18f0*/  UIADD3 UR5, UPT, UPT, UR4, 0x4, URZ ;  /* 0x0000000404057890 */ /* 0x000fcc000fffe0ff */
[----:B------:R-:W-:Y:S01]  /*1900*/  ISETP.EQ.OR P3, PT, R3, UR5, P2 ;  /* 0x0000000503007c0c */ /* 0x000fe20009762670 */
[----:B------:R-:W-:Y:S01]  /*1910*/  UIADD3 UR5, UPT, UPT, UR4, 0x5, URZ ;  /* 0x0000000504057890 */ /* 0x000fe2000fffe0ff */
[----:B---3--:R-:W-:Y:S01]  /*1920*/  @!P4 FADD.FTZ R20, R20, R18 ;  /* 0x000000121414c221 */ /* 0x008fe20000010000 */
        /* <DEDUP_REMOVED lines=20> */
[----:B------:R-:W0:Y:S01]  /*1a70*/  LDC R25, c[0x0][0x370] ;  /* 0x0000dc00ff197b82 */ /* 0x000e220000000800 */
        /* <DEDUP_REMOVED lines=10> */
[----:B---3--:R-:W-:Y:S01]  /*1b20*/  @!P1 FADD.FTZ R20, R20, R18 ;  /* 0x0000001214149221 */ /* 0x008fe20000010000 */
[----:B0-----:R-:W-:Y:S01]  /*1b30*/  LOP3.LUT R18, R25, 0x7ffffff8, RZ, 0xc0, !PT ;  /* 0x7ffffff819127812 */ /* 0x001fe200078ec0ff */
[----:B------:R-:W-:-:S03]  /*1b40*/  @!P1 FADD.FTZ R21, R21, R19 ;  /* 0x0000001315159221 */ /* 0x000fc60000010000 */
[----:B------:R-:W-:Y:S01]  /*1b50*/  ISETP.NE.AND P1, PT, R18, UR4, PT ;  /* 0x0000000412007c0c */ /* 0x000fe2000bf25270 */
[----:B--2---:R-:W-:Y:S01]  /*1b60*/  @!P3 FADD.FTZ R20, R20, R16 ;  /* 0x000000101414b221 */ /* 0x004fe20000010000 */
[----:B------:R-:W-:-:S11]  /*1b70*/  @!P3 FADD.FTZ R21, R21, R17 ;  /* 0x000000111515b221 */ /* 0x000fd60000010000 */
[----:B------:R-:W-:Y:S05]  /*1b80*/  @P1 BRA `(.L_x_1916) ;  /* 0xfffffffc000c1947 */ /* 0x000fea000383ffff */
[----:B------:R-:W-:-:S07]  /*1b90*/  MOV R26, R18 ;  /* 0x00000012001a7202 */ /* 0x000fce0000000f00 */
.L_x_1915:
[----:B------:R-:W4:Y:S02]  /*1ba0*/  LDC R27, c[0x0][0x370] ;  /* 0x0000dc00ff1b7b82 */ /* 0x000f240000000800 */
[----:B----4-:R-:W-:-:S13]  /*1bb0*/  LOP3.LUT P1, RZ, R27, 0x7, RZ, 0xc0, !PT ;  /* 0x000000071bff7812 */ /* 0x010fda000782c0ff */
[----:B------:R-:W-:Y:S05]  /*1bc0*/  @!P1 BRA `(.L_x_1912) ;  /* 0x0000000000f49947 */ /* 0x000fea0003800000 */
[C---:B---3--:R-:W-:Y:S02]  /*1bd0*/  LOP3.LUT R16, R27.reuse, 0x7, RZ, 0xc0, !PT ;  /* 0x000000071b107812 */ /* 0x048fe400078ec0ff */
[----:B------:R-:W-:Y:S02]  /*1be0*/  LOP3.LUT P1, R28, R27, 0x3, RZ, 0xc0, !PT ;  /* 0x000000031b1c7812 */ /* 0x000fe4000782c0ff */
[----:B------:R-:W-:-:S04]  /*1bf0*/  IADD3 R16, PT, PT, R16, -0x1, RZ ;  /* 0xffffffff10107810 */ /* 0x000fc80007ffe0ff */
[----:B------:R-:W-:-:S13]  /*1c00*/  ISETP.GE.U32.AND P3, PT, R16, 0x3, PT ;  /* 0x000000031000780c */ /* 0x000fda0003f66070 */
[----:B------:R-:W-:Y:S05]  /*1c10*/  @!P3 BRA `(.L_x_1917) ;  /* 0x000000000070b947 */ /* 0x000fea0003800000 */
[C---:B------:R-:W-:Y:S02]  /*1c20*/  IADD3 R16, PT, PT, R26.reuse, 0x1, RZ ;  /* 0x000000011a107810 */ /* 0x040fe40007ffe0ff */
[CC--:B------:R-:W-:Y:S02]  /*1c30*/  ISETP.EQ.OR P3, PT, R26.reuse, R3.reuse, P2 ;  /* 0x000000031a00720c */ /* 0x0c0fe40001762670 */
[----:B------:R-:W-:Y:S02]  /*1c40*/  IADD3 R18, PT, PT, R26, 0x2, RZ ;  /* 0x000000021a127810 */ /* 0x000fe40007ffe0ff */
[-C--:B------:R-:W-:Y:S02]  /*1c50*/  ISETP.EQ.OR P4, PT, R16, R3.reuse, P2 ;  /* 0x000000031000720c */ /* 0x080fe40001782670 */
[----:B------:R-:W-:Y:S02]  /*1c60*/  ISETP.EQ.OR P5, PT, R18, R3, P2 ;  /* 0x000000031200720c */ /* 0x000fe400017a2670 */
[----:B-1----:R-:W-:-:S04]  /*1c70*/  IADD3 R24, PT, PT, R26, 0x3, RZ ;  /* 0x000000031a187810 */ /* 0x002fc80007ffe0ff */
[----:B------:R-:W-:Y:S01]  /*1c80*/  ISETP.EQ.OR P6, PT, R24, R3, P2 ;  /* 0x000000031800720c */ /* 0x000fe200017c2670 */
[----:B------:R-:W-:-:S04]  /*1c90*/  @!P3 IMAD R17, R26, R5, R0 ;  /* 0x000000051a11b224 */ /* 0x000fc800078e0200 */
[----:B------:R-:W-:Y:S02]  /*1ca0*/  @!P4 IMAD R19, R16, R5, R0 ;  /* 0x000000051013c224 */ /* 0x000fe400078e0200 */
[----:B------:R-:W-:-:S04]  /*1cb0*/  @!P3 IMAD.WIDE.U32 R16, R17, 0x8, R66 ;  /* 0x000000081110b825 */ /* 0x000fc800078e0042 */
[-C--:B--2---:R-:W-:Y:S02]  /*1cc0*/  @!P5 IMAD R23, R18, R5.reuse, R0 ;  /* 0x000000051217d224 */ /* 0x084fe400078e0200 */
[--C-:B------:R-:W-:Y:S01]  /*1cd0*/  @!P4 IMAD.WIDE.U32 R18, R19, 0x8, R66.reuse ;  /* 0x000000081312c825 */ /* 0x100fe200078e0042 */
[----:B------:R-:W0:Y:S03]  /*1ce0*/  @!P3 LDG.E.64 R16, desc[UR6][R16.64] ;  /* 0x000000061010b981 */ /* 0x000e26000c1e1b00 */
[----:B------:R-:W-:Y:S02]  /*1cf0*/  @!P5 IMAD.WIDE.U32 R22, R23, 0x8, R66 ;  /* 0x000000081716d825 */ /* 0x000fe400078e0042 */
[----:B------:R-:W2:Y:S02]  /*1d00*/  @!P4 LDG.E.64 R18, desc[UR6][R18.64] ;  /* 0x000000061212c981 */ /* 0x000ea4000c1e1b00 */
[----:B------:R-:W-:-:S02]  /*1d10*/  @!P6 IMAD R25, R24, R5, R0 ;  /* 0x000000051819e224 */ /* 0x000fc400078e0200 */
[----:B------:R-:W3:Y:S02]  /*1d20*/  @!P5 LDG.E.64 R22, desc[UR6][R22.64] ;  /* 0x000000061616d981 */ /* 0x000ee4000c1e1b00 */
[----:B------:R-:W-:-:S06]  /*1d30*/  @!P6 IMAD.WIDE.U32 R24, R25, 0x8, R66 ;  /* 0x000000081918e825 */ /* 0x000fcc00078e0042 */
        /* <DEDUP_REMOVED lines=10> */
.L_x_1917:
        /* <DEDUP_REMOVED lines=18> */
.L_x_1918:
[----:B------:R-:W-:Y:S01]  /*1f00*/  ISETP.EQ.OR P1, PT, R26, R3, P2 ;  /* 0x000000031a00720c */ /* 0x000fe20001722670 */
        /* <DEDUP_REMOVED lines=8> */
.L_x_1919:
[----:B------:R-:W-:Y:S05]  /*1f90*/  BSYNC.RECONVERGENT B0 ;  /* 0x0000000000007941 */ /* 0x000fea0003800200 */
.L_x_1912:
[----:B------:R-:W4:Y:S01]  /*1fa0*/  S2UR UR5, SR_CgaCtaId ;  /* 0x00000000000579c3 */ /* 0x000f220000008800 */
[----:B------:R-:W1:Y:S01]  /*1fb0*/  LDCU UR8, c[0x0][0x414] ;  /* 0x00008280ff0877ac */ /* 0x000e620008000800 */
[----:B------:R-:W-:Y:S01]  /*1fc0*/  LOP3.LUT R22, R10, 0xffff, RZ, 0xc0, !PT ;  /* 0x0000ffff0a167812 */ /* 0x000fe200078ec0ff */
[----:B------:R-:W-:-:S03]  /*1fd0*/  UMOV UR4, 0x400 ;  /* 0x0000040000047882 */ /* 0x000fc60000000000 */
[----:B------:R-:W-:Y:S02]  /*1fe0*/  IADD3 R53, PT, PT, R53, R22, RZ ;  /* 0x0000001635357210 */ /* 0x000fe40007ffe0ff */
[----:B------:R-:W0:Y:S08]  /*1ff0*/  @P0 LDC.64 R26, c[0x0][0x388] ;  /* 0x0000e200ff1a0b82 */ /* 0x000e300000000a00 */
[----:B---3--:R-:W3:Y:S01]  /*2000*/  LDC.64 R18, c[0x0][0x398] ;  /* 0x0000e600ff127b82 */ /* 0x008ee20000000a00 */
[----:B-1----:R-:W-:Y:S01]  /*2010*/  @P0 FMUL.FTZ R24, R20, UR8 ;  /* 0x0000000814180c20 */ /* 0x002fe20008410000 */
[----:B------:R-:W-:Y:S01]  /*2020*/  @P0 FMUL.FTZ R25, R21, UR8 ;  /* 0x0000000815190c20 */ /* 0x000fe20008410000 */
[----:B----4-:R-:W-:-:S05]  /*2030*/  ULEA UR4, UR5, UR4, 0x18 ;  /* 0x0000000405047291 */ /* 0x010fca000f8ec0ff */
[----:B------:R-:W1:Y:S01]  /*2040*/  LDC.64 R16, c[0x0][0x3a0] ;  /* 0x0000e800ff107b82 */ /* 0x000e620000000a00 */
[----:B------:R-:W4:Y:S01]  /*2050*/  LDCU UR5, c[0x0][0x404] ;  /* 0x00008080ff0577ac */ /* 0x000f220008000800 */
[----:B0-----:R-:W-:Y:S02]  /*2060*/  @P0 IMAD.WIDE R26, R8, 0x8, R26 ;  /* 0x00000008081a0825 */ /* 0x001fe400078e021a */
[----:B------:R-:W-:Y:S04]  /*2070*/  @!P2 STS.64 [UR4+0x80], R20 ;  /* 0x00008014ff00a988 */ /* 0x000fe80008000a04 */
[----:B------:R0:W-:Y:S01]  /*2080*/  @P0 STG.E.64 desc[UR6][R26.64], R24 ;  /* 0x000000181a000986 */ /* 0x0001e2000c101b06 */
[C---:B---3--:R-:W-:Y:S01]  /*2090*/  IMAD.WIDE R28, R53.reuse, 0x4, R18 ;  /* 0x00000004351c7825 */ /* 0x048fe200078e0212 */
[----:B------:R-:W-:Y:S03]  /*20a0*/  BAR.SYNC.DEFER_BLOCKING 0x0 ;  /* 0x0000000000007b1d */ /* 0x000fe60000010000 */
[----:B-1----:R-:W-:-:S06]  /*20b0*/  IMAD.WIDE R18, R53, 0x4, R16 ;  /* 0x0000000435127825 */ /* 0x002fcc00078e0210 */
[----:B------:R-:W5:Y:S04]  /*20c0*/  LDG.E.64 R18, desc[UR6][R18.64] ;  /* 0x0000000612127981 */ /* 0x000f68000c1e1b00 */
[----:B--2---:R-:W1:Y:S01]  /*20d0*/  LDS.64 R22, [UR4+0x80] ;  /* 0x00008004ff167984 */ /* 0x004e620008000a00 */
[----:B------:R-:W2:Y:S01]  /*20e0*/  LDCU.U8 UR4, c[0x0][0x3fc] ;  /* 0x00007f80ff0477ac */ /* 0x000ea20008000000 */
[----:B0-----:R-:W-:Y:S02]  /*20f0*/  HFMA2 R24, -RZ, RZ, 1.875, 0 ;  /* 0x3f800000ff187431 */ /* 0x001fe400000001ff */
[----:B----4-:R-:W-:Y:S01]  /*2100*/  IMAD R27, R3, UR5, R54 ;  /* 0x00000005031b7c24 */ /* 0x010fe2000f8e0236 */
[----:B------:R-:W-:Y:S01]  /*2110*/  BSSY.RECONVERGENT B0, `(.L_x_1920) ;  /* 0x00001cb000007945 */ /* 0x000fe20003800200 */
[----:B------:R0:W5:Y:S01]  /*2120*/  LDG.E.64 R16, desc[UR6][R28.64] ;  /* 0x000000061c107981 */ /* 0x000162000c1e1b00 */
[----:B-1----:R-:W-:-:S04]  /*2130*/  FMUL.FTZ R30, R22, UR8 ;  /* 0x00000008161e7c20 */ /* 0x002fc80008410000 */
[----:B------:R-:W-:-:S04]  /*2140*/  FMUL.FTZ R22, R30, R30 ;  /* 0x0000001e1e167220 */ /* 0x000fc80000410000 */
[----:B------:R-:W-:-:S05]  /*2150*/  FFMA.FTZ R22, R23, UR8, -R22 ;  /* 0x0000000817167c23 */ /* 0x000fca0008010816 */
[----:B------:R-:W-:-:S13]  /*2160*/  FSETP.GTU.FTZ.AND P1, PT, R22, RZ, PT ;  /* 0x000000ff1600720b */ /* 0x000fda0003f3c000 */
[----:B------:R-:W1:Y:S01]  /*2170*/  @P1 LDC R23, c[0x0][0x3a8] ;  /* 0x0000ea00ff171b82 */ /* 0x000e620000000800 */
[----:B--2---:R-:W-:Y:S01]  /*2180*/  UISETP.NE.AND UP0, UPT, UR4, URZ, UPT ;  /* 0x000000ff0400728c */ /* 0x004fe2000bf05270 */
[----:B------:R-:W-:Y:S02]  /*2190*/  IADD3 R25, PT, PT, R27, 0x40, RZ ;  /* 0x000000401b197810 */ /* 0x000fe40007ffe0ff */
[----:B0-----:R-:W-:Y:S02]  /*21a0*/  SHF.R.S32.HI R29, RZ, 0x1f, R27 ;  /* 0x0000001fff1d7819 */ /* 0x001fe4000001141b */
[----:B------:R-:W-:Y:S01]  /*21b0*/  SHF.R.S32.HI R26, RZ, 0x1f, R25 ;  /* 0x0000001fff1a7819 */ /* 0x000fe20000011419 */
[----:B-1----:R-:W-:-:S04]  /*21c0*/  @P1 FADD.FTZ R22, R22, R23 ;  /* 0x0000001716161221 */ /* 0x002fc80000010000 */
        /* <DEDUP_REMOVED lines=9> */
[----:B------:R-:W-:-:S07]  /*2260*/  ISETP.GE.AND.EX P3, PT, R9, UR9, PT, P3 ;  /* 0x0000000909007c0c */ /* 0x000fce000bf66330 */
[----:B------:R-:W-:Y:S06]  /*2270*/  @P2 BRA `(.L_x_1923) ;  /* 0x0000000000482947 */ /* 0x000fec0003800000 */
[----:B------:R-:W0:Y:S01]  /*2280*/  LDCU.64 UR10, c[0x0][0x3e0] ;  /* 0x00007c00ff0a77ac */ /* 0x000e220008000a00 */
[----:B------:R-:W-:Y:S01]  /*2290*/  MOV R20, R56 ;  /* 0x0000003800147202 */ /* 0x000fe20000000f00 */
[--C-:B------:R-:W-:Y:S01]  /*22a0*/  FADD.FTZ R23, R12, -R30.reuse ;  /* 0x8000001e0c177221 */ /* 0x100fe20000010000 */
[----:B------:R-:W-:Y:S01]  /*22b0*/  MOV R21, R59 ;  /* 0x0000003b00157202 */ /* 0x000fe20000000f00 */
[----:B------:R-:W2:Y:S01]  /*22c0*/  LDCU.64 UR4, c[0x0][0x380] ;  /* 0x00007000ff0477ac */ /* 0x000ea20008000a00 */
[----:B------:R-:W-:Y:S01]  /*22d0*/  FADD.FTZ R37, R37, -R30 ;  /* 0x8000001e25257221 */ /* 0x000fe20000010000 */
[----:B-1----:R-:W-:-:S03]  /*22e0*/  FMUL.FTZ R23, R23, R24 ;  /* 0x0000001817177220 */ /* 0x002fc60000410000 */
[----:B------:R-:W-:-:S04]  /*22f0*/  FMUL.FTZ R12, R37, R24 ;  /* 0x00000018250c7220 */ /* 0x000fc80000410000 */
[----:B-----5:R-:W-:Y:S01]  /*2300*/  FFMA.FTZ R12, R17, R12, R19 ;  /* 0x0000000c110c7223 */ /* 0x020fe20000010013 */
[----:B0-----:R-:W-:Y:S02]  /*2310*/  IMAD R22, R29, UR10, RZ ;  /* 0x0000000a1d167c24 */ /* 0x001fe4000f8e02ff */
[----:B------:R-:W-:-:S04]  /*2320*/  IMAD.WIDE.U32 R20, R27, UR10, R20 ;  /* 0x0000000a1b147c25 */ /* 0x000fc8000f8e0014 */
[----:B------:R-:W-:Y:S02]  /*2330*/  IMAD R29, R27, UR11, R22 ;  /* 0x0000000b1b1d7c24 */ /* 0x000fe4000f8e0216 */
[----:B------:R-:W-:Y:S01]  /*2340*/  FFMA.FTZ R27, R16, R23, R18 ;  /* 0x00000017101b7223 */ /* 0x000fe20000010012 */
[----:B--2---:R-:W-:Y:S02]  /*2350*/  LEA R22, P2, R20, UR4, 0x1 ;  /* 0x0000000414167c11 */ /* 0x004fe4000f8408ff */
[----:B------:R-:W-:Y:S02]  /*2360*/  IADD3 R29, PT, PT, R21, R29, RZ ;  /* 0x0000001d151d7210 */ /* 0x000fe40007ffe0ff */
[----:B------:R-:W-:Y:S02]  /*2370*/  F2FP.BF16.F32.PACK_AB R21, R12, R27 ;  /* 0x0000001b0c15723e */ /* 0x000fe400000010ff */
[----:B------:R-:W-:-:S05]  /*2380*/  LEA.HI.X R23, R20, UR5, R29, 0x1, P2 ;  /* 0x0000000514177c11 */ /* 0x000fca00090f0c1d */
[----:B------:R2:W-:Y:S02]  /*2390*/  STG.E desc[UR6][R22.64], R21 ;  /* 0x0000001516007986 */ /* 0x0005e4000c101906 */
.L_x_1923:
[----:B------:R-:W-:Y:S05]  /*23a0*/  BSYNC.RECONVERGENT B1 ;  /* 0x0000000000017941 */ /* 0x000fea0003800200 */
.L_x_1922:
[----:B------:R-:W-:Y:S04]  /*23b0*/  BSSY.RECONVERGENT B1, `(.L_x_1924) ;  /* 0x0000014000017945 */ /* 0x000fe80003800200 */
[----:B------:R-:W-:Y:S05]  /*23c0*/  @P3 BRA `(.L_x_1925) ;  /* 0x0000000000483947 */ /* 0x000fea0003800000 */
[----:B------:R-:W3:Y:S01]  /*23d0*/  LDCU.64 UR4, c[0x0][0x3e0] ;  /* 0x00007c00ff0477ac */ /* 0x000ee20008000a00 */
[----:B------:R-:W-:Y:S01]  /*23e0*/  MOV R20, R56 ;  /* 0x0000003800147202 */ /* 0x000fe20000000f00 */
[--C-:B--2---:R-:W-:Y:S01]  /*23f0*/  FADD.FTZ R23, R14, -R30.reuse ;  /* 0x8000001e0e177221 */ /* 0x104fe20000010000 */
[----:B------:R-:W-:Y:S01]  /*2400*/  MOV R21, R59 ;  /* 0x0000003b00157202 */ /* 0x000fe20000000f00 */
[----:B------:R-:W0:Y:S01]  /*2410*/  LDCU.64 UR10, c[0x0][0x380] ;  /* 0x00007000ff0a77ac */ /* 0x000e220008000a00 */
[----:B------:R-:W-:Y:S01]  /*2420*/  FADD.FTZ R39, R39, -R30 ;  /* 0x8000001e27277221 */ /* 0x000fe20000010000 */
[----:B-1----:R-:W-:-:S03]  /*2430*/  FMUL.FTZ R23, R23, R24 ;  /* 0x0000001817177220 */ /* 0x002fc60000410000 */
[----:B------:R-:W-:Y:S01]  /*2440*/  FMUL.FTZ R12, R39, R24 ;  /* 0x00000018270c7220 */ /* 0x000fe20000410000 */
[----:B-----5:R-:W-:Y:S01]  /*2450*/  FFMA.FTZ R14, R16, R23, R18 ;  /* 0x00000017100e7223 */ /* 0x020fe20000010012 */
[----:B---3--:R-:W-:Y:S02]  /*2460*/  IMAD R27, R9, UR4, RZ ;  /* 0x00000004091b7c24 */ /* 0x008fe4000f8e02ff */
[----:B------:R-:W-:-:S04]  /*2470*/  IMAD.WIDE.U32 R20, R52, UR4, R20 ;  /* 0x0000000434147c25 */ /* 0x000fc8000f8e0014 */
[----:B------:R-:W-:Y:S02]  /*2480*/  IMAD R29, R52, UR5, R27 ;  /* 0x00000005341d7c24 */ /* 0x000fe4000f8e021b */
[----:B------:R-:W-:Y:S01]  /*2490*/  FFMA.FTZ R27, R17, R12, R19 ;  /* 0x0000000c111b7223 */ /* 0x000fe20000010013 */
[C---:B0-----:R-:W-:Y:S02]  /*24a0*/  LEA R22, P2, R20.reuse, UR10, 0x1 ;  /* 0x0000000a14167c11 */ /* 0x041fe4000f8408ff */
[----:B------:R-:W-:Y:S02]  /*24b0*/  IADD3 R29, PT, PT, R21, R29, RZ ;  /* 0x0000001d151d7210 */ /* 0x000fe40007ffe0ff */
[----:B------:R-:W-:Y:S02]  /*24c0*/  F2FP.BF16.F32.PACK_AB R21, R27, R14 ;  /* 0x0000000e1b15723e */ /* 0x000fe400000010ff */
[----:B------:R-:W-:-:S05]  /*24d0*/  LEA.HI.X R23, R20, UR11, R29, 0x1, P2 ;  /* 0x0000000b14177c11 */ /* 0x000fca00090f0c1d */
[----:B------:R3:W-:Y:S02]  /*24e0*/  STG.E desc[UR6][R22.64], R21 ;  /* 0x0000001516007986 */ /* 0x0007e4000c101906 */
.L_x_1925:
[----:B------:R-:W-:Y:S05]  /*24f0*/  BSYNC.RECONVERGENT B1 ;  /* 0x0000000000017941 */ /* 0x000fea0003800200 */
.L_x_1924:
[----:B------:R-:W-:Y:S01]  /*2500*/  ISETP.GE.AND.EX P5, PT, R26, UR9, PT, P5 ;  /* 0x000000091a007c0c */ /* 0x000fe2000bfa6350 */
[----:B------:R-:W-:Y:S01]  /*2510*/  BSSY.RECONVERGENT B1, `(.L_x_1926) ;  /* 0x000001d000017945 */ /* 0x000fe20003800200 */
[----:B------:R-:W-:Y:S02]  /*2520*/  ISETP.GE.U32.AND P6, PT, R48, UR8, PT ;  /* 0x0000000830007c0c */ /* 0x000fe4000bfc6070 */
[----:B------:R-:W-:Y:S02]  /*2530*/  ISETP.GE.U32.AND P2, PT, R46, UR8, PT ;  /* 0x000000082e007c0c */ /* 0x000fe4000bf46070 */
[----:B------:R-:W-:Y:S02]  /*2540*/  ISETP.GE.U32.AND P3, PT, R44, UR8, PT ;  /* 0x000000082c007c0c */ /* 0x000fe4000bf66070 */
[----:B------:R-:W-:Y:S02]  /*2550*/  ISETP.GE.U32.AND P4, PT, R7, UR8, PT ;  /* 0x0000000807007c0c */ /* 0x000fe4000bf86070 */
[----:B------:R-:W-:-:S02]  /*2560*/  ISETP.GE.AND.EX P1, PT, R11, UR9, PT, P1 ;  /* 0x000000090b007c0c */ /* 0x000fc4000bf26310 */
[----:B------:R-:W-:Y:S02]  /*2570*/  ISETP.GE.AND.EX P6, PT, R13, UR9, PT, P6 ;  /* 0x000000090d007c0c */ /* 0x000fe4000bfc6360 */
[----:B------:R-:W-:Y:S02]  /*2580*/  ISETP.GE.AND.EX P2, PT, R15, UR9, PT, P2 ;  /* 0x000000090f007c0c */ /* 0x000fe4000bf46320 */
[----:B------:R-:W-:Y:S02]  /*2590*/  ISETP.GE.AND.EX P3, PT, R33, UR9, PT, P3 ;  /* 0x0000000921007c0c */ /* 0x000fe4000bf66330 */
[----:B------:R-:W-:Y:S01]  /*25a0*/  ISETP.GE.AND.EX P4, PT, R35, UR9, PT, P4 ;  /* 0x0000000923007c0c */ /* 0x000fe2000bf86340 */
[----:B------:R-:W-:-:S12]  /*25b0*/  @P5 BRA `(.L_x_1927) ;  /* 0x0000000000485947 */ /* 0x000fd80003800000 */
[----:B------:R-:W4:Y:S01]  /*25c0*/  LDCU.64 UR4, c[0x0][0x3e0] ;  /* 0x00007c00ff0477ac */ /* 0x000f220008000a00 */
[----:B------:R-:W-:Y:S01]  /*25d0*/  MOV R20, R56 ;  /* 0x0000003800147202 */ /* 0x000fe20000000f00 */
[--C-:B------:R-:W-:Y:S01]  /*25e0*/  FADD.FTZ R41, R41, -R30.reuse ;  /* 0x8000001e29297221 */ /* 0x100fe20000010000 */
[----:B--23--:R-:W-:Y:S01]  /*25f0*/  MOV R21, R59 ;  /* 0x0000003b00157202 */ /* 0x00cfe20000000f00 */
[----:B------:R-:W0:Y:S01]  /*2600*/  LDCU.64 UR10, c[0x0][0x380] ;  /* 0x00007000ff0a77ac */ /* 0x000e220008000a00 */
[----:B------:R-:W-:Y:S01]  /*2610*/  FADD.FTZ R23, R32, -R30 ;  /* 0x8000001e20177221 */ /* 0x000fe20000010000 */
[----:B-1----:R-:W-:-:S03]  /*2620*/  FMUL.FTZ R41, R41, R24 ;  /* 0x0000001829297220 */ /* 0x002fc60000410000 */
[----:B------:R-:W-:Y:S01]  /*2630*/  FMUL.FTZ R12, R23, R24 ;  /* 0x00000018170c7220 */ /* 0x000fe20000410000 */
[----:B-----5:R-:W-:-:S03]  /*2640*/  FFMA.FTZ R41, R16, R41, R18 ;  /* 0x0000002910297223 */ /* 0x020fc60000010012 */
[----:B------:R-:W-:Y:S01]  /*2650*/  FFMA.FTZ R12, R17, R12, R19 ;  /* 0x0000000c110c7223 */ /* 0x000fe20000010013 */
[----:B----4-:R-:W-:Y:S02]  /*2660*/  IMAD R26, R26, UR4, RZ ;  /* 0x000000041a1a7c24 */ /* 0x010fe4000f8e02ff */
[----:B------:R-:W-:-:S04]  /*2670*/  IMAD.WIDE.U32 R20, R25, UR4, R20 ;  /* 0x0000000419147c25 */ /* 0x000fc8000f8e0014 */
[----:B------:R-:W-:Y:S01]  /*2680*/  IMAD R25, R25, UR5, R26 ;  /* 0x0000000519197c24 */ /* 0x000fe2000f8e021a */
[----:B0-----:R-:W-:-:S04]  /*2690*/  LEA R22, P5, R20, UR10, 0x1 ;  /* 0x0000000a14167c11 */ /* 0x001fc8000f8a08ff */
[----:B------:R-:W-:Y:S02]  /*26a0*/  IADD3 R25, PT, PT, R21, R25, RZ ;  /* 0x0000001915197210 */ /* 0x000fe40007ffe0ff */
[----:B------:R-:W-:Y:S02]  /*26b0*/  F2FP.BF16.F32.PACK_AB R21, R12, R41 ;  /* 0x000000290c15723e */ /* 0x000fe400000010ff */
[----:B------:R-:W-:-:S05]  /*26c0*/  LEA.HI.X R23, R20, UR11, R25, 0x1, P5 ;  /* 0x0000000b14177c11 */ /* 0x000fca000a8f0c19 */
[----:B------:R4:W-:Y:S02]  /*26d0*/  STG.E desc[UR6][R22.64], R21 ;  /* 0x0000001516007986 */ /* 0x0009e4000c101906 */
.L_x_1927:
[----:B------:R-:W-:Y:S05]  /*26e0*/  BSYNC.RECONVERGENT B1 ;  /* 0x0000000000017941 */ /* 0x000fea0003800200 */
.L_x_1926:
[----:B------:R-:W-:Y:S04]  /*26f0*/  BSSY.RECONVERGENT B1, `(.L_x_1928) ;  /* 0x0000014000017945 */ /* 0x000fe80003800200 */
[----:B------:R-:W-:Y:S05]  /*2700*/  @P1 BRA `(.L_x_1929) ;  /* 0x0000000000481947 */ /* 0x000fea0003800000 */
[----:B------:R-:W0:Y:S01]  /*2710*/  LDCU.64 UR4, c[0x0][0x3e0] ;  /* 0x00007c00ff0477ac */ /* 0x000e220008000a00 */
[----:B------:R-:W-:Y:S01]  /*2720*/  MOV R20, R56 ;  /* 0x0000003800147202 */ /* 0x000fe20000000f00 */
[--C-:B------:R-:W-:Y:S01]  /*2730*/  FADD.FTZ R43, R43, -R30.reuse ;  /* 0x8000001e2b2b7221 */ /* 0x100fe20000010000 */
[----:B--234-:R-:W-:Y:S01]  /*2740*/  MOV R21, R59 ;  /* 0x0000003b00157202 */ /* 0x01cfe20000000f00 */
[----:B------:R-:W2:Y:S01]  /*2750*/  LDCU.64 UR10, c[0x0][0x380] ;  /* 0x00007000ff0a77ac */ /* 0x000ea20008000a00 */
[----:B------:R-:W-:Y:S01]  /*2760*/  FADD.FTZ R23, R34, -R30 ;  /* 0x8000001e22177221 */ /* 0x000fe20000010000 */
[----:B-1----:R-:W-:-:S03]  /*2770*/  FMUL.FTZ R43, R43, R24 ;  /* 0x000000182b2b7220 */ /* 0x002fc60000410000 */
[----:B------:R-:W-:Y:S01]  /*2780*/  FMUL.FTZ R12, R23, R24 ;  /* 0x00000018170c7220 */ /* 0x000fe20000410000 */
[----:B-----5:R-:W-:-:S03]  /*2790*/  FFMA.FTZ R43, R16, R43, R18 ;  /* 0x0000002b102b7223 */ /* 0x020fc60000010012 */
[----:B------:R-:W-:Y:S01]  /*27a0*/  FFMA.FTZ R12, R17, R12, R19 ;  /* 0x0000000c110c7223 */ /* 0x000fe20000010013 */
[----:B0-----:R-:W-:Y:S02]  /*27b0*/  IMAD R25, R11, UR4, RZ ;  /* 0x000000040b197c24 */ /* 0x001fe4000f8e02ff */
[----:B------:R-:W-:-:S04]  /*27c0*/  IMAD.WIDE.U32 R20, R50, UR4, R20 ;  /* 0x0000000432147c25 */ /* 0x000fc8000f8e0014 */
[----:B------:R-:W-:Y:S01]  /*27d0*/  IMAD R25, R50, UR5, R25 ;  /* 0x0000000532197c24 */ /* 0x000fe2000f8e0219 */
[----:B--2---:R-:W-:-:S04]  /*27e0*/  LEA R22, P1, R20, UR10, 0x1 ;  /* 0x0000000a14167c11 */ /* 0x004fc8000f8208ff */
[----:B------:R-:W-:Y:S02]  /*27f0*/  IADD3 R25, PT, PT, R21, R25, RZ ;  /* 0x0000001915197210 */ /* 0x000fe40007ffe0ff */
[----:B------:R-:W-:Y:S02]  /*2800*/  F2FP.BF16.F32.PACK_AB R21, R12, R43 ;  /* 0x0000002b0c15723e */ /* 0x000fe400000010ff */
[----:B------:R-:W-:-:S05]  /*2810*/  LEA.HI.X R23, R20, UR11, R25, 0x1, P1 ;  /* 0x0000000b14177c11 */ /* 0x000fca00088f0c19 */
[----:B------:R0:W-:Y:S02]  /*2820*/  STG.E desc[UR6][R22.64], R21 ;  /* 0x0000001516007986 */ /* 0x0001e4000c101906 */
.L_x_1929:
[----:B------:R-:W-:Y:S05]  /*2830*/  BSYNC.RECONVERGENT B1 ;  /* 0x0000000000017941 */ /* 0x000fea0003800200 */
.L_x_1928:
[----:B------:R-:W-:Y:S04]  /*2840*/  BSSY.RECONVERGENT B1, `(.L_x_1930) ;  /* 0x0000014000017945 */ /* 0x000fe80003800200 */
[----:B------:R-:W-:Y:S05]  /*2850*/  @P6 BRA `(.L_x_1931) ;  /* 0x0000000000486947 */ /* 0x000fea0003800000 */
[----:B------:R-:W1:Y:S01]  /*2860*/  LDCU.64 UR4, c[0x0][0x3e0] ;  /* 0x00007c00ff0477ac */ /* 0x000e620008000a00 */
[----:B------:R-:W-:Y:S01]  /*2870*/  MOV R20, R56 ;  /* 0x0000003800147202 */ /* 0x000fe20000000f00 */
[--C-:B0-234-:R-:W-:Y:S01]  /*2880*/  FADD.FTZ R23, R36, -R30.reuse ;  /* 0x8000001e24177221 */ /* 0x11dfe20000010000 */
[----:B------:R-:W-:Y:S01]  /*2890*/  MOV R21, R59 ;  /* 0x0000003b00157202 */ /* 0x000fe20000000f00 */
[----:B------:R-:W0:Y:S01]  /*28a0*/  LDCU.64 UR10, c[0x0][0x380] ;  /* 0x00007000ff0a77ac */ /* 0x000e220008000a00 */
[----:B------:R-:W-:Y:S01]  /*28b0*/  FADD.FTZ R45, R45, -R30 ;  /* 0x8000001e2d2d7221 */ /* 0x000fe20000010000 */
[----:B-1----:R-:W-:-:S03]  /*28c0*/  FMUL.FTZ R23, R23, R24 ;  /* 0x0000001817177220 */ /* 0x002fc60000410000 */
[----:B------:R-:W-:Y:S01]  /*28d0*/  FMUL.FTZ R12, R45, R24 ;  /* 0x000000182d0c7220 */ /* 0x000fe20000410000 */
[----:B-----5:R-:W-:Y:S01]  /*28e0*/  FFMA.FTZ R14, R16, R23, R18 ;  /* 0x00000017100e7223 */ /* 0x020fe20000010012 */
[----:B------:R-:W-:Y:S02]  /*28f0*/  IMAD R25, R13, UR4, RZ ;  /* 0x000000040d197c24 */ /* 0x000fe4000f8e02ff */
        /* <DEDUP_REMOVED lines=8> */
.L_x_1931:
[----:B------:R-:W-:Y:S05]  /*2980*/  BSYNC.RECONVERGENT B1 ;  /* 0x0000000000017941 */ /* 0x000fea0003800200 */
.L_x_1930:
[----:B------:R-:W-:Y:S04]  /*2990*/  BSSY.RECONVERGENT B1, `(.L_x_1932) ;  /* 0x0000014000017945 */ /* 0x000fe80003800200 */
[----:B------:R-:W-:Y:S05]  /*29a0*/  @P2 BRA `(.L_x_1933) ;  /* 0x0000000000482947 */ /* 0x000fea0003800000 */
[----:B------:R-:W1:Y:S01]  /*29b0*/  LDCU.64 UR4, c[0x0][0x3e0] ;  /* 0x00007c00ff0477ac */ /* 0x000e620008000a00 */
[----:B------:R-:W-:Y:S01]  /*29c0*/  MOV R20, R56 ;  /* 0x0000003800147202 */ /* 0x000fe20000000f00 */
[--C-:B------:R-:W-:Y:S01]  /*29d0*/  FADD.FTZ R47, R47, -R30.reuse ;  /* 0x8000001e2f2f7221 */ /* 0x100fe20000010000 */
[----:B0-234-:R-:W-:Y:S01]  /*29e0*/  MOV R21, R59 ;  /* 0x0000003b00157202 */ /* 0x01dfe20000000f00 */
[----:B------:R-:W0:Y:S01]  /*29f0*/  LDCU.64 UR10, c[0x0][0x380] ;  /* 0x00007000ff0a77ac */ /* 0x000e220008000a00 */
[----:B------:R-:W-:Y:S01]  /*2a00*/  FADD.FTZ R23, R38, -R30 ;  /* 0x8000001e26177221 */ /* 0x000fe20000010000 */
[----:B-1----:R-:W-:-:S03]  /*2a10*/  FMUL.FTZ R47, R47, R24 ;  /* 0x000000182f2f7220 */ /* 0x002fc60000410000 */
[----:B------:R-:W-:Y:S01]  /*2a20*/  FMUL.FTZ R12, R23, R24 ;  /* 0x00000018170c7220 */ /* 0x000fe20000410000 */
[----:B-----5:R-:W-:-:S03]  /*2a30*/  FFMA.FTZ R47, R16, R47, R18 ;  /* 0x0000002f102f7223 */ /* 0x020fc60000010012 */
[----:B------:R-:W-:Y:S01]  /*2a40*/  FFMA.FTZ R12, R17, R12, R19 ;  /* 0x0000000c110c7223 */ /* 0x000fe20000010013 */
[----:B------:R-:W-:Y:S02]  /*2a50*/  IMAD R25, R15, UR4, RZ ;  /* 0x000000040f197c24 */ /* 0x000fe4000f8e02ff */
[----:B------:R-:W-:-:S04]  /*2a60*/  IMAD.WIDE.U32 R20, R46, UR4, R20 ;  /* 0x000000042e147c25 */ /* 0x000fc8000f8e0014 */
[----:B------:R-:W-:Y:S01]  /*2a70*/  IMAD R25, R46, UR5, R25 ;  /* 0x000000052e197c24 */ /* 0x000fe2000f8e0219 */
[----:B0-----:R-:W-:-:S04]  /*2a80*/  LEA R22, P1, R20, UR10, 0x1 ;  /* 0x0000000a14167c11 */ /* 0x001fc8000f8208ff */
[----:B------:R-:W-:Y:S02]  /*2a90*/  IADD3 R25, PT, PT, R21, R25, RZ ;  /* 0x0000001915197210 */ /* 0x000fe40007ffe0ff */
[----:B------:R-:W-:Y:S02]  /*2aa0*/  F2FP.BF16.F32.PACK_AB R21, R12, R47 ;  /* 0x0000002f0c15723e */ /* 0x000fe400000010ff */
[----:B------:R-:W-:-:S05]  /*2ab0*/  LEA.HI.X R23, R20, UR11, R25, 0x1, P1 ;  /* 0x0000000b14177c11 */ /* 0x000fca00088f0c19 */
[----:B------:R0:W-:Y:S02]  /*2ac0*/  STG.E desc[UR6][R22.64], R21 ;  /* 0x0000001516007986 */ /* 0x0001e4000c101906 */
.L_x_1933:
[----:B------:R-:W-:Y:S05]  /*2ad0*/  BSYNC.RECONVERGENT B1 ;  /* 0x0000000000017941 */ /* 0x000fea0003800200 */
.L_x_1932:
        /* <DEDUP_REMOVED lines=20> */
.L_x_1935:
[----:B------:R-:W-:Y:S05]  /*2c20*/  BSYNC.RECONVERGENT B1 ;  /* 0x0000000000017941 */ /* 0x000fea0003800200 */
.L_x_1934:
[----:B------:R-:W-:Y:S05]  /*2c30*/  @P4 BRA `(.L_x_1936) ;  /* 0x0000001000604947 */ /* 0x000fea0003800000 */
[----:B------:R-:W1:Y:S01]  /*2c40*/  LDCU.64 UR4, c[0x0][0x3e0] ;  /* 0x00007c00ff0477ac */ /* 0x000e620008000a00 */
[--C-:B------:R-:W-:Y:S01]  /*2c50*/  FADD.FTZ R51, R51, -R30.reuse ;  /* 0x8000001e33337221 */ /* 0x100fe20000010000 */
[----:B0-234-:R-:W-:Y:S01]  /*2c60*/  FADD.FTZ R21, R42, -R30 ;  /* 0x8000001e2a157221 */ /* 0x01dfe20000010000 */
[----:B------:R-:W-:Y:S01]  /*2c70*/  MOV R57, R59 ;  /* 0x0000003b00397202 */ /* 0x000fe20000000f00 */
[----:B------:R-:W0:Y:S01]  /*2c80*/  LDCU.64 UR8, c[0x0][0x380] ;  /* 0x00007000ff0877ac */ /* 0x000e220008000a00 */
[-C--:B-1----:R-:W-:Y:S01]  /*2c90*/  FMUL.FTZ R51, R51, R24.reuse ;  /* 0x0000001833337220 */ /* 0x082fe20000410000 */
[----:B------:R-:W-:-:S03]  /*2ca0*/  FMUL.FTZ R24, R21, R24 ;  /* 0x0000001815187220 */ /* 0x000fc60000410000 */
[----:B-----5:R-:W-:Y:S01]  /*2cb0*/  FFMA.FTZ R51, R16, R51, R18 ;  /* 0x0000003310337223 */ /* 0x020fe20000010012 */
[----:B------:R-:W-:-:S05]  /*2cc0*/  FFMA.FTZ R24, R17, R24, R19 ;  /* 0x0000001811187223 */ /* 0x000fca0000010013 */
[----:B------:R-:W-:Y:S01]  /*2cd0*/  F2FP.BF16.F32.PACK_AB R19, R24, R51 ;  /* 0x000000331813723e */ /* 0x000fe200000010ff */
[----:B------:R-:W-:Y:S02]  /*2ce0*/  IMAD R12, R35, UR4, RZ ;  /* 0x00000004230c7c24 */ /* 0x000fe4000f8e02ff */
[----:B------:R-:W-:-:S04]  /*2cf0*/  IMAD.WIDE.U32 R56, R7, UR4, R56 ;  /* 0x0000000407387c25 */ /* 0x000fc8000f8e0038 */
[----:B------:R-:W-:Y:S01]  /*2d00*/  IMAD R21, R7, UR5, R12 ;  /* 0x0000000507157c24 */ /* 0x000fe2000f8e020c */
[----:B0-----:R-:W-:-:S04]  /*2d10*/  LEA R16, P1, R56, UR8, 0x1 ;  /* 0x0000000838107c11 */ /* 0x001fc8000f8208ff */
[----:B------:R-:W-:-:S04]  /*2d20*/  IADD3 R21, PT, PT, R57, R21, RZ ;  /* 0x0000001539157210 */ /* 0x000fc80007ffe0ff */
[----:B------:R-:W-:-:S05]  /*2d30*/  LEA.HI.X R17, R56, UR9, R21, 0x1, P1 ;  /* 0x0000000938117c11 */ /* 0x000fca00088f0c15 */
[----:B------:R0:W-:Y:S01]  /*2d40*/  STG.E desc[UR6][R16.64], R19 ;  /* 0x0000001310007986 */ /* 0x0001e2000c101906 */
[----:B------:R-:W-:Y:S05]  /*2d50*/  BRA `(.L_x_1936) ;  /* 0x0000001000187947 */ /* 0x000fea0003800000 */
.L_x_1921:
        /* <DEDUP_REMOVED lines=9> */
[--C-:B------:R-:W-:Y:S01]  /*2df0*/  FADD.FTZ R21, R12, -R30.reuse ;  /* 0x8000001e0c157221 */ /* 0x100fe20000010000 */
[----:B------:R-:W-:Y:S01]  /*2e00*/  FADD.FTZ R37, R37, -R30 ;  /* 0x8000001e25257221 */ /* 0x000fe20000010000 */
[----:B------:R-:W2:Y:S01]  /*2e10*/  LDCU.64 UR8, c[0x0][0x3e0] ;  /* 0x00007c00ff0877ac */ /* 0x000ea20008000a00 */
[----:B0-----:R-:W-:Y:S01]  /*2e20*/  MOV R22, R56 ;  /* 0x0000003800167202 */ /* 0x001fe20000000f00 */
[-C--:B-1----:R-:W-:Y:S01]  /*2e30*/  FMUL.FTZ R21, R21, R24.reuse ;  /* 0x0000001815157220 */ /* 0x082fe20000410000 */
[----:B------:R-:W-:Y:S01]  /*2e40*/  FMUL.FTZ R20, R37, R24 ;  /* 0x0000001825147220 */ /* 0x000fe20000410000 */
[----:B------:R-:W0:Y:S01]  /*2e50*/  LDCU.64 UR10, c[0x0][0x380] ;  /* 0x00007000ff0a77ac */ /* 0x000e220008000a00 */
[----:B------:R-:W-:Y:S01]  /*2e60*/  MOV R23, R59 ;  /* 0x0000003b00177202 */ /* 0x000fe20000000f00 */
[----:B-----5:R-:W-:Y:S01]  /*2e70*/  FFMA.FTZ R31, R16, R21, R18 ;  /* 0x00000015101f7223 */ /* 0x020fe20000010012 */
[----:B------:R-:W-:-:S03]  /*2e80*/  FFMA.FTZ R37, R17, R20, R19 ;  /* 0x0000001411257223 */ /* 0x000fc60000010013 */
[----:B------:R-:W-:Y:S01]  /*2e90*/  FMUL.FTZ R12, R31, -1.4426950216293334961 ;  /* 0xbfb8aa3b1f0c7820 */ /* 0x000fe20000410000 */
[----:B------:R-:W-:-:S05]  /*2ea0*/  FMUL.FTZ R21, R37, -1.4426950216293334961 ;  /* 0xbfb8aa3b25157820 */ /* 0x000fca0000410000 */
[----:B------:R-:W1:Y:S01]  /*2eb0*/  MUFU.EX2 R12, R12 ;  /* 0x0000000c000c7308 */ /* 0x000e620000000800 */
[----:B--2---:R-:W-:-:S03]  /*2ec0*/  IMAD R60, R29, UR8, RZ ;  /* 0x000000081d3c7c24 */ /* 0x004fc6000f8e02ff */
[----:B------:R-:W2:Y:S01]  /*2ed0*/  MUFU.EX2 R21, R21 ;  /* 0x0000001500157308 */ /* 0x000ea20000000800 */
[----:B------:R-:W-:-:S04]  /*2ee0*/  IMAD.WIDE.U32 R22, R27, UR8, R22 ;  /* 0x000000081b167c25 */ /* 0x000fc8000f8e0016 */
[----:B------:R-:W-:Y:S02]  /*2ef0*/  IMAD R29, R27, UR9, R60 ;  /* 0x000000091b1d7c24 */ /* 0x000fe4000f8e023c */
[----:B-1----:R-:W-:-:S03]  /*2f00*/  FADD.FTZ R20, R12, 1 ;  /* 0x3f8000000c147421 */ /* 0x002fc60000010000 */
[----:B------:R-:W-:Y:S01]  /*2f10*/  IADD3 R29, PT, PT, R23, R29, RZ ;  /* 0x0000001d171d7210 */ /* 0x000fe20007ffe0ff */
[----:B--2---:R-:W-:Y:S02]  /*2f20*/  FADD.FTZ R28, R21, 1 ;  /* 0x3f800000151c7421 */ /* 0x004fe40000010000 */
[----:B------:R-:W1:Y:S08]  /*2f30*/  MUFU.RCP R20, R20 ;  /* 0x0000001400147308 */ /* 0x000e700000001000 */
[----:B------:R-:W2:Y:S01]  /*2f40*/  MUFU.RCP R28, R28 ;  /* 0x0000001c001c7308 */ /* 0x000ea20000001000 */
[----:B-1----:R-:W-:Y:S01]  /*2f50*/  FMUL.FTZ R12, R31, R20 ;  /* 0x000000141f0c7220 */ /* 0x002fe20000410000 */
[----:B0-----:R-:W-:-:S04]  /*2f60*/  LEA R20, P2, R22, UR10, 0x1 ;  /* 0x0000000a16147c11 */ /* 0x001fc8000f8408ff */
[----:B------:R-:W-:Y:S01]  /*2f70*/  LEA.HI.X R21, R22, UR11, R29, 0x1, P2 ;  /* 0x0000000b16157c11 */ /* 0x000fe200090f0c1d */
[----:B--2---:R-:W-:-:S05]  /*2f80*/  FMUL.FTZ R27, R37, R28 ;  /* 0x0000001c251b7220 */ /* 0x004fca0000410000 */
[----:B------:R-:W-:-:S05]  /*2f90*/  F2FP.BF16.F32.PACK_AB R27, R27, R12 ;  /* 0x0000000c1b1b723e */ /* 0x000fca00000010ff */
[----:B------:R2:W-:Y:S02]  /*2fa0*/  STG.E desc[UR6][R20.64], R27 ;  /* 0x0000001b14007986 */ /* 0x0005e4000c101906 */
.L_x_1938:
[----:B------:R-:W-:Y:S05]  /*2fb0*/  BSYNC.RECONVERGENT B1 ;  /* 0x0000000000017941 */ /* 0x000fea0003800200 */
.L_x_1937:
[----:B------:R-:W-:Y:S04]  /*2fc0*/  BSSY.RECONVERGENT B1, `(.L_x_1939) ;  /* 0x000001e000017945 */ /* 0x000fe80003800200 */
[----:B------:R-:W-:Y:S05]  /*2fd0*/  @P3 BRA `(.L_x_1940) ;  /* 0x0000000000703947 */ /* 0x000fea0003800000 */
[--C-:B--2---:R-:W-:Y:S01]  /*2fe0*/  FADD.FTZ R21, R14, -R30.reuse ;  /* 0x8000001e0e157221 */ /* 0x104fe20000010000 */
        /* <DEDUP_REMOVED lines=18> */
[----:B--2---:R-:W-:Y:S01]  /*3110*/  FADD.FTZ R27, R20, 1 ;  /* 0x3f800000141b7421 */ /* 0x004fe20000010000 */
[C---:B0-----:R-:W-:Y:S01]  /*3120*/  LEA R20, P2, R22.reuse, UR10, 0x1 ;  /* 0x0000000a16147c11 */ /* 0x041fe2000f8408ff */
[----:B------:R-:W0:Y:S08]  /*3130*/  MUFU.RCP R14, R14 ;  /* 0x0000000e000e7308 */ /* 0x000e300000001000 */
[----:B------:R-:W1:Y:S01]  /*3140*/  MUFU.RCP R27, R27 ;  /* 0x0000001b001b7308 */ /* 0x000e620000001000 */
[----:B0-----:R-:W-:Y:S01]  /*3150*/  FMUL.FTZ R12, R21, R14 ;  /* 0x0000000e150c7220 */ /* 0x001fe20000410000 */
[----:B------:R-:W-:Y:S01]  /*3160*/  LEA.HI.X R21, R22, UR11, R31, 0x1, P2 ;  /* 0x0000000b16157c11 */ /* 0x000fe200090f0c1f */
[----:B-1----:R-:W-:-:S05]  /*3170*/  FMUL.FTZ R29, R28, R27 ;  /* 0x0000001b1c1d7220 */ /* 0x002fca0000410000 */
[----:B------:R-:W-:-:S05]  /*3180*/  F2FP.BF16.F32.PACK_AB R29, R29, R12 ;  /* 0x0000000c1d1d723e */ /* 0x000fca00000010ff */
[----:B------:R3:W-:Y:S02]  /*3190*/  STG.E desc[UR6][R20.64], R29 ;  /* 0x0000001d14007986 */ /* 0x0007e4000c101906 */
.L_x_1940:
[----:B------:R-:W-:Y:S05]  /*31a0*/  BSYNC.RECONVERGENT B1 ;  /* 0x0000000000017941 */ /* 0x000fea0003800200 */
.L_x_1939:
        /* <DEDUP_REMOVED lines=12> */
[--C-:B------:R-:W-:Y:S01]  /*3270*/  FADD.FTZ R41, R41, -R30.reuse ;  /* 0x8000001e29297221 */ /* 0x100fe20000010000 */
[----:B--23--:R-:W-:Y:S01]  /*3280*/  FADD.FTZ R21, R32, -R30 ;  /* 0x8000001e20157221 */ /* 0x00cfe20000010000 */
[----:B------:R-:W2:Y:S01]  /*3290*/  LDCU.64 UR8, c[0x0][0x3e0] ;  /* 0x00007c00ff0877ac */ /* 0x000ea20008000a00 */
[----:B------:R-:W-:Y:S01]  /*32a0*/  MOV R20, R56 ;  /* 0x0000003800147202 */ /* 0x000fe20000000f00 */
[-C--:B-1----:R-:W-:Y:S01]  /*32b0*/  FMUL.FTZ R41, R41, R24.reuse ;  /* 0x0000001829297220 */ /* 0x082fe20000410000 */
[----:B------:R-:W-:Y:S01]  /*32c0*/  FMUL.FTZ R14, R21, R24 ;  /* 0x00000018150e7220 */ /* 0x000fe20000410000 */
[----:B------:R-:W1:Y:S01]  /*32d0*/  LDCU.64 UR10, c[0x0][0x380] ;  /* 0x00007000ff0a77ac */ /* 0x000e620008000a00 */
[----:B------:R-:W-:Y:S01]  /*32e0*/  MOV R21, R59 ;  /* 0x0000003b00157202 */ /* 0x000fe20000000f00 */
[----:B-----5:R-:W-:Y:S01]  /*32f0*/  FFMA.FTZ R41, R16, R41, R18 ;  /* 0x0000002910297223 */ /* 0x020fe20000010012 */
[----:B------:R-:W-:-:S03]  /*3300*/  FFMA.FTZ R28, R17, R14, R19 ;  /* 0x0000000e111c7223 */ /* 0x000fc60000010013 */
[----:B------:R-:W-:Y:S01]  /*3310*/  FMUL.FTZ R12, R41, -1.4426950216293334961 ;  /* 0xbfb8aa3b290c7820 */ /* 0x000fe20000410000 */
[----:B0-----:R-:W-:-:S05]  /*3320*/  FMUL.FTZ R22, R28, -1.4426950216293334961 ;  /* 0xbfb8aa3b1c167820 */ /* 0x001fca0000410000 */
[----:B------:R-:W0:Y:S01]  /*3330*/  MUFU.EX2 R12, R12 ;  /* 0x0000000c000c7308 */ /* 0x000e220000000800 */
[----:B--2---:R-:W-:-:S03]  /*3340*/  IMAD R26, R26, UR8, RZ ;  /* 0x000000081a1a7c24 */ /* 0x004fc6000f8e02ff */
[----:B------:R-:W2:Y:S01]  /*3350*/  MUFU.EX2 R22, R22 ;  /* 0x0000001600167308 */ /* 0x000ea20000000800 */
[----:B------:R-:W-:-:S04]  /*3360*/  IMAD.WIDE.U32 R20, R25, UR8, R20 ;  /* 0x0000000819147c25 */ /* 0x000fc8000f8e0014 */
[----:B------:R-:W-:Y:S02]  /*3370*/  IMAD R23, R25, UR9, R26 ;  /* 0x0000000919177c24 */ /* 0x000fe4000f8e021a */
[----:B0-----:R-:W-:-:S03]  /*3380*/  FADD.FTZ R14, R12, 1 ;  /* 0x3f8000000c0e7421 */ /* 0x001fc60000010000 */
[----:B------:R-:W-:Y:S01]  /*3390*/  IADD3 R23, PT, PT, R21, R23, RZ ;  /* 0x0000001715177210 */ /* 0x000fe20007ffe0ff */
[----:B--2---:R-:W-:Y:S01]  /*33a0*/  FADD.FTZ R27, R22, 1 ;  /* 0x3f800000161b7421 */ /* 0x004fe20000010000 */
[C---:B-1----:R-:W-:Y:S01]  /*33b0*/  LEA R22, P5, R20.reuse, UR10, 0x1 ;  /* 0x0000000a14167c11 */ /* 0x042fe2000f8a08ff */
[----:B------:R-:W0:Y:S03]  /*33c0*/  MUFU.RCP R14, R14 ;  /* 0x0000000e000e7308 */ /* 0x000e260000001000 */
[----:B------:R-:W-:-:S05]  /*33d0*/  LEA.HI.X R23, R20, UR11, R23, 0x1, P5 ;  /* 0x0000000b14177c11 */ /* 0x000fca000a8f0c17 */
[----:B------:R-:W1:Y:S01]  /*33e0*/  MUFU.RCP R27, R27 ;  /* 0x0000001b001b7308 */ /* 0x000e620000001000 */
[----:B0-----:R-:W-:Y:S01]  /*33f0*/  FMUL.FTZ R12, R41, R14 ;  /* 0x0000000e290c7220 */ /* 0x001fe20000410000 */
[----:B-1----:R-:W-:-:S05]  /*3400*/  FMUL.FTZ R25, R28, R27 ;  /* 0x0000001b1c197220 */ /* 0x002fca0000410000 */
[----:B------:R-:W-:-:S05]  /*3410*/  F2FP.BF16.F32.PACK_AB R25, R25, R12 ;  /* 0x0000000c1919723e */ /* 0x000fca00000010ff */
[----:B------:R4:W-:Y:S02]  /*3420*/  STG.E desc[UR6][R22.64], R25 ;  /* 0x0000001916007986 */ /* 0x0009e4000c101906 */
.L_x_1942:
[----:B------:R-:W-:Y:S05]  /*3430*/  BSYNC.RECONVERGENT B1 ;  /* 0x0000000000017941 */ /* 0x000fea0003800200 */
.L_x_1941:
[----:B------:R-:W-:Y:S04]  /*3440*/  BSSY.RECONVERGENT B1, `(.L_x_1943) ;  /* 0x000001e000017945 */ /* 0x000fe80003800200 */
[----:B------:R-:W-:Y:S05]  /*3450*/  @P1 BRA `(.L_x_1944) ;  /* 0x0000000000701947 */ /* 0x000fea0003800000 */
[--C-:B------:R-:W-:Y:S01]  /*3460*/  FADD.FTZ R43, R43, -R30.reuse ;  /* 0x8000001e2b2b7221 */ /* 0x100fe20000010000 */
[----:B--23--:R-:W-:Y:S01]  /*3470*/  FADD.FTZ R21, R34, -R30 ;  /* 0x8000001e22157221 */ /* 0x00cfe20000010000 */
[----:B------:R-:W2:Y:S01]  /*3480*/  LDCU.64 UR8, c[0x0][0x3e0] ;  /* 0x00007c00ff0877ac */ /* 0x000ea20008000a00 */
[----:B0---4-:R-:W-:Y:S01]  /*3490*/  MOV R22, R56 ;  /* 0x0000003800167202 */ /* 0x011fe20000000f00 */
        /* <DEDUP_REMOVED lines=17> */
[----:B------:R-:W0:Y:S03]  /*35b0*/  MUFU.RCP R14, R14 ;  /* 0x0000000e000e7308 */ /* 0x000e260000001000 */
[----:B------:R-:W-:-:S05]  /*35c0*/  LEA.HI.X R21, R22, UR11, R21, 0x1, P1 ;  /* 0x0000000b16157c11 */ /* 0x000fca00088f0c15 */
[----:B------:R-:W1:Y:S01]  /*35d0*/  MUFU.RCP R25, R25 ;  /* 0x0000001900197308 */ /* 0x000e620000001000 */
[----:B0-----:R-:W-:Y:S01]  /*35e0*/  FMUL.FTZ R12, R43, R14 ;  /* 0x0000000e2b0c7220 */ /* 0x001fe20000410000 */
[----:B-1----:R-:W-:-:S05]  /*35f0*/  FMUL.FTZ R27, R26, R25 ;  /* 0x000000191a1b7220 */ /* 0x002fca0000410000 */
[----:B------:R-:W-:-:S05]  /*3600*/  F2FP.BF16.F32.PACK_AB R27, R27, R12 ;  /* 0x0000000c1b1b723e */ /* 0x000fca00000010ff */
[----:B------:R0:W-:Y:S02]  /*3610*/  STG.E desc[UR6][R20.64], R27 ;  /* 0x0000001b14007986 */ /* 0x0001e4000c101906 */
.L_x_1944:
[----:B------:R-:W-:Y:S05]  /*3620*/  BSYNC.RECONVERGENT B1 ;  /* 0x0000000000017941 */ /* 0x000fea0003800200 */
.L_x_1943:
[----:B------:R-:W-:Y:S04]  /*3630*/  BSSY.RECONVERGENT B1, `(.L_x_1945) ;  /* 0x000001e000017945 */ /* 0x000fe80003800200 */
[----:B------:R-:W-:Y:S05]  /*3640*/  @P6 BRA `(.L_x_1946) ;  /* 0x0000000000706947 */ /* 0x000fea0003800000 */
[--C-:B0-23--:R-:W-:Y:S01]  /*3650*/  FADD.FTZ R21, R36, -R30.reuse ;  /* 0x8000001e24157221 */ /* 0x10dfe20000010000 */
[----:B------:R-:W-:Y:S01]  /*3660*/  FADD.FTZ R45, R45, -R30 ;  /* 0x8000001e2d2d7221 */ /* 0x000fe20000010000 */
[----:B------:R-:W0:Y:S01]  /*3670*/  LDCU.64 UR8, c[0x0][0x3e0] ;  /* 0x00007c00ff0877ac */ /* 0x000e220008000a00 */
[----:B----4-:R-:W-:Y:S01]  /*3680*/  MOV R22, R56 ;  /* 0x0000003800167202 */ /* 0x010fe20000000f00 */
[-C--:B-1----:R-:W-:Y:S01]  /*3690*/  FMUL.FTZ R21, R21, R24.reuse ;  /* 0x0000001815157220 */ /* 0x082fe20000410000 */
[----:B------:R-:W-:Y:S01]  /*36a0*/  FMUL.FTZ R14, R45, R24 ;  /* 0x000000182d0e7220 */ /* 0x000fe20000410000 */
[----:B------:R-:W1:Y:S01]  /*36b0*/  LDCU.64 UR10, c[0x0][0x380] ;  /* 0x00007000ff0a77ac */ /* 0x000e620008000a00 */
[----:B------:R-:W-:Y:S01]  /*36c0*/  MOV R23, R59 ;  /* 0x0000003b00177202 */ /* 0x000fe20000000f00 */
[----:B-----5:R-:W-:Y:S01]  /*36d0*/  FFMA.FTZ R21, R16, R21, R18 ;  /* 0x0000001510157223 */ /* 0x020fe20000010012 */
[----:B------:R-:W-:-:S03]  /*36e0*/  FFMA.FTZ R26, R17, R14, R19 ;  /* 0x0000000e111a7223 */ /* 0x000fc60000010013 */
[----:B------:R-:W-:Y:S01]  /*36f0*/  FMUL.FTZ R12, R21, -1.4426950216293334961 ;  /* 0xbfb8aa3b150c7820 */ /* 0x000fe20000410000 */
[----:B------:R-:W-:-:S05]  /*3700*/  FMUL.FTZ R20, R26, -1.4426950216293334961 ;  /* 0xbfb8aa3b1a147820 */ /* 0x000fca0000410000 */
[----:B------:R-:W2:Y:S01]  /*3710*/  MUFU.EX2 R12, R12 ;  /* 0x0000000c000c7308 */ /* 0x000ea20000000800 */
[----:B0-----:R-:W-:-:S03]  /*3720*/  IMAD R27, R13, UR8, RZ ;  /* 0x000000080d1b7c24 */ /* 0x001fc6000f8e02ff */
[----:B------:R-:W0:Y:S01]  /*3730*/  MUFU.EX2 R20, R20 ;  /* 0x0000001400147308 */ /* 0x000e220000000800 */
[----:B------:R-:W-:-:S04]  /*3740*/  IMAD.WIDE.U32 R22, R48, UR8, R22 ;  /* 0x0000000830167c25 */ /* 0x000fc8000f8e0016 */
[----:B------:R-:W-:Y:S02]  /*3750*/  IMAD R29, R48, UR9, R27 ;  /* 0x00000009301d7c24 */ /* 0x000fe4000f8e021b */
[----:B--2---:R-:W-:-:S03]  /*3760*/  FADD.FTZ R14, R12, 1 ;  /* 0x3f8000000c0e7421 */ /* 0x004fc60000010000 */
[----:B------:R-:W-:Y:S01]  /*3770*/  IADD3 R29, PT, PT, R23, R29, RZ ;  /* 0x0000001d171d7210 */ /* 0x000fe20007ffe0ff */
[----:B0-----:R-:W-:Y:S01]  /*3780*/  FADD.FTZ R25, R20, 1 ;  /* 0x3f80000014197421 */ /* 0x001fe20000010000 */
[C---:B-1----:R-:W-:Y:S01]  /*3790*/  LEA R20, P1, R22.reuse, UR10, 0x1 ;  /* 0x0000000a16147c11 */ /* 0x042fe2000f8208ff */
[----:B------:R-:W0:Y:S08]  /*37a0*/  MUFU.RCP R14, R14 ;  /* 0x0000000e000e7308 */ /* 0x000e300000001000 */
[----:B------:R-:W1:Y:S01]  /*37b0*/  MUFU.RCP R25, R25 ;  /* 0x0000001900197308 */ /* 0x000e620000001000 */
[----:B0-----:R-:W-:Y:S01]  /*37c0*/  FMUL.FTZ R12, R21, R14 ;  /* 0x0000000e150c7220 */ /* 0x001fe20000410000 */
[----:B------:R-:W-:Y:S01]  /*37d0*/  LEA.HI.X R21, R22, UR11, R29, 0x1, P1 ;  /* 0x0000000b16157c11 */ /* 0x000fe200088f0c1d */
[----:B-1----:R-:W-:-:S05]  /*37e0*/  FMUL.FTZ R27, R26, R25 ;  /* 0x000000191a1b7220 */ /* 0x002fca0000410000 */
[----:B------:R-:W-:-:S05]  /*37f0*/  F2FP.BF16.F32.PACK_AB R27, R27, R12 ;  /* 0x0000000c1b1b723e */ /* 0x000fca00000010ff */
[----:B------:R0:W-:Y:S02]  /*3800*/  STG.E desc[UR6][R20.64], R27 ;  /* 0x0000001b14007986 */ /* 0x0001e4000c101906 */
.L_x_1946:
[----:B------:R-:W-:Y:S05]  /*3810*/  BSYNC.RECONVERGENT B1 ;  /* 0x0000000000017941 */ /* 0x000fea0003800200 */
.L_x_1945:
[----:B------:R-:W-:Y:S04]  /*3820*/  BSSY.RECONVERGENT B1, `(.L_x_1947) ;  /* 0x000001e000017945 */ /* 0x000fe80003800200 */
[----:B------:R-:W-:Y:S05]  /*3830*/  @P2 BRA `(.L_x_1948) ;  /* 0x0000000000702947 */ /* 0x000fea0003800000 */
[--C-:B------:R-:W-:Y:S01]  /*3840*/  FADD.FTZ R47, R47, -R30.reuse ;  /* 0x8000001e2f2f7221 */ /* 0x100fe20000010000 */
[----:B0-23--:R-:W-:Y:S01]  /*3850*/  FADD.FTZ R21, R38, -R30 ;  /* 0x8000001e26157221 */ /* 0x00dfe20000010000 */
[----:B------:R-:W0:Y:S01]  /*3860*/  LDCU.64 UR8, c[0x0][0x3e0] ;  /* 0x00007c00ff0877ac */ /* 0x000e220008000a00 */
        /* <DEDUP_REMOVED lines=8> */
[----:B----4-:R-:W-:-:S05]  /*38f0*/  FMUL.FTZ R22, R26, -1.4426950216293334961 ;  /* 0xbfb8aa3b1a167820 */ /* 0x010fca0000410000 */
        /* <DEDUP_REMOVED lines=16> */
.L_x_1948:
[----:B------:R-:W-:Y:S05]  /*3a00*/  BSYNC.RECONVERGENT B1 ;  /* 0x0000000000017941 */ /* 0x000fea0003800200 */
.L_x_1947:
        /* <DEDUP_REMOVED lines=30> */
.L_x_1950:
[----:B------:R-:W-:Y:S05]  /*3bf0*/  BSYNC.RECONVERGENT B1 ;  /* 0x0000000000017941 */ /* 0x000fea0003800200 */
.L_x_1949:
[----:B------:R-:W-:Y:S05]  /*3c00*/  @P4 BRA `(.L_x_1936) ;  /* 0x00000000006c4947 */ /* 0x000fea0003800000 */
[--C-:B------:R-:W-:Y:S01]  /*3c10*/  FADD.FTZ R51, R51, -R30.reuse ;  /* 0x8000001e33337221 */ /* 0x100fe20000010000 */
[----:B0-23--:R-:W-:Y:S01]  /*3c20*/  FADD.FTZ R21, R42, -R30 ;  /* 0x8000001e2a157221 */ /* 0x00dfe20000010000 */
[----:B------:R-:W0:Y:S01]  /*3c30*/  LDCU.64 UR4, c[0x0][0x3e0] ;  /* 0x00007c00ff0477ac */ /* 0x000e220008000a00 */
[----:B------:R-:W-:Y:S01]  /*3c40*/  MOV R57, R59 ;  /* 0x0000003b00397202 */ /* 0x000fe20000000f00 */
[-C--:B-1----:R-:W-:Y:S01]  /*3c50*/  FMUL.FTZ R51, R51, R24.reuse ;  /* 0x0000001833337220 */ /* 0x082fe20000410000 */
[----:B------:R-:W-:Y:S01]  /*3c60*/  FMUL.FTZ R24, R21, R24 ;  /* 0x0000001815187220 */ /* 0x000fe20000410000 */
[----:B------:R-:W1:Y:S02]  /*3c70*/  LDCU.64 UR8, c[0x0][0x380] ;  /* 0x00007000ff0877ac */ /* 0x000e640008000a00 */
        /* <DEDUP_REMOVED lines=20> */
.L_x_1936:
[----:B------:R-:W-:Y:S05]  /*3dc0*/  BSYNC.RECONVERGENT B0 ;  /* 0x0000000000007941 */ /* 0x000fea0003800200 */
.L_x_1920:
[----:B------:R-:W1:Y:S01]  /*3dd0*/  LDCU UR4, c[0x0][0x3f8] ;  /* 0x00007f00ff0477ac */ /* 0x000e620008000800 */
[----:B------:R-:W-:Y:S02]  /*3de0*/  IADD3 R8, PT, PT, R5, R8, RZ ;  /* 0x0000000805087210 */ /* 0x000fe40007ffe0ff */
[----:B------:R-:W-:Y:S01]  /*3df0*/  IADD3 R6, PT, PT, R6, 0x1, RZ ;  /* 0x0000000106067810 */ /* 0x000fe20007ffe0ff */
[----:B------:R-:W1:Y:S02]  /*3e00*/  LDCU UR5, c[0x0][0x3c8] ;  /* 0x00007900ff0577ac */ /* 0x000e640008000800 */
[----:B-1----:R-:W-:-:S06]  /*3e10*/  UIMAD UR4, UR4, UR5, URZ ;  /* 0x00000005040472a4 */ /* 0x002fcc000f8e02ff */
[----:B------:R-:W-:-:S13]  /*3e20*/  ISETP.GE.AND P1, PT, R8, UR4, PT ;  /* 0x0000000408007c0c */ /* 0x000fda000bf26270 */
[----:B------:R-:W-:Y:S05]  /*3e30*/  @!P1 BRA `(.L_x_1951) ;  /* 0xffffffc400149947 */ /* 0x000fea000383ffff */
[----:B------:R-:W-:Y:S05]  /*3e40*/  EXIT ;  /* 0x000000000000794d */ /* 0x000fea0003800000 */
.L_x_1952:
        /* <DEDUP_REMOVED lines=11> */
.L_x_3445:


//--------------------- .text._Z35group_norm_nhwc_fwd_one_pass_kernelI11Bf16IOFp32WLi512ELi26ELi416EEv26Group_norm_nhwc_fwd_params --------------------------
	.section	.text._Z35group_norm_nhwc_fwd_one_pass_kernelI11Bf16IOFp32WLi512ELi26ELi416EEv26Group_norm_nhwc_fwd_params,"ax",@progbits
	.align	128
        .global         _Z35group_norm_nhwc_fwd_one_pass_kernelI11Bf16IOFp32WLi512ELi26ELi416EEv26Group_norm_nhwc_fwd_params
        .type           _Z35group_norm_nhwc_fwd_one_pass_kernelI11Bf16IOFp32WLi512ELi26ELi416EEv26Group_norm_nhwc_fwd_params,@function
        .size           _Z35group_norm_nhwc_fwd_one_pass_kernelI11Bf16IOFp32WLi512ELi26ELi416EEv26Group_norm_nhwc_fwd_params,(.L_x_3446 - _Z35group_norm_nhwc_fwd_one_pass_kernelI11Bf16IOFp32WLi512ELi26ELi416EEv26Group_norm_nhwc_fwd_params)
        .other          _Z35group_norm_nhwc_fwd_one_pass_kernelI11Bf16IOFp32WLi512ELi26ELi416EEv26Group_norm_nhwc_fwd_params,@"STO_CUDA_ENTRY STV_DEFAULT"
_Z35group_norm_nhwc_fwd_one_pass_kernelI11Bf16IOFp32WLi512ELi26ELi416EEv26Group_norm_nhwc_fwd_params:
.text._Z35group_norm_nhwc_fwd_one_pass_kernelI11Bf16IOFp32WLi512ELi26ELi416EEv26Group_norm_nhwc_fwd_params:
        /* <DEDUP_REMOVED lines=10> */
[----:B------:R-:W-:Y:S01]  /*00a0*/  MOV R8, R0 ;  /* 0x0000000000087202 */ /* 0x000fe20000000f00 */
[----:B------:R-:W3:Y:S01]  /*00b0*/  S2R R3, SR_CTAID.X ;  /* 0x0000000000037919 */ /* 0x000ee20000002500 */
[----:B------:R-:W4:Y:S01]  /*00c0*/  LDCU.64 UR6, c[0x0][0x388] ;  /* 0x00007100ff0677ac */ /* 0x000f220008000a00 */
[----:B------:R-:W0:Y:S04]  /*00d0*/  LDCU.64 UR8, c[0x0][0x358] ;  /* 0x00006b00ff0877ac */ /* 0x000e280008000a00 */
[----:B------:R-:W2:Y:S01]  /*00e0*/  LDC R7, c[0x0][0x370] ;  /* 0x0000dc00ff077b82 */ /* 0x000ea20000000800 */
[----:B----4-:R-:W-:-:S02]  /*00f0*/  ISETP.NE.U32.AND P1, PT, RZ, UR6, PT ;  /* 0x00000006ff007c0c */ /* 0x010fc4000bf25070 */
[C---:B0-----:R-:W-:Y:S02]  /*0100*/  LOP3.LUT R4, R2.reuse, 0xffff, RZ, 0xc0, !PT ;  /* 0x0000ffff02047812 */ /* 0x041fe400078ec0ff */
[----:B---3--:R-:W-:-:S03]  /*0110*/  LOP3.LUT P0, RZ, R2, R3, RZ, 0xfc, !PT ;  /* 0x0000000302ff7212 */ /* 0x008fc6000780fcff */
[----:B------:R-:W-:Y:S01]  /*0120*/  IMAD R4, R4, 0x13b2, RZ ;  /* 0x000013b204047824 */ /* 0x000fe200078e02ff */
[----:B------:R-:W-:-:S04]  /*0130*/  ISETP.NE.AND.EX P0, PT, RZ, UR7, !P0, P1 ;  /* 0x00000007ff007c0c */ /* 0x000fc8000c705310 */
[----:B------:R-:W-:Y:S02]  /*0140*/  SHF.R.U32.HI R6, RZ, 0x10, R4 ;  /* 0x00000010ff067819 */ /* 0x000fe40000011604 */
[----:B------:R-:W0:Y:S02]  /*0150*/  S2R R4, SR_LANEID ;  /* 0x0000000000047919 */ /* 0x000e240000000000 */
[----:B------:R-:W-:Y:S01]  /*0160*/  PRMT R14, R6, 0x9910, RZ ;  /* 0x00009910060e7816 */ /* 0x000fe200000000ff */
[----:B-1----:R-:W-:Y:S02]  /*0170*/  IMAD R96, R3, UR4, R6 ;  /* 0x0000000403607c24 */ /* 0x002fe4000f8e0206 */
[----:B------:R-:W-:Y:S02]  /*0180*/  HFMA2 R6, -RZ, RZ, 0, 0 ;  /* 0x00000000ff067431 */ /* 0x000fe400000001ff */
[----:B------:R-:W-:Y:S01]  /*0190*/  IMAD R14, R14, 0xd, RZ ;  /* 0x0000000d0e0e7824 */ /* 0x000fe200078e02ff */
[----:B------:R-:W-:-:S02]  /*01a0*/  IADD3 R94, PT, PT, R96, 0x20, RZ ;  /* 0x00000020605e7810 */ /* 0x000fc40007ffe0ff */
[C---:B------:R-:W-:Y:S02]  /*01b0*/  IADD3 R92, PT, PT, R96.reuse, 0x40, RZ ;  /* 0x00000040605c7810 */ /* 0x040fe40007ffe0ff */
[----:B------:R-:W-:Y:S02]  /*01c0*/  IADD3 R14, PT, PT, RZ, -R14, RZ ;  /* 0x8000000eff0e7210 */ /* 0x000fe40007ffe0ff */
[----:B------:R-:W-:Y:S02]  /*01d0*/  IADD3 R90, PT, PT, R96, 0x60, RZ ;  /* 0x00000060605a7810 */ /* 0x000fe40007ffe0ff */
[----:B------:R-:W-:Y:S02]  /*01e0*/  PRMT R37, R14, 0x7710, RZ ;  /* 0x000077100e257816 */ /* 0x000fe400000000ff */
[C---:B------:R-:W-:Y:S02]  /*01f0*/  IADD3 R88, PT, PT, R96.reuse, 0x80, RZ ;  /* 0x0000008060587810 */ /* 0x040fe40007ffe0ff */
[----:B------:R-:W-:-:S02]  /*0200*/  IADD3 R82, PT, PT, R96, 0xa0, RZ ;  /* 0x000000a060527810 */ /* 0x000fc40007ffe0ff */
[C---:B------:R-:W-:Y:S02]  /*0210*/  IADD3 R80, PT, PT, R96.reuse, 0xc0, RZ ;  /* 0x000000c060507810 */ /* 0x040fe40007ffe0ff */
[C---:B------:R-:W-:Y:S02]  /*0220*/  IADD3 R78, PT, PT, R96.reuse, 0xe0, RZ ;  /* 0x000000e0604e7810 */ /* 0x040fe40007ffe0ff */
[C---:B------:R-:W-:Y:S02]  /*0230*/  IADD3 R76, PT, PT, R96.reuse, 0x100, RZ ;  /* 0x00000100604c7810 */ /* 0x040fe40007ffe0ff */
[C---:B------:R-:W-:Y:S02]  /*0240*/  IADD3 R74, PT, PT, R96.reuse, 0x120, RZ ;  /* 0x00000120604a7810 */ /* 0x040fe40007ffe0ff */
[C---:B------:R-:W-:Y:S02]  /*0250*/  IADD3 R72, PT, PT, R96.reuse, 0x140, RZ ;  /* 0x0000014060487810 */ /* 0x040fe40007ffe0ff */
[----:B------:R-:W-:-:S02]  /*0260*/  IADD3 R70, PT, PT, R96, 0x160, RZ ;  /* 0x0000016060467810 */ /* 0x000fc40007ffe0ff */
[C---:B------:R-:W-:Y:S02]  /*0270*/  IADD3 R68, PT, PT, R96.reuse, 0x180, RZ ;  /* 0x0000018060447810 */ /* 0x040fe40007ffe0ff */
[C---:B------:R-:W-:Y:S02]  /*0280*/  IADD3 R10, PT, PT, R96.reuse, 0x1a0, RZ ;  /* 0x000001a0600a7810 */ /* 0x040fe40007ffe0ff */
[C---:B------:R-:W-:Y:S02]  /*0290*/  IADD3 R11, PT, PT, R96.reuse, 0x1c0, RZ ;  /* 0x000001c0600b7810 */ /* 0x040fe40007ffe0ff */
[----:B------:R-:W-:Y:S02]  /*02a0*/  IADD3 R12, PT, PT, R96, 0x1e0, RZ ;  /* 0x000001e0600c7810 */ /* 0x000fe40007ffe0ff */
[----:B------:R-:W-:Y:S02]  /*02b0*/  IADD3 R14, PT, PT, R37, R2, RZ ;  /* 0x00000002250e7210 */ /* 0x000fe40007ffe0ff */
        /* <DEDUP_REMOVED lines=16> */
[----:B0-2---:R-:W-:-:S07]  /*03c0*/  SHF.L.U32 R14, R14, 0x1, RZ ;  /* 0x000000010e0e7819 */ /* 0x005fce00000006ff */
.L_x_2028:
[----:B0-234-:R-:W0:Y:S01]  /*03d0*/  LDC R47, c[0x0][0x3f8] ;  /* 0x0000fe00ff2f7b82 */ /* 0x01de220000000800 */
[----:B-1----:R-:W1:Y:S01]  /*03e0*/  LDCU.64 UR6, c[0x0][0x3e8] ;  /* 0x00007d00ff0677ac */ /* 0x002e620008000a00 */
[----:B------:R-:W-:Y:S01]  /*03f0*/  LOP3.LUT R103, R14, 0xffff, RZ, 0xc0, !PT ;  /* 0x0000ffff0e677812 */ /* 0x000fe200078ec0ff */
[----:B------:R-:W2:Y:S01]  /*0400*/  LDCU.64 UR10, c[0x0][0x3f0] ;  /* 0x00007e00ff0a77ac */ /* 0x000ea20008000a00 */
[----:B-1----:R-:W-:Y:S02]  /*0410*/  ISETP.GE.U32.AND P4, PT, R94, UR6, PT ;  /* 0x000000065e007c0c */ /* 0x002fe4000bf86070 */
[----:B------:R-:W-:Y:S02]  /*0420*/  ISETP.GE.U32.AND P5, PT, R92, UR6, PT ;  /* 0x000000065c007c0c */ /* 0x000fe4000bfa6070 */
[----:B------:R-:W-:Y:S02]  /*0430*/  ISETP.GE.AND.EX P4, PT, R13, UR7, PT, P4 ;  /* 0x000000070d007c0c */ /* 0x000fe4000bf86340 */
[----:B0----5:R-:W-:-:S02]  /*0440*/  IABS R43, R47 ;  /* 0x0000002f002b7213 */ /* 0x021fc40000000000 */
[----:B------:R-:W-:Y:S02]  /*0450*/  ISETP.GE.AND.EX P5, PT, R15, UR7, PT, P5 ;  /* 0x000000070f007c0c */ /* 0x000fe4000bfa6350 */
[----:B------:R-:W0:Y:S07]  /*0460*/  I2F.RP R16, R43 ;  /* 0x0000002b00107306 */ /* 0x000e2e0000209400 */
[----:B------:R-:W1:Y:S01]  /*0470*/  @!P4 LDC.64 R48, c[0x0][0x3e0] ;  /* 0x0000f800ff30cb82 */ /* 0x000e620000000a00 */
[----:B0-----:R-:W0:Y:S07]  /*0480*/  MUFU.RCP R16, R16 ;  /* 0x0000001000107308 */ /* 0x001e2e0000001000 */
[----:B------:R-:W3:Y:S01]  /*0490*/  @!P4 LDC.64 R52, c[0x0][0x390] ;  /* 0x0000e400ff34cb82 */ /* 0x000ee20000000a00 */
[----:B0-----:R-:W-:-:S04]  /*04a0*/  IADD3 R40, PT, PT, R16, 0xffffffe, RZ ;  /* 0x0ffffffe10287810 */ /* 0x001fc80007ffe0ff */
[----:B------:R0:W4:Y:S02]  /*04b0*/  F2I.FTZ.U32.TRUNC.NTZ R41, R40 ;  /* 0x0000002800297305 */ /* 0x000124000021f000 */
[----:B0-----:R-:W-:Y:S02]  /*04c0*/  MOV R40, RZ ;  /* 0x000000ff00287202 */ /* 0x001fe40000000f00 */
[----:B----4-:R-:W-:-:S05]  /*04d0*/  IADD3 R18, PT, PT, RZ, -R41, RZ ;  /* 0x80000029ff127210 */ /* 0x010fca0007ffe0ff */
[----:B------:R-:W-:Y:S01]  /*04e0*/  IMAD R45, R18, R43, RZ ;  /* 0x0000002b122d7224 */ /* 0x000fe200078e02ff */
[----:B------:R-:W-:-:S03]  /*04f0*/  IABS R18, R8 ;  /* 0x0000000800127213 */ /* 0x000fc60000000000 */
[----:B------:R-:W-:-:S06]  /*0500*/  IMAD.HI.U32 R41, R41, R45, R40 ;  /* 0x0000002d29297227 */ /* 0x000fcc00078e0028 */
[----:B------:R-:W-:-:S05]  /*0510*/  IMAD.HI.U32 R41, R41, R18, RZ ;  /* 0x0000001229297227 */ /* 0x000fca00078e00ff */
[----:B------:R-:W-:-:S05]  /*0520*/  IADD3 R16, PT, PT, -R41, RZ, RZ ;  /* 0x000000ff29107210 */ /* 0x000fca0007ffe1ff */
[----:B------:R-:W-:-:S05]  /*0530*/  IMAD R16, R43, R16, R18 ;  /* 0x000000102b107224 */ /* 0x000fca00078e0212 */
[----:B------:R-:W-:-:S13]  /*0540*/  ISETP.GT.U32.AND P2, PT, R43, R16, PT ;  /* 0x000000102b00720c */ /* 0x000fda0003f44070 */
[-C--:B------:R-:W-:Y:S02]  /*0550*/  @!P2 IADD3 R16, PT, PT, R16, -R43.reuse, RZ ;  /* 0x8000002b1010a210 */ /* 0x080fe40007ffe0ff */
[----:B------:R-:W-:Y:S02]  /*0560*/  @!P2 IADD3 R41, PT, PT, R41, 0x1, RZ ;  /* 0x000000012929a810 */ /* 0x000fe40007ffe0ff */
[----:B------:R-:W-:Y:S02]  /*0570*/  ISETP.GE.U32.AND P1, PT, R16, R43, PT ;  /* 0x0000002b1000720c */ /* 0x000fe40003f26070 */
[----:B------:R-:W-:Y:S02]  /*0580*/  LOP3.LUT R16, R8, R47, RZ, 0x3c, !PT ;  /* 0x0000002f08107212 */ /* 0x000fe400078e3cff */
[----:B------:R-:W-:Y:S02]  /*0590*/  ISETP.NE.AND P2, PT, R47, RZ, PT ;  /* 0x000000ff2f00720c */ /* 0x000fe40003f45270 */
[----:B------:R-:W-:-:S07]  /*05a0*/  ISETP.GE.AND P3, PT, R16, RZ, PT ;  /* 0x000000ff1000720c */ /* 0x000fce0003f66270 */
[----:B------:R-:W-:-:S04]  /*05b0*/  @P1 IADD3 R41, PT, PT, R41, 0x1, RZ ;  /* 0x0000000129291810 */ /* 0x000fc80007ffe0ff */
[----:B------:R-:W-:-:S04]  /*05c0*/  MOV R43, R41 ;  /* 0x00000029002b7202 */ /* 0x000fc80000000f00 */
[----:B------:R-:W-:Y:S02]  /*05d0*/  @!P3 IADD3 R43, PT, PT, -R43, RZ, RZ ;  /* 0x000000ff2b2bb210 */ /* 0x000fe40007ffe1ff */
[----:B------:R-:W-:Y:S02]  /*05e0*/  @!P2 LOP3.LUT R43, RZ, R47, RZ, 0x33, !PT ;  /* 0x0000002fff2ba212 */ /* 0x000fe400078e33ff */
[----:B------:R-:W-:Y:S02]  /*05f0*/  ISETP.GE.U32.AND P3, PT, R90, UR6, PT ;  /* 0x000000065a007c0c */ /* 0x000fe4000bf66070 */
[----:B------:R-:W-:Y:S02]  /*0600*/  IADD3 R41, PT, PT, -R43, RZ, RZ ;  /* 0x000000ff2b297210 */ /* 0x000fe40007ffe1ff */
[----:B------:R-:W-:Y:S02]  /*0610*/  SHF.R.S32.HI R16, RZ, 0x1f, R43 ;  /* 0x0000001fff107819 */ /* 0x000fe4000001142b */
[----:B------:R-:W-:Y:S01]  /*0620*/  ISETP.GE.AND.EX P3, PT, R17, UR7, PT, P3 ;  /* 0x0000000711007c0c */ /* 0x000fe2000bf66330 */
[----:B------:R-:W-:Y:S01]  /*0630*/  IMAD R98, R47, R41, R8 ;  /* 0x000000292f627224 */ /* 0x000fe200078e0208 */
[----:B------:R-:W-:Y:S01]  /*0640*/  ISETP.GE.U32.AND P2, PT, R82, UR6, PT ;  /* 0x0000000652007c0c */ /* 0x000fe2000bf46070 */
[----:B--2---:R-:W-:Y:S01]  /*0650*/  IMAD R16, R16, UR10, RZ ;  /* 0x0000000a10107c24 */ /* 0x004fe2000f8e02ff */
[----:B------:R-:W0:Y:S01]  /*0660*/  @!P5 LDC.64 R40, c[0x0][0x3e0] ;  /* 0x0000f800ff28db82 */ /* 0x000e220000000a00 */
[----:B------:R-:W-:Y:S01]  /*0670*/  IMAD R98, R98, 0x1a, RZ ;  /* 0x0000001a62627824 */ /* 0x000fe200078e02ff */
[----:B------:R-:W-:Y:S01]  /*0680*/  ISETP.GE.AND.EX P2, PT, R21, UR7, PT, P2 ;  /* 0x0000000715007c0c */ /* 0x000fe2000bf46320 */
[----:B------:R-:W-:-:S02]  /*0690*/  IMAD R101, R43, UR11, R16 ;  /* 0x0000000b2b657c24 */ /* 0x000fc4000f8e0210 */
[----:B-1----:R-:W-:Y:S01]  /*06a0*/  @!P4 IMAD R16, R13, R48, RZ ;  /* 0x000000300d10c224 */ /* 0x002fe200078e02ff */
[----:B------:R-:W-:Y:S02]  /*06b0*/  IADD3 R102, P1, PT, R98, R103, RZ ;  /* 0x0000006762667210 */ /* 0x000fe40007f3e0ff */
[----:B------:R-:W1:Y:S01]  /*06c0*/  @!P5 LDC.64 R46, c[0x0][0x390] ;  /* 0x0000e400ff2edb82 */ /* 0x000e620000000a00 */
[----:B------:R-:W-:Y:S01]  /*06d0*/  @!P4 IMAD R49, R94, R49, R16 ;  /* 0x000000315e31c224 */ /* 0x000fe200078e0210 */
[----:B------:R-:W-:Y:S02]  /*06e0*/  LEA.HI.X.SX32 R103, R98, RZ, 0x1, P1 ;  /* 0x000000ff62677211 */ /* 0x000fe400008f0eff */
[----:B------:R-:W-:Y:S01]  /*06f0*/  ISETP.GE.U32.AND P1, PT, R88, UR6, PT ;  /* 0x0000000658007c0c */ /* 0x000fe2000bf26070 */
[----:B------:R-:W-:-:S03]  /*0700*/  IMAD.WIDE.U32 R102, R43, UR10, R102 ;  /* 0x0000000a2b667c25 */ /* 0x000fc6000f8e0066 */
[----:B------:R-:W2:Y:S01]  /*0710*/  @!P3 LDC.64 R44, c[0x0][0x3e0] ;  /* 0x0000f800ff2cbb82 */ /* 0x000ea20000000a00 */
[----:B------:R-:W-:Y:S02]  /*0720*/  ISETP.GE.AND.EX P1, PT, R19, UR7, PT, P1 ;  /* 0x0000000713007c0c */ /* 0x000fe4000bf26310 */
[----:B------:R-:W-:Y:S02]  /*0730*/  IADD3 R101, PT, PT, R103, R101, RZ ;  /* 0x0000006567657210 */ /* 0x000fe40007ffe0ff */
[----:B------:R-:W-:-:S03]  /*0740*/  @!P4 MOV R100, R102 ;  /* 0x000000660064c202 */ /* 0x000fc60000000f00 */
[----:B------:R-:W4:Y:S01]  /*0750*/  @!P3 LDC.64 R50, c[0x0][0x390] ;  /* 0x0000e400ff32bb82 */ /* 0x000f220000000a00 */
[----:B0-----:R-:W-:Y:S02]  /*0760*/  @!P5 IMAD R18, R15, R40, RZ ;  /* 0x000000280f12d224 */ /* 0x001fe400078e02ff */
[----:B------:R-:W-:Y:S01]  /*0770*/  @!P4 IMAD.WIDE.U32 R42, R94, R48, R100 ;  /* 0x000000305e2ac225 */ /* 0x000fe200078e0064 */
[----:B------:R-:W-:-:S03]  /*0780*/  @!P5 MOV R48, R102 ;  /* 0x000000660030d202 */ /* 0x000fc60000000f00 */
[----:B------:R-:W-:Y:S01]  /*0790*/  @!P5 IMAD R55, R92, R41, R18 ;  /* 0x000000295c37d224 */ /* 0x000fe200078e0212 */
[----:B------:R-:W-:Y:S02]  /*07a0*/  @!P4 IADD3 R16, PT, PT, R43, R49, RZ ;  /* 0x000000312b10c210 */ /* 0x000fe40007ffe0ff */
[C---:B---3--:R-:W-:Y:S02]  /*07b0*/  @!P4 LEA R52, P6, R42.reuse, R52, 0x1 ;  /* 0x000000342a34c211 */ /* 0x048fe400078c08ff */
[----:B------:R-:W-:Y:S02]  /*07c0*/  @!P5 MOV R49, R101 ;  /* 0x000000650031d202 */ /* 0x000fe40000000f00 */
[----:B------:R-:W-:Y:S02]  /*07d0*/  @!P4 LEA.HI.X R53, R42, R53, R16, 0x1, P6 ;  /* 0x000000352a35c211 */ /* 0x000fe400030f0c10 */
[----:B------:R-:W-:Y:S01]  /*07e0*/  MOV R16, RZ ;  /* 0x000000ff00107202 */ /* 0x000fe20000000f00 */
[----:B------:R-:W-:Y:S01]  /*07f0*/  @!P5 IMAD.WIDE.U32 R40, R92, R40, R48 ;  /* 0x000000285c28d225 */ /* 0x000fe200078e0030 */
[----:B------:R-:W0:Y:S04]  /*0800*/  @!P1 LDC.64 R42, c[0x0][0x3e0] ;  /* 0x0000f800ff2a9b82 */ /* 0x000e280000000a00 */
[----:B------:R3:W5:Y:S01]  /*0810*/  @!P4 LDG.E R16, desc[UR8][R52.64] ;  /* 0x000000083410c981 */ /* 0x000762000c1e1900 */
[----:B------:R-:W-:Y:S01]  /*0820*/  ISETP.GE.U32.AND P4, PT, R80, UR6, PT ;  /* 0x0000000650007c0c */ /* 0x000fe2000bf86070 */
[----:B--2---:R-:W-:Y:S01]  /*0830*/  @!P3 IMAD R20, R17, R44, RZ ;  /* 0x0000002c1114b224 */ /* 0x004fe200078e02ff */
[----:B------:R-:W-:Y:S01]  /*0840*/  @!P5 IADD3 R18, PT, PT, R41, R55, RZ ;  /* 0x000000372912d210 */ /* 0x000fe20007ffe0ff */
[----:B------:R-:W2:Y:S01]  /*0850*/  @!P2 LDC.64 R48, c[0x0][0x3e0] ;  /* 0x0000f800ff30ab82 */ /* 0x000ea20000000a00 */
[----:B------:R-:W-:-:S02]  /*0860*/  ISETP.GE.AND.EX P4, PT, R23, UR7, PT, P4 ;  /* 0x0000000717007c0c */ /* 0x000fc4000bf86340 */
[C---:B-1----:R-:W-:Y:S02]  /*0870*/  @!P5 LEA R54, P6, R40.reuse, R46, 0x1 ;  /* 0x0000002e2836d211 */ /* 0x042fe400078c08ff */
[----:B---3--:R-:W-:Y:S02]  /*0880*/  @!P3 MOV R52, R102 ;  /* 0x000000660034b202 */ /* 0x008fe40000000f00 */
[----:B------:R-:W-:Y:S02]  /*0890*/  @!P3 MOV R53, R101 ;  /* 0x000000650035b202 */ /* 0x000fe40000000f00 */
[----:B------:R-:W-:Y:S01]  /*08a0*/  @!P5 LEA.HI.X R55, R40, R47, R18, 0x1, P6 ;  /* 0x0000002f2837d211 */ /* 0x000fe200030f0c12 */
[C---:B------:R-:W-:Y:S01]  /*08b0*/  @!P3 IMAD R47, R90.reuse, R45, R20 ;  /* 0x0000002d5a2fb224 */ /* 0x040fe200078e0214 */
[----:B------:R-:W1:Y:S01]  /*08c0*/  @!P1 LDC.64 R40, c[0x0][0x390] ;  /* 0x0000e400ff289b82 */ /* 0x000e620000000a00 */
[----:B------:R-:W-:Y:S01]  /*08d0*/  @!P3 IMAD.WIDE.U32 R52, R90, R44, R52 ;  /* 0x0000002c5a34b225 */ /* 0x000fe200078e0034 */
[----:B------:R-:W-:-:S04]  /*08e0*/  MOV R20, RZ ;  /* 0x000000ff00147202 */ /* 0x000fc80000000f00 */
[----:B------:R-:W-:Y:S02]  /*08f0*/  @!P3 IADD3 R18, PT, PT, R53, R47, RZ ;  /* 0x0000002f3512b210 */ /* 0x000fe40007ffe0ff */
[----:B------:R-:W3:Y:S01]  /*0900*/  @!P4 LDC.64 R46, c[0x0][0x3e0] ;  /* 0x0000f800ff2ecb82 */ /* 0x000ee20000000a00 */
[----:B------:R2:W5:Y:S01]  /*0910*/  @!P5 LDG.E R20, desc[UR8][R54.64] ;  /* 0x000000083614d981 */ /* 0x000562000c1e1900 */
[----:B----4-:R-:W-:Y:S01]  /*0920*/  @!P3 LEA R50, P6, R52, R50, 0x1 ;  /* 0x000000323432b211 */ /* 0x010fe200078c08ff */
[----:B0-----:R-:W-:Y:S01]  /*0930*/  @!P1 IMAD R22, R19, R42, RZ ;  /* 0x0000002a13169224 */ /* 0x001fe200078e02ff */
[----:B------:R-:W-:Y:S02]  /*0940*/  ISETP.GE.U32.AND P5, PT, R78, UR6, PT ;  /* 0x000000064e007c0c */ /* 0x000fe4000bfa6070 */
[----:B------:R-:W-:Y:S01]  /*0950*/  MOV R69, RZ ;  /* 0x000000ff00457202 */ /* 0x000fe20000000f00 */
[----:B------:R-:W-:Y:S01]  /*0960*/  @!P1 IMAD R43, R88, R43, R22 ;  /* 0x0000002b582b9224 */ /* 0x000fe200078e0216 */
[----:B------:R-:W0:Y:S01]  /*0970*/  @!P2 LDC.64 R44, c[0x0][0x390] ;  /* 0x0000e400ff2cab82 */ /* 0x000e220000000a00 */
[----:B------:R-:W-:Y:S01]  /*0980*/  @!P3 LEA.HI.X R51, R52, R51, R18, 0x1, P6 ;  /* 0x000000333433b211 */ /* 0x000fe200030f0c12 */
[----:B--2---:R-:W-:Y:S01]  /*0990*/  @!P2 IMAD R18, R21, R48, RZ ;  /* 0x000000301512a224 */ /* 0x004fe200078e02ff */
[----:B------:R-:W-:-:S02]  /*09a0*/  ISETP.GE.AND.EX P5, PT, R25, UR7, PT, P5 ;  /* 0x0000000719007c0c */ /* 0x000fc4000bfa6350 */
[-C--:B------:R-:W-:Y:S01]  /*09b0*/  @!P1 MOV R52, R102.reuse ;  /* 0x0000006600349202 */ /* 0x080fe20000000f00 */
[----:B------:R2:W4:Y:S01]  /*09c0*/  @!P3 LDG.E R69, desc[UR8][R50.64] ;  /* 0x000000083245b981 */ /* 0x000522000c1e1900 */
[-C--:B------:R-:W-:Y:S02]  /*09d0*/  @!P1 MOV R53, R101.reuse ;  /* 0x0000006500359202 */ /* 0x080fe40000000f00 */
[----:B------:R-:W-:Y:S02]  /*09e0*/  ISETP.GE.U32.AND P3, PT, R96, UR6, PT ;  /* 0x0000000660007c0c */ /* 0x000fe4000bf66070 */
[----:B------:R-:W-:Y:S01]  /*09f0*/  @!P2 MOV R54, R102 ;  /* 0x000000660036a202 */ /* 0x000fe20000000f00 */
[----:B------:R-:W-:Y:S01]  /*0a00*/  @!P1 IMAD.WIDE.U32 R52, R88, R42, R52 ;  /* 0x0000002a58349225 */ /* 0x000fe200078e0034 */
[----:B------:R-:W-:Y:S02]  /*0a10*/  @!P2 MOV R55, R101 ;  /* 0x000000650037a202 */ /* 0x000fe40000000f00 */
[----:B------:R-:W-:Y:S01]  /*0a20*/  ISETP.GE.AND.EX P3, PT, R9, UR7, PT, P3 ;  /* 0x0000000709007c0c */ /* 0x000fe2000bf66330 */
[C---:B------:R-:W-:Y:S01]  /*0a30*/  @!P2 IMAD R57, R82.reuse, R49, R18 ;  /* 0x000000315239a224 */ /* 0x040fe200078e0212 */
[----:B------:R-:W-:Y:S01]  /*0a40*/  @!P1 IADD3 R18, PT, PT, R53, R43, RZ ;  /* 0x0000002b35129210 */ /* 0x000fe20007ffe0ff */
[----:B------:R-:W-:Y:S01]  /*0a50*/  @!P2 IMAD.WIDE.U32 R54, R82, R48, R54 ;  /* 0x000000305236a225 */ /* 0x000fe200078e0036 */
[----:B-1----:R-:W-:Y:S01]  /*0a60*/  @!P1 LEA R40, P6, R52, R40, 0x1 ;  /* 0x0000002834289211 */ /* 0x002fe200078c08ff */
[----:B------:R-:W1:Y:S01]  /*0a70*/  @!P4 LDC.64 R48, c[0x0][0x390] ;  /* 0x0000e400ff30cb82 */ /* 0x000e620000000a00 */
[----:B------:R-:W-:-:S02]  /*0a80*/  @!P4 MOV R53, R101 ;  /* 0x000000650035c202 */ /* 0x000fc40000000f00 */
[----:B------:R-:W-:-:S05]  /*0a90*/  @!P1 LEA.HI.X R41, R52, R41, R18, 0x1, P6 ;  /* 0x0000002934299211 */ /* 0x000fca00030f0c12 */
[----:B------:R-:W1:Y:S01]  /*0aa0*/  @!P5 LDC.64 R42, c[0x0][0x3e0] ;  /* 0x0000f800ff2adb82 */ /* 0x000e620000000a00 */
[----:B------:R-:W-:Y:S01]  /*0ab0*/  @!P4 MOV R52, R102 ;  /* 0x000000660034c202 */ /* 0x000fe20000000f00 */
[-C--:B---3--:R-:W-:Y:S01]  /*0ac0*/  @!P4 IMAD R22, R23, R46.reuse, RZ ;  /* 0x0000002e1716c224 */ /* 0x088fe200078e02ff */
[----:B------:R-:W-:Y:S02]  /*0ad0*/  MOV R71, RZ ;  /* 0x000000ff00477202 */ /* 0x000fe40000000f00 */
[----:B------:R-:W-:Y:S01]  /*0ae0*/  @!P2 IADD3 R18, PT, PT, R55, R57, RZ ;  /* 0x000000393712a210 */ /* 0x000fe20007ffe0ff */
[C---:B------:R-:W-:Y:S02]  /*0af0*/  @!P4 IMAD R55, R80.reuse, R47, R22 ;  /* 0x0000002f5037c224 */ /* 0x040fe400078e0216 */
[----:B------:R-:W-:Y:S01]  /*0b00*/  @!P4 IMAD.WIDE.U32 R52, R80, R46, R52 ;  /* 0x0000002e5034c225 */ /* 0x000fe200078e0034 */
[----:B--2---:R-:W2:Y:S01]  /*0b10*/  @!P5 LDC.64 R50, c[0x0][0x390] ;  /* 0x0000e400ff32db82 */ /* 0x004ea20000000a00 */
[----:B0-----:R-:W-:Y:S01]  /*0b20*/  @!P2 LEA R44, P6, R54, R44, 0x1 ;  /* 0x0000002c362ca211 */ /* 0x001fe200078c08ff */
[----:B------:R0:W3:Y:S01]  /*0b30*/  @!P1 LDG.E R71, desc[UR8][R40.64] ;  /* 0x0000000828479981 */ /* 0x0000e2000c1e1900 */
[----:B------:R-:W-:-:S05]  /*0b40*/  ISETP.GE.U32.AND P1, PT, R76, UR6, PT ;  /* 0x000000064c007c0c */ /* 0x000fca000bf26070 */
[----:B------:R-:W2:Y:S01]  /*0b50*/  @!P3 LDC.64 R46, c[0x0][0x3e0] ;  /* 0x0000f800ff2ebb82 */ /* 0x000ea20000000a00 */
[----:B------:R-:W-:Y:S02]  /*0b60*/  MOV R26, RZ ;  /* 0x000000ff001a7202 */ /* 0x000fe40000000f00 */
[----:B------:R-:W-:Y:S02]  /*0b70*/  @!P2 LEA.HI.X R45, R54, R45, R18, 0x1, P6 ;  /* 0x0000002d362da211 */ /* 0x000fe400030f0c12 */
[----:B------:R-:W-:Y:S02]  /*0b80*/  ISETP.GE.U32.AND P6, PT, R74, UR6, PT ;  /* 0x000000064a007c0c */ /* 0x000fe4000bfc6070 */
[----:B------:R-:W-:Y:S01]  /*0b90*/  ISETP.GE.AND.EX P1, PT, R27, UR7, PT, P1 ;  /* 0x000000071b007c0c */ /* 0x000fe2000bf26310 */
[----:B------:R0:W3:Y:S01]  /*0ba0*/  @!P2 LDG.E R26, desc[UR8][R44.64] ;  /* 0x000000082c1aa981 */ /* 0x0000e2000c1e1900 */
[----:B------:R-:W-:Y:S01]  /*0bb0*/  ISETP.GE.AND.EX P2, PT, R29, UR7, PT, P6 ;  /* 0x000000071d007c0c */ /* 0x000fe2000bf46360 */
[----:B-1----:R-:W-:Y:S01]  /*0bc0*/  @!P5 IMAD R22, R25, R42, RZ ;  /* 0x0000002a1916d224 */ /* 0x002fe200078e02ff */
[----:B------:R-:W-:Y:S01]  /*0bd0*/  @!P4 IADD3 R18, PT, PT, R53, R55, RZ ;  /* 0x000000373512c210 */ /* 0x000fe20007ffe0ff */
[----:B0-----:R-:W0:Y:S01]  /*0be0*/  @!P3 LDC.64 R40, c[0x0][0x390] ;  /* 0x0000e400ff28bb82 */ /* 0x001e220000000a00 */
[----:B------:R-:W-:Y:S01]  /*0bf0*/  @!P4 LEA R54, P6, R52, R48, 0x1 ;  /* 0x000000303436c211 */ /* 0x000fe200078c08ff */
[----:B------:R-:W-:Y:S01]  /*0c00*/  @!P5 IMAD R53, R78, R43, R22 ;  /* 0x0000002b4e35d224 */ /* 0x000fe200078e0216 */
[----:B------:R-:W-:-:S02]  /*0c10*/  MOV R28, RZ ;  /* 0x000000ff001c7202 */ /* 0x000fc40000000f00 */
[-C--:B------:R-:W-:Y:S02]  /*0c20*/  @!P5 MOV R44, R102.reuse ;  /* 0x00000066002cd202 */ /* 0x080fe40000000f00 */
[----:B------:R-:W-:Y:S02]  /*0c30*/  @!P5 MOV R45, R101 ;  /* 0x00000065002dd202 */ /* 0x000fe40000000f00 */
[----:B------:R-:W-:Y:S02]  /*0c40*/  @!P4 LEA.HI.X R55, R52, R49, R18, 0x1, P6 ;  /* 0x000000313437c211 */ /* 0x000fe400030f0c12 */
[----:B------:R-:W-:Y:S01]  /*0c50*/  @!P3 MOV R56, R102 ;  /* 0x000000660038b202 */ /* 0x000fe20000000f00 */
[----:B------:R-:W-:Y:S01]  /*0c60*/  @!P5 IMAD.WIDE.U32 R42, R78, R42, R44 ;  /* 0x0000002a4e2ad225 */ /* 0x000fe200078e002c */
[----:B------:R-:W-:Y:S01]  /*0c70*/  @!P3 MOV R57, R101 ;  /* 0x000000650039b202 */ /* 0x000fe20000000f00 */
[----:B------:R-:W1:Y:S01]  /*0c80*/  @!P1 LDC.64 R44, c[0x0][0x3e0] ;  /* 0x0000f800ff2c9b82 */ /* 0x000e620000000a00 */
[----:B------:R0:W3:Y:S01]  /*0c90*/  @!P4 LDG.E R28, desc[UR8][R54.64] ;  /* 0x00000008361cc981 */ /* 0x0000e2000c1e1900 */
[----:B--2---:R-:W-:Y:S01]  /*0ca0*/  @!P3 IMAD R22, R9, R46, RZ ;  /* 0x0000002e0916b224 */ /* 0x004fe200078e02ff */
[----:B------:R-:W-:-:S02]  /*0cb0*/  @!P5 IADD3 R18, PT, PT, R43, R53, RZ ;  /* 0x000000352b12d210 */ /* 0x000fc40007ffe0ff */
[----:B------:R-:W-:Y:S02]  /*0cc0*/  @!P5 LEA R52, P6, R42, R50, 0x1 ;  /* 0x000000322a34d211 */ /* 0x000fe400078c08ff */
[----:B------:R-:W-:Y:S01]  /*0cd0*/  ISETP.GE.U32.AND P4, PT, R72, UR6, PT ;  /* 0x0000000648007c0c */ /* 0x000fe2000bf86070 */
[----:B------:R-:W2:Y:S01]  /*0ce0*/  @!P2 LDC.64 R48, c[0x0][0x3e0] ;  /* 0x0000f800ff30ab82 */ /* 0x000ea20000000a00 */
[----:B------:R-:W-:Y:S01]  /*0cf0*/  @!P5 LEA.HI.X R53, R42, R51, R18, 0x1, P6 ;  /* 0x000000332a35d211 */ /* 0x000fe200030f0c12 */
[C---:B------:R-:W-:Y:S01]  /*0d00*/  @!P3 IMAD R47, R96.reuse, R47, R22 ;  /* 0x0000002f602fb224 */ /* 0x040fe200078e0216 */
[----:B------:R-:W-:Y:S01]  /*0d10*/  ISETP.GE.AND.EX P4, PT, R31, UR7, PT, P4 ;  /* 0x000000071f007c0c */ /* 0x000fe2000bf86340 */
[----:B------:R-:W-:Y:S01]  /*0d20*/  @!P3 IMAD.WIDE.U32 R56, R96, R46, R56 ;  /* 0x0000002e6038b225 */ /* 0x000fe200078e0038 */
[----:B------:R-:W-:-:S03]  /*0d30*/  MOV R30, RZ ;  /* 0x000000ff001e7202 */ /* 0x000fc60000000f00 */
[----:B------:R-:W2:Y:S01]  /*0d40*/  @!P1 LDC.64 R50, c[0x0][0x390] ;  /* 0x0000e400ff329b82 */ /* 0x000ea20000000a00 */
[----:B------:R-:W-:Y:S02]  /*0d50*/  ISETP.GE.U32.AND P6, PT, R70, UR6, PT ;  /* 0x0000000646007c0c */ /* 0x000fe4000bfc6070 */
[----:B------:R-:W-:Y:S01]  /*0d60*/  @!P3 IADD3 R18, PT, PT, R57, R47, RZ ;  /* 0x0000002f3912b210 */ /* 0x000fe20007ffe0ff */
[----:B------:R0:W3:Y:S01]  /*0d70*/  @!P5 LDG.E R30, desc[UR8][R52.64] ;  /* 0x00000008341ed981 */ /* 0x0000e2000c1e1900 */
[----:B------:R-:W-:-:S03]  /*0d80*/  ISETP.GE.AND.EX P5, PT, R33, UR7, PT, P6 ;  /* 0x0000000721007c0c */ /* 0x000fc6000bfa6360 */
[----:B------:R-:W2:Y:S01]  /*0d90*/  @!P2 LDC.64 R46, c[0x0][0x390] ;  /* 0x0000e400ff2eab82 */ /* 0x000ea20000000a00 */
[C---:B0-----:R-:W-:Y:S02]  /*0da0*/  @!P3 LEA R54, P6, R56.reuse, R40, 0x1 ;  /* 0x000000283836b211 */ /* 0x041fe400078c08ff */
[----:B------:R-:W-:Y:S02]  /*0db0*/  MOV R65, RZ ;  /* 0x000000ff00417202 */ /* 0x000fe40000000f00 */
[----:B------:R-:W-:-:S03]  /*0dc0*/  @!P3 LEA.HI.X R55, R56, R41, R18, 0x1, P6 ;  /* 0x000000293837b211 */ /* 0x000fc600030f0c12 */
[----:B------:R-:W0:Y:S01]  /*0dd0*/  @!P4 LDC.64 R42, c[0x0][0x3e0] ;  /* 0x0000f800ff2acb82 */ /* 0x000e220000000a00 */
[----:B------:R-:W-:Y:S01]  /*0de0*/  @!P1 MOV R52, R102 ;  /* 0x0000006600349202 */ /* 0x000fe20000000f00 */
[----:B-1----:R-:W-:Y:S01]  /*0df0*/  @!P1 IMAD R22, R27, R44, RZ ;  /* 0x0000002c1b169224 */ /* 0x002fe200078e02ff */
[----:B------:R-:W-:Y:S01]  /*0e00*/  @!P1 MOV R53, R101 ;  /* 0x0000006500359202 */ /* 0x000fe20000000f00 */
[----:B------:R1:W3:Y:S01]  /*0e10*/  @!P3 LDG.E R65, desc[UR8][R54.64] ;  /* 0x000000083641b981 */ /* 0x0002e2000c1e1900 */
[----:B--2---:R-:W-:Y:S02]  /*0e20*/  @!P2 IMAD R18, R29, R48, RZ ;  /* 0x000000301d12a224 */ /* 0x004fe400078e02ff */
[C---:B------:R-:W-:Y:S01]  /*0e30*/  @!P1 IMAD R57, R76.reuse, R45, R22 ;  /* 0x0000002d4c399224 */ /* 0x040fe200078e0216 */
[----:B------:R-:W2:Y:S01]  /*0e40*/  @!P5 LDC.64 R40, c[0x0][0x3e0] ;  /* 0x0000f800ff28db82 */ /* 0x000ea20000000a00 */
[----:B------:R-:W-:Y:S01]  /*0e50*/  @!P1 IMAD.WIDE.U32 R52, R76, R44, R52 ;  /* 0x0000002c4c349225 */ /* 0x000fe200078e0034 */
[----:B-1----:R-:W-:-:S02]  /*0e60*/  @!P2 MOV R54, R102 ;  /* 0x000000660036a202 */ /* 0x002fc40000000f00 */
[----:B------:R-:W-:-:S04]  /*0e70*/  @!P2 MOV R55, R101 ;  /* 0x000000650037a202 */ /* 0x000fc80000000f00 */
[----:B------:R-:W1:Y:S01]  /*0e80*/  @!P4 LDC.64 R44, c[0x0][0x390] ;  /* 0x0000e400ff2ccb82 */ /* 0x000e620000000a00 */
[----:B------:R-:W-:Y:S01]  /*0e90*/  @!P2 IMAD R59, R74, R49, R18 ;  /* 0x000000314a3ba224 */ /* 0x000fe200078e0212 */
[----:B------:R-:W-:Y:S02]  /*0ea0*/  @!P1 IADD3 R18, PT, PT, R53, R57, RZ ;  /* 0x0000003935129210 */ /* 0x000fe40007ffe0ff */
[----:B------:R-:W-:Y:S01]  /*0eb0*/  @!P1 LEA R50, P6, R52, R50, 0x1 ;  /* 0x0000003234329211 */ /* 0x000fe200078c08ff */
[----:B------:R-:W-:Y:S01]  /*0ec0*/  @!P2 IMAD.WIDE.U32 R48, R74, R48, R54 ;  /* 0x000000304a30a225 */ /* 0x000fe200078e0036 */
[----:B------:R-:W-:Y:S02]  /*0ed0*/  MOV R32, RZ ;  /* 0x000000ff00207202 */ /* 0x000fe40000000f00 */
[----:B------:R-:W-:Y:S02]  /*0ee0*/  @!P1 LEA.HI.X R51, R52, R51, R18, 0x1, P6 ;  /* 0x0000003334339211 */ /* 0x000fe400030f0c12 */
[----:B------:R-:W-:Y:S01]  /*0ef0*/  MOV R34, RZ ;  /* 0x000000ff00227202 */ /* 0x000fe20000000f00 */
[----:B0-----:R-:W-:Y:S01]  /*0f00*/  @!P4 IMAD R22, R31, R42, RZ ;  /* 0x0000002a1f16c224 */ /* 0x001fe200078e02ff */
[----:B------:R-:W-:Y:S01]  /*0f10*/  @!P2 IADD3 R18, PT, PT, R49, R59, RZ ;  /* 0x0000003b3112a210 */ /* 0x000fe20007ffe0ff */
[----:B------:R0:W3:Y:S01]  /*0f20*/  @!P1 LDG.E R32, desc[UR8][R50.64] ;  /* 0x0000000832209981 */ /* 0x0000e2000c1e1900 */
[----:B------:R-:W-:Y:S01]  /*0f30*/  @!P2 LEA R46, P6, R48, R46, 0x1 ;  /* 0x0000002e302ea211 */ /* 0x000fe200078c08ff */
[----:B------:R-:W0:Y:S01]  /*0f40*/  @!P5 LDC.64 R54, c[0x0][0x390] ;  /* 0x0000e400ff36db82 */ /* 0x000e220000000a00 */
[----:B------:R-:W-:-:S02]  /*0f50*/  ISETP.GE.U32.AND P1, PT, R68, UR6, PT ;  /* 0x0000000644007c0c */ /* 0x000fc4000bf26070 */
[----:B------:R-:W-:Y:S02]  /*0f60*/  @!P2 LEA.HI.X R47, R48, R47, R18, 0x1, P6 ;  /* 0x0000002f302fa211 */ /* 0x000fe400030f0c12 */
[----:B------:R-:W-:Y:S02]  /*0f70*/  @!P4 MOV R48, R102 ;  /* 0x000000660030c202 */ /* 0x000fe40000000f00 */
[----:B------:R-:W-:Y:S01]  /*0f80*/  @!P4 MOV R49, R101 ;  /* 0x000000650031c202 */ /* 0x000fe20000000f00 */
[----:B------:R0:W3:Y:S01]  /*0f90*/  @!P2 LDG.E R34, desc[UR8][R46.64] ;  /* 0x000000082e22a981 */ /* 0x0000e2000c1e1900 */
[----:B------:R-:W-:Y:S01]  /*0fa0*/  ISETP.GE.AND.EX P2, PT, R35, UR7, PT, P1 ;  /* 0x0000000723007c0c */ /* 0x000fe2000bf46310 */
[----:B------:R-:W-:Y:S01]  /*0fb0*/  @!P4 IMAD R53, R72, R43, R22 ;  /* 0x0000002b4835c224 */ /* 0x000fe200078e0216 */
[----:B------:R-:W-:Y:S01]  /*0fc0*/  ISETP.GE.U32.AND P1, PT, R10, UR6, PT ;  /* 0x000000060a007c0c */ /* 0x000fe2000bf26070 */
[----:B------:R-:W-:-:S03]  /*0fd0*/  @!P4 IMAD.WIDE.U32 R42, R72, R42, R48 ;  /* 0x0000002a482ac225 */ /* 0x000fc600078e0030 */
[----:B------:R-:W-:Y:S02]  /*0fe0*/  ISETP.GE.AND.EX P1, PT, R37, UR7, PT, P1 ;  /* 0x0000000725007c0c */ /* 0x000fe4000bf26310 */
[----:B------:R-:W-:Y:S02]  /*0ff0*/  @!P4 IADD3 R18, PT, PT, R43, R53, RZ ;  /* 0x000000352b12c210 */ /* 0x000fe40007ffe0ff */
[C---:B-1----:R-:W-:Y:S01]  /*1000*/  @!P4 LEA R44, P6, R42.reuse, R44, 0x1 ;  /* 0x0000002c2a2cc211 */ /* 0x042fe200078c08ff */
[----:B--2---:R-:W-:Y:S01]  /*1010*/  @!P5 IMAD R22, R33, R40, RZ ;  /* 0x000000282116d224 */ /* 0x004fe200078e02ff */
[----:B------:R-:W-:Y:S01]  /*1020*/  @!P5 MOV R43, R101 ;  /* 0x00000065002bd202 */ /* 0x000fe20000000f00 */
[----:B------:R-:W1:Y:S01]  /*1030*/  @!P2 LDC.64 R52, c[0x0][0x3e0] ;  /* 0x0000f800ff34ab82 */ /* 0x000e620000000a00 */
[----:B------:R-:W-:Y:S02]  /*1040*/  @!P4 LEA.HI.X R45, R42, R45, R18, 0x1, P6 ;  /* 0x0000002d2a2dc211 */ /* 0x000fe400030f0c12 */
[----:B------:R-:W-:Y:S01]  /*1050*/  @!P5 MOV R42, R102 ;  /* 0x00000066002ad202 */ /* 0x000fe20000000f00 */
[----:B------:R-:W-:Y:S01]  /*1060*/  @!P5 IMAD R49, R70, R41, R22 ;  /* 0x000000294631d224 */ /* 0x000fe200078e0216 */
[----:B------:R-:W-:-:S03]  /*1070*/  MOV R83, RZ ;  /* 0x000000ff00537202 */ /* 0x000fc60000000f00 */
[----:B------:R-:W-:Y:S01]  /*1080*/  @!P5 IMAD.WIDE.U32 R40, R70, R40, R42 ;  /* 0x000000284628d225 */ /* 0x000fe200078e002a */
[----:B0-----:R-:W0:Y:S01]  /*1090*/  @!P1 LDC.64 R50, c[0x0][0x3e0] ;  /* 0x0000f800ff329b82 */ /* 0x001e220000000a00 */
[----:B------:R-:W-:Y:S01]  /*10a0*/  ISETP.GE.U32.AND P6, PT, R11, UR6, PT ;  /* 0x000000060b007c0c */ /* 0x000fe2000bfc6070 */
[----:B------:R2:W3:Y:S02]  /*10b0*/  @!P4 LDG.E R83, desc[UR8][R44.64] ;  /* 0x000000082c53c981 */ /* 0x0004e4000c1e1900 */
[----:B------:R-:W-:Y:S02]  /*10c0*/  @!P5 IADD3 R18, PT, PT, R41, R49, RZ ;  /* 0x000000312912d210 */ /* 0x000fe40007ffe0ff */
[C---:B------:R-:W-:Y:S02]  /*10d0*/  @!P5 LEA R54, P4, R40.reuse, R54, 0x1 ;  /* 0x000000362836d211 */ /* 0x040fe400078808ff */
[----:B------:R-:W-:Y:S01]  /*10e0*/  ISETP.GE.AND.EX P6, PT, R39, UR7, PT, P6 ;  /* 0x0000000727007c0c */ /* 0x000fe2000bfc6360 */
[----:B------:R-:W5:Y:S01]  /*10f0*/  @!P2 LDC.64 R48, c[0x0][0x390] ;  /* 0x0000e400ff30ab82 */ /* 0x000f620000000a00 */
[----:B------:R-:W-:-:S02]  /*1100*/  @!P5 LEA.HI.X R55, R40, R55, R18, 0x1, P4 ;  /* 0x000000372837d211 */ /* 0x000fc400020f0c12 */
[----:B------:R-:W-:-:S04]  /*1110*/  ISETP.GE.U32.AND P4, PT, R12, UR6, PT ;  /* 0x000000060c007c0c */ /* 0x000fc8000bf86070 */
[----:B------:R-:W-:Y:S01]  /*1120*/  ISETP.GE.AND.EX P4, PT, R61, UR7, PT, P4 ;  /* 0x000000073d007c0c */ /* 0x000fe2000bf86340 */
[----:B-1----:R-:W-:Y:S01]  /*1130*/  @!P2 IMAD R18, R35, R52, RZ ;  /* 0x000000342312a224 */ /* 0x002fe200078e02ff */
[----:B------:R-:W-:Y:S01]  /*1140*/  @!P2 MOV R46, R102 ;  /* 0x00000066002ea202 */ /* 0x000fe20000000f00 */
[----:B------:R-:W1:Y:S01]  /*1150*/  @!P1 LDC.64 R42, c[0x0][0x390] ;  /* 0x0000e400ff2a9b82 */ /* 0x000e620000000a00 */
[----:B------:R-:W-:Y:S01]  /*1160*/  @!P2 MOV R47, R101 ;  /* 0x00000065002fa202 */ /* 0x000fe20000000f00 */
[----:B------:R-:W-:-:S06]  /*1170*/  @!P2 IMAD R57, R68, R53, R18 ;  /* 0x000000354439a224 */ /* 0x000fcc00078e0212 */
[----:B--2---:R-:W2:Y:S01]  /*1180*/  @!P6 LDC.64 R44, c[0x0][0x3e0] ;  /* 0x0000f800ff2ceb82 */ /* 0x004ea20000000a00 */
[----:B0-----:R-:W-:Y:S02]  /*1190*/  @!P1 IMAD R18, R37, R50, RZ ;  /* 0x0000003225129224 */ /* 0x001fe400078e02ff */
[----:B------:R-:W-:Y:S01]  /*11a0*/  @!P2 IMAD.WIDE.U32 R52, R68, R52, R46 ;  /* 0x000000344434a225 */ /* 0x000fe200078e002e */
[----:B------:R-:W-:-:S04]  /*11b0*/  MOV R89, RZ ;  /* 0x000000ff00597202 */ /* 0x000fc80000000f00 */
[----:B------:R-:W0:Y:S01]  /*11c0*/  @!P4 LDC.64 R40, c[0x0][0x3e0] ;  /* 0x0000f800ff28cb82 */ /* 0x000e220000000a00 */
[----:B------:R-:W-:Y:S01]  /*11d0*/  @!P1 IMAD R59, R10, R51, R18 ;  /* 0x000000330a3b9224 */ /* 0x000fe200078e0212 */
[----:B------:R-:W-:Y:S01]  /*11e0*/  @!P2 IADD3 R18, PT, PT, R53, R57, RZ ;  /* 0x000000393512a210 */ /* 0x000fe20007ffe0ff */
[----:B------:R-:W3:Y:S01]  /*11f0*/  @!P5 LDG.E R89, desc[UR8][R54.64] ;  /* 0x000000083659d981 */ /* 0x000ee2000c1e1900 */
[----:B------:R-:W-:Y:S02]  /*1200*/  @!P1 MOV R56, R102 ;  /* 0x0000006600389202 */ /* 0x000fe40000000f00 */
[----:B------:R-:W-:Y:S02]  /*1210*/  @!P1 MOV R57, R101 ;  /* 0x0000006500399202 */ /* 0x000fe40000000f00 */
[----:B------:R-:W4:Y:S01]  /*1220*/  @!P6 LDC.64 R46, c[0x0][0x390] ;  /* 0x0000e400ff2eeb82 */ /* 0x000f220000000a00 */
[----:B-----5:R-:W-:Y:S01]  /*1230*/  @!P2 LEA R48, P5, R52, R48, 0x1 ;  /* 0x000000303430a211 */ /* 0x020fe200078a08ff */
[----:B------:R-:W-:Y:S01]  /*1240*/  @!P1 IMAD.WIDE.U32 R56, R10, R50, R56 ;  /* 0x000000320a389225 */ /* 0x000fe200078e0038 */
[----:B------:R-:W-:-:S02]  /*1250*/  MOV R60, RZ ;  /* 0x000000ff003c7202 */ /* 0x000fc40000000f00 */
[----:B------:R-:W-:-:S03]  /*1260*/  @!P2 LEA.HI.X R49, R52, R49, R18, 0x1, P5 ;  /* 0x000000313431a211 */ /* 0x000fc600028f0c12 */
[----:B------:R-:W5:Y:S01]  /*1270*/  @!P4 LDC.64 R50, c[0x0][0x390] ;  /* 0x0000e400ff32cb82 */ /* 0x000f620000000a00 */
[----:B--2---:R-:W-:Y:S01]  /*1280*/  @!P6 IMAD R22, R39, R44, RZ ;  /* 0x0000002c2716e224 */ /* 0x004fe200078e02ff */
[----:B------:R2:W3:Y:S01]  /*1290*/  @!P2 LDG.E R60, desc[UR8][R48.64] ;  /* 0x00000008303ca981 */ /* 0x0004e2000c1e1900 */
[----:B------:R-:W-:Y:S02]  /*12a0*/  @!P1 IADD3 R18, PT, PT, R57, R59, RZ ;  /* 0x0000003b39129210 */ /* 0x000fe40007ffe0ff */
[C---:B-1----:R-:W-:Y:S01]  /*12b0*/  @!P1 LEA R42, P5, R56.reuse, R42, 0x1 ;  /* 0x0000002a382a9211 */ /* 0x042fe200078a08ff */
[----:B------:R-:W-:Y:S01]  /*12c0*/  @!P6 IMAD R53, R11, R45, R22 ;  /* 0x0000002d0b35e224 */ /* 0x000fe200078e0216 */
[----:B--2---:R-:W-:Y:S02]  /*12d0*/  @!P6 MOV R48, R102 ;  /* 0x000000660030e202 */ /* 0x004fe40000000f00 */
[----:B------:R-:W-:Y:S02]  /*12e0*/  @!P6 MOV R49, R101 ;  /* 0x000000650031e202 */ /* 0x000fe40000000f00 */
[----:B------:R-:W-:Y:S01]  /*12f0*/  @!P1 LEA.HI.X R43, R56, R43, R18, 0x1, P5 ;  /* 0x0000002b382b9211 */ /* 0x000fe200028f0c12 */
[----:B0-----:R-:W-:-:S02]  /*1300*/  @!P4 IMAD R18, R61, R40, RZ ;  /* 0x000000283d12c224 */ /* 0x001fc400078e02ff */
[----:B------:R-:W-:Y:S01]  /*1310*/  @!P6 IMAD.WIDE.U32 R44, R11, R44, R48 ;  /* 0x0000002c0b2ce225 */ /* 0x000fe200078e0030 */
[----:B------:R-:W-:Y:S02]  /*1320*/  @!P4 MOV R48, R102 ;  /* 0x000000660030c202 */ /* 0x000fe40000000f00 */
[----:B------:R-:W-:Y:S01]  /*1330*/  @!P4 MOV R49, R101 ;  /* 0x000000650031c202 */ /* 0x000fe20000000f00 */
[C---:B------:R-:W-:Y:S01]  /*1340*/  @!P4 IMAD R55, R12.reuse, R41, R18 ;  /* 0x000000290c37c224 */ /* 0x040fe200078e0212 */
[----:B------:R-:W-:Y:S02]  /*1350*/  MOV R93, RZ ;  /* 0x000000ff005d7202 */ /* 0x000fe40000000f00 */
[----:B------:R-:W-:Y:S01]  /*1360*/  @!P6 IADD3 R18, PT, PT, R45, R53, RZ ;  /* 0x000000352d12e210 */ /* 0x000fe20007ffe0ff */
[----:B------:R-:W-:Y:S01]  /*1370*/  @!P4 IMAD.WIDE.U32 R40, R12, R40, R48 ;  /* 0x000000280c28c225 */ /* 0x000fe200078e0030 */
[C---:B----4-:R-:W-:Y:S02]  /*1380*/  @!P6 LEA R46, P2, R44.reuse, R46, 0x1 ;  /* 0x0000002e2c2ee211 */ /* 0x050fe400078408ff */
[----:B------:R-:W-:Y:S01]  /*1390*/  MOV R95, RZ ;  /* 0x000000ff005f7202 */ /* 0x000fe20000000f00 */
[----:B------:R0:W2:Y:S01]  /*13a0*/  @!P1 LDG.E R93, desc[UR8][R42.64] ;  /* 0x000000082a5d9981 */ /* 0x0000a2000c1e1900 */
[----:B------:R-:W-:-:S02]  /*13b0*/  @!P6 LEA.HI.X R47, R44, R47, R18, 0x1, P2 ;  /* 0x0000002f2c2fe211 */ /* 0x000fc400010f0c12 */
[----:B------:R-:W-:Y:S02]  /*13c0*/  @!P4 IADD3 R18, PT, PT, R41, R55, RZ ;  /* 0x000000372912c210 */ /* 0x000fe40007ffe0ff */
[C---:B-----5:R-:W-:Y:S01]  /*13d0*/  @!P4 LEA R50, P1, R40.reuse, R50, 0x1 ;  /* 0x000000322832c211 */ /* 0x060fe200078208ff */
[----:B------:R-:W4:Y:S01]  /*13e0*/  @!P6 LDG.E R95, desc[UR8][R46.64] ;  /* 0x000000082e5fe981 */ /* 0x000f22000c1e1900 */
[----:B------:R-:W-:Y:S02]  /*13f0*/  MOV R97, RZ ;  /* 0x000000ff00617202 */ /* 0x000fe40000000f00 */
[----:B------:R-:W-:-:S05]  /*1400*/  @!P4 LEA.HI.X R51, R40, R51, R18, 0x1, P1 ;  /* 0x000000332833c211 */ /* 0x000fca00008f0c12 */
[----:B------:R-:W5:Y:S01]  /*1410*/  @!P4 LDG.E R97, desc[UR8][R50.64] ;  /* 0x000000083261c981 */ /* 0x000f62000c1e1900 */
[C---:B------:R-:W-:Y:S02]  /*1420*/  PRMT R63, R16.reuse, 0x7632, R63 ;  /* 0x00007632103f7816 */ /* 0x040fe4000000003f */
[----:B------:R-:W-:Y:S02]  /*1430*/  SHF.L.U32 R16, R16, 0x10, RZ ;  /* 0x0000001010107819 */ /* 0x000fe400000006ff */
[----:B------:R-:W-:-:S05]  /*1440*/  SHF.L.U32 R63, R63, 0x10, RZ ;  /* 0x000000103f3f7819 */ /* 0x000fca00000006ff */
[----:B------:R-:W-:Y:S01]  /*1450*/  FADD.FTZ R41, R16, R63 ;  /* 0x0000003f10297221 */ /* 0x000fe20000010000 */
[----:B0-----:R-:W-:Y:S01]  /*1460*/  FMUL.FTZ R43, R63, R63 ;  /* 0x0000003f3f2b7220 */ /* 0x001fe20000410000 */
[C---:B------:R-:W-:Y:S02]  /*1470*/  PRMT R67, R20.reuse, 0x7632, R67 ;  /* 0x0000763214437816 */ /* 0x040fe40000000043 */
[----:B------:R-:W-:Y:S02]  /*1480*/  SHF.L.U32 R20, R20, 0x10, RZ ;  /* 0x0000001014147819 */ /* 0x000fe400000006ff */
[----:B------:R-:W-:Y:S01]  /*1490*/  SHF.L.U32 R67, R67, 0x10, RZ ;  /* 0x0000001043437819 */ /* 0x000fe200000006ff */
[----:B------:R-:W-:-:S04]  /*14a0*/  FFMA.FTZ R43, R16, R16, R43 ;  /* 0x00000010102b7223 */ /* 0x000fc8000001002b */
[----:B------:R-:W-:Y:S01]  /*14b0*/  FADD.FTZ R38, R20, R67 ;  /* 0x0000004314267221 */ /* 0x000fe20000010000 */
[C---:B------:R-:W-:Y:S02]  /*14c0*/  PRMT R22, R69.reuse, 0x7632, R22 ;  /* 0x0000763245167816 */ /* 0x040fe40000000016 */
[----:B------:R-:W-:Y:S02]  /*14d0*/  SHF.L.U32 R69, R69, 0x10, RZ ;  /* 0x0000001045457819 */ /* 0x000fe400000006ff */
[----:B------:R-:W-:-:S05]  /*14e0*/  SHF.L.U32 R22, R22, 0x10, RZ ;  /* 0x0000001016167819 */ /* 0x000fca00000006ff */
[----:B------:R-:W-:Y:S01]  /*14f0*/  FMUL.FTZ R40, R22, R22 ;  /* 0x0000001616287220 */ /* 0x000fe20000410000 */
[C---:B---3--:R-:W-:Y:S02]  /*1500*/  PRMT R73, R26.reuse, 0x7632, R73 ;  /* 0x000076321a497816 */ /* 0x048fe40000000049 */
[----:B------:R-:W-:Y:S02]  /*1510*/  SHF.L.U32 R26, R26, 0x10, RZ ;  /* 0x000000101a1a7819 */ /* 0x000fe400000006ff */
[----:B------:R-:W-:Y:S02]  /*1520*/  SHF.L.U32 R73, R73, 0x10, RZ ;  /* 0x0000001049497819 */ /* 0x000fe400000006ff */
[C---:B------:R-:W-:Y:S02]  /*1530*/  PRMT R75, R28.reuse, 0x7632, R75 ;  /* 0x000076321c4b7816 */ /* 0x040fe4000000004b */
[----:B------:R-:W-:Y:S02]  /*1540*/  SHF.L.U32 R28, R28, 0x10, RZ ;  /* 0x000000101c1c7819 */ /* 0x000fe400000006ff */
[----:B------:R-:W-:-:S02]  /*1550*/  PRMT R18, R65, 0x7632, R18 ;  /* 0x0000763241127816 */ /* 0x000fc40000000012 */
[----:B------:R-:W-:Y:S02]  /*1560*/  SHF.L.U32 R65, R65, 0x10, RZ ;  /* 0x0000001041417819 */ /* 0x000fe400000006ff */
[----:B------:R-:W-:-:S05]  /*1570*/  SHF.L.U32 R18, R18, 0x10, RZ ;  /* 0x0000001012127819 */ /* 0x000fca00000006ff */
[----:B------:R-:W-:Y:S01]  /*1580*/  FADD.FTZ R24, R65, R18 ;  /* 0x0000001241187221 */ /* 0x000fe20000010000 */
[----:B------:R-:W-:-:S03]  /*1590*/  FMUL.FTZ R36, R18, R18 ;  /* 0x0000001212247220 */ /* 0x000fc60000410000 */
[----:B------:R-:W-:Y:S01]  /*15a0*/  FADD.FTZ R24, RZ, R24 ;  /* 0x00000018ff187221 */ /* 0x000fe20000010000 */
[----:B------:R-:W-:-:S03]  /*15b0*/  FFMA.FTZ R36, R65, R65, R36 ;  /* 0x0000004141247223 */ /* 0x000fc60000010024 */
[----:B------:R-:W-:Y:S01]  /*15c0*/  FADD.FTZ R41, R24, R41 ;  /* 0x0000002918297221 */ /* 0x000fe20000010000 */
[C---:B------:R-:W-:Y:S01]  /*15d0*/  PRMT R24, R71.reuse, 0x7632, R24 ;  /* 0x0000763247187816 */ /* 0x040fe20000000018 */
[----:B------:R-:W-:Y:S01]  /*15e0*/  FADD.FTZ R36, RZ, R36 ;  /* 0x00000024ff247221 */ /* 0x000fe20000010000 */
[----:B------:R-:W-:Y:S01]  /*15f0*/  SHF.L.U32 R71, R71, 0x10, RZ ;  /* 0x0000001047477819 */ /* 0x000fe200000006ff */
[----:B------:R-:W-:Y:S01]  /*1600*/  FADD.FTZ R38, R41, R38 ;  /* 0x0000002629267221 */ /* 0x000fe20000010000 */
[----:B------:R-:W-:Y:S01]  /*1610*/  SHF.L.U32 R24, R24, 0x10, RZ ;  /* 0x0000001018187819 */ /* 0x000fe200000006ff */
[----:B------:R-:W-:Y:S01]  /*1620*/  FADD.FTZ R41, R69, R22 ;  /* 0x0000001645297221 */ /* 0x000fe20000010000 */
[----:B------:R-:W-:Y:S01]  /*1630*/  FADD.FTZ R36, R36, R43 ;  /* 0x0000002b24247221 */ /* 0x000fe20000010000 */
[----:B------:R-:W-:Y:S02]  /*1640*/  FMUL.FTZ R43, R67, R67 ;  /* 0x00000043432b7220 */ /* 0x000fe40000410000 */
[----:B------:R-:W-:Y:S01]  /*1650*/  FADD.FTZ R38, R38, R41 ;  /* 0x0000002926267221 */ /* 0x000fe20000010000 */
[----:B------:R-:W-:Y:S01]  /*1660*/  FADD.FTZ R41, R71, R24 ;  /* 0x0000001847297221 */ /* 0x000fe20000010000 */
[----:B------:R-:W-:Y:S01]  /*1670*/  FFMA.FTZ R43, R20, R20, R43 ;  /* 0x00000014142b7223 */ /* 0x000fe2000001002b */
[----:B------:R-:W-:-:S02]  /*1680*/  SHF.L.U32 R75, R75, 0x10, RZ ;  /* 0x000000104b4b7819 */ /* 0x000fc400000006ff */
[----:B------:R-:W-:Y:S01]  /*1690*/  FADD.FTZ R38, R38, R41 ;  /* 0x0000002926267221 */ /* 0x000fe20000010000 */
[----:B------:R-:W-:Y:S01]  /*16a0*/  FADD.FTZ R41, R26, R73 ;  /* 0x000000491a297221 */ /* 0x000fe20000010000 */
[----:B------:R-:W-:Y:S01]  /*16b0*/  FADD.FTZ R36, R36, R43 ;  /* 0x0000002b24247221 */ /* 0x000fe20000010000 */
[----:B------:R-:W-:Y:S01]  /*16c0*/  PRMT R77, R30, 0x7632, R77 ;  /* 0x000076321e4d7816 */ /* 0x000fe2000000004d */
[----:B------:R-:W-:Y:S01]  /*16d0*/  FFMA.FTZ R43, R69, R69, R40 ;  /* 0x00000045452b7223 */ /* 0x000fe20000010028 */
[----:B------:R-:W-:Y:S01]  /*16e0*/  FMUL.FTZ R40, R24, R24 ;  /* 0x0000001818287220 */ /* 0x000fe20000410000 */
[----:B------:R-:W-:Y:S01]  /*16f0*/  FADD.FTZ R38, R38, R41 ;  /* 0x0000002926267221 */ /* 0x000fe20000010000 */
[----:B------:R-:W-:Y:S01]  /*1700*/  SHF.L.U32 R30, R30, 0x10, RZ ;  /* 0x000000101e1e7819 */ /* 0x000fe200000006ff */
[----:B------:R-:W-:Y:S01]  /*1710*/  FADD.FTZ R41, R28, R75 ;  /* 0x0000004b1c297221 */ /* 0x000fe20000010000 */
[----:B------:R-:W-:Y:S01]  /*1720*/  SHF.L.U32 R77, R77, 0x10, RZ ;  /* 0x000000104d4d7819 */ /* 0x000fe200000006ff */
[----:B------:R-:W-:Y:S01]  /*1730*/  FADD.FTZ R36, R36, R43 ;  /* 0x0000002b24247221 */ /* 0x000fe20000010000 */
[----:B------:R-:W-:Y:S01]  /*1740*/  FFMA.FTZ R43, R71, R71, R40 ;  /* 0x00000047472b7223 */ /* 0x000fe20000010028 */
[----:B------:R-:W-:Y:S01]  /*1750*/  FADD.FTZ R38, R38, R41 ;  /* 0x0000002926267221 */ /* 0x000fe20000010000 */
[----:B------:R-:W-:Y:S01]  /*1760*/  PRMT R79, R32, 0x7632, R79 ;  /* 0x00007632204f7816 */ /* 0x000fe2000000004f */
[----:B------:R-:W-:Y:S01]  /*1770*/  FADD.FTZ R41, R30, R77 ;  /* 0x0000004d1e297221 */ /* 0x000fe20000010000 */
[----:B------:R-:W-:Y:S01]  /*1780*/  FADD.FTZ R36, R36, R43 ;  /* 0x0000002b24247221 */ /* 0x000fe20000010000 */
[----:B------:R-:W-:Y:S01]  /*1790*/  FMUL.FTZ R43, R73, R73 ;  /* 0x00000049492b7220 */ /* 0x000fe20000410000 */
[----:B------:R-:W-:Y:S01]  /*17a0*/  SHF.L.U32 R32, R32, 0x10, RZ ;  /* 0x0000001020207819 */ /* 0x000fe200000006ff */
[----:B------:R-:W-:Y:S01]  /*17b0*/  FADD.FTZ R38, R38, R41 ;  /* 0x0000002926267221 */ /* 0x000fe20000010000 */
[----:B------:R-:W-:Y:S01]  /*17c0*/  SHF.L.U32 R79, R79, 0x10, RZ ;  /* 0x000000104f4f7819 */ /* 0x000fe200000006ff */
[----:B------:R-:W-:Y:S01]  /*17d0*/  FMUL.FTZ R41, R77, R77 ;  /* 0x0000004d4d297220 */ /* 0x000fe20000410000 */
[----:B------:R-:W-:Y:S01]  /*17e0*/  FFMA.FTZ R43, R26, R26, R43 ;  /* 0x0000001a1a2b7223 */ /* 0x000fe2000001002b */
[----:B------:R-:W-:Y:S01]  /*17f0*/  FMUL.FTZ R45, R75, R75 ;  /* 0x0000004b4b2d7220 */ /* 0x000fe20000410000 */
[----:B------:R-:W-:Y:S01]  /*1800*/  PRMT R81, R34, 0x7632, R81 ;  /* 0x0000763222517816 */ /* 0x000fe20000000051 */
[----:B------:R-:W-:Y:S01]  /*1810*/  FFMA.FTZ R40, R30, R30, R41 ;  /* 0x0000001e1e287223 */ /* 0x000fe20000010029 */
[----:B------:R-:W-:Y:S01]  /*1820*/  FADD.FTZ R36, R36, R43 ;  /* 0x0000002b24247221 */ /* 0x000fe20000010000 */
[----:B------:R-:W-:Y:S01]  /*1830*/  FFMA.FTZ R45, R28, R28, R45 ;  /* 0x0000001c1c2d7223 */ /* 0x000fe2000001002d */
[----:B------:R-:W-:Y:S01]  /*1840*/  SHF.L.U32 R34, R34, 0x10, RZ ;  /* 0x0000001022227819 */ /* 0x000fe200000006ff */
[----:B------:R-:W-:Y:S01]  /*1850*/  FADD.FTZ R41, R32, R79 ;  /* 0x0000004f20297221 */ /* 0x000fe20000010000 */
[----:B------:R-:W-:Y:S01]  /*1860*/  SHF.L.U32 R81, R81, 0x10, RZ ;  /* 0x0000001051517819 */ /* 0x000fe200000006ff */
[----:B------:R-:W-:Y:S01]  /*1870*/  FADD.FTZ R45, R36, R45 ;  /* 0x0000002d242d7221 */ /* 0x000fe20000010000 */
[----:B------:R-:W-:Y:S01]  /*1880*/  PRMT R36, R83, 0x7632, R36 ;  /* 0x0000763253247816 */ /* 0x000fe20000000024 */
[----:B------:R-:W-:Y:S01]  /*1890*/  FADD.FTZ R38, R38, R41 ;  /* 0x0000002926267221 */ /* 0x000fe20000010000 */
[----:B------:R-:W-:Y:S01]  /*18a0*/  FMUL.FTZ R43, R79, R79 ;  /* 0x0000004f4f2b7220 */ /* 0x000fe20000410000 */
[----:B------:R-:W-:Y:S01]  /*18b0*/  FADD.FTZ R41, R34, R81 ;  /* 0x0000005122297221 */ /* 0x000fe20000010000 */
[----:B------:R-:W-:Y:S01]  /*18c0*/  FADD.FTZ R40, R45, R40 ;  /* 0x000000282d287221 */ /* 0x000fe20000010000 */
[----:B------:R-:W-:Y:S01]  /*18d0*/  SHF.L.U32 R36, R36, 0x10, RZ ;  /* 0x0000001024247819 */ /* 0x000fe200000006ff */
[----:B------:R-:W-:Y:S01]  /*18e0*/  FFMA.FTZ R43, R32, R32, R43 ;  /* 0x00000020202b7223 */ /* 0x000fe2000001002b */
[----:B------:R-:W-:Y:S01]  /*18f0*/  FADD.FTZ R41, R38, R41 ;  /* 0x0000002926297221 */ /* 0x000fe20000010000 */
[----:B------:R-:W-:Y:S01]  /*1900*/  FMUL.FTZ R45, R81, R81 ;  /* 0x00000051512d7220 */ /* 0x000fe20000410000 */
[----:B------:R-:W-:Y:S01]  /*1910*/  SHF.L.U32 R83, R83, 0x10, RZ ;  /* 0x0000001053537819 */ /* 0x000fe200000006ff */
[----:B------:R-:W-:Y:S01]  /*1920*/  FADD.FTZ R40, R40, R43 ;  /* 0x0000002b28287221 */ /* 0x000fe20000010000 */
[----:B------:R-:W-:Y:S01]  /*1930*/  FMUL.FTZ R44, R36, R36 ;  /* 0x00000024242c7220 */ /* 0x000fe20000410000 */
[----:B------:R-:W-:-:S03]  /*1940*/  FFMA.FTZ R45, R34, R34, R45 ;  /* 0x00000022222d7223 */ /* 0x000fc6000001002d */
[C---:B------:R-:W-:Y:S01]  /*1950*/  FFMA.FTZ R43, R83.reuse, R83, R44 ;  /* 0x00000053532b7223 */ /* 0x040fe2000001002c */
[----:B------:R-:W-:Y:S01]  /*1960*/  FADD.FTZ R40, R40, R45 ;  /* 0x0000002d28287221 */ /* 0x000fe20000010000 */
[----:B------:R-:W-:-:S03]  /*1970*/  FADD.FTZ R42, R83, R36 ;  /* 0x00000024532a7221 */ /* 0x000fc60000010000 */
[----:B------:R-:W-:Y:S01]  /*1980*/  FADD.FTZ R40, R40, R43 ;  /* 0x0000002b28287221 */ /* 0x000fe20000010000 */
[----:B------:R-:W-:-:S04]  /*1990*/  PRMT R38, R89, 0x7632, R38 ;  /* 0x0000763259267816 */ /* 0x000fc80000000026 */
[----:B------:R-:W-:Y:S02]  /*19a0*/  SHF.L.U32 R38, R38, 0x10, RZ ;  /* 0x0000001026267819 */ /* 0x000fe400000006ff */
[----:B------:R-:W-:-:S03]  /*19b0*/  SHF.L.U32 R89, R89, 0x10, RZ ;  /* 0x0000001059597819 */ /* 0x000fc600000006ff */
[----:B------:R-:W-:Y:S01]  /*19c0*/  FMUL.FTZ R44, R38, R38 ;  /* 0x00000026262c7220 */ /* 0x000fe20000410000 */
[----:B------:R-:W-:-:S03]  /*19d0*/  PRMT R91, R60, 0x7632, R91 ;  /* 0x000076323c5b7816 */ /* 0x000fc6000000005b */
[----:B------:R-:W-:Y:S01]  /*19e0*/  FFMA.FTZ R43, R89, R89, R44 ;  /* 0x00000059592b7223 */ /* 0x000fe2000001002c */
[----:B------:R-:W-:Y:S01]  /*19f0*/  SHF.L.U32 R91, R91, 0x10, RZ ;  /* 0x000000105b5b7819 */ /* 0x000fe200000006ff */
[----:B------:R-:W-:Y:S01]  /*1a00*/  FADD.FTZ R41, R41, R42 ;  /* 0x0000002a29297221 */ /* 0x000fe20000010000 */
[----:B------:R-:W-:Y:S01]  /*1a10*/  SHF.L.U32 R60, R60, 0x10, RZ ;  /* 0x000000103c3c7819 */ /* 0x000fe200000006ff */
[----:B------:R-:W-:Y:S01]  /*1a20*/  FADD.FTZ R42, R89, R38 ;  /* 0x00000026592a7221 */ /* 0x000fe20000010000 */
[----:B------:R-:W-:Y:S01]  /*1a30*/  FADD.FTZ R40, R40, R43 ;  /* 0x0000002b28287221 */ /* 0x000fe20000010000 */
[----:B------:R-:W-:Y:S02]  /*1a40*/  FMUL.FTZ R43, R91, R91 ;  /* 0x0000005b5b2b7220 */ /* 0x000fe40000410000 */
[----:B------:R-:W-:Y:S01]  /*1a50*/  FADD.FTZ R41, R41, R42 ;  /* 0x0000002a29297221 */ /* 0x000fe20000010000 */
[C---:B------:R-:W-:Y:S01]  /*1a60*/  FADD.FTZ R42, R60.reuse, R91 ;  /* 0x0000005b3c2a7221 */ /* 0x040fe20000010000 */
[----:B------:R-:W-:-:S03]  /*1a70*/  FFMA.FTZ R43, R60, R60, R43 ;  /* 0x0000003c3c2b7223 */ /* 0x000fc6000001002b */
[----:B------:R-:W-:Y:S01]  /*1a80*/  FADD.FTZ R41, R41, R42 ;  /* 0x0000002a29297221 */ /* 0x000fe20000010000 */
[----:B------:R-:W-:Y:S01]  /*1a90*/  FADD.FTZ R40, R40, R43 ;  /* 0x0000002b28287221 */ /* 0x000fe20000010000 */
[----:B--2---:R-:W-:-:S04]  /*1aa0*/  PRMT R62, R93, 0x7632, R62 ;  /* 0x000076325d3e7816 */ /* 0x004fc8000000003e */
[----:B------:R-:W-:Y:S02]  /*1ab0*/  SHF.L.U32 R62, R62, 0x10, RZ ;  /* 0x000000103e3e7819 */ /* 0x000fe400000006ff */
[----:B----4-:R-:W-:Y:S02]  /*1ac0*/  PRMT R64, R95, 0x7632, R64 ;  /* 0x000076325f407816 */ /* 0x010fe40000000040 */
[----:B------:R-:W-:Y:S01]  /*1ad0*/  SHF.L.U32 R93, R93, 0x10, RZ ;  /* 0x000000105d5d7819 */ /* 0x000fe200000006ff */
[----:B------:R-:W-:Y:S01]  /*1ae0*/  FMUL.FTZ R44, R62, R62 ;  /* 0x0000003e3e2c7220 */ /* 0x000fe20000410000 */
[----:B------:R-:W-:Y:S02]  /*1af0*/  SHF.L.U32 R64, R64, 0x10, RZ ;  /* 0x0000001040407819 */ /* 0x000fe400000006ff */
[----:B-----5:R-:W-:Y:S01]  /*1b00*/  PRMT R66, R97, 0x7632, R66 ;  /* 0x0000763261427816 */ /* 0x020fe20000000042 */
[C---:B------:R-:W-:Y:S01]  /*1b10*/  FADD.FTZ R42, R93.reuse, R62 ;  /* 0x0000003e5d2a7221 */ /* 0x040fe20000010000 */
[----:B------:R-:W-:Y:S01]  /*1b20*/  FFMA.FTZ R43, R93, R93, R44 ;  /* 0x0000005d5d2b7223 */ /* 0x000fe2000001002c */
[----:B------:R-:W-:Y:S01]  /*1b30*/  SHF.L.U32 R95, R95, 0x10, RZ ;  /* 0x000000105f5f7819 */ /* 0x000fe200000006ff */
[----:B------:R-:W-:Y:S01]  /*1b40*/  FMUL.FTZ R44, R64, R64 ;  /* 0x00000040402c7220 */ /* 0x000fe20000410000 */
[----:B------:R-:W-:Y:S01]  /*1b50*/  SHF.L.U32 R66, R66, 0x10, RZ ;  /* 0x0000001042427819 */ /* 0x000fe200000006ff */
        /* <DEDUP_REMOVED lines=29> */
[C---:B------:R-:W-:Y:S02]  /*1d30*/  ISETP.GT.AND P2, PT, R4.reuse, 0xf, PT ;  /* 0x0000000f0400780c */ /* 0x040fe40003f44270 */
[----:B------:R-:W-:Y:S01]  /*1d40*/  ISETP.GT.AND P1, PT, R4, 0x17, PT ;  /* 0x000000170400780c */ /* 0x000fe20003f24270 */
[----:B------:R-:W-:Y:S01]  /*1d50*/  BSSY.RECONVERGENT B0, `(.L_x_1953) ;  /* 0x0000012000007945 */ /* 0x000fe20003800200 */
        /* <DEDUP_REMOVED lines=17> */
.L_x_1954:
[----:B------:R-:W-:Y:S05]  /*1e70*/  BSYNC.RECONVERGENT B0 ;  /* 0x0000000000007941 */ /* 0x000fea0003800200 */
.L_x_1953:
        /* <DEDUP_REMOVED lines=8> */
[----:B------:R-:W4:Y:S04]  /*1f00*/  LDS.64 R86, [UR4+0x18] ;  /* 0x00001804ff567984 */ /* 0x000f280008000a00 */
[----:B---3--:R-:W3:Y:S04]  /*1f10*/  LDS.128 R40, [UR4+0x20] ;  /* 0x00002004ff287984 */ /* 0x008ee80008000c00 */
[----:B-12---:R-:W1:Y:S04]  /*1f20*/  LDS.128 R44, [UR4+0x30] ;  /* 0x00003004ff2c7984 */ /* 0x006e680008000c00 */
[----:B------:R-:W2:Y:S04]  /*1f30*/  LDS.128 R48, [UR4+0x40] ;  /* 0x00004004ff307984 */ /* 0x000ea80008000c00 */
[----:B------:R-:W5:Y:S04]  /*1f40*/  LDS.128 R52, [UR4+0x50] ;  /* 0x00005004ff347984 */ /* 0x000f680008000c00 */
[----:B------:R-:W5:Y:S01]  /*1f50*/  LDS.128 R56, [UR4+0x60] ;  /* 0x00006004ff387984 */ /* 0x000f620008000c00 */
[----:B----4-:R-:W-:Y:S01]  /*1f60*/  FADD.FTZ R99, R84, R86 ;  /* 0x0000005654637221 */ /* 0x010fe20000010000 */
[----:B------:R-:W-:-:S02]  /*1f70*/  FADD.FTZ R86, R85, R87 ;  /* 0x0000005755567221 */ /* 0x000fc40000010000 */
[----:B0-----:R-:W0:Y:S01]  /*1f80*/  LDS.64 R84, [UR4+0x70] ;  /* 0x00007004ff547984 */ /* 0x001e220008000a00 */
[----:B---3--:R-:W-:Y:S01]  /*1f90*/  FADD.FTZ R99, R99, R40 ;  /* 0x0000002863637221 */ /* 0x008fe20000010000 */
        /* <DEDUP_REMOVED lines=21> */
.L_x_1956:
[----:B------:R-:W-:Y:S05]  /*20f0*/  BSYNC.RECONVERGENT B0 ;  /* 0x0000000000007941 */ /* 0x000fea0003800200 */
.L_x_1955:
[----:B------:R-:W-:Y:S05]  /*2100*/  @!P1 BRA `(.L_x_1957) ;  /* 0x00000008009c9947 */ /* 0x000fea0003800000 */
[----:B------:R-:W4:Y:S01]  /*2110*/  LDC.64 R48, c[0x0][0x3b8] ;  /* 0x0000ee00ff307b82 */ /* 0x000f220000000a00 */
[----:B---3--:R-:W-:Y:S02]  /*2120*/  LOP3.LUT R40, R6, 0x1, RZ, 0xc0, !PT ;  /* 0x0000000106287812 */ /* 0x008fe400078ec0ff */
[----:B------:R-:W-:-:S03]  /*2130*/  ISETP.GE.U32.AND P1, PT, R7, 0x8, PT ;  /* 0x000000080700780c */ /* 0x000fc60003f26070 */
[----:B------:R-:W-:-:S04]  /*2140*/  IMAD R42, R40, R5, RZ ;  /* 0x00000005282a7224 */ /* 0x000fc800078e02ff */
[----:B------:R-:W-:-:S05]  /*2150*/  IMAD R40, R42, R7, RZ ;  /* 0x000000072a287224 */ /* 0x000fca00078e02ff */
[----:B------:R-:W-:-:S05]  /*2160*/  SHF.L.U32 R41, R40, 0x1, RZ ;  /* 0x0000000128297819 */ /* 0x000fca00000006ff */
[----:B----4-:R-:W-:Y:S01]  /*2170*/  IMAD.WIDE R48, R41, 0x4, R48 ;  /* 0x0000000429307825 */ /* 0x010fe200078e0230 */
[----:B------:R-:W-:Y:S06]  /*2180*/  @P2 BRA `(.L_x_1958) ;  /* 0x0000000000542947 */ /* 0x000fec0003800000 */
[----:B------:R-:W3:Y:S01]  /*2190*/  LDC.64 R40, c[0x0][0x3b0] ;  /* 0x0000ec00ff287b82 */ /* 0x000ee20000000a00 */
[----:B------:R-:W-:Y:S01]  /*21a0*/  LOP3.LUT P4, R44, R6, 0x2, RZ, 0xc0, !PT ;  /* 0x00000002062c7812 */ /* 0x000fe2000788c0ff */
[----:B------:R-:W-:Y:S01]  /*21b0*/  IMAD R43, R3, R5, R0 ;  /* 0x00000005032b7224 */ /* 0x000fe200078e0200 */
[----:B-1----:R-:W-:Y:S02]  /*21c0*/  IADD3 R45, PT, PT, R42, R0, RZ ;  /* 0x000000002a2d7210 */ /* 0x002fe40007ffe0ff */
[----:B------:R-:W-:Y:S01]  /*21d0*/  SEL R47, R7, RZ, !P4 ;  /* 0x000000ff072f7207 */ /* 0x000fe20006000000 */
[----:B------:R-:W-:-:S03]  /*21e0*/  IMAD.WIDE.U32 R42, R43, 0x8, R48 ;  /* 0x000000082b2a7825 */ /* 0x000fc600078e0030 */
[----:B------:R-:W-:Y:S02]  /*21f0*/  ISETP.NE.AND P4, PT, R47, -0x1, PT ;  /* 0xffffffff2f00780c */ /* 0x000fe40003f85270 */
[----:B------:R4:W-:Y:S01]  /*2200*/  STG.E.64 desc[UR8][R42.64], R84 ;  /* 0x000000542a007986 */ /* 0x0009e2000c101b08 */
[----:B---3--:R-:W-:-:S04]  /*2210*/  LEA R40, P5, R45, R40, 0x2 ;  /* 0x000000282d287211 */ /* 0x008fc800078a10ff */
[----:B------:R-:W-:Y:S02]  /*2220*/  LEA.HI.X R41, R45, R41, RZ, 0x2, P5 ;  /* 0x000000292d297211 */ /* 0x000fe400028f14ff */
[----:B------:R-:W-:Y:S01]  /*2230*/  IADD3 R45, PT, PT, -R44, 0x1, RZ ;  /* 0x000000012c2d7810 */ /* 0x000fe20007ffe1ff */
[----:B------:R-:W-:Y:S06]  /*2240*/  MEMBAR.ALL.GPU ;  /* 0x0000000000007992 */ /* 0x000fec000000a000 */
[----:B------:R-:W-:-:S00]  /*2250*/  ERRBAR ;  /* 0x00000000000079ab */ /* 0x000fc00000000000 */
[----:B------:R-:W-:Y:S06]  /*2260*/  CGAERRBAR ;  /* 0x00000000000075ab */ /* 0x000fec0000000000 */
[----:B------:R4:W-:Y:S01]  /*2270*/  REDG.E.ADD.S32.STRONG.GPU desc[UR8][R40.64], R45 ;  /* 0x0000002d2800798e */ /* 0x0009e2000c12e308 */
[----:B------:R-:W-:Y:S05]  /*2280*/  @!P4 BRA `(.L_x_1958) ;  /* 0x000000000014c947 */ /* 0x000fea0003800000 */
.L_x_1959:
[----:B----4-:R-:W3:Y:S04]  /*2290*/  LDG.E.STRONG.GPU R42, desc[UR8][R40.64] ;  /* 0x00000008282a7981 */ /* 0x010ee8000c1ef900 */
[----:B---3--:R-:W-:Y:S01]  /*22a0*/  CCTL.IVALL ;  /* 0x00000000ff00798f */ /* 0x008fe20002000000 */
[----:B------:R-:W-:Y:S05]  /*22b0*/  YIELD ;  /* 0x0000000000007946 */ /* 0x000fea0003800000 */
[----:B------:R-:W-:-:S13]  /*22c0*/  ISETP.NE.AND P4, PT, R42, R47, PT ;  /* 0x0000002f2a00720c */ /* 0x000fda0003f85270 */
[----:B------:R-:W-:Y:S05]  /*22d0*/  @P4 BRA `(.L_x_1959) ;  /* 0xfffffffc00ec4947 */ /* 0x000fea000383ffff */
.L_x_1958:
        /* <DEDUP_REMOVED lines=15> */
.L_x_1961:
[----:B------:R-:W-:Y:S01]  /*23d0*/  UIADD3 UR6, UPT, UPT, UR4, 0x1, URZ ;  /* 0x0000000104067890 */ /* 0x000fe2000fffe0ff */
[----:B------:R-:W-:Y:S01]  /*23e0*/  ISETP.EQ.OR P5, PT, R57, RZ, P2 ;  /* 0x000000ff3900720c */ /* 0x000fe200017a2670 */
[----:B------:R-:W-:-:S04]  /*23f0*/  UIADD3 UR7, UPT, UPT, UR4, 0x2, URZ ;  /* 0x0000000204077890 */ /* 0x000fc8000fffe0ff */
[C---:B------:R-:W-:Y:S01]  /*2400*/  ISETP.EQ.OR P6, PT, R3.reuse, UR6, P2 ;  /* 0x0000000603007c0c */ /* 0x040fe200097c2670 */
[----:B------:R-:W-:Y:S01]  /*2410*/  UIADD3 UR6, UPT, UPT, UR4, 0x3, URZ ;  /* 0x0000000304067890 */ /* 0x000fe2000fffe0ff */
[----:B------:R-:W-:-:S05]  /*2420*/  ISETP.EQ.OR P1, PT, R3, UR7, P2 ;  /* 0x0000000703007c0c */ /* 0x000fca0009722670 */
[----:B------:R-:W-:Y:S01]  /*2430*/  ISETP.EQ.OR P4, PT, R3, UR6, P2 ;  /* 0x0000000603007c0c */ /* 0x000fe20009782670 */
[----:B----4-:R-:W-:-:S05]  /*2440*/  @!P5 IMAD.WIDE.U32 R40, R58, 0x8, R48 ;  /* 0x000000083a28d825 */ /* 0x010fca00078e0030 */
[--C-:B------:R-:W-:Y:S01]  /*2450*/  @!P6 IMAD.WIDE.U32 R42, R56, 0x8, R48.reuse ;  /* 0x00000008382ae825 */ /* 0x100fe200078e0030 */
[----:B------:R-:W0:Y:S03]  /*2460*/  @!P5 LDG.E.64 R40, desc[UR8][R40.64] ;  /* 0x000000082828d981 */ /* 0x000e26000c1e1b00 */
[--C-:B-1----:R-:W-:Y:S02]  /*2470*/  @!P1 IMAD.WIDE.U32 R44, R51, 0x8, R48.reuse ;  /* 0x00000008332c9825 */ /* 0x102fe400078e0030 */
[----:B------:R-:W2:Y:S02]  /*2480*/  @!P6 LDG.E.64 R42, desc[UR8][R42.64] ;  /* 0x000000082a2ae981 */ /* 0x000ea4000c1e1b00 */
[----:B------:R-:W-:Y:S02]  /*2490*/  @!P4 IMAD.WIDE.U32 R46, R50, 0x8, R48 ;  /* 0x00000008322ec825 */ /* 0x000fe400078e0030 */
[----:B------:R-:W3:Y:S04]  /*24a0*/  @!P1 LDG.E.64 R44, desc[UR8][R44.64] ;  /* 0x000000082c2c9981 */ /* 0x000ee8000c1e1b00 */
[----:B------:R-:W4:Y:S01]  /*24b0*/  @!P4 LDG.E.64 R46, desc[UR8][R46.64] ;  /* 0x000000082e2ec981 */ /* 0x000f22000c1e1b00 */
[----:B------:R-:W-:-:S02]  /*24c0*/  UIADD3 UR6, UPT, UPT, UR4, 0x4, URZ ;  /* 0x0000000404067890 */ /* 0x000fc4000fffe0ff */
[----:B------:R-:W-:Y:S01]  /*24d0*/  UIADD3 UR7, UPT, UPT, UR4, 0x5, URZ ;  /* 0x0000000504077890 */ /* 0x000fe2000fffe0ff */
[----:B0-----:R-:W-:Y:S01]  /*24e0*/  @!P5 FADD.FTZ R84, R84, R40 ;  /* 0x000000285454d221 */ /* 0x001fe20000010000 */
[----:B------:R-:W-:Y:S02]  /*24f0*/  @!P5 FADD.FTZ R85, R85, R41 ;  /* 0x000000295555d221 */ /* 0x000fe40000010000 */
[----:B------:R-:W-:Y:S01]  /*2500*/  ISETP.EQ.OR P5, PT, R3, UR6, P2 ;  /* 0x0000000603007c0c */ /* 0x000fe200097a2670 */
[----:B------:R-:W-:Y:S01]  /*2510*/  UIADD3 UR6, UPT, UPT, UR4, 0x6, URZ ;  /* 0x0000000604067890 */ /* 0x000fe2000fffe0ff */
[----:B--2---:R-:W-:Y:S01]  /*2520*/  @!P6 FADD.FTZ R84, R84, R42 ;  /* 0x0000002a5454e221 */ /* 0x004fe20000010000 */
[----:B------:R-:W-:Y:S01]  /*2530*/  @!P6 FADD.FTZ R85, R85, R43 ;  /* 0x0000002b5555e221 */ /* 0x000fe20000010000 */
[----:B------:R-:W-:Y:S01]  /*2540*/  ISETP.EQ.OR P6, PT, R3, UR7, P2 ;  /* 0x0000000703007c0c */ /* 0x000fe200097c2670 */
[----:B------:R-:W-:Y:S01]  /*2550*/  UIADD3 UR7, UPT, UPT, UR4, 0x7, URZ ;  /* 0x0000000704077890 */ /* 0x000fe2000fffe0ff */
[----:B---3--:R-:W-:Y:S01]  /*2560*/  @!P1 FADD.FTZ R84, R84, R44 ;  /* 0x0000002c54549221 */ /* 0x008fe20000010000 */
[----:B------:R-:W-:Y:S01]  /*2570*/  @!P1 FADD.FTZ R85, R85, R45 ;  /* 0x0000002d55559221 */ /* 0x000fe20000010000 */
[----:B------:R-:W-:-:S02]  /*2580*/  ISETP.EQ.OR P1, PT, R3, UR6, P2 ;  /* 0x0000000603007c0c */ /* 0x000fc40009722670 */
[----:B----4-:R-:W-:Y:S01]  /*2590*/  @!P4 FADD.FTZ R84, R84, R46 ;  /* 0x0000002e5454c221 */ /* 0x010fe20000010000 */
[----:B------:R-:W-:Y:S02]  /*25a0*/  @!P4 FADD.FTZ R85, R85, R47 ;  /* 0x0000002f5555c221 */ /* 0x000fe40000010000 */
[----:B------:R-:W-:Y:S01]  /*25b0*/  @!P5 IMAD.WIDE.U32 R40, R55, 0x8, R48 ;  /* 0x000000083728d825 */ /* 0x000fe200078e0030 */
[----:B------:R-:W-:-:S03]  /*25c0*/  ISETP.EQ.OR P4, PT, R3, UR7, P2 ;  /* 0x0000000703007c0c */ /* 0x000fc60009782670 */
[--C-:B------:R-:W-:Y:S02]  /*25d0*/  @!P6 IMAD.WIDE.U32 R42, R52, 0x8, R48.reuse ;  /* 0x00000008342ae825 */ /* 0x100fe400078e0030 */
[----:B------:R-:W2:Y:S02]  /*25e0*/  @!P5 LDG.E.64 R40, desc[UR8][R40.64] ;  /* 0x000000082828d981 */ /* 0x000ea4000c1e1b00 */
[--C-:B------:R-:W-:Y:S02]  /*25f0*/  @!P1 IMAD.WIDE.U32 R44, R54, 0x8, R48.reuse ;  /* 0x00000008362c9825 */ /* 0x100fe400078e0030 */
[----:B------:R-:W3:Y:S04]  /*2600*/  @!P6 LDG.E.64 R42, desc[UR8][R42.64] ;  /* 0x000000082a2ae981 */ /* 0x000ee8000c1e1b00 */
[----:B------:R-:W-:Y:S01]  /*2610*/  @!P4 IMAD.WIDE.U32 R46, R53, 0x8, R48 ;  /* 0x00000008352ec825 */ /* 0x000fe200078e0030 */
[----:B------:R-:W4:Y:S05]  /*2620*/  @!P1 LDG.E.64 R44, desc[UR8][R44.64] ;  /* 0x000000082c2c9981 */ /* 0x000f2a000c1e1b00 */
[----:B------:R-:W5:Y:S01]  /*2630*/  @!P4 LDG.E.64 R46, desc[UR8][R46.64] ;  /* 0x000000082e2ec981 */ /* 0x000f62000c1e1b00 */
[----:B------:R-:W-:Y:S01]  /*2640*/  UIADD3 UR4, UPT, UPT, UR4, 0x8, URZ ;  /* 0x0000000804047890 */ /* 0x000fe2000fffe0ff */
[----:B------:R-:W-:-:S02]  /*2650*/  IADD3 R57, PT, PT, R57, 0x8, RZ ;  /* 0x0000000839397810 */ /* 0x000fc40007ffe0ff */
[C---:B------:R-:W-:Y:S02]  /*2660*/  LEA R58, R5.reuse, R58, 0x3 ;  /* 0x0000003a053a7211 */ /* 0x040fe400078e18ff */
        /* <DEDUP_REMOVED lines=13> */
[----:B------:R-:W-:Y:S02]  /*2740*/  ISETP.NE.AND P1, PT, R59, UR4, PT ;  /* 0x000000043b007c0c */ /* 0x000fe4000bf25270 */
[----:B-----5:R-:W-:Y:S01]  /*2750*/  @!P4 FADD.FTZ R84, R84, R46 ;  /* 0x0000002e5454c221 */ /* 0x020fe20000010000 */
[----:B------:R-:W-:-:S10]  /*2760*/  @!P4 FADD.FTZ R85, R85, R47 ;  /* 0x0000002f5555c221 */ /* 0x000fd40000010000 */
[----:B------:R-:W-:Y:S05]  /*2770*/  @P1 BRA `(.L_x_1961) ;  /* 0xfffffffc00141947 */ /* 0x000fea000383ffff */
[----:B------:R-:W-:-:S07]  /*2780*/  MOV R46, R59 ;  /* 0x0000003b002e7202 */ /* 0x000fce0000000f00 */
.L_x_1960:
[----:B------:R-:W-:-:S13]  /*2790*/  LOP3.LUT P1, RZ, R7, 0x7, RZ, 0xc0, !PT ;  /* 0x0000000707ff7812 */ /* 0x000fda000782c0ff */
[----:B------:R-:W-:Y:S05]  /*27a0*/  @!P1 BRA `(.L_x_1957) ;  /* 0x0000000000f49947 */ /* 0x000fea0003800000 */
[C---:B----4-:R-:W-:Y:S02]  /*27b0*/  LOP3.LUT R40, R7.reuse, 0x7, RZ, 0xc0, !PT ;  /* 0x0000000707287812 */ /* 0x050fe400078ec0ff */
[----:B------:R-:W-:Y:S02]  /*27c0*/  LOP3.LUT P1, R51, R7, 0x3, RZ, 0xc0, !PT ;  /* 0x0000000307337812 */ /* 0x000fe4000782c0ff */
[----:B------:R-:W-:-:S04]  /*27d0*/  IADD3 R40, PT, PT, R40, -0x1, RZ ;  /* 0xffffffff28287810 */ /* 0x000fc80007ffe0ff */
[----:B------:R-:W-:-:S13]  /*27e0*/  ISETP.GE.U32.AND P4, PT, R40, 0x3, PT ;  /* 0x000000032800780c */ /* 0x000fda0003f86070 */
[----:B------:R-:W-:Y:S05]  /*27f0*/  @!P4 BRA `(.L_x_1962) ;  /* 0x000000000070c947 */ /* 0x000fea0003800000 */
[----:B------:R-:W-:-:S13]  /*2800*/  ISETP.EQ.OR P6, PT, R46, R3, P2 ;  /* 0x000000032e00720c */ /* 0x000fda00017c2670 */
[----:B------:R-:W-:-:S04]  /*2810*/  @!P6 IMAD R41, R46, R5, R0 ;  /* 0x000000052e29e224 */ /* 0x000fc800078e0200 */
[----:B------:R-:W-:-:S06]  /*2820*/  @!P6 IMAD.WIDE.U32 R40, R41, 0x8, R48 ;  /* 0x000000082928e825 */ /* 0x000fcc00078e0030 */
[----:B------:R-:W0:Y:S01]  /*2830*/  @!P6 LDG.E.64 R40, desc[UR8][R40.64] ;  /* 0x000000082828e981 */ /* 0x000e22000c1e1b00 */
[C---:B------:R-:W-:Y:S02]  /*2840*/  IADD3 R42, PT, PT, R46.reuse, 0x1, RZ ;  /* 0x000000012e2a7810 */ /* 0x040fe40007ffe0ff */
[----:B------:R-:W-:Y:S02]  /*2850*/  IADD3 R44, PT, PT, R46, 0x2, RZ ;  /* 0x000000022e2c7810 */ /* 0x000fe40007ffe0ff */
[-C--:B------:R-:W-:Y:S02]  /*2860*/  ISETP.EQ.OR P5, PT, R42, R3.reuse, P2 ;  /* 0x000000032a00720c */ /* 0x080fe400017a2670 */
[----:B------:R-:W-:Y:S02]  /*2870*/  IADD3 R50, PT, PT, R46, 0x3, RZ ;  /* 0x000000032e327810 */ /* 0x000fe40007ffe0ff */
[----:B------:R-:W-:-:S09]  /*2880*/  ISETP.EQ.OR P4, PT, R44, R3, P2 ;  /* 0x000000032c00720c */ /* 0x000fd20001782670 */
[----:B------:R-:W-:-:S04]  /*2890*/  @!P5 IMAD R43, R42, R5, R0 ;  /* 0x000000052a2bd224 */ /* 0x000fc800078e0200 */
[----:B-1----:R-:W-:Y:S02]  /*28a0*/  @!P4 IMAD R45, R44, R5, R0 ;  /* 0x000000052c2dc224 */ /* 0x002fe400078e0200 */
[----:B0-----:R-:W-:Y:S01]  /*28b0*/  @!P6 FADD.FTZ R84, R84, R40 ;  /* 0x000000285454e221 */ /* 0x001fe20000010000 */
[----:B------:R-:W-:Y:S01]  /*28c0*/  @!P6 FADD.FTZ R85, R85, R41 ;  /* 0x000000295555e221 */ /* 0x000fe20000010000 */
[----:B------:R-:W-:Y:S01]  /*28d0*/  ISETP.EQ.OR P6, PT, R50, R3, P2 ;  /* 0x000000033200720c */ /* 0x000fe200017c2670 */
        /* <DEDUP_REMOVED lines=14> */
.L_x_1962:
        /* <DEDUP_REMOVED lines=12> */
[----:B------:R-:W2:Y:S01]  /*2a80*/  @!P1 LDG.E.64 R42, desc[UR8][R42.64] ;  /* 0x000000082a2a9981 */ /* 0x000ea2000c1e1b00 */
[----:B------:R-:W-:Y:S01]  /*2a90*/  IADD3 R46, PT, PT, R46, 0x2, RZ ;  /* 0x000000022e2e7810 */ /* 0x000fe20007ffe0ff */
[----:B0-----:R-:W-:Y:S01]  /*2aa0*/  @!P4 FADD.FTZ R84, R84, R40 ;  /* 0x000000285454c221 */ /* 0x001fe20000010000 */
[----:B------:R-:W-:-:S03]  /*2ab0*/  @!P4 FADD.FTZ R85, R85, R41 ;  /* 0x000000295555c221 */ /* 0x000fc60000010000 */
[----:B--2---:R-:W-:Y:S01]  /*2ac0*/  @!P1 FADD.FTZ R84, R84, R42 ;  /* 0x0000002a54549221 */ /* 0x004fe20000010000 */
[----:B------:R-:W-:-:S07]  /*2ad0*/  @!P1 FADD.FTZ R85, R85, R43 ;  /* 0x0000002b55559221 */ /* 0x000fce0000010000 */
.L_x_1963:
        /* <DEDUP_REMOVED lines=9> */
.L_x_1964:
[----:B------:R-:W-:Y:S05]  /*2b70*/  BSYNC.RECONVERGENT B0 ;  /* 0x0000000000007941 */ /* 0x000fea0003800200 */
.L_x_1957:
[----:B------:R-:W0:Y:S01]  /*2b80*/  S2UR UR6, SR_CgaCtaId ;  /* 0x00000000000679c3 */ /* 0x000e220000008800 */
[----:B------:R-:W2:Y:S01]  /*2b90*/  LDCU UR7, c[0x0][0x414] ;  /* 0x00008280ff0777ac */ /* 0x000ea20008000800 */
[----:B-1--4-:R-:W-:Y:S01]  /*2ba0*/  LOP3.LUT R45, R14, 0xffff, RZ, 0xc0, !PT ;  /* 0x0000ffff0e2d7812 */ /* 0x012fe200078ec0ff */
[----:B------:R-:W-:-:S03]  /*2bb0*/  UMOV UR4, 0x400 ;  /* 0x0000040000047882 */ /* 0x000fc60000000000 */
[----:B------:R-:W-:Y:S02]  /*2bc0*/  IADD3 R45, PT, PT, R98, R45, RZ ;  /* 0x0000002d622d7210 */ /* 0x000fe40007ffe0ff */
[----:B------:R-:W1:Y:S08]  /*2bd0*/  @P0 LDC.64 R48, c[0x0][0x388] ;  /* 0x0000e200ff300b82 */ /* 0x000e700000000a00 */
[----:B------:R-:W4:Y:S01]  /*2be0*/  LDC.64 R42, c[0x0][0x398] ;  /* 0x0000e600ff2a7b82 */ /* 0x000f220000000a00 */
[----:B--2---:R-:W-:Y:S01]  /*2bf0*/  @P0 FMUL.FTZ R46, R84, UR7 ;  /* 0x00000007542e0c20 */ /* 0x004fe20008410000 */
[----:B------:R-:W-:Y:S01]  /*2c00*/  @P0 FMUL.FTZ R47, R85, UR7 ;  /* 0x00000007552f0c20 */ /* 0x000fe20008410000 */
[----:B0-----:R-:W-:-:S05]  /*2c10*/  ULEA UR4, UR6, UR4, 0x18 ;  /* 0x0000000406047291 */ /* 0x001fca000f8ec0ff */
[----:B---3--:R-:W0:Y:S01]  /*2c20*/  LDC.64 R40, c[0x0][0x3a0] ;  /* 0x0000e800ff287b82 */ /* 0x008e220000000a00 */
[----:B-1----:R-:W-:-:S03]  /*2c30*/  @P0 IMAD.WIDE R48, R8, 0x8, R48 ;  /* 0x0000000808300825 */ /* 0x002fc600078e0230 */
[----:B------:R-:W-:Y:S04]  /*2c40*/  @!P2 STS.64 [UR4+0x80], R84 ;  /* 0x00008054ff00a988 */ /* 0x000fe80008000a04 */
[----:B------:R1:W-:Y:S01]  /*2c50*/  @P0 STG.E.64 desc[UR8][R48.64], R46 ;  /* 0x0000002e30000986 */ /* 0x0003e2000c101b08 */
[----:B----4-:R-:W-:-:S04]  /*2c60*/  IMAD.WIDE R50, R45, 0x4, R42 ;  /* 0x000000042d327825 */ /* 0x010fc800078e022a */
[----:B0-----:R-:W-:Y:S01]  /*2c70*/  IMAD.WIDE R42, R45, 0x4, R40 ;  /* 0x000000042d2a7825 */ /* 0x001fe200078e0228 */
[----:B------:R-:W-:Y:S06]  /*2c80*/  BAR.SYNC.DEFER_BLOCKING 0x0 ;  /* 0x0000000000007b1d */ /* 0x000fec0000010000 */
[----:B------:R0:W5:Y:S04]  /*2c90*/  LDG.E.64 R40, desc[UR8][R50.64] ;  /* 0x0000000832287981 */ /* 0x000168000c1e1b00 */
[----:B------:R-:W5:Y:S01]  /*2ca0*/  LDG.E.64 R42, desc[UR8][R42.64] ;  /* 0x000000082a2a7981 */ /* 0x000f62000c1e1b00 */
[----:B-1----:R-:W-:Y:S01]  /*2cb0*/  HFMA2 R48, -RZ, RZ, 1.875, 0 ;  /* 0x3f800000ff307431 */ /* 0x002fe200000001ff */
[----:B------:R-:W-:Y:S02]  /*2cc0*/  BSSY.RECONVERGENT B0, `(.L_x_1965) ;  /* 0x0000387000007945 */ /* 0x000fe40003800200 */
[----:B------:R-:W1:Y:S01]  /*2cd0*/  LDS.64 R44, [UR4+0x80] ;  /* 0x00008004ff2c7984 */ /* 0x000e620008000a00 */
[----:B------:R-:W2:Y:S02]  /*2ce0*/  LDCU.U8 UR4, c[0x0][0x3fc] ;  /* 0x00007f80ff0477ac */ /* 0x000ea40008000000 */
[----:B--2---:R-:W-:Y:S01]  /*2cf0*/  UISETP.NE.AND UP0, UPT, UR4, URZ, UPT ;  /* 0x000000ff0400728c */ /* 0x004fe2000bf05270 */
[----:B-1----:R-:W-:-:S04]  /*2d00*/  FMUL.FTZ R52, R44, UR7 ;  /* 0x000000072c347c20 */ /* 0x002fc80008410000 */
[----:B------:R-:W-:-:S04]  /*2d10*/  FMUL.FTZ R44, R52, R52 ;  /* 0x00000034342c7220 */ /* 0x000fc80000410000 */
[----:B------:R-:W-:-:S05]  /*2d20*/  FFMA.FTZ R44, R45, UR7, -R44 ;  /* 0x000000072d2c7c23 */ /* 0x000fca000801082c */
[----:B------:R-:W-:-:S13]  /*2d30*/  FSETP.GTU.FTZ.AND P1, PT, R44, RZ, PT ;  /* 0x000000ff2c00720b */ /* 0x000fda0003f3c000 */
[----:B------:R-:W1:Y:S02]  /*2d40*/  @P1 LDC R45, c[0x0][0x3a8] ;  /* 0x0000ea00ff2d1b82 */ /* 0x000e640000000800 */
        /* <DEDUP_REMOVED lines=30> */
.L_x_1968:
[----:B------:R-:W-:Y:S05]  /*2f30*/  BSYNC.RECONVERGENT B1 ;  /* 0x0000000000017941 */ /* 0x000fea0003800200 */
.L_x_1967:
[----:B------:R-:W-:Y:S04]  /*2f40*/  BSSY.RECONVERGENT B1, `(.L_x_1969) ;  /* 0x0000014000017945 */ /* 0x000fe80003800200 */
[----:B------:R-:W-:Y:S05]  /*2f50*/  @P2 BRA `(.L_x_1970) ;  /* 0x0000000000482947 */ /* 0x000fea0003800000 */
[----:B------:R-:W3:Y:S01]  /*2f60*/  LDCU.64 UR6, c[0x0][0x3e0] ;  /* 0x00007c00ff0677ac */ /* 0x000ee20008000a00 */
[----:B0-----:R-:W-:Y:S01]  /*2f70*/  MOV R44, R102 ;  /* 0x00000066002c7202 */ /* 0x001fe20000000f00 */
        /* <DEDUP_REMOVED lines=16> */
.L_x_1970:
[----:B------:R-:W-:Y:S05]  /*3080*/  BSYNC.RECONVERGENT B1 ;  /* 0x0000000000017941 */ /* 0x000fea0003800200 */
.L_x_1969:
        /* <DEDUP_REMOVED lines=8> */
[----:B------:R-:W-:Y:S01]  /*3110*/  ISETP.GE.AND.EX P2, PT, R21, UR11, PT, P2 ;  /* 0x0000000b15007c0c */ /* 0x000fe2000bf46320 */
[----:B------:R-:W-:-:S12]  /*3120*/  @P5 BRA `(.L_x_1972) ;  /* 0x0000000000485947 */ /* 0x000fd80003800000 */
[----:B------:R-:W4:Y:S01]  /*3130*/  LDCU.64 UR6, c[0x0][0x3e0] ;  /* 0x00007c00ff0677ac */ /* 0x000f220008000a00 */
[----:B0-----:R-:W-:Y:S01]  /*3140*/  MOV R44, R102 ;  /* 0x00000066002c7202 */ /* 0x001fe20000000f00 */
[--C-:B--23--:R-:W-:Y:S01]  /*3150*/  FADD.FTZ R47, R20, -R52.reuse ;  /* 0x80000034142f7221 */ /* 0x10cfe20000010000 */
[----:B------:R-:W-:Y:S01]  /*3160*/  MOV R45, R101 ;  /* 0x00000065002d7202 */ /* 0x000fe20000000f00 */
[----:B------:R-:W0:Y:S01]  /*3170*/  LDCU.64 UR12, c[0x0][0x380] ;  /* 0x00007000ff0c77ac */ /* 0x000e220008000a00 */
[----:B------:R-:W-:Y:S01]  /*3180*/  FADD.FTZ R67, R67, -R52 ;  /* 0x8000003443437221 */ /* 0x000fe20000010000 */
[----:B-1----:R-:W-:-:S03]  /*3190*/  FMUL.FTZ R47, R47, R48 ;  /* 0x000000302f2f7220 */ /* 0x002fc60000410000 */
[----:B------:R-:W-:Y:S01]  /*31a0*/  FMUL.FTZ R16, R67, R48 ;  /* 0x0000003043107220 */ /* 0x000fe20000410000 */
[----:B-----5:R-:W-:Y:S01]  /*31b0*/  FFMA.FTZ R18, R40, R47, R42 ;  /* 0x0000002f28127223 */ /* 0x020fe2000001002a */
[----:B----4-:R-:W-:Y:S02]  /*31c0*/  IMAD R49, R15, UR6, RZ ;  /* 0x000000060f317c24 */ /* 0x010fe4000f8e02ff */
        /* <DEDUP_REMOVED lines=8> */
.L_x_1972:
[----:B------:R-:W-:Y:S05]  /*3250*/  BSYNC.RECONVERGENT B1 ;  /* 0x0000000000017941 */ /* 0x000fea0003800200 */
.L_x_1971:
[----:B------:R-:W-:Y:S04]  /*3260*/  BSSY.RECONVERGENT B1, `(.L_x_1973) ;  /* 0x0000014000017945 */ /* 0x000fe80003800200 */
[----:B------:R-:W-:Y:S05]  /*3270*/  @P6 BRA `(.L_x_1974) ;  /* 0x0000000000486947 */ /* 0x000fea0003800000 */
[----:B------:R-:W1:Y:S01]  /*3280*/  LDCU.64 UR6, c[0x0][0x3e0] ;  /* 0x00007c00ff0677ac */ /* 0x000e620008000a00 */
[----:B0-----:R-:W-:Y:S01]  /*3290*/  MOV R44, R102 ;  /* 0x00000066002c7202 */ /* 0x001fe20000000f00 */
[--C-:B------:R-:W-:Y:S01]  /*32a0*/  FADD.FTZ R69, R69, -R52.reuse ;  /* 0x8000003445457221 */ /* 0x100fe20000010000 */
[----:B--234-:R-:W-:Y:S01]  /*32b0*/  MOV R45, R101 ;  /* 0x00000065002d7202 */ /* 0x01cfe20000000f00 */
        /* <DEDUP_REMOVED lines=14> */
.L_x_1974:
[----:B------:R-:W-:Y:S05]  /*33a0*/  BSYNC.RECONVERGENT B1 ;  /* 0x0000000000017941 */ /* 0x000fea0003800200 */
.L_x_1973:
        /* <DEDUP_REMOVED lines=20> */
.L_x_1976:
[----:B------:R-:W-:Y:S05]  /*34f0*/  BSYNC.RECONVERGENT B1 ;  /* 0x0000000000017941 */ /* 0x000fea0003800200 */
.L_x_1975:
[----:B------:R-:W-:Y:S04]  /*3500*/  BSSY.RECONVERGENT B1, `(.L_x_1977) ;  /* 0x0000014000017945 */ /* 0x000fe80003800200 */
[----:B------:R-:W-:Y:S05]  /*3510*/  @P2 BRA `(.L_x_1978) ;  /* 0x0000000000482947 */ /* 0x000fea0003800000 */
[----:B------:R-:W1:Y:S01]  /*3520*/  LDCU.64 UR6, c[0x0][0x3e0] ;  /* 0x00007c00ff0677ac */ /* 0x000e620008000a00 */
[----:B0-----:R-:W-:Y:S01]  /*3530*/  MOV R44, R102 ;  /* 0x00000066002c7202 */ /* 0x001fe20000000f00 */
[--C-:B--234-:R-:W-:Y:S01]  /*3540*/  FADD.FTZ R47, R26, -R52.reuse ;  /* 0x800000341a2f7221 */ /* 0x11cfe20000010000 */
        /* <DEDUP_REMOVED lines=15> */
.L_x_1978:
[----:B------:R-:W-:Y:S05]  /*3640*/  BSYNC.RECONVERGENT B1 ;  /* 0x0000000000017941 */ /* 0x000fea0003800200 */
.L_x_1977:
        /* <DEDUP_REMOVED lines=28> */
.L_x_1980:
[----:B------:R-:W-:Y:S05]  /*3810*/  BSYNC.RECONVERGENT B1 ;  /* 0x0000000000017941 */ /* 0x000fea0003800200 */
.L_x_1979:
        /* <DEDUP_REMOVED lines=20> */
.L_x_1982:
[----:B------:R-:W-:Y:S05]  /*3960*/  BSYNC.RECONVERGENT B1 ;  /* 0x0000000000017941 */ /* 0x000fea0003800200 */
.L_x_1981:
        /* <DEDUP_REMOVED lines=20> */
.L_x_1984:
[----:B------:R-:W-:Y:S05]  /*3ab0*/  BSYNC.RECONVERGENT B1 ;  /* 0x0000000000017941 */ /* 0x000fea0003800200 */
.L_x_1983:
        /* <DEDUP_REMOVED lines=20> */
.L_x_1986:
[----:B------:R-:W-:Y:S05]  /*3c00*/  BSYNC.RECONVERGENT B1 ;  /* 0x0000000000017941 */ /* 0x000fea0003800200 */
.L_x_1985:
        /* <DEDUP_REMOVED lines=30> */
.L_x_1988:
[----:B------:R-:W-:Y:S05]  /*3df0*/  BSYNC.RECONVERGENT B1 ;  /* 0x0000000000017941 */ /* 0x000fea0003800200 */
.L_x_1987:
        /* <DEDUP_REMOVED lines=20> */
.L_x_1990:
[----:B------:R-:W-:Y:S05]  /*3f40*/  BSYNC.RECONVERGENT B1 ;  /* 0x0000000000017941 */ /* 0x000fea0003800200 */
.L_x_1989:
[----:B------:R-:W-:Y:S04]  /*3f50*/  BSSY.RECONVERGENT B1, `(.L_x_1991) ;  /* 0x0000014000017945 */ /* 0x000fe80003800200 */
[----:B------:R-:W-:Y:S05]  /*3f60*/  @P1 BRA `(.L_x_1992) ;  /* 0x0000000000481947 */ /* 0x000fea0003800000 */
[----:B------:R-:W1:Y:S01]  /*3f70*/  LDCU.64 UR6, c[0x0][0x3e0] ;  /* 0x00007c00ff0677ac */ /* 0x000e620008000a00 */
[--C-:B0-234-:R-:W-:Y:S01]  /*3f80*/  FADD.FTZ R47, R60, -R52.reuse ;  /* 0x800000343c2f7221 */ /* 0x11dfe20000010000 */
[----:B------:R-:W-:Y:S01]  /*3f90*/  MOV R44, R102 ;  /* 0x00000066002c7202 */ /* 0x000fe20000000f00 */
[----:B------:R-:W-:Y:S01]  /*3fa0*/  FADD.FTZ R91, R91, -R52 ;  /* 0x800000345b5b7221 */ /* 0x000fe20000010000 */
[----:B------:R-:W0:Y:S01]  /*3fb0*/  LDCU.64 UR12, c[0x0][0x380] ;  /* 0x00007000ff0c77ac */ /* 0x000e220008000a00 */
[----:B------:R-:W-:Y:S01]  /*3fc0*/  MOV R45, R101 ;  /* 0x00000065002d7202 */ /* 0x000fe20000000f00 */
[-C--:B-1----:R-:W-:Y:S01]  /*3fd0*/  FMUL.FTZ R49, R47, R48.reuse ;  /* 0x000000302f317220 */ /* 0x082fe20000410000 */
[----:B------:R-:W-:-:S03]  /*3fe0*/  FMUL.FTZ R16, R91, R48 ;  /* 0x000000305b107220 */ /* 0x000fc60000410000 */
[----:B-----5:R-:W-:Y:S01]  /*3ff0*/  FFMA.FTZ R49, R40, R49, R42 ;  /* 0x0000003128317223 */ /* 0x020fe2000001002a */
        /* <DEDUP_REMOVED lines=9> */
.L_x_1992:
[----:B------:R-:W-:Y:S05]  /*4090*/  BSYNC.RECONVERGENT B1 ;  /* 0x0000000000017941 */ /* 0x000fea0003800200 */
.L_x_1991:
        /* <DEDUP_REMOVED lines=20> */
.L_x_1994:
[----:B------:R-:W-:Y:S05]  /*41e0*/  BSYNC.RECONVERGENT B1 ;  /* 0x0000000000017941 */ /* 0x000fea0003800200 */
.L_x_1993:
        /* <DEDUP_REMOVED lines=20> */
.L_x_1996:
[----:B------:R-:W-:Y:S05]  /*4330*/  BSYNC.RECONVERGENT B1 ;  /* 0x0000000000017941 */ /* 0x000fea0003800200 */
.L_x_1995:
[----:B------:R-:W-:Y:S05]  /*4340*/  @P4 BRA `(.L_x_1997) ;  /* 0x0000002000784947 */ /* 0x000fea0003800000 */
[----:B------:R-:W1:Y:S01]  /*4350*/  LDCU.64 UR6, c[0x0][0x3e0] ;  /* 0x00007c00ff0677ac */ /* 0x000e620008000a00 */
[--C-:B------:R-:W-:Y:S01]  /*4360*/  FADD.FTZ R97, R97, -R52.reuse ;  /* 0x8000003461617221 */ /* 0x100fe20000010000 */
[----:B------:R-:W-:Y:S01]  /*4370*/  MOV R100, R102 ;  /* 0x0000006600647202 */ /* 0x000fe20000000f00 */
[----:B0-234-:R-:W-:Y:S01]  /*4380*/  FADD.FTZ R45, R66, -R52 ;  /* 0x80000034422d7221 */ /* 0x01dfe20000010000 */
[----:B------:R-:W0:Y:S01]  /*4390*/  LDCU.64 UR10, c[0x0][0x380] ;  /* 0x00007000ff0a77ac */ /* 0x000e220008000a00 */
[-C--:B-1----:R-:W-:Y:S02]  /*43a0*/  FMUL.FTZ R97, R97, R48.reuse ;  /* 0x0000003061617220 */ /* 0x082fe40000410000 */
[----:B------:R-:W-:Y:S02]  /*43b0*/  FMUL.FTZ R48, R45, R48 ;  /* 0x000000302d307220 */ /* 0x000fe40000410000 */
[----:B-----5:R-:W-:Y:S02]  /*43c0*/  FFMA.FTZ R97, R40, R97, R42 ;  /* 0x0000006128617223 */ /* 0x020fe4000001002a */
        /* <DEDUP_REMOVED lines=10> */
.L_x_1966:
[----:B------:R-:W2:Y:S01]  /*4470*/  LDCU.64 UR12, c[0x0][0x3e8] ;  /* 0x00007d00ff0c77ac */ /* 0x000ea20008000a00 */
[----:B------:R-:W-:Y:S01]  /*4480*/  BSSY.RECONVERGENT B1, `(.L_x_1998) ;  /* 0x0000022000017945 */ /* 0x000fe20003800200 */
[----:B--2---:R-:W-:Y:S02]  /*4490*/  ISETP.GE.U32.AND P4, PT, R94, UR12, PT ;  /* 0x0000000c5e007c0c */ /* 0x004fe4000bf86070 */
[----:B------:R-:W-:Y:S02]  /*44a0*/  ISETP.GE.U32.AND P2, PT, R92, UR12, PT ;  /* 0x0000000c5c007c0c */ /* 0x000fe4000bf46070 */
[----:B------:R-:W-:Y:S02]  /*44b0*/  ISETP.GE.U32.AND P1, PT, R90, UR12, PT ;  /* 0x0000000c5a007c0c */ /* 0x000fe4000bf26070 */
[----:B------:R-:W-:Y:S01]  /*44c0*/  ISETP.GE.AND.EX P4, PT, R13, UR13, PT, P4 ;  /* 0x0000000d0d007c0c */ /* 0x000fe2000bf86340 */
[----:B------:R-:W-:-:S12]  /*44d0*/  @P3 BRA `(.L_x_1999) ;  /* 0x0000000000703947 */ /* 0x000fd80003800000 */
[--C-:B------:R-:W-:Y:S01]  /*44e0*/  FADD.FTZ R65, R65, -R52.reuse ;  /* 0x8000003441417221 */ /* 0x100fe20000010000 */
[----:B------:R-:W-:Y:S01]  /*44f0*/  FADD.FTZ R45, R18, -R52 ;  /* 0x80000034122d7221 */ /* 0x000fe20000010000 */
[----:B------:R-:W2:Y:S01]  /*4500*/  LDCU.64 UR6, c[0x0][0x3e0] ;  /* 0x00007c00ff0677ac */ /* 0x000ea20008000a00 */
[----:B------:R-:W-:Y:S01]  /*4510*/  MOV R46, R102 ;  /* 0x00000066002e7202 */ /* 0x000fe20000000f00 */
[-C--:B-1----:R-:W-:Y:S01]  /*4520*/  FMUL.FTZ R65, R65, R48.reuse ;  /* 0x0000003041417220 */ /* 0x082fe20000410000 */
[----:B0-----:R-:W-:Y:S01]  /*4530*/  FMUL.FTZ R44, R45, R48 ;  /* 0x000000302d2c7220 */ /* 0x001fe20000410000 */
        /* <DEDUP_REMOVED lines=22> */
.L_x_1999:
[----:B------:R-:W-:Y:S05]  /*46a0*/  BSYNC.RECONVERGENT B1 ;  /* 0x0000000000017941 */ /* 0x000fea0003800200 */
.L_x_1998:
[----:B------:R-:W-:Y:S04]  /*46b0*/  BSSY.RECONVERGENT B1, `(.L_x_2000) ;  /* 0x000001e000017945 */ /* 0x000fe80003800200 */
[----:B------:R-:W-:Y:S05]  /*46c0*/  @P4 BRA `(.L_x_2001) ;  /* 0x0000000000704947 */ /* 0x000fea0003800000 */
[--C-:B--2---:R-:W-:Y:S01]  /*46d0*/  FADD.FTZ R45, R16, -R52.reuse ;  /* 0x80000034102d7221 */ /* 0x104fe20000010000 */
[----:B------:R-:W-:Y:S01]  /*46e0*/  FADD.FTZ R63, R63, -R52 ;  /* 0x800000343f3f7221 */ /* 0x000fe20000010000 */
[----:B------:R-:W2:Y:S01]  /*46f0*/  LDCU.64 UR6, c[0x0][0x3e0] ;  /* 0x00007c00ff0677ac */ /* 0x000ea20008000a00 */
[----:B------:R-:W-:Y:S01]  /*4700*/  MOV R46, R102 ;  /* 0x00000066002e7202 */ /* 0x000fe20000000f00 */
[-C--:B-1----:R-:W-:Y:S01]  /*4710*/  FMUL.FTZ R45, R45, R48.reuse ;  /* 0x000000302d2d7220 */ /* 0x082fe20000410000 */
[----:B------:R-:W-:Y:S01]  /*4720*/  FMUL.FTZ R18, R63, R48 ;  /* 0x000000303f127220 */ /* 0x000fe20000410000 */
[----:B------:R-:W1:Y:S01]  /*4730*/  LDCU.64 UR10, c[0x0][0x380] ;  /* 0x00007000ff0a77ac */ /* 0x000e620008000a00 */
[----:B------:R-:W-:Y:S01]  /*4740*/  MOV R47, R101 ;  /* 0x00000065002f7202 */ /* 0x000fe20000000f00 */
[----:B-----5:R-:W-:Y:S01]  /*4750*/  FFMA.FTZ R45, R40, R45, R42 ;  /* 0x0000002d282d7223 */ /* 0x020fe2000001002a */
[----:B0-----:R-:W-:-:S03]  /*4760*/  FFMA.FTZ R50, R41, R18, R43 ;  /* 0x0000001229327223 */ /* 0x001fc6000001002b */
[----:B------:R-:W-:Y:S01]  /*4770*/  FMUL.FTZ R16, R45, -1.4426950216293334961 ;  /* 0xbfb8aa3b2d107820 */ /* 0x000fe20000410000 */
[----:B------:R-:W-:-:S05]  /*4780*/  FMUL.FTZ R44, R50, -1.4426950216293334961 ;  /* 0xbfb8aa3b322c7820 */ /* 0x000fca0000410000 */
        /* <DEDUP_REMOVED lines=16> */
.L_x_2001:
[----:B------:R-:W-:Y:S05]  /*4890*/  BSYNC.RECONVERGENT B1 ;  /* 0x0000000000017941 */ /* 0x000fea0003800200 */
.L_x_2000:
        /* <DEDUP_REMOVED lines=10> */
[--C-:B--23--:R-:W-:Y:S01]  /*4940*/  FADD.FTZ R45, R20, -R52.reuse ;  /* 0x80000034142d7221 */ /* 0x10cfe20000010000 */
        /* <DEDUP_REMOVED lines=18> */
[----:B--2---:R-:W-:Y:S02]  /*4a70*/  FADD.FTZ R49, R20, 1 ;  /* 0x3f80000014317421 */ /* 0x004fe40000010000 */
[----:B------:R-:W0:Y:S08]  /*4a80*/  MUFU.RCP R18, R18 ;  /* 0x0000001200127308 */ /* 0x000e300000001000 */
[----:B------:R-:W2:Y:S01]  /*4a90*/  MUFU.RCP R49, R49 ;  /* 0x0000003100317308 */ /* 0x000ea20000001000 */
[----:B0-----:R-:W-:Y:S01]  /*4aa0*/  FMUL.FTZ R16, R45, R18 ;  /* 0x000000122d107220 */ /* 0x001fe20000410000 */
[----:B--2---:R-:W-:Y:S01]  /*4ab0*/  FMUL.FTZ R51, R44, R49 ;  /* 0x000000312c337220 */ /* 0x004fe20000410000 */
[----:B-1----:R-:W-:-:S04]  /*4ac0*/  LEA R44, P2, R46, UR10, 0x1 ;  /* 0x0000000a2e2c7c11 */ /* 0x002fc8000f8408ff */
[----:B------:R-:W-:Y:S02]  /*4ad0*/  LEA.HI.X R45, R46, UR11, R53, 0x1, P2 ;  /* 0x0000000b2e2d7c11 */ /* 0x000fe400090f0c35 */
[----:B------:R-:W-:-:S05]  /*4ae0*/  F2FP.BF16.F32.PACK_AB R51, R51, R16 ;  /* 0x000000103333723e */ /* 0x000fca00000010ff */
[----:B------:R4:W-:Y:S02]  /*4af0*/  STG.E desc[UR8][R44.64], R51 ;  /* 0x000000332c007986 */ /* 0x0009e4000c101908 */
.L_x_2003:
[----:B------:R-:W-:Y:S05]  /*4b00*/  BSYNC.RECONVERGENT B1 ;  /* 0x0000000000017941 */ /* 0x000fea0003800200 */
.L_x_2002:
[----:B------:R-:W-:Y:S04]  /*4b10*/  BSSY.RECONVERGENT B1, `(.L_x_2004) ;  /* 0x000001e000017945 */ /* 0x000fe80003800200 */
[----:B------:R-:W-:Y:S05]  /*4b20*/  @P1 BRA `(.L_x_2005) ;  /* 0x0000000000701947 */ /* 0x000fea0003800000 */
[--C-:B------:R-:W-:Y:S01]  /*4b30*/  FADD.FTZ R69, R69, -R52.reuse ;  /* 0x8000003445457221 */ /* 0x100fe20000010000 */
[----:B--234-:R-:W-:Y:S01]  /*4b40*/  FADD.FTZ R45, R22, -R52 ;  /* 0x80000034162d7221 */ /* 0x01cfe20000010000 */
[----:B------:R-:W2:Y:S01]  /*4b50*/  LDCU.64 UR6, c[0x0][0x3e0] ;  /* 0x00007c00ff0677ac */ /* 0x000ea20008000a00 */
[----:B------:R-:W-:Y:S01]  /*4b60*/  MOV R46, R102 ;  /* 0x00000066002e7202 */ /* 0x000fe20000000f00 */
        /* <DEDUP_REMOVED lines=12> */
[----:B------:R-:W-:Y:S01]  /*4c30*/  IMAD R45, R90, UR7, R45 ;  /* 0x000000075a2d7c24 */ /* 0x000fe2000f8e022d */
[----:B0-----:R-:W-:Y:S01]  /*4c40*/  LEA R44, P1, R46, UR10, 0x1 ;  /* 0x0000000a2e2c7c11 */ /* 0x001fe2000f8208ff */
[----:B-1----:R-:W-:-:S03]  /*4c50*/  FADD.FTZ R18, R16, 1 ;  /* 0x3f80000010127421 */ /* 0x002fc60000010000 */
[----:B------:R-:W-:Y:S01]  /*4c60*/  IADD3 R45, PT, PT, R47, R45, RZ ;  /* 0x0000002d2f2d7210 */ /* 0x000fe20007ffe0ff */
[----:B--2---:R-:W-:-:S03]  /*4c70*/  FADD.FTZ R22, R20, 1 ;  /* 0x3f80000014167421 */ /* 0x004fc60000010000 */
[----:B------:R-:W-:Y:S01]  /*4c80*/  LEA.HI.X R45, R46, UR11, R45, 0x1, P1 ;  /* 0x0000000b2e2d7c11 */ /* 0x000fe200088f0c2d */
[----:B------:R-:W0:Y:S08]  /*4c90*/  MUFU.RCP R18, R18 ;  /* 0x0000001200127308 */ /* 0x000e300000001000 */
[----:B------:R-:W1:Y:S01]  /*4ca0*/  MUFU.RCP R22, R22 ;  /* 0x0000001600167308 */ /* 0x000e620000001000 */
[----:B0-----:R-:W-:Y:S01]  /*4cb0*/  FMUL.FTZ R16, R69, R18 ;  /* 0x0000001245107220 */ /* 0x001fe20000410000 */
[----:B-1----:R-:W-:-:S05]  /*4cc0*/  FMUL.FTZ R49, R49, R22 ;  /* 0x0000001631317220 */ /* 0x002fca0000410000 */
[----:B------:R-:W-:-:S05]  /*4cd0*/  F2FP.BF16.F32.PACK_AB R49, R49, R16 ;  /* 0x000000103131723e */ /* 0x000fca00000010ff */
[----:B------:R0:W-:Y:S02]  /*4ce0*/  STG.E desc[UR8][R44.64], R49 ;  /* 0x000000312c007986 */ /* 0x0001e4000c101908 */
.L_x_2005:
[----:B------:R-:W-:Y:S05]  /*4cf0*/  BSYNC.RECONVERGENT B1 ;  /* 0x0000000000017941 */ /* 0x000fea0003800200 */
.L_x_2004:
[----:B------:R-:W-:Y:S04]  /*4d00*/  BSSY.RECONVERGENT B1, `(.L_x_2006) ;  /* 0x000001e000017945 */ /* 0x000fe80003800200 */
[----:B------:R-:W-:Y:S05]  /*4d10*/  @P5 BRA `(.L_x_2007) ;  /* 0x0000000000705947 */ /* 0x000fea0003800000 */
[--C-:B------:R-:W-:Y:S01]  /*4d20*/  FADD.FTZ R71, R71, -R52.reuse ;  /* 0x8000003447477221 */ /* 0x100fe20000010000 */
[----:B0-234-:R-:W-:Y:S01]  /*4d30*/  FADD.FTZ R45, R24, -R52 ;  /* 0x80000034182d7221 */ /* 0x01dfe20000010000 */
        /* <DEDUP_REMOVED lines=14> */
[----:B------:R-:W-:Y:S01]  /*4e20*/  IMAD R45, R88, UR7, R45 ;  /* 0x00000007582d7c24 */ /* 0x000fe2000f8e022d */
[----:B-1----:R-:W-:Y:S01]  /*4e30*/  LEA R44, P1, R46, UR10, 0x1 ;  /* 0x0000000a2e2c7c11 */ /* 0x002fe2000f8208ff */
[----:B--2---:R-:W-:-:S03]  /*4e40*/  FADD.FTZ R18, R16, 1 ;  /* 0x3f80000010127421 */ /* 0x004fc60000010000 */
[----:B------:R-:W-:Y:S01]  /*4e50*/  IADD3 R45, PT, PT, R47, R45, RZ ;  /* 0x0000002d2f2d7210 */ /* 0x000fe20007ffe0ff */
[----:B0-----:R-:W-:-:S03]  /*4e60*/  FADD.FTZ R22, R20, 1 ;  /* 0x3f80000014167421 */ /* 0x001fc60000010000 */
[----:B------:R-:W-:Y:S01]  /*4e70*/  LEA.HI.X R45, R46, UR11, R45, 0x1, P1 ;  /* 0x0000000b2e2d7c11 */ /* 0x000fe200088f0c2d */
[----:B------:R-:W0:Y:S08]  /*4e80*/  MUFU.RCP R18, R18 ;  /* 0x0000001200127308 */ /* 0x000e300000001000 */
[----:B------:R-:W1:Y:S01]  /*4e90*/  MUFU.RCP R22, R22 ;  /* 0x0000001600167308 */ /* 0x000e620000001000 */
[----:B0-----:R-:W-:Y:S01]  /*4ea0*/  FMUL.FTZ R16, R71, R18 ;  /* 0x0000001247107220 */ /* 0x001fe20000410000 */
[----:B-1----:R-:W-:-:S05]  /*4eb0*/  FMUL.FTZ R49, R49, R22 ;  /* 0x0000001631317220 */ /* 0x002fca0000410000 */
[----:B------:R-:W-:-:S05]  /*4ec0*/  F2FP.BF16.F32.PACK_AB R49, R49, R16 ;  /* 0x000000103131723e */ /* 0x000fca00000010ff */
[----:B------:R0:W-:Y:S02]  /*4ed0*/  STG.E desc[UR8][R44.64], R49 ;  /* 0x000000312c007986 */ /* 0x0001e4000c101908 */
.L_x_2007:
[----:B------:R-:W-:Y:S05]  /*4ee0*/  BSYNC.RECONVERGENT B1 ;  /* 0x0000000000017941 */ /* 0x000fea0003800200 */
.L_x_2006:
[----:B------:R-:W-:Y:S04]  /*4ef0*/  BSSY.RECONVERGENT B1, `(.L_x_2008) ;  /* 0x000001e000017945 */ /* 0x000fe80003800200 */
[----:B------:R-:W-:Y:S05]  /*4f00*/  @P6 BRA `(.L_x_2009) ;  /* 0x0000000000706947 */ /* 0x000fea0003800000 */
[--C-:B0-234-:R-:W-:Y:S01]  /*4f10*/  FADD.FTZ R45, R26, -R52.reuse ;  /* 0x800000341a2d7221 */ /* 0x11dfe20000010000 */
[----:B------:R-:W-:Y:S01]  /*4f20*/  FADD.FTZ R73, R73, -R52 ;  /* 0x8000003449497221 */ /* 0x000fe20000010000 */
        /* <DEDUP_REMOVED lines=18> */
[----:B0-----:R-:W-:Y:S02]  /*5050*/  FADD.FTZ R22, R20, 1 ;  /* 0x3f80000014167421 */ /* 0x001fe40000010000 */
[----:B------:R-:W0:Y:S08]  /*5060*/  MUFU.RCP R18, R18 ;  /* 0x0000001200127308 */ /* 0x000e300000001000 */
[----:B------:R-:W1:Y:S01]  /*5070*/  MUFU.RCP R22, R22 ;  /* 0x0000001600167308 */ /* 0x000e620000001000 */
[----:B0-----:R-:W-:Y:S01]  /*5080*/  FMUL.FTZ R16, R45, R18 ;  /* 0x000000122d107220 */ /* 0x001fe20000410000 */
[----:B------:R-:W-:Y:S01]  /*5090*/  LEA.HI.X R45, R46, UR11, R51, 0x1, P1 ;  /* 0x0000000b2e2d7c11 */ /* 0x000fe200088f0c33 */
[----:B-1----:R-:W-:-:S05]  /*50a0*/  FMUL.FTZ R49, R49, R22 ;  /* 0x0000001631317220 */ /* 0x002fca0000410000 */
[----:B------:R-:W-:-:S05]  /*50b0*/  F2FP.BF16.F32.PACK_AB R49, R49, R16 ;  /* 0x000000103131723e */ /* 0x000fca00000010ff */
[----:B------:R0:W-:Y:S02]  /*50c0*/  STG.E desc[UR8][R44.64], R49 ;  /* 0x000000312c007986 */ /* 0x0001e4000c101908 */
.L_x_2009:
[----:B------:R-:W-:Y:S05]  /*50d0*/  BSYNC.RECONVERGENT B1 ;  /* 0x0000000000017941 */ /* 0x000fea0003800200 */
.L_x_2008:
        /* <DEDUP_REMOVED lines=38> */
.L_x_2011:
[----:B------:R-:W-:Y:S05]  /*5340*/  BSYNC.RECONVERGENT B1 ;  /* 0x0000000000017941 */ /* 0x000fea0003800200 */
.L_x_2010:
        /* <DEDUP_REMOVED lines=30> */
.L_x_2013:
[----:B------:R-:W-:Y:S05]  /*5530*/  BSYNC.RECONVERGENT B1 ;  /* 0x0000000000017941 */ /* 0x000fea0003800200 */
.L_x_2012:
        /* <DEDUP_REMOVED lines=30> */
.L_x_2015:
[----:B------:R-:W-:Y:S05]  /*5720*/  BSYNC.RECONVERGENT B1 ;  /* 0x0000000000017941 */ /* 0x000fea0003800200 */
.L_x_2014:
        /* <DEDUP_REMOVED lines=30> */
.L_x_2017:
[----:B------:R-:W-:Y:S05]  /*5910*/  BSYNC.RECONVERGENT B1 ;  /* 0x0000000000017941 */ /* 0x000fea0003800200 */
.L_x_2016:
        /* <DEDUP_REMOVED lines=40> */
.L_x_2019:
[----:B------:R-:W-:Y:S05]  /*5ba0*/  BSYNC.RECONVERGENT B1 ;  /* 0x0000000000017941 */ /* 0x000fea0003800200 */
.L_x_2018:
        /* <DEDUP_REMOVED lines=30> */
.L_x_2021:
[----:B------:R-:W-:Y:S05]  /*5d90*/  BSYNC.RECONVERGENT B1 ;  /* 0x0000000000017941 */ /* 0x000fea0003800200 */
.L_x_2020:
        /* <DEDUP_REMOVED lines=30> */
.L_x_2023:
[----:B------:R-:W-:Y:S05]  /*5f80*/  BSYNC.RECONVERGENT B1 ;  /* 0x0000000000017941 */ /* 0x000fea0003800200 */
.L_x_2022:
        /* <DEDUP_REMOVED lines=30> */
.L_x_2025:
[----:B------:R-:W-:Y:S05]  /*6170*/  BSYNC.RECONVERGENT B1 ;  /* 0x0000000000017941 */ /* 0x000fea0003800200 */
.L_x_2024:
        /* <DEDUP_REMOVED lines=30> */
.L_x_2027:
[----:B------:R-:W-:Y:S05]  /*6360*/  BSYNC.RECONVERGENT B1 ;  /* 0x0000000000017941 */ /* 0x000fea0003800200 */
.L_x_2026:
[----:B------:R-:W-:Y:S05]  /*6370*/  @P6 BRA `(.L_x_1997) ;  /* 0x00000000006c6947 */ /* 0x000fea0003800000 */
[--C-:B------:R-:W-:Y:S01]  /*6380*/  FADD.FTZ R97, R97, -R52.reuse ;  /* 0x8000003461617221 */ /* 0x100fe20000010000 */
[----:B0-234-:R-:W-:Y:S01]  /*6390*/  FADD.FTZ R45, R66, -R52 ;  /* 0x80000034422d7221 */ /* 0x01dfe20000010000 */
        /* <DEDUP_REMOVED lines=25> */
.L_x_1997:
[----:B------:R-:W-:Y:S05]  /*6530*/  BSYNC.RECONVERGENT B0 ;  /* 0x0000000000007941 */ /* 0x000fea0003800200 */
.L_x_1965:
[----:B------:R-:W-:Y:S02]  /*6540*/  IADD3 R8, PT, PT, R5, R8, RZ ;  /* 0x0000000805087210 */ /* 0x000fe40007ffe0ff */
[----:B------:R-:W-:Y:S02]  /*6550*/  IADD3 R6, PT, PT, R6, 0x1, RZ ;  /* 0x0000000106067810 */ /* 0x000fe40007ffe0ff */
[----:B------:R-:W-:-:S13]  /*6560*/  ISETP.GE.AND P1, PT, R8, UR5, PT ;  /* 0x0000000508007c0c */ /* 0x000fda000bf26270 */
[----:B------:R-:W-:Y:S05]  /*6570*/  @!P1 BRA `(.L_x_2028) ;  /* 0xffffff9c00949947 */ /* 0x000fea000383ffff */
[----:B------:R-:W-:Y:S05]  /*6580*/  EXIT ;  /* 0x000000000000794d */ /* 0x000fea0003800000 */
.L_x_2029:
        /* <DEDUP_REMOVED lines=15> */
.L_x_3446:


//--------------------- .text._Z35group_norm_nhwc_fwd_one_pass_kernelI11Bf16IOBf16WLi64ELi26ELi416EEv26Group_norm_nhwc_fwd_params --------------------------
	.section	.text._Z35group_norm_nhwc_fwd_one_pass_kernelI11Bf16IOBf16WLi64ELi26ELi416EEv26Group_norm_nhwc_fwd_params,"ax",@progbits
	.align	128
        .global         _Z35group_norm_nhwc_fwd_one_pass_kernelI11Bf16IOBf16WLi64ELi26ELi416EEv26Group_norm_nhwc_fwd_params
        .type           _Z35group_norm_nhwc_fwd_one_pass_kernelI11Bf16IOBf16WLi64ELi26ELi416EEv26Group_norm_nhwc_fwd_params,@function
        .size           _Z35group_norm_nhwc_fwd_one_pass_kernelI11Bf16IOBf16WLi64ELi26ELi416EEv26Group_norm_nhwc_fwd_params,(.L_x_3447 - _Z35group_norm_nhwc_fwd_one_pass_kernelI11Bf16IOBf16WLi64ELi26ELi416EEv26Group_norm_nhwc_fwd_params)
        .other          _Z35group_norm_nhwc_fwd_one_pass_kernelI11Bf16IOBf16WLi64ELi26ELi416EEv26Group_norm_nhwc_fwd_params,@"STO_CUDA_ENTRY STV_DEFAULT"
_Z35group_norm_nhwc_fwd_one_pass_kernelI11Bf16IOBf16WLi64ELi26ELi416EEv26Group_norm_nhwc_fwd_params:
.text._Z35group_norm_nhwc_fwd_one_pass_kernelI11Bf16IOBf16WLi64ELi26ELi416EEv26Group_norm_nhwc_fwd_params:
        /* <DEDUP_REMOVED lines=37> */
.L_x_2049:
[----:B0-2---:R-:W0:Y:S01]  /*0250*/  LDC R10, c[0x0][0x3f8] ;  /* 0x0000fe00ff0a7b82 */ /* 0x005e220000000800 */
[----:B------:R-:W-:Y:S01]  /*0260*/  IABS R14, UR8 ;  /* 0x00000008000e7c13 */ /* 0x000fe20008000000 */
[----:B-1----:R-:W1:Y:S01]  /*0270*/  LDCU.64 UR10, c[0x0][0x3e8] ;  /* 0x00007d00ff0a77ac */ /* 0x002e620008000a00 */
[----:B------:R-:W-:-:S05]  /*0280*/  IMAD.SHL.U32 R16, R18, 0x2, RZ ;  /* 0x0000000212107824 */ /* 0x000fca00078e00ff */
[----:B------:R-:W-:Y:S02]  /*0290*/  LOP3.LUT R24, R16, 0xffff, RZ, 0xc0, !PT ;  /* 0x0000ffff10187812 */ /* 0x000fe400078ec0ff */
[----:B0-----:R-:W-:Y:S02]  /*02a0*/  IABS R12, R10 ;  /* 0x0000000a000c7213 */ /* 0x001fe40000000000 */
[----:B------:R-:W-:Y:S02]  /*02b0*/  ISETP.NE.AND P3, PT, R10, RZ, PT ;  /* 0x000000ff0a00720c */ /* 0x000fe40003f65270 */
[----:B------:R-:W0:Y:S08]  /*02c0*/  I2F.RP R11, R12 ;  /* 0x0000000c000b7306 */ /* 0x000e300000209400 */
        /* <DEDUP_REMOVED lines=112> */
.L_x_2031:
[----:B------:R-:W-:Y:S05]  /*09d0*/  BSYNC.RECONVERGENT B0 ;  /* 0x0000000000007941 */ /* 0x000fea0003800200 */
.L_x_2030:
        /* <DEDUP_REMOVED lines=39> */
.L_x_2033:
[----:B------:R-:W-:Y:S05]  /*0c50*/  BSYNC.RECONVERGENT B0 ;  /* 0x0000000000007941 */ /* 0x000fea0003800200 */
.L_x_2032:
        /* <DEDUP_REMOVED lines=31> */
.L_x_2036:
[----:B---3--:R-:W2:Y:S04]  /*0e50*/  LDG.E.STRONG.GPU R8, desc[UR14][R10.64] ;  /* 0x0000000e0a087981 */ /* 0x008ea8000c1ef900 */
[----:B--2---:R-:W-:Y:S01]  /*0e60*/  CCTL.IVALL ;  /* 0x00000000ff00798f */ /* 0x004fe20002000000 */
[----:B------:R-:W-:Y:S05]  /*0e70*/  YIELD ;  /* 0x0000000000007946 */ /* 0x000fea0003800000 */
[----:B------:R-:W-:-:S13]  /*0e80*/  ISETP.NE.AND P2, PT, R8, R15, PT ;  /* 0x0000000f0800720c */ /* 0x000fda0003f45270 */
[----:B------:R-:W-:Y:S05]  /*0e90*/  @P2 BRA `(.L_x_2036) ;  /* 0xfffffffc00ec2947 */ /* 0x000fea000383ffff */
.L_x_2035:
        /* <DEDUP_REMOVED lines=15> */
.L_x_2038:
        /* <DEDUP_REMOVED lines=91> */
.L_x_2037:
        /* <DEDUP_REMOVED lines=43> */
[----:B------:R-:W-:-:S05]  /*17f0*/  MOV R8, UR5 ;  /* 0x0000000500087c02 */ /* 0x000fca0008000f00 */
[----:B------:R-:W-:Y:S02]  /*1800*/  VIADD R8, R8, 0x4 ;  /* 0x0000000408087836 */ /* 0x000fe40000000000 */
[----:B------:R-:W-:-:S03]  /*1810*/  @!P4 FADD.FTZ R13, R13, R9 ;  /* 0x000000090d0dc221 */ /* 0x000fc60000010000 */
[----:B------:R-:W-:Y:S01]  /*1820*/  R2UR UR5, R8 ;  /* 0x00000000080572ca */ /* 0x000fe200000e0000 */
[----:B----4-:R-:W-:Y:S01]  /*1830*/  @!P5 FADD.FTZ R12, R12, R10 ;  /* 0x0000000a0c0cd221 */ /* 0x010fe20000010000 */
[----:B------:R-:W-:-:S03]  /*1840*/  @!P5 FADD.FTZ R13, R13, R11 ;  /* 0x0000000b0d0dd221 */ /* 0x000fc60000010000 */
[----:B--2---:R-:W-:Y:S01]  /*1850*/  @!P6 FADD.FTZ R12, R12, R14 ;  /* 0x0000000e0c0ce221 */ /* 0x004fe20000010000 */
[----:B------:R-:W-:-:S09]  /*1860*/  @!P6 FADD.FTZ R13, R13, R15 ;  /* 0x0000000f0d0de221 */ /* 0x000fd20000010000 */
.L_x_2039:
[----:B------:R-:W-:-:S13]  /*1870*/  LOP3.LUT P2, R8, R6, 0x3, RZ, 0xc0, !PT ;  /* 0x0000000306087812 */ /* 0x000fda000784c0ff */
[----:B------:R-:W-:Y:S05]  /*1880*/  @!P2 BRA `(.L_x_2034) ;  /* 0x0000000000a0a947 */ /* 0x000fea0003800000 */
[----:B------:R-:W-:-:S13]  /*1890*/  ISETP.NE.AND P2, PT, R8, 0x1, PT ;  /* 0x000000010800780c */ /* 0x000fda0003f45270 */
[----:B------:R-:W-:Y:S05]  /*18a0*/  @!P2 BRA `(.L_x_2040) ;  /* 0x000000000060a947 */ /* 0x000fea0003800000 */
[----:B------:R-:W-:Y:S02]  /*18b0*/  UIADD3 UR10, UPT, UPT, UR5, 0x1, URZ ;  /* 0x00000001050a7890 */ /* 0x000fe4000fffe0ff */
[----:B------:R-:W-:-:S04]  /*18c0*/  MOV R8, UR5 ;  /* 0x0000000500087c02 */ /* 0x000fc80008000f00 */
        /* <DEDUP_REMOVED lines=10> */
[----:B------:R-:W-:-:S05]  /*1970*/  IMAD.U32 R9, RZ, RZ, UR13 ;  /* 0x0000000dff097e24 */ /* 0x000fca000f8e00ff */
[----:B------:R-:W-:Y:S01]  /*1980*/  MOV R10, UR10 ;  /* 0x0000000a000a7c02 */ /* 0x000fe20008000f00 */
[----:B------:R-:W0:Y:S01]  /*1990*/  @!P4 LDG.E.64 R8, desc[UR14][R8.64] ;  /* 0x0000000e0808c981 */ /* 0x000e22000c1e1b00 */
[----:B------:R-:W-:-:S06]  /*19a0*/  MOV R11, UR11 ;  /* 0x0000000b000b7c02 */ /* 0x000fcc0008000f00 */
[----:B------:R-:W3:Y:S01]  /*19b0*/  @!P2 LDG.E.64 R10, desc[UR14][R10.64] ;  /* 0x0000000e0a0aa981 */ /* 0x000ee2000c1e1b00 */
[----:B-1----:R-:W-:-:S05]  /*19c0*/  MOV R14, UR5 ;  /* 0x00000005000e7c02 */ /* 0x002fca0008000f00 */
[----:B------:R-:W-:-:S05]  /*19d0*/  VIADD R14, R14, 0x2 ;  /* 0x000000020e0e7836 */ /* 0x000fca0000000000 */
[----:B------:R-:W-:Y:S01]  /*19e0*/  R2UR UR5, R14 ;  /* 0x000000000e0572ca */ /* 0x000fe200000e0000 */
[----:B0-----:R-:W-:Y:S01]  /*19f0*/  @!P4 FADD.FTZ R12, R12, R8 ;  /* 0x000000080c0cc221 */ /* 0x001fe20000010000 */
[----:B------:R-:W-:-:S03]  /*1a00*/  @!P4 FADD.FTZ R13, R13, R9 ;  /* 0x000000090d0dc221 */ /* 0x000fc60000010000 */
[----:B---3--:R-:W-:Y:S01]  /*1a10*/  @!P2 FADD.FTZ R12, R12, R10 ;  /* 0x0000000a0c0ca221 */ /* 0x008fe20000010000 */
[----:B------:R-:W-:-:S09]  /*1a20*/  @!P2 FADD.FTZ R13, R13, R11 ;  /* 0x0000000b0d0da221 */ /* 0x000fd20000010000 */
.L_x_2040:
        /* <DEDUP_REMOVED lines=13> */
.L_x_2041:
[----:B------:R-:W-:Y:S05]  /*1b00*/  BSYNC.RECONVERGENT B0 ;  /* 0x0000000000007941 */ /* 0x000fea0003800200 */
.L_x_2034:
[----:B------:R-:W4:Y:S01]  /*1b10*/  S2UR UR9, SR_CgaCtaId ;  /* 0x00000000000979c3 */ /* 0x000f220000008800 */
[----:B------:R-:W5:Y:S01]  /*1b20*/  LDCU UR10, c[0x0][0x414] ;  /* 0x00008280ff0a77ac */ /* 0x000f620008000800 */
[----:B---3--:R-:W-:Y:S02]  /*1b30*/  MOV R29, UR8 ;  /* 0x00000008001d7c02 */ /* 0x008fe40008000f00 */
[----:B------:R-:W-:Y:S01]  /*1b40*/  LOP3.LUT R16, R16, 0xffff, RZ, 0xc0, !PT ;  /* 0x0000ffff10107812 */ /* 0x000fe200078ec0ff */
[----:B------:R-:W-:-:S03]  /*1b50*/  UMOV UR5, 0x400 ;  /* 0x0000040000057882 */ /* 0x000fc60000000000 */
[----:B------:R-:W3:Y:S01]  /*1b60*/  @P0 LDC.64 R8, c[0x0][0x388] ;  /* 0x0000e200ff080b82 */ /* 0x000ee20000000a00 */
[----:B------:R-:W-:-:S07]  /*1b70*/  IMAD.IADD R17, R17, 0x1, R16 ;  /* 0x0000000111117824 */ /* 0x000fce00078e0210 */
[----:B------:R-:W0:Y:S01]  /*1b80*/  LDC.64 R10, c[0x0][0x398] ;  /* 0x0000e600ff0a7b82 */ /* 0x000e220000000a00 */
[----:B----4-:R-:W-:-:S07]  /*1b90*/  ULEA UR5, UR9, UR5, 0x18 ;  /* 0x0000000509057291 */ /* 0x010fce000f8ec0ff */
[----:B-12---:R-:W1:Y:S01]  /*1ba0*/  LDC.64 R14, c[0x0][0x3a0] ;  /* 0x0000e800ff0e7b82 */ /* 0x006e620000000a00 */
[----:B---3--:R-:W-:-:S04]  /*1bb0*/  @P0 IMAD.WIDE R28, R29, 0x8, R8 ;  /* 0x000000081d1c0825 */ /* 0x008fc800078e0208 */
[----:B-----5:R-:W-:Y:S01]  /*1bc0*/  @P0 FMUL.FTZ R8, R12, UR10 ;  /* 0x0000000a0c080c20 */ /* 0x020fe20008410000 */
[----:B------:R-:W-:Y:S01]  /*1bd0*/  @P0 FMUL.FTZ R9, R13, UR10 ;  /* 0x0000000a0d090c20 */ /* 0x000fe20008410000 */
[----:B------:R-:W-:Y:S04]  /*1be0*/  @!P3 STS.64 [UR5+0x80], R12 ;  /* 0x0000800cff00b988 */ /* 0x000fe80008000a05 */
[----:B------:R2:W-:Y:S01]  /*1bf0*/  @P0 STG.E.64 desc[UR14][R28.64], R8 ;  /* 0x000000081c000986 */ /* 0x0005e2000c101b0e */
[----:B0-----:R-:W-:-:S04]  /*1c00*/  IMAD.WIDE R10, R17, 0x2, R10 ;  /* 0x00000002110a7825 */ /* 0x001fc800078e020a */
[----:B-1----:R-:W-:Y:S01]  /*1c10*/  IMAD.WIDE R16, R17, 0x2, R14 ;  /* 0x0000000211107825 */ /* 0x002fe200078e020e */
[----:B------:R-:W-:Y:S06]  /*1c20*/  BAR.SYNC.DEFER_BLOCKING 0x0 ;  /* 0x0000000000007b1d */ /* 0x000fec0000010000 */
[----:B--2---:R-:W2:Y:S04]  /*1c30*/  LDG.E.U16 R8, desc[UR14][R16.64] ;  /* 0x0000000e10087981 */ /* 0x004ea8000c1e1500 */
[----:B------:R-:W3:Y:S04]  /*1c40*/  LDG.E.U16 R14, desc[UR14][R10.64] ;  /* 0x0000000e0a0e7981 */ /* 0x000ee8000c1e1500 */
[----:B------:R0:W4:Y:S04]  /*1c50*/  LDG.E.U16 R15, desc[UR14][R10.64+0x2] ;  /* 0x0000020e0a0f7981 */ /* 0x000128000c1e1500 */
[----:B------:R2:W5:Y:S04]  /*1c60*/  LDG.E.U16 R16, desc[UR14][R16.64+0x2] ;  /* 0x0000020e10107981 */ /* 0x000568000c1e1500 */
[----:B0-----:R-:W0:Y:S02]  /*1c70*/  LDS.64 R10, [UR5+0x80] ;  /* 0x00008005ff0a7984 */ /* 0x001e240008000a00 */
[----:B0-----:R-:W-:-:S04]  /*1c80*/  FMUL.FTZ R12, R10, UR10 ;  /* 0x0000000a0a0c7c20 */ /* 0x001fc80008410000 */
[----:B------:R-:W-:-:S04]  /*1c90*/  FMUL.FTZ R13, R12, R12 ;  /* 0x0000000c0c0d7220 */ /* 0x000fc80000410000 */
[----:B------:R-:W-:-:S05]  /*1ca0*/  FFMA.FTZ R13, R11, UR10, -R13 ;  /* 0x0000000a0b0d7c23 */ /* 0x000fca000801080d */
[----:B------:R-:W-:-:S13]  /*1cb0*/  FSETP.GTU.FTZ.AND P2, PT, R13, RZ, PT ;  /* 0x000000ff0d00720b */ /* 0x000fda0003f5c000 */
[----:B------:R-:W0:Y:S01]  /*1cc0*/  @P2 LDC R28, c[0x0][0x3a8] ;  /* 0x0000ea00ff1c2b82 */ /* 0x000e220000000800 */
[----:B------:R-:W-:Y:S01]  /*1cd0*/  BSSY.RECONVERGENT B0, `(.L_x_2042) ;  /* 0x0000075000007945 */ /* 0x000fe20003800200 */
[----:B0-----:R-:W-:Y:S01]  /*1ce0*/  @P2 FADD.FTZ R9, R13, R28 ;  /* 0x0000001c0d092221 */ /* 0x001fe20000010000 */
[----:B------:R-:W-:-:S06]  /*1cf0*/  MOV R13, 0x3f800000 ;  /* 0x3f800000000d7802 */ /* 0x000fcc0000000f00 */
[----:B------:R0:W1:Y:S01]  /*1d00*/  @P2 MUFU.RSQ R13, R9 ;  /* 0x00000009000d2308 */ /* 0x0000620000001400 */
[----:B--2---:R-:W-:Y:S02]  /*1d10*/  SHF.L.U32 R17, R8, 0x10, RZ ;  /* 0x0000001008117819 */ /* 0x004fe400000006ff */
[----:B---3--:R-:W-:Y:S01]  /*1d20*/  SHF.L.U32 R14, R14, 0x10, RZ ;  /* 0x000000100e0e7819 */ /* 0x008fe200000006ff */
[----:B----4-:R-:W-:Y:S01]  /*1d30*/  IMAD.U32 R15, R15, 0x10000, RZ ;  /* 0x000100000f0f7824 */ /* 0x010fe200078e00ff */
[----:B-----5:R-:W-:Y:S01]  /*1d40*/  SHF.L.U32 R16, R16, 0x10, RZ ;  /* 0x0000001010107819 */ /* 0x020fe200000006ff */
[----:B01----:R-:W-:Y:S06]  /*1d50*/  BRA.U UP0, `(.L_x_2043) ;  /* 0x0000000100b47547 */ /* 0x003fec000b800000 */
[----:B------:R-:W0:Y:S01]  /*1d60*/  LDCU.64 UR12, c[0x0][0x3e8] ;  /* 0x00007d00ff0c77ac */ /* 0x000e220008000a00 */
[----:B------:R-:W-:Y:S01]  /*1d70*/  BSSY.RECONVERGENT B1, `(.L_x_2044) ;  /* 0x0000018000017945 */ /* 0x000fe20003800200 */
[----:B0-----:R-:W-:Y:S02]  /*1d80*/  ISETP.GE.U32.AND P1, PT, R19, UR12, PT ;  /* 0x0000000c13007c0c */ /* 0x001fe4000bf26070 */
[----:B------:R-:W-:Y:S02]  /*1d90*/  ISETP.GE.U32.AND P2, PT, R2, UR12, PT ;  /* 0x0000000c02007c0c */ /* 0x000fe4000bf46070 */
[----:B------:R-:W-:Y:S02]  /*1da0*/  ISETP.GE.AND.EX P1, PT, R5, UR13, PT, P1 ;  /* 0x0000000d05007c0c */ /* 0x000fe4000bf26310 */
[----:B------:R-:W-:-:S11]  /*1db0*/  ISETP.GE.AND.EX P2, PT, R3, UR13, PT, P2 ;  /* 0x0000000d03007c0c */ /* 0x000fd6000bf46320 */
[----:B------:R-:W-:Y:S05]  /*1dc0*/  @P1 BRA `(.L_x_2045) ;  /* 0x0000000000481947 */ /* 0x000fea0003800000 */
[----:B------:R-:W0:Y:S01]  /*1dd0*/  LDCU.64 UR16, c[0x0][0x3e0] ;  /* 0x00007c00ff1077ac */ /* 0x000e220008000a00 */
[----:B------:R-:W-:Y:S01]  /*1de0*/  MOV R8, R24 ;  /* 0x0000001800087202 */ /* 0x000fe20000000f00 */
[--C-:B------:R-:W-:Y:S01]  /*1df0*/  FADD.FTZ R10, R23, -R12.reuse ;  /* 0x8000000c170a7221 */ /* 0x100fe20000010000 */
[----:B------:R-:W-:Y:S01]  /*1e00*/  FADD.FTZ R22, R22, -R12 ;  /* 0x8000000c16167221 */ /* 0x000fe20000010000 */
[----:B------:R-:W1:Y:S01]  /*1e10*/  LDCU.64 UR10, c[0x0][0x380] ;  /* 0x00007000ff0a77ac */ /* 0x000e620008000a00 */
[----:B------:R-:W-:Y:S02]  /*1e20*/  IMAD.MOV.U32 R9, RZ, RZ, R27 ;  /* 0x000000ffff097224 */ /* 0x000fe400078e001b */
[-C--:B------:R-:W-:Y:S01]  /*1e30*/  FMUL.FTZ R10, R10, R13.reuse ;  /* 0x0000000d0a0a7220 */ /* 0x080fe20000410000 */
[----:B------:R-:W-:-:S03]  /*1e40*/  FMUL.FTZ R23, R22, R13 ;  /* 0x0000000d16177220 */ /* 0x000fc60000410000 */
[----:B------:R-:W-:Y:S01]  /*1e50*/  FFMA.FTZ R22, R14, R10, R17 ;  /* 0x0000000a0e167223 */ /* 0x000fe20000010011 */
[----:B------:R-:W-:Y:S01]  /*1e60*/  FFMA.FTZ R23, R15, R23, R16 ;  /* 0x000000170f177223 */ /* 0x000fe20000010010 */
        /* <DEDUP_REMOVED lines=8> */
.L_x_2045:
[----:B------:R-:W-:Y:S05]  /*1ef0*/  BSYNC.RECONVERGENT B1 ;  /* 0x0000000000017941 */ /* 0x000fea0003800200 */
.L_x_2044:
[----:B------:R-:W-:Y:S05]  /*1f00*/  @P2 BRA `(.L_x_2046) ;  /* 0x0000000400442947 */ /* 0x000fea0003800000 */
[----:B------:R-:W1:Y:S01]  /*1f10*/  LDCU.64 UR10, c[0x0][0x3e0] ;  /* 0x00007c00ff0a77ac */ /* 0x000e620008000a00 */
[--C-:B------:R-:W-:Y:S01]  /*1f20*/  FADD.FTZ R8, R21, -R12.reuse ;  /* 0x8000000c15087221 */ /* 0x100fe20000010000 */
[----:B------:R-:W-:Y:S01]  /*1f30*/  MOV R25, R27 ;  /* 0x0000001b00197202 */ /* 0x000fe20000000f00 */
[----:B------:R-:W-:Y:S01]  /*1f40*/  FADD.FTZ R12, R20, -R12 ;  /* 0x8000000c140c7221 */ /* 0x000fe20000010000 */
[----:B------:R-:W2:Y:S01]  /*1f50*/  LDCU.64 UR12, c[0x0][0x380] ;  /* 0x00007000ff0c77ac */ /* 0x000ea20008000a00 */
[-C--:B------:R-:W-:Y:S02]  /*1f60*/  FMUL.FTZ R8, R8, R13.reuse ;  /* 0x0000000d08087220 */ /* 0x080fe40000410000 */
[----:B------:R-:W-:Y:S02]  /*1f70*/  FMUL.FTZ R12, R12, R13 ;  /* 0x0000000d0c0c7220 */ /* 0x000fe40000410000 */
[----:B0-----:R-:W-:Y:S02]  /*1f80*/  FFMA.FTZ R11, R14, R8, R17 ;  /* 0x000000080e0b7223 */ /* 0x001fe40000010011 */
[----:B------:R-:W-:-:S05]  /*1f90*/  FFMA.FTZ R12, R15, R12, R16 ;  /* 0x0000000c0f0c7223 */ /* 0x000fca0000010010 */
[----:B------:R-:W-:Y:S01]  /*1fa0*/  F2FP.BF16.F32.PACK_AB R11, R12, R11 ;  /* 0x0000000b0c0b723e */ /* 0x000fe200000010ff */
[----:B-1----:R-:W-:Y:S02]  /*1fb0*/  IMAD R9, R3, UR10, RZ ;  /* 0x0000000a03097c24 */ /* 0x002fe4000f8e02ff */
[----:B------:R-:W-:-:S04]  /*1fc0*/  IMAD.WIDE.U32 R24, R2, UR10, R24 ;  /* 0x0000000a02187c25 */ /* 0x000fc8000f8e0018 */
[----:B------:R-:W-:Y:S01]  /*1fd0*/  IMAD R9, R2, UR11, R9 ;  /* 0x0000000b02097c24 */ /* 0x000fe2000f8e0209 */
[----:B--2---:R-:W-:-:S04]  /*1fe0*/  LEA R8, P1, R24, UR12, 0x1 ;  /* 0x0000000c18087c11 */ /* 0x004fc8000f8208ff */
[----:B------:R-:W-:-:S04]  /*1ff0*/  IADD3 R9, PT, PT, R25, R9, RZ ;  /* 0x0000000919097210 */ /* 0x000fc80007ffe0ff */
[----:B------:R-:W-:-:S05]  /*2000*/  LEA.HI.X R9, R24, UR13, R9, 0x1, P1 ;  /* 0x0000000d18097c11 */ /* 0x000fca00088f0c09 */
[----:B------:R1:W-:Y:S01]  /*2010*/  STG.E desc[UR14][R8.64], R11 ;  /* 0x0000000b08007986 */ /* 0x0003e2000c10190e */
[----:B------:R-:W-:Y:S05]  /*2020*/  BRA `(.L_x_2046) ;  /* 0x0000000000fc7947 */ /* 0x000fea0003800000 */
.L_x_2043:
[----:B------:R-:W-:Y:S04]  /*2030*/  BSSY.RECONVERGENT B1, `(.L_x_2047) ;  /* 0x000001e000017945 */ /* 0x000fe80003800200 */
[----:B------:R-:W-:Y:S05]  /*2040*/  @P1 BRA `(.L_x_2048) ;  /* 0x0000000000701947 */ /* 0x000fea0003800000 */
[--C-:B------:R-:W-:Y:S01]  /*2050*/  FADD.FTZ R8, R23, -R12.reuse ;  /* 0x8000000c17087221 */ /* 0x100fe20000010000 */
[----:B------:R-:W-:Y:S01]  /*2060*/  FADD.FTZ R22, R22, -R12 ;  /* 0x8000000c16167221 */ /* 0x000fe20000010000 */
[----:B------:R-:W0:Y:S02]  /*2070*/  LDCU.64 UR10, c[0x0][0x3e0] ;  /* 0x00007c00ff0a77ac */ /* 0x000e240008000a00 */
[-C--:B------:R-:W-:Y:S01]  /*2080*/  FMUL.FTZ R8, R8, R13.reuse ;  /* 0x0000000d08087220 */ /* 0x080fe20000410000 */
[----:B------:R-:W1:Y:S03]  /*2090*/  LDCU.64 UR12, c[0x0][0x380] ;  /* 0x00007000ff0c77ac */ /* 0x000e660008000a00 */
[----:B------:R-:W-:Y:S01]  /*20a0*/  FFMA.FTZ R10, R14, R8, R17 ;  /* 0x000000080e0a7223 */ /* 0x000fe20000010011 */
[----:B------:R-:W-:-:S03]  /*20b0*/  FMUL.FTZ R8, R22, R13 ;  /* 0x0000000d16087220 */ /* 0x000fc60000410000 */
[----:B------:R-:W-:Y:S01]  /*20c0*/  FMUL.FTZ R11, R10, -1.4426950216293334961 ;  /* 0xbfb8aa3b0a0b7820 */ /* 0x000fe20000410000 */
[----:B------:R-:W-:-:S04]  /*20d0*/  FFMA.FTZ R8, R15, R8, R16 ;  /* 0x000000080f087223 */ /* 0x000fc80000010010 */
[----:B------:R-:W-:Y:S01]  /*20e0*/  FMUL.FTZ R28, R8, -1.4426950216293334961 ;  /* 0xbfb8aa3b081c7820 */ /* 0x000fe20000410000 */
[----:B------:R-:W2:Y:S05]  /*20f0*/  MUFU.EX2 R11, R11 ;  /* 0x0000000b000b7308 */ /* 0x000eaa0000000800 */
[----:B------:R-:W3:Y:S01]  /*2100*/  MUFU.EX2 R28, R28 ;  /* 0x0000001c001c7308 */ /* 0x000ee20000000800 */
[----:B--2---:R-:W-:Y:S01]  /*2110*/  FADD.FTZ R23, R11, 1 ;  /* 0x3f8000000b177421 */ /* 0x004fe20000010000 */
[----:B------:R-:W-:Y:S02]  /*2120*/  IMAD.MOV.U32 R11, RZ, RZ, R27 ;  /* 0x000000ffff0b7224 */ /* 0x000fe400078e001b */
[----:B---3--:R-:W-:-:S03]  /*2130*/  FADD.FTZ R29, R28, 1 ;  /* 0x3f8000001c1d7421 */ /* 0x008fc60000010000 */
[----:B------:R-:W2:Y:S01]  /*2140*/  MUFU.RCP R23, R23 ;  /* 0x0000001700177308 */ /* 0x000ea20000001000 */
[----:B0-----:R-:W-:-:S07]  /*2150*/  IMAD R28, R5, UR10, RZ ;  /* 0x0000000a051c7c24 */ /* 0x001fce000f8e02ff */
[----:B------:R-:W0:Y:S01]  /*2160*/  MUFU.RCP R9, R29 ;  /* 0x0000001d00097308 */ /* 0x000e220000001000 */
[----:B--2---:R-:W-:Y:S01]  /*2170*/  FMUL.FTZ R22, R10, R23 ;  /* 0x000000170a167220 */ /* 0x004fe20000410000 */
[----:B------:R-:W-:Y:S01]  /*2180*/  MOV R10, R24 ;  /* 0x00000018000a7202 */ /* 0x000fe20000000f00 */
[----:B------:R-:W-:-:S04]  /*2190*/  IMAD R23, R19, UR11, R28 ;  /* 0x0000000b13177c24 */ /* 0x000fc8000f8e021c */
[----:B------:R-:W-:-:S04]  /*21a0*/  IMAD.WIDE.U32 R10, R19, UR10, R10 ;  /* 0x0000000a130a7c25 */ /* 0x000fc8000f8e000a */
[----:B0-----:R-:W-:Y:S01]  /*21b0*/  FMUL.FTZ R28, R8, R9 ;  /* 0x00000009081c7220 */ /* 0x001fe20000410000 */
[----:B------:R-:W-:Y:S02]  /*21c0*/  IADD3 R23, PT, PT, R11, R23, RZ ;  /* 0x000000170b177210 */ /* 0x000fe40007ffe0ff */
[----:B-1----:R-:W-:Y:S02]  /*21d0*/  LEA R8, P1, R10, UR12, 0x1 ;  /* 0x0000000c0a087c11 */ /* 0x002fe4000f8208ff */
[----:B------:R-:W-:Y:S02]  /*21e0*/  F2FP.BF16.F32.PACK_AB R11, R28, R22 ;  /* 0x000000161c0b723e */ /* 0x000fe400000010ff */
[----:B------:R-:W-:-:S05]  /*21f0*/  LEA.HI.X R9, R10, UR13, R23, 0x1, P1 ;  /* 0x0000000d0a097c11 */ /* 0x000fca00088f0c17 */
[----:B------:R0:W-:Y:S04]  /*2200*/  STG.E desc[UR14][R8.64], R11 ;  /* 0x0000000b08007986 */ /* 0x0001e8000c10190e */
.L_x_2048:
[----:B------:R-:W-:Y:S05]  /*2210*/  BSYNC.RECONVERGENT B1 ;  /* 0x0000000000017941 */ /* 0x000fea0003800200 */
.L_x_2047:
[----:B------:R-:W1:Y:S02]  /*2220*/  LDCU.64 UR10, c[0x0][0x3e8] ;  /* 0x00007d00ff0a77ac */ /* 0x000e640008000a00 */
[----:B-1----:R-:W-:-:S04]  /*2230*/  ISETP.GE.U32.AND P1, PT, R2, UR10, PT ;  /* 0x0000000a02007c0c */ /* 0x002fc8000bf26070 */
[----:B------:R-:W-:-:S13]  /*2240*/  ISETP.GE.AND.EX P1, PT, R3, UR11, PT, P1 ;  /* 0x0000000b03007c0c */ /* 0x000fda000bf26310 */
[----:B------:R-:W-:Y:S05]  /*2250*/  @P1 BRA `(.L_x_2046) ;  /* 0x0000000000701947 */ /* 0x000fea0003800000 */
[--C-:B0-----:R-:W-:Y:S01]  /*2260*/  FADD.FTZ R8, R21, -R12.reuse ;  /* 0x8000000c15087221 */ /* 0x101fe20000010000 */
[----:B------:R-:W-:Y:S01]  /*2270*/  FADD.FTZ R12, R20, -R12 ;  /* 0x8000000c140c7221 */ /* 0x000fe20000010000 */
[----:B------:R-:W0:Y:S01]  /*2280*/  LDCU.64 UR10, c[0x0][0x3e0] ;  /* 0x00007c00ff0a77ac */ /* 0x000e220008000a00 */
[----:B------:R-:W-:Y:S01]  /*2290*/  MOV R9, R27 ;  /* 0x0000001b00097202 */ /* 0x000fe20000000f00 */
[-C--:B------:R-:W-:Y:S01]  /*22a0*/  FMUL.FTZ R8, R8, R13.reuse ;  /* 0x0000000d08087220 */ /* 0x080fe20000410000 */
[----:B------:R-:W-:Y:S01]  /*22b0*/  FMUL.FTZ R12, R12, R13 ;  /* 0x0000000d0c0c7220 */ /* 0x000fe20000410000 */
[----:B------:R-:W1:Y:S02]  /*22c0*/  LDCU.64 UR12, c[0x0][0x380] ;  /* 0x00007000ff0c77ac */ /* 0x000e640008000a00 */
[----:B------:R-:W-:Y:S01]  /*22d0*/  FFMA.FTZ R14, R14, R8, R17 ;  /* 0x000000080e0e7223 */ /* 0x000fe20000010011 */
[----:B------:R-:W-:-:S03]  /*22e0*/  FFMA.FTZ R15, R15, R12, R16 ;  /* 0x0000000c0f0f7223 */ /* 0x000fc60000010010 */
[----:B------:R-:W-:Y:S01]  /*22f0*/  FMUL.FTZ R8, R14, -1.4426950216293334961 ;  /* 0xbfb8aa3b0e087820 */ /* 0x000fe20000410000 */
[----:B------:R-:W-:-:S05]  /*2300*/  FMUL.FTZ R12, R15, -1.4426950216293334961 ;  /* 0xbfb8aa3b0f0c7820 */ /* 0x000fca0000410000 */
[----:B------:R-:W2:Y:S01]  /*2310*/  MUFU.EX2 R8, R8 ;  /* 0x0000000800087308 */ /* 0x000ea20000000800 */
[----:B0-----:R-:W-:-:S03]  /*2320*/  IMAD R17, R3, UR10, RZ ;  /* 0x0000000a03117c24 */ /* 0x001fc6000f8e02ff */
[----:B------:R-:W0:Y:S01]  /*2330*/  MUFU.EX2 R12, R12 ;  /* 0x0000000c000c7308 */ /* 0x000e220000000800 */
[----:B------:R-:W-:Y:S02]  /*2340*/  IMAD R17, R2, UR11, R17 ;  /* 0x0000000b02117c24 */ /* 0x000fe4000f8e0211 */
[----:B--2---:R-:W-:Y:S01]  /*2350*/  FADD.FTZ R10, R8, 1 ;  /* 0x3f800000080a7421 */ /* 0x004fe20000010000 */
[----:B------:R-:W-:Y:S01]  /*2360*/  MOV R8, R24 ;  /* 0x0000001800087202 */ /* 0x000fe20000000f00 */
[----:B0-----:R-:W-:Y:S02]  /*2370*/  FADD.FTZ R13, R12, 1 ;  /* 0x3f8000000c0d7421 */ /* 0x001fe40000010000 */
[----:B------:R1:W0:Y:S02]  /*2380*/  MUFU.RCP R11, R10 ;  /* 0x0000000a000b7308 */ /* 0x0002240000001000 */
[----:B------:R-:W-:-:S05]  /*2390*/  IMAD.WIDE.U32 R8, R2, UR10, R8 ;  /* 0x0000000a02087c25 */ /* 0x000fca000f8e0008 */
[----:B------:R-:W-:Y:S01]  /*23a0*/  IADD3 R17, PT, PT, R9, R17, RZ ;  /* 0x0000001109117210 */ /* 0x000fe20007ffe0ff */
[----:B------:R-:W2:Y:S01]  /*23b0*/  MUFU.RCP R16, R13 ;  /* 0x0000000d00107308 */ /* 0x000ea20000001000 */
[----:B-1----:R-:W-:Y:S01]  /*23c0*/  LEA R10, P1, R8, UR12, 0x1 ;  /* 0x0000000c080a7c11 */ /* 0x002fe2000f8208ff */
[----:B0-----:R-:W-:-:S03]  /*23d0*/  FMUL.FTZ R14, R14, R11 ;  /* 0x0000000b0e0e7220 */ /* 0x001fc60000410000 */
[----:B------:R-:W-:Y:S01]  /*23e0*/  LEA.HI.X R11, R8, UR13, R17, 0x1, P1 ;  /* 0x0000000d080b7c11 */ /* 0x000fe200088f0c11 */
[----:B--2---:R-:W-:-:S05]  /*23f0*/  FMUL.FTZ R15, R15, R16 ;  /* 0x000000100f0f7220 */ /* 0x004fca0000410000 */
[----:B------:R-:W-:-:S05]  /*2400*/  F2FP.BF16.F32.PACK_AB R15, R15, R14 ;  /* 0x0000000e0f0f723e */ /* 0x000fca00000010ff */
[----:B------:R2:W-:Y:S02]  /*2410*/  STG.E desc[UR14][R10.64], R15 ;  /* 0x0000000f0a007986 */ /* 0x0005e4000c10190e */
.L_x_2046:
[----:B------:R-:W-:Y:S05]  /*2420*/  BSYNC.RECONVERGENT B0 ;  /* 0x0000000000007941 */ /* 0x000fea0003800200 */
.L_x_2042:
[----:B------:R-:W-:Y:S02]  /*2430*/  UIADD3 UR8, UPT, UPT, UR19, UR8, URZ ;  /* 0x0000000813087290 */ /* 0x000fe4000fffe0ff */
[----:B------:R-:W-:Y:S02]  /*2440*/  UIADD3 UR4, UPT, UPT, UR4, 0x1, URZ ;  /* 0x0000000104047890 */ /* 0x000fe4000fffe0ff */
[----:B------:R-:W-:-:S09]  /*2450*/  UISETP.GE.AND UP1, UPT, UR8, UR7, UPT ;  /* 0x000000070800728c */ /* 0x000fd2000bf26270 */
[----:B------:R-:W-:Y:S05]  /*2460*/  BRA.U !UP1, `(.L_x_2049) ;  /* 0xffffffdd09787547 */ /* 0x000fea000b83ffff */
[----:B------:R-:W-:Y:S05]  /*2470*/  EXIT ;  /* 0x000000000000794d */ /* 0x000fea0003800000 */
.L_x_2050:
        /* <DEDUP_REMOVED lines=16> */
.L_x_3447:


//--------------------- .text._Z35group_norm_nhwc_fwd_one_pass_kernelI11Bf16IOBf16WLi128ELi26ELi416EEv26Group_norm_nhwc_fwd_params --------------------------
	.section	.text._Z35group_norm_nhwc_fwd_one_pass_kernelI11Bf16IOBf16WLi128ELi26ELi416EEv26Group_norm_nhwc_fwd_params,"ax",@progbits
	.align	128
        .global         _Z35group_norm_nhwc_fwd_one_pass_kernelI11Bf16IOBf16WLi128ELi26ELi416EEv26Group_norm_nhwc_fwd_params
        .type           _Z35group_norm_nhwc_fwd_one_pass_kernelI11Bf16IOBf16WLi128ELi26ELi416EEv26Group_norm_nhwc_fwd_params,@function
        .size           _Z35group_norm_nhwc_fwd_one_pass_kernelI11Bf16IOBf16WLi128ELi26ELi416EEv26Group_norm_nhwc_fwd_params,(.L_x_3448 - _Z35group_norm_nhwc_fwd_one_pass_kernelI11Bf16IOBf16WLi128ELi26ELi416EEv26Group_norm_nhwc_fwd_params)
        .other          _Z35group_norm_nhwc_fwd_one_pass_kernelI11Bf16IOBf16WLi128ELi26ELi416EEv26Group_norm_nhwc_fwd_params,@"STO_CUDA_ENTRY STV_DEFAULT"
_Z35group_norm_nhwc_fwd_one_pass_kernelI11Bf16IOBf16WLi128ELi26ELi416EEv26Group_norm_nhwc_fwd_params:
.text._Z35group_norm_nhwc_fwd_one_pass_kernelI11Bf16IOBf16WLi128ELi26ELi416EEv26Group_norm_nhwc_fwd_params:
        /* <DEDUP_REMOVED lines=36> */
.L_x_2078:
[----:B-1----:R-:W1:Y:S01]  /*0240*/  LDCU UR5, c[0x0][0x3f8] ;  /* 0x00007f00ff0577ac */ /* 0x002e620008000800 */
[----:B0-2---:R-:W-:Y:S02]  /*0250*/  IABS R14, UR7 ;  /* 0x00000007000e7c13 */ /* 0x005fe40008000000 */
[----:B------:R-:W-:Y:S01]  /*0260*/  IADD3 R24, PT, PT, R4, 0x20, RZ ;  /* 0x0000002004187810 */ /* 0x000fe20007ffe0ff */
[----:B------:R-:W2:Y:S01]  /*0270*/  LDCU.64 UR12, c[0x0][0x3e8] ;  /* 0x00007d00ff0c77ac */ /* 0x000ea20008000a00 */
[----:B------:R-:W-:Y:S02]  /*0280*/  LOP3.LUT R30, R20, 0xffff, RZ, 0xc0, !PT ;  /* 0x0000ffff141e7812 */ /* 0x000fe400078ec0ff */
[----:B------:R-:W-:Y:S02]  /*0290*/  SHF.R.S32.HI R27, RZ, 0x1f, R24 ;  /* 0x0000001fff1b7819 */ /* 0x000fe40000011418 */
[----:B-1-34-:R-:W-:-:S04]  /*02a0*/  MOV R8, UR5 ;  /* 0x0000000500087c02 */ /* 0x01afc80008000f00 */
[----:B------:R-:W-:Y:S02]  /*02b0*/  IABS R11, R8 ;  /* 0x00000008000b7213 */ /* 0x000fe40000000000 */
        /* <DEDUP_REMOVED lines=167> */
.L_x_2052:
[----:B------:R-:W-:Y:S05]  /*0d30*/  BSYNC.RECONVERGENT B0 ;  /* 0x0000000000007941 */ /* 0x000fea0003800200 */
.L_x_2051:
        /* <DEDUP_REMOVED lines=39> */
.L_x_2054:
[----:B------:R-:W-:Y:S05]  /*0fb0*/  BSYNC.RECONVERGENT B0 ;  /* 0x0000000000007941 */ /* 0x000fea0003800200 */
.L_x_2053:
        /* <DEDUP_REMOVED lines=31> */
.L_x_2057:
[----:B---3--:R-:W2:Y:S04]  /*11b0*/  LDG.E.STRONG.GPU R10, desc[UR14][R8.64] ;  /* 0x0000000e080a7981 */ /* 0x008ea8000c1ef900 */
[----:B--2---:R-:W-:Y:S01]  /*11c0*/  CCTL.IVALL ;  /* 0x00000000ff00798f */ /* 0x004fe20002000000 */
[----:B------:R-:W-:Y:S05]  /*11d0*/  YIELD ;  /* 0x0000000000007946 */ /* 0x000fea0003800000 */
[----:B------:R-:W-:-:S13]  /*11e0*/  ISETP.NE.AND P2, PT, R10, R15, PT ;  /* 0x0000000f0a00720c */ /* 0x000fda0003f45270 */
[----:B------:R-:W-:Y:S05]  /*11f0*/  @P2 BRA `(.L_x_2057) ;  /* 0xfffffffc00ec2947 */ /* 0x000fea000383ffff */
.L_x_2056:
        /* <DEDUP_REMOVED lines=15> */
.L_x_2059:
        /* <DEDUP_REMOVED lines=23> */
[----:B------:R-:W-:Y:S01]  /*1460*/  MOV R14, UR26 ;  /* 0x0000001a000e7c02 */ /* 0x000fe20008000f00 */
[----:B--2---:R-:W-:-:S03]  /*1470*/  IMAD.U32 R15, RZ, RZ, UR27 ;  /* 0x0000001bff0f7e24 */ /* 0x004fc6000f8e00ff */
[----:B------:R-:W2:Y:S01]  /*1480*/  @!P4 LDG.E.64 R10, desc[UR14][R10.64] ;  /* 0x0000000e0a0ac981 */ /* 0x000ea2000c1e1b00 */
[----:B-1----:R-:W-:Y:S02]  /*1490*/  MOV R16, UR24 ;  /* 0x0000001800107c02 */ /* 0x002fe40008000f00 */
[----:B------:R-:W-:Y:S01]  /*14a0*/  MOV R17, UR25 ;  /* 0x0000001900117c02 */ /* 0x000fe20008000f00 */
[----:B------:R-:W3:Y:S05]  /*14b0*/  @!P6 LDG.E.64 R14, desc[UR14][R14.64] ;  /* 0x0000000e0e0ee981 */ /* 0x000eea000c1e1b00 */
        /* <DEDUP_REMOVED lines=12> */
[----:B------:R-:W-:Y:S01]  /*1580*/  ISETP.EQ.OR P4, PT, R8, UR18, P3 ;  /* 0x0000001208007c0c */ /* 0x000fe20009f82670 */
[----:B------:R-:W-:-:S02]  /*1590*/  IMAD.U32 R8, RZ, RZ, UR24 ;  /* 0x00000018ff087e24 */ /* 0x000fc4000f8e00ff */
        /* <DEDUP_REMOVED lines=10> */
[----:B------:R-:W-:Y:S02]  /*1640*/  MOV R8, UR24 ;  /* 0x0000001800087c02 */ /* 0x000fe40008000f00 */
[----:B------:R-:W-:Y:S01]  /*1650*/  MOV R9, UR25 ;  /* 0x0000001900097c02 */ /* 0x000fe20008000f00 */
[----:B------:R-:W-:Y:S01]  /*1660*/  VOTEU.ALL UP0, P6 ;  /* 0x0000000000ff7886 */ /* 0x000fe20003000000 */
[----:B------:R-:W-:Y:S02]  /*1670*/  @!UP1 UIMAD.WIDE.U32 UR26, UR20, 0x8, UR16 ;  /* 0x00000008141a98a5 */ /* 0x000fe4000f8e0010 */
[----:B------:R-:W-:Y:S02]  /*1680*/  VOTEU.ALL UP1, P5 ;  /* 0x0000000000ff7886 */ /* 0x000fe40002820000 */
[----:B------:R-:W-:Y:S01]  /*1690*/  @!UP0 UIMAD.WIDE.U32 UR24, UR13, 0x8, UR16 ;  /* 0x000000080d1888a5 */ /* 0x000fe2000f8e0010 */
[----:B------:R-:W2:Y:S01]  /*16a0*/  @!P2 LDG.E.64 R8, desc[UR14][R8.64] ;  /* 0x0000000e0808a981 */ /* 0x000ea2000c1e1b00 */
[----:B------:R-:W-:Y:S01]  /*16b0*/  MOV R10, UR26 ;  /* 0x0000001a000a7c02 */ /* 0x000fe20008000f00 */
[----:B------:R-:W-:Y:S01]  /*16c0*/  IMAD.U32 R11, RZ, RZ, UR27 ;  /* 0x0000001bff0b7e24 */ /* 0x000fe2000f8e00ff */
[----:B------:R-:W-:-:S02]  /*16d0*/  @!UP1 UIMAD.WIDE.U32 UR26, UR10, 0x8, UR16 ;  /* 0x000000080a1a98a5 */ /* 0x000fc4000f8e0010 */
[----:B------:R-:W-:Y:S02]  /*16e0*/  MOV R14, UR24 ;  /* 0x00000018000e7c02 */ /* 0x000fe40008000f00 */
[----:B------:R-:W-:Y:S01]  /*16f0*/  MOV R15, UR25 ;  /* 0x00000019000f7c02 */ /* 0x000fe20008000f00 */
[----:B------:R-:W3:Y:S01]  /*1700*/  @!P4 LDG.E.64 R10, desc[UR14][R10.64] ;  /* 0x0000000e0a0ac981 */ /* 0x000ee2000c1e1b00 */
[----:B------:R-:W-:Y:S02]  /*1710*/  MOV R16, UR26 ;  /* 0x0000001a00107c02 */ /* 0x000fe40008000f00 */
[----:B------:R-:W-:Y:S02]  /*1720*/  MOV R17, UR27 ;  /* 0x0000001b00117c02 */ /* 0x000fe40008000f00 */
[----:B------:R-:W4:Y:S04]  /*1730*/  @!P6 LDG.E.64 R14, desc[UR14][R14.64] ;  /* 0x0000000e0e0ee981 */ /* 0x000f28000c1e1b00 */
[----:B------:R-:W5:Y:S01]  /*1740*/  @!P5 LDG.E.64 R16, desc[UR14][R16.64] ;  /* 0x0000000e1010d981 */ /* 0x000f62000c1e1b00 */
[----:B------:R-:W-:-:S02]  /*1750*/  UIADD3 UR5, UPT, UPT, UR5, 0x8, URZ ;  /* 0x0000000805057890 */ /* 0x000fc4000fffe0ff */
[----:B------:R-:W-:Y:S02]  /*1760*/  UIADD3 UR23, UPT, UPT, UR23, 0x8, URZ ;  /* 0x0000000817177890 */ /* 0x000fe4000fffe0ff */
[----:B------:R-:W-:Y:S02]  /*1770*/  ULEA UR9, UR19, UR9, 0x3 ;  /* 0x0000000913097291 */ /* 0x000fe4000f8e18ff */
[----:B------:R-:W-:Y:S02]  /*1780*/  ULEA UR22, UR19, UR22, 0x3 ;  /* 0x0000001613167291 */ /* 0x000fe4000f8e18ff */
[----:B------:R-:W-:Y:S02]  /*1790*/  ULEA UR11, UR19, UR11, 0x3 ;  /* 0x0000000b130b7291 */ /* 0x000fe4000f8e18ff */
[----:B------:R-:W-:Y:S02]  /*17a0*/  ULEA UR21, UR19, UR21, 0x3 ;  /* 0x0000001513157291 */ /* 0x000fe4000f8e18ff */
[----:B------:R-:W-:-:S02]  /*17b0*/  ULEA UR12, UR19, UR12, 0x3 ;  /* 0x0000000c130c7291 */ /* 0x000fc4000f8e18ff */
        /* <DEDUP_REMOVED lines=14> */
.L_x_2058:
[----:B------:R-:W-:-:S13]  /*18a0*/  LOP3.LUT P2, RZ, R3, 0x7, RZ, 0xc0, !PT ;  /* 0x0000000703ff7812 */ /* 0x000fda000784c0ff */
[----:B------:R-:W-:Y:S05]  /*18b0*/  @!P2 BRA `(.L_x_2055) ;  /* 0x000000040070a947 */ /* 0x000fea0003800000 */
[C---:B---3--:R-:W-:Y:S02]  /*18c0*/  LOP3.LUT R8, R3.reuse, 0x7, RZ, 0xc0, !PT ;  /* 0x0000000703087812 */ /* 0x048fe400078ec0ff */
[----:B------:R-:W-:-:S03]  /*18d0*/  LOP3.LUT P2, R17, R3, 0x3, RZ, 0xc0, !PT ;  /* 0x0000000303117812 */ /* 0x000fc6000784c0ff */
[----:B------:R-:W-:-:S05]  /*18e0*/  VIADD R8, R8, 0xffffffff ;  /* 0xffffffff08087836 */ /* 0x000fca0000000000 */
        /* <DEDUP_REMOVED lines=13> */
[----:B------:R-:W-:Y:S02]  /*19c0*/  MOV R10, UR10 ;  /* 0x0000000a000a7c02 */ /* 0x000fe40008000f00 */
[----:B------:R-:W-:Y:S02]  /*19d0*/  IMAD.U32 R11, RZ, RZ, UR12 ;  /* 0x0000000cff0b7e24 */ /* 0x000fe4000f8e00ff */
[----:B------:R-:W-:-:S02]  /*19e0*/  ISETP.EQ.OR P5, PT, R10, UR18, P3 ;  /* 0x000000120a007c0c */ /* 0x000fc40009fa2670 */
[----:B------:R-:W-:Y:S02]  /*19f0*/  MOV R10, UR9 ;  /* 0x00000009000a7c02 */ /* 0x000fe40008000f00 */
[----:B------:R-:W-:-:S09]  /*1a00*/  ISETP.EQ.OR P4, PT, R11, UR18, P3 ;  /* 0x000000120b007c0c */ /* 0x000fd20009f82670 */
[----:B------:R-:W-:-:S04]  /*1a10*/  VOTEU.ALL UP0, P5 ;  /* 0x0000000000ff7886 */ /* 0x000fc80002800000 */
[----:B------:R-:W-:Y:S01]  /*1a20*/  VOTEU.ALL UP1, P4 ;  /* 0x0000000000ff7886 */ /* 0x000fe20002020000 */
[----:B------:R-:W-:-:S04]  /*1a30*/  @!UP0 UIMAD UR10, UR10, UR19, UR6 ;  /* 0x000000130a0a82a4 */ /* 0x000fc8000f8e0206 */
        /* <DEDUP_REMOVED lines=27> */
.L_x_2060:
        /* <DEDUP_REMOVED lines=20> */
[----:B------:R-:W-:-:S04]  /*1d30*/  MOV R14, UR5 ;  /* 0x00000005000e7c02 */ /* 0x000fc80008000f00 */
[----:B------:R-:W-:-:S04]  /*1d40*/  IADD3 R14, PT, PT, R14, 0x2, RZ ;  /* 0x000000020e0e7810 */ /* 0x000fc80007ffe0ff */
[----:B------:R-:W-:Y:S01]  /*1d50*/  R2UR UR5, R14 ;  /* 0x000000000e0572ca */ /* 0x000fe200000e0000 */
[----:B0-----:R-:W-:Y:S01]  /*1d60*/  @!P4 FADD.FTZ R12, R12, R8 ;  /* 0x000000080c0cc221 */ /* 0x001fe20000010000 */
[----:B------:R-:W-:-:S03]  /*1d70*/  @!P4 FADD.FTZ R13, R13, R9 ;  /* 0x000000090d0dc221 */ /* 0x000fc60000010000 */
[----:B---3--:R-:W-:Y:S01]  /*1d80*/  @!P2 FADD.FTZ R12, R12, R10 ;  /* 0x0000000a0c0ca221 */ /* 0x008fe20000010000 */
[----:B------:R-:W-:-:S09]  /*1d90*/  @!P2 FADD.FTZ R13, R13, R11 ;  /* 0x0000000b0d0da221 */ /* 0x000fd20000010000 */
.L_x_2061:
        /* <DEDUP_REMOVED lines=13> */
.L_x_2062:
[----:B------:R-:W-:Y:S05]  /*1e70*/  BSYNC.RECONVERGENT B0 ;  /* 0x0000000000007941 */ /* 0x000fea0003800200 */
.L_x_2055:
[----:B------:R-:W4:Y:S01]  /*1e80*/  S2UR UR9, SR_CgaCtaId ;  /* 0x00000000000979c3 */ /* 0x000f220000008800 */
[----:B------:R-:W5:Y:S01]  /*1e90*/  LDCU UR10, c[0x0][0x414] ;  /* 0x00008280ff0a77ac */ /* 0x000f620008000800 */
[----:B---3--:R-:W-:Y:S01]  /*1ea0*/  IMAD.U32 R11, RZ, RZ, UR7 ;  /* 0x00000007ff0b7e24 */ /* 0x008fe2000f8e00ff */
[----:B------:R-:W-:Y:S01]  /*1eb0*/  LOP3.LUT R19, R20, 0xffff, RZ, 0xc0, !PT ;  /* 0x0000ffff14137812 */ /* 0x000fe200078ec0ff */
[----:B------:R-:W-:-:S03]  /*1ec0*/  UMOV UR5, 0x400 ;  /* 0x0000040000057882 */ /* 0x000fc60000000000 */
[----:B------:R-:W-:Y:S01]  /*1ed0*/  IADD3 R19, PT, PT, R19, UR8, RZ ;  /* 0x0000000813137c10 */ /* 0x000fe2000fffe0ff */
[----:B-1----:R-:W1:Y:S08]  /*1ee0*/  @P0 LDC.64 R16, c[0x0][0x388] ;  /* 0x0000e200ff100b82 */ /* 0x002e700000000a00 */
[----:B--2---:R-:W2:Y:S01]  /*1ef0*/  LDC.64 R14, c[0x0][0x398] ;  /* 0x0000e600ff0e7b82 */ /* 0x004ea20000000a00 */
[----:B-----5:R-:W-:Y:S01]  /*1f00*/  @P0 FMUL.FTZ R10, R12, UR10 ;  /* 0x0000000a0c0a0c20 */ /* 0x020fe20008410000 */
[----:B----4-:R-:W-:-:S06]  /*1f10*/  ULEA UR5, UR9, UR5, 0x18 ;  /* 0x0000000509057291 */ /* 0x010fcc000f8ec0ff */
[----:B------:R-:W3:Y:S01]  /*1f20*/  LDC.64 R8, c[0x0][0x3a0] ;  /* 0x0000e800ff087b82 */ /* 0x000ee20000000a00 */
[----:B-1----:R-:W-:-:S04]  /*1f30*/  @P0 IMAD.WIDE R16, R11, 0x8, R16 ;  /* 0x000000080b100825 */ /* 0x002fc800078e0210 */
[----:B------:R-:W-:Y:S01]  /*1f40*/  @P0 FMUL.FTZ R11, R13, UR10 ;  /* 0x0000000a0d0b0c20 */ /* 0x000fe20008410000 */
[----:B------:R0:W-:Y:S04]  /*1f50*/  @!P3 STS.64 [UR5+0x80], R12 ;  /* 0x0000800cff00b988 */ /* 0x0001e80008000a05 */
[----:B------:R-:W-:Y:S01]  /*1f60*/  @P0 STG.E.64 desc[UR14][R16.64], R10 ;  /* 0x0000000a10000986 */ /* 0x000fe2000c101b0e */
[C---:B--2---:R-:W-:Y:S01]  /*1f70*/  IMAD.WIDE R14, R19.reuse, 0x2, R14 ;  /* 0x00000002130e7825 */ /* 0x044fe200078e020e */
[----:B------:R-:W-:Y:S03]  /*1f80*/  BAR.SYNC.DEFER_BLOCKING 0x0 ;  /* 0x0000000000007b1d */ /* 0x000fe60000010000 */
[----:B---3--:R-:W-:-:S03]  /*1f90*/  IMAD.WIDE R18, R19, 0x2, R8 ;  /* 0x0000000213127825 */ /* 0x008fc600078e0208 */
[----:B------:R-:W2:Y:S04]  /*1fa0*/  LDG.E.U16 R36, desc[UR14][R14.64] ;  /* 0x0000000e0e247981 */ /* 0x000ea8000c1e1500 */
[----:B------:R-:W3:Y:S04]  /*1fb0*/  LDG.E.U16 R37, desc[UR14][R14.64+0x2] ;  /* 0x0000020e0e257981 */ /* 0x000ee8000c1e1500 */
[----:B------:R-:W4:Y:S04]  /*1fc0*/  LDG.E.U16 R38, desc[UR14][R18.64] ;  /* 0x0000000e12267981 */ /* 0x000f28000c1e1500 */
[----:B------:R1:W5:Y:S01]  /*1fd0*/  LDG.E.U16 R39, desc[UR14][R18.64+0x2] ;  /* 0x0000020e12277981 */ /* 0x000362000c1e1500 */
[----:B------:R-:W-:Y:S01]  /*1fe0*/  BSSY.RECONVERGENT B0, `(.L_x_2063) ;  /* 0x00000ef000007945 */ /* 0x000fe20003800200 */
[----:B0-----:R-:W-:-:S02]  /*1ff0*/  SHF.R.S32.HI R12, RZ, 0x1f, R4 ;  /* 0x0000001fff0c7819 */ /* 0x001fc40000011404 */
[----:B------:R-:W0:Y:S01]  /*2000*/  LDS.64 R34, [UR5+0x80] ;  /* 0x00008005ff227984 */ /* 0x000e220008000a00 */
[----:B------:R-:W1:Y:S02]  /*2010*/  LDCU.U8 UR5, c[0x0][0x3fc] ;  /* 0x00007f80ff0577ac */ /* 0x000e640008000000 */
[----:B-1----:R-:W-:-:S04]  /*2020*/  IADD3 R19, PT, PT, R4, 0x20, RZ ;  /* 0x0000002004137810 */ /* 0x002fc80007ffe0ff */
[----:B------:R-:W-:Y:S01]  /*2030*/  SHF.R.S32.HI R18, RZ, 0x1f, R19 ;  /* 0x0000001fff127819 */ /* 0x000fe20000011413 */
[----:B------:R-:W-:Y:S01]  /*2040*/  UISETP.NE.AND UP0, UPT, UR5, URZ, UPT ;  /* 0x000000ff0500728c */ /* 0x000fe2000bf05270 */
[----:B0-----:R-:W-:-:S04]  /*2050*/  FMUL.FTZ R9, R34, UR10 ;  /* 0x0000000a22097c20 */ /* 0x001fc80008410000 */
[----:B------:R-:W-:-:S04]  /*2060*/  FMUL.FTZ R8, R9, R9 ;  /* 0x0000000909087220 */ /* 0x000fc80000410000 */
[----:B------:R-:W-:-:S05]  /*2070*/  FFMA.FTZ R8, R35, UR10, -R8 ;  /* 0x0000000a23087c23 */ /* 0x000fca0008010808 */
[----:B------:R-:W-:-:S13]  /*2080*/  FSETP.GTU.FTZ.AND P2, PT, R8, RZ, PT ;  /* 0x000000ff0800720b */ /* 0x000fda0003f5c000 */
[----:B------:R-:W0:Y:S02]  /*2090*/  @P2 LDC R13, c[0x0][0x3a8] ;  /* 0x0000ea00ff0d2b82 */ /* 0x000e240000000800 */
        /* <DEDUP_REMOVED lines=19> */
[----:B------:R-:W0:Y:S01]  /*21d0*/  LDCU.64 UR12, c[0x0][0x3e0] ;  /* 0x00007c00ff0c77ac */ /* 0x000e220008000a00 */
[----:B------:R-:W-:Y:S01]  /*21e0*/  MOV R13, R33 ;  /* 0x00000021000d7202 */ /* 0x000fe20000000f00 */
[--C-:B------:R-:W-:Y:S01]  /*21f0*/  FADD.FTZ R15, R22, -R9.reuse ;  /* 0x80000009160f7221 */ /* 0x100fe20000010000 */
[----:B------:R-:W-:Y:S01]  /*2200*/  FADD.FTZ R23, R23, -R9 ;  /* 0x8000000917177221 */ /* 0x000fe20000010000 */
[----:B------:R-:W1:Y:S02]  /*2210*/  LDCU.64 UR8, c[0x0][0x380] ;  /* 0x00007000ff0877ac */ /* 0x000e640008000a00 */
[-C--:B------:R-:W-:Y:S01]  /*2220*/  FMUL.FTZ R15, R15, R8.reuse ;  /* 0x000000080f0f7220 */ /* 0x080fe20000410000 */
[----:B------:R-:W-:-:S03]  /*2230*/  FMUL.FTZ R23, R23, R8 ;  /* 0x0000000817177220 */ /* 0x000fc60000410000 */
[----:B------:R-:W-:Y:S01]  /*2240*/  FFMA.FTZ R22, R10, R15, R17 ;  /* 0x0000000f0a167223 */ /* 0x000fe20000010011 */
[----:B------:R-:W-:Y:S01]  /*2250*/  FFMA.FTZ R23, R11, R23, R16 ;  /* 0x000000170b177223 */ /* 0x000fe20000010010 */
[----:B0-----:R-:W-:Y:S01]  /*2260*/  IMAD R35, R12, UR12, RZ ;  /* 0x0000000c0c237c24 */ /* 0x001fe2000f8e02ff */
[----:B------:R-:W-:-:S03]  /*2270*/  MOV R12, R30 ;  /* 0x0000001e000c7202 */ /* 0x000fc60000000f00 */
[C---:B------:R-:W-:Y:S02]  /*2280*/  IMAD R35, R4.reuse, UR13, R35 ;  /* 0x0000000d04237c24 */ /* 0x040fe4000f8e0223 */
[----:B------:R-:W-:-:S05]  /*2290*/  IMAD.WIDE.U32 R12, R4, UR12, R12 ;  /* 0x0000000c040c7c25 */ /* 0x000fca000f8e000c */
[----:B------:R-:W-:Y:S02]  /*22a0*/  IADD3 R35, PT, PT, R13, R35, RZ ;  /* 0x000000230d237210 */ /* 0x000fe40007ffe0ff */
[C---:B-1----:R-:W-:Y:S02]  /*22b0*/  LEA R14, P2, R12.reuse, UR8, 0x1 ;  /* 0x000000080c0e7c11 */ /* 0x042fe4000f8408ff */
[----:B------:R-:W-:Y:S02]  /*22c0*/  F2FP.BF16.F32.PACK_AB R13, R23, R22 ;  /* 0x00000016170d723e */ /* 0x000fe400000010ff */
[----:B------:R-:W-:-:S05]  /*22d0*/  LEA.HI.X R15, R12, UR9, R35, 0x1, P2 ;  /* 0x000000090c0f7c11 */ /* 0x000fca00090f0c23 */
[----:B------:R0:W-:Y:S04]  /*22e0*/  STG.E desc[UR14][R14.64], R13 ;  /* 0x0000000d0e007986 */ /* 0x0001e8000c10190e */
.L_x_2066:
[----:B------:R-:W-:Y:S05]  /*22f0*/  BSYNC.RECONVERGENT B1 ;  /* 0x0000000000017941 */ /* 0x000fea0003800200 */
.L_x_2065:
[----:B------:R-:W-:Y:S04]  /*2300*/  BSSY.RECONVERGENT B1, `(.L_x_2067) ;  /* 0x0000014000017945 */ /* 0x000fe80003800200 */
[----:B------:R-:W-:Y:S05]  /*2310*/  @P3 BRA `(.L_x_2068) ;  /* 0x0000000000483947 */ /* 0x000fea0003800000 */
[----:B------:R-:W1:Y:S01]  /*2320*/  LDCU.64 UR8, c[0x0][0x3e0] ;  /* 0x00007c00ff0877ac */ /* 0x000e620008000a00 */
[----:B------:R-:W-:Y:S01]  /*2330*/  MOV R12, R30 ;  /* 0x0000001e000c7202 */ /* 0x000fe20000000f00 */
[----:B0-----:R-:W-:Y:S02]  /*2340*/  IMAD.MOV.U32 R13, RZ, RZ, R33 ;  /* 0x000000ffff0d7224 */ /* 0x001fe400078e0021 */
[--C-:B------:R-:W-:Y:S01]  /*2350*/  FADD.FTZ R15, R24, -R9.reuse ;  /* 0x80000009180f7221 */ /* 0x100fe20000010000 */
[----:B------:R-:W0:Y:S01]  /*2360*/  LDCU.64 UR12, c[0x0][0x380] ;  /* 0x00007000ff0c77ac */ /* 0x000e220008000a00 */
[----:B------:R-:W-:Y:S02]  /*2370*/  FADD.FTZ R25, R25, -R9 ;  /* 0x8000000919197221 */ /* 0x000fe40000010000 */
[-C--:B------:R-:W-:Y:S02]  /*2380*/  FMUL.FTZ R15, R15, R8.reuse ;  /* 0x000000080f0f7220 */ /* 0x080fe40000410000 */
[----:B------:R-:W-:-:S04]  /*2390*/  FMUL.FTZ R25, R25, R8 ;  /* 0x0000000819197220 */ /* 0x000fc80000410000 */
[----:B------:R-:W-:Y:S01]  /*23a0*/  FFMA.FTZ R25, R11, R25, R16 ;  /* 0x000000190b197223 */ /* 0x000fe20000010010 */
[----:B-1----:R-:W-:Y:S02]  /*23b0*/  IMAD R18, R18, UR8, RZ ;  /* 0x0000000812127c24 */ /* 0x002fe4000f8e02ff */
        /* <DEDUP_REMOVED lines=8> */
.L_x_2068:
[----:B------:R-:W-:Y:S05]  /*2440*/  BSYNC.RECONVERGENT B1 ;  /* 0x0000000000017941 */ /* 0x000fea0003800200 */
.L_x_2067:
[----:B------:R-:W-:Y:S04]  /*2450*/  BSSY.RECONVERGENT B1, `(.L_x_2069) ;  /* 0x0000014000017945 */ /* 0x000fe80003800200 */
[----:B------:R-:W-:Y:S05]  /*2460*/  @P4 BRA `(.L_x_2070) ;  /* 0x0000000000484947 */ /* 0x000fea0003800000 */
[----:B------:R-:W2:Y:S01]  /*2470*/  LDCU.64 UR8, c[0x0][0x3e0] ;  /* 0x00007c00ff0877ac */ /* 0x000ea20008000a00 */
[----:B------:R-:W-:Y:S01]  /*2480*/  MOV R12, R30 ;  /* 0x0000001e000c7202 */ /* 0x000fe20000000f00 */
[--C-:B------:R-:W-:Y:S01]  /*2490*/  FADD.FTZ R27, R27, -R9.reuse ;  /* 0x800000091b1b7221 */ /* 0x100fe20000010000 */
[----:B01----:R-:W-:Y:S01]  /*24a0*/  MOV R13, R33 ;  /* 0x00000021000d7202 */ /* 0x003fe20000000f00 */
[----:B------:R-:W0:Y:S01]  /*24b0*/  LDCU.64 UR12, c[0x0][0x380] ;  /* 0x00007000ff0c77ac */ /* 0x000e220008000a00 */
[----:B------:R-:W-:Y:S01]  /*24c0*/  FADD.FTZ R15, R26, -R9 ;  /* 0x800000091a0f7221 */ /* 0x000fe20000010000 */
[----:B------:R-:W-:-:S03]  /*24d0*/  FMUL.FTZ R27, R27, R8 ;  /* 0x000000081b1b7220 */ /* 0x000fc60000410000 */
[----:B------:R-:W-:Y:S01]  /*24e0*/  FMUL.FTZ R15, R15, R8 ;  /* 0x000000080f0f7220 */ /* 0x000fe20000410000 */
[----:B------:R-:W-:-:S03]  /*24f0*/  FFMA.FTZ R27, R10, R27, R17 ;  /* 0x0000001b0a1b7223 */ /* 0x000fc60000010011 */
        /* <DEDUP_REMOVED lines=9> */
.L_x_2070:
[----:B------:R-:W-:Y:S05]  /*2590*/  BSYNC.RECONVERGENT B1 ;  /* 0x0000000000017941 */ /* 0x000fea0003800200 */
.L_x_2069:
[----:B------:R-:W-:Y:S05]  /*25a0*/  @P1 BRA `(.L_x_2071) ;  /* 0x0000000800481947 */ /* 0x000fea0003800000 */
[----:B------:R-:W0:Y:S01]  /*25b0*/  LDCU.64 UR8, c[0x0][0x3e0] ;  /* 0x00007c00ff0877ac */ /* 0x000e220008000a00 */
[--C-:B------:R-:W-:Y:S01]  /*25c0*/  FADD.FTZ R29, R29, -R9.reuse ;  /* 0x800000091d1d7221 */ /* 0x100fe20000010000 */
[----:B------:R-:W-:Y:S01]  /*25d0*/  MOV R31, R33 ;  /* 0x00000021001f7202 */ /* 0x000fe20000000f00 */
[----:B------:R-:W-:Y:S01]  /*25e0*/  FADD.FTZ R9, R28, -R9 ;  /* 0x800000091c097221 */ /* 0x000fe20000010000 */
[----:B------:R-:W3:Y:S01]  /*25f0*/  LDCU.64 UR10, c[0x0][0x380] ;  /* 0x00007000ff0a77ac */ /* 0x000ee20008000a00 */
[-C--:B------:R-:W-:Y:S02]  /*2600*/  FMUL.FTZ R29, R29, R8.reuse ;  /* 0x000000081d1d7220 */ /* 0x080fe40000410000 */
[----:B------:R-:W-:Y:S02]  /*2610*/  FMUL.FTZ R9, R9, R8 ;  /* 0x0000000809097220 */ /* 0x000fe40000410000 */
[----:B------:R-:W-:Y:S02]  /*2620*/  FFMA.FTZ R29, R10, R29, R17 ;  /* 0x0000001d0a1d7223 */ /* 0x000fe40000010011 */
[----:B------:R-:W-:-:S05]  /*2630*/  FFMA.FTZ R16, R11, R9, R16 ;  /* 0x000000090b107223 */ /* 0x000fca0000010010 */
[----:B------:R-:W-:Y:S01]  /*2640*/  F2FP.BF16.F32.PACK_AB R11, R16, R29 ;  /* 0x0000001d100b723e */ /* 0x000fe200000010ff */
[----:B012---:R-:W-:Y:S02]  /*2650*/  IMAD R13, R21, UR8, RZ ;  /* 0x00000008150d7c24 */ /* 0x007fe4000f8e02ff */
[----:B------:R-:W-:-:S04]  /*2660*/  IMAD.WIDE.U32 R30, R6, UR8, R30 ;  /* 0x00000008061e7c25 */ /* 0x000fc8000f8e001e */
[----:B------:R-:W-:Y:S01]  /*2670*/  IMAD R13, R6, UR9, R13 ;  /* 0x00000009060d7c24 */ /* 0x000fe2000f8e020d */
[----:B---3--:R-:W-:-:S03]  /*2680*/  LEA R8, P1, R30, UR10, 0x1 ;  /* 0x0000000a1e087c11 */ /* 0x008fc6000f8208ff */
[----:B------:R-:W-:-:S05]  /*2690*/  IMAD.IADD R13, R31, 0x1, R13 ;  /* 0x000000011f0d7824 */ /* 0x000fca00078e020d */
[----:B------:R-:W-:-:S05]  /*26a0*/  LEA.HI.X R9, R30, UR11, R13, 0x1, P1 ;  /* 0x0000000b1e097c11 */ /* 0x000fca00088f0c0d */
[----:B------:R3:W-:Y:S01]  /*26b0*/  STG.E desc[UR14][R8.64], R11 ;  /* 0x0000000b08007986 */ /* 0x0007e2000c10190e */
[----:B------:R-:W-:Y:S05]  /*26c0*/  BRA `(.L_x_2071) ;  /* 0x0000000800007947 */ /* 0x000fea0003800000 */
.L_x_2064:
[----:B------:R-:W0:Y:S01]  /*26d0*/  LDCU.64 UR8, c[0x0][0x3e8] ;  /* 0x00007d00ff0877ac */ /* 0x000e220008000a00 */
[----:B------:R-:W-:Y:S01]  /*26e0*/  BSSY.RECONVERGENT B1, `(.L_x_2072) ;  /* 0x0000024000017945 */ /* 0x000fe20003800200 */
[----:B0-----:R-:W-:Y:S02]  /*26f0*/  ISETP.GE.U32.AND P2, PT, R4, UR8, PT ;  /* 0x0000000804007c0c */ /* 0x001fe4000bf46070 */
        /* <DEDUP_REMOVED lines=8> */
[----:B------:R-:W0:Y:S02]  /*2780*/  LDCU.64 UR10, c[0x0][0x3e0] ;  /* 0x00007c00ff0a77ac */ /* 0x000e240008000a00 */
        /* <DEDUP_REMOVED lines=8> */
[----:B0-----:R-:W-:Y:S01]  /*2810*/  IMAD R35, R12, UR10, RZ ;  /* 0x0000000a0c237c24 */ /* 0x001fe2000f8e02ff */
[----:B------:R-:W-:Y:S02]  /*2820*/  MOV R12, R30 ;  /* 0x0000001e000c7202 */ /* 0x000fe40000000f00 */
[----:B------:R-:W0:Y:S01]  /*2830*/  MUFU.EX2 R22, R22 ;  /* 0x0000001600167308 */ /* 0x000e220000000800 */
[----:B------:R-:W-:Y:S02]  /*2840*/  IMAD R37, R4, UR11, R35 ;  /* 0x0000000b04257c24 */ /* 0x000fe4000f8e0223 */
[----:B--2---:R-:W-:Y:S01]  /*2850*/  FADD.FTZ R15, R13, 1 ;  /* 0x3f8000000d0f7421 */ /* 0x004fe20000010000 */
[----:B------:R-:W-:Y:S01]  /*2860*/  MOV R13, R33 ;  /* 0x00000021000d7202 */ /* 0x000fe20000000f00 */
[----:B0-----:R-:W-:-:S04]  /*2870*/  FADD.FTZ R23, R22, 1 ;  /* 0x3f80000016177421 */ /* 0x001fc80000010000 */
        /* <DEDUP_REMOVED lines=10> */
.L_x_2073:
[----:B------:R-:W-:Y:S05]  /*2920*/  BSYNC.RECONVERGENT B1 ;  /* 0x0000000000017941 */ /* 0x000fea0003800200 */
.L_x_2072:
[----:B------:R-:W-:Y:S04]  /*2930*/  BSSY.RECONVERGENT B1, `(.L_x_2074) ;  /* 0x000001e000017945 */ /* 0x000fe80003800200 */
[----:B------:R-:W-:Y:S05]  /*2940*/  @P1 BRA `(.L_x_2075) ;  /* 0x0000000000701947 */ /* 0x000fea0003800000 */
[--C-:B------:R-:W-:Y:S01]  /*2950*/  FADD.FTZ R13, R24, -R9.reuse ;  /* 0x80000009180d7221 */ /* 0x100fe20000010000 */
[----:B------:R-:W-:Y:S01]  /*2960*/  FADD.FTZ R25, R25, -R9 ;  /* 0x8000000919197221 */ /* 0x000fe20000010000 */
[----:B------:R-:W1:Y:S02]  /*2970*/  LDCU.64 UR10, c[0x0][0x3e0] ;  /* 0x00007c00ff0a77ac */ /* 0x000e640008000a00 */
[-C--:B------:R-:W-:Y:S01]  /*2980*/  FMUL.FTZ R13, R13, R8.reuse ;  /* 0x000000080d0d7220 */ /* 0x080fe20000410000 */
[----:B------:R-:W-:Y:S01]  /*2990*/  FMUL.FTZ R25, R25, R8 ;  /* 0x0000000819197220 */ /* 0x000fe20000410000 */
[----:B------:R-:W2:Y:S02]  /*29a0*/  LDCU.64 UR12, c[0x0][0x380] ;  /* 0x00007000ff0c77ac */ /* 0x000ea40008000a00 */
[----:B------:R-:W-:Y:S01]  /*29b0*/  FFMA.FTZ R23, R10, R13, R17 ;  /* 0x0000000d0a177223 */ /* 0x000fe20000010011 */
[----:B------:R-:W-:Y:S01]  /*29c0*/  FFMA.FTZ R25, R11, R25, R16 ;  /* 0x000000190b197223 */ /* 0x000fe20000010010 */
[----:B------:R-:W-:-:S02]  /*29d0*/  MOV R13, R33 ;  /* 0x00000021000d7202 */ /* 0x000fc40000000f00 */
[----:B------:R-:W-:Y:S01]  /*29e0*/  FMUL.FTZ R12, R23, -1.4426950216293334961 ;  /* 0xbfb8aa3b170c7820 */ /* 0x000fe20000410000 */
[----:B0-----:R-:W-:-:S05]  /*29f0*/  FMUL.FTZ R15, R25, -1.4426950216293334961 ;  /* 0xbfb8aa3b190f7820 */ /* 0x001fca0000410000 */
[----:B------:R-:W0:Y:S01]  /*2a00*/  MUFU.EX2 R12, R12 ;  /* 0x0000000c000c7308 */ /* 0x000e220000000800 */
[----:B-1----:R-:W-:-:S03]  /*2a10*/  IMAD R18, R18, UR10, RZ ;  /* 0x0000000a12127c24 */ /* 0x002fc6000f8e02ff */
[----:B------:R-:W1:Y:S01]  /*2a20*/  MUFU.EX2 R15, R15 ;  /* 0x0000000f000f7308 */ /* 0x000e620000000800 */
[----:B------:R-:W-:Y:S02]  /*2a30*/  IMAD R35, R19, UR11, R18 ;  /* 0x0000000b13237c24 */ /* 0x000fe4000f8e0212 */
[----:B0-----:R-:W-:Y:S01]  /*2a40*/  FADD.FTZ R14, R12, 1 ;  /* 0x3f8000000c0e7421 */ /* 0x001fe20000010000 */
[----:B------:R-:W-:Y:S01]  /*2a50*/  MOV R12, R30 ;  /* 0x0000001e000c7202 */ /* 0x000fe20000000f00 */
[----:B-1----:R-:W-:-:S04]  /*2a60*/  FADD.FTZ R22, R15, 1 ;  /* 0x3f8000000f167421 */ /* 0x002fc80000010000 */
[----:B------:R-:W0:Y:S01]  /*2a70*/  MUFU.RCP R14, R14 ;  /* 0x0000000e000e7308 */ /* 0x000e220000001000 */
[----:B------:R-:W-:-:S04]  /*2a80*/  IMAD.WIDE.U32 R12, R19, UR10, R12 ;  /* 0x0000000a130c7c25 */ /* 0x000fc8000f8e000c */
[----:B------:R-:W-:-:S03]  /*2a90*/  IMAD.IADD R35, R13, 0x1, R35 ;  /* 0x000000010d237824 */ /* 0x000fc600078e0223 */
[----:B------:R-:W1:Y:S01]  /*2aa0*/  MUFU.RCP R22, R22 ;  /* 0x0000001600167308 */ /* 0x000e620000001000 */
[----:B0-----:R-:W-:Y:S01]  /*2ab0*/  FMUL.FTZ R18, R23, R14 ;  /* 0x0000000e17127220 */ /* 0x001fe20000410000 */
[----:B--2---:R-:W-:-:S04]  /*2ac0*/  LEA R14, P1, R12, UR12, 0x1 ;  /* 0x0000000c0c0e7c11 */ /* 0x004fc8000f8208ff */
[----:B------:R-:W-:Y:S01]  /*2ad0*/  LEA.HI.X R15, R12, UR13, R35, 0x1, P1 ;  /* 0x0000000d0c0f7c11 */ /* 0x000fe200088f0c23 */
[----:B-1----:R-:W-:-:S05]  /*2ae0*/  FMUL.FTZ R19, R25, R22 ;  /* 0x0000001619137220 */ /* 0x002fca0000410000 */
[----:B------:R-:W-:-:S05]  /*2af0*/  F2FP.BF16.F32.PACK_AB R19, R19, R18 ;  /* 0x000000121313723e */ /* 0x000fca00000010ff */
[----:B------:R1:W-:Y:S02]  /*2b00*/  STG.E desc[UR14][R14.64], R19 ;  /* 0x000000130e007986 */ /* 0x0003e4000c10190e */
.L_x_2075:
[----:B------:R-:W-:Y:S05]  /*2b10*/  BSYNC.RECONVERGENT B1 ;  /* 0x0000000000017941 */ /* 0x000fea0003800200 */
.L_x_2074:
[----:B------:R-:W-:Y:S04]  /*2b20*/  BSSY.RECONVERGENT B1, `(.L_x_2076) ;  /* 0x000001e000017945 */ /* 0x000fe80003800200 */
[----:B------:R-:W-:Y:S05]  /*2b30*/  @P2 BRA `(.L_x_2077) ;  /* 0x0000000000702947 */ /* 0x000fea0003800000 */
[--C-:B------:R-:W-:Y:S01]  /*2b40*/  FADD.FTZ R27, R27, -R9.reuse ;  /* 0x800000091b1b7221 */ /* 0x100fe20000010000 */
[----:B------:R-:W-:Y:S01]  /*2b50*/  FADD.FTZ R13, R26, -R9 ;  /* 0x800000091a0d7221 */ /* 0x000fe20000010000 */
[----:B------:R-:W2:Y:S02]  /*2b60*/  LDCU.64 UR10, c[0x0][0x3e0] ;  /* 0x00007c00ff0a77ac */ /* 0x000ea40008000a00 */
[-C--:B------:R-:W-:Y:S01]  /*2b70*/  FMUL.FTZ R27, R27, R8.reuse ;  /* 0x000000081b1b7220 */ /* 0x080fe20000410000 */
[----:B------:R-:W-:Y:S01]  /*2b80*/  FMUL.FTZ R13, R13, R8 ;  /* 0x000000080d0d7220 */ /* 0x000fe20000410000 */
[----:B------:R-:W3:Y:S02]  /*2b90*/  LDCU.64 UR12, c[0x0][0x380] ;  /* 0x00007000ff0c77ac */ /* 0x000ee40008000a00 */
[----:B------:R-:W-:Y:S01]  /*2ba0*/  FFMA.FTZ R27, R10, R27, R17 ;  /* 0x0000001b0a1b7223 */ /* 0x000fe20000010011 */
[----:B------:R-:W-:Y:S01]  /*2bb0*/  FFMA.FTZ R22, R11, R13, R16 ;  /* 0x0000000d0b167223 */ /* 0x000fe20000010010 */
[----:B------:R-:W-:-:S02]  /*2bc0*/  MOV R13, R33 ;  /* 0x00000021000d7202 */ /* 0x000fc40000000f00 */
[----:B------:R-:W-:Y:S01]  /*2bd0*/  FMUL.FTZ R12, R27, -1.4426950216293334961 ;  /* 0xbfb8aa3b1b0c7820 */ /* 0x000fe20000410000 */
[----:B01----:R-:W-:-:S05]  /*2be0*/  FMUL.FTZ R15, R22, -1.4426950216293334961 ;  /* 0xbfb8aa3b160f7820 */ /* 0x003fca0000410000 */
[----:B------:R-:W0:Y:S01]  /*2bf0*/  MUFU.EX2 R12, R12 ;  /* 0x0000000c000c7308 */ /* 0x000e220000000800 */
[----:B--2---:R-:W-:-:S03]  /*2c00*/  IMAD R18, R7, UR10, RZ ;  /* 0x0000000a07127c24 */ /* 0x004fc6000f8e02ff */
[----:B------:R-:W1:Y:S01]  /*2c10*/  MUFU.EX2 R15, R15 ;  /* 0x0000000f000f7308 */ /* 0x000e620000000800 */
[----:B------:R-:W-:Y:S02]  /*2c20*/  IMAD R25, R5, UR11, R18 ;  /* 0x0000000b05197c24 */ /* 0x000fe4000f8e0212 */
[----:B0-----:R-:W-:Y:S01]  /*2c30*/  FADD.FTZ R14, R12, 1 ;  /* 0x3f8000000c0e7421 */ /* 0x001fe20000010000 */
[----:B------:R-:W-:Y:S01]  /*2c40*/  MOV R12, R30 ;  /* 0x0000001e000c7202 */ /* 0x000fe20000000f00 */
[----:B-1----:R-:W-:-:S04]  /*2c50*/  FADD.FTZ R19, R15, 1 ;  /* 0x3f8000000f137421 */ /* 0x002fc80000010000 */
[----:B------:R-:W0:Y:S01]  /*2c60*/  MUFU.RCP R14, R14 ;  /* 0x0000000e000e7308 */ /* 0x000e220000001000 */
[----:B------:R-:W-:-:S05]  /*2c70*/  IMAD.WIDE.U32 R12, R5, UR10, R12 ;  /* 0x0000000a050c7c25 */ /* 0x000fca000f8e000c */
[----:B------:R-:W-:Y:S02]  /*2c80*/  IADD3 R25, PT, PT, R13, R25, RZ ;  /* 0x000000190d197210 */ /* 0x000fe40007ffe0ff */
[----:B------:R-:W1:Y:S01]  /*2c90*/  MUFU.RCP R19, R19 ;  /* 0x0000001300137308 */ /* 0x000e620000001000 */
[----:B0-----:R-:W-:Y:S01]  /*2ca0*/  FMUL.FTZ R18, R27, R14 ;  /* 0x0000000e1b127220 */ /* 0x001fe20000410000 */
[----:B---3--:R-:W-:-:S04]  /*2cb0*/  LEA R14, P1, R12, UR12, 0x1 ;  /* 0x0000000c0c0e7c11 */ /* 0x008fc8000f8208ff */
[----:B------:R-:W-:Y:S01]  /*2cc0*/  LEA.HI.X R15, R12, UR13, R25, 0x1, P1 ;  /* 0x0000000d0c0f7c11 */ /* 0x000fe200088f0c19 */
[----:B-1----:R-:W-:-:S05]  /*2cd0*/  FMUL.FTZ R23, R22, R19 ;  /* 0x0000001316177220 */ /* 0x002fca0000410000 */
[----:B------:R-:W-:-:S05]  /*2ce0*/  F2FP.BF16.F32.PACK_AB R23, R23, R18 ;  /* 0x000000121717723e */ /* 0x000fca00000010ff */
[----:B------:R2:W-:Y:S02]  /*2cf0*/  STG.E desc[UR14][R14.64], R23 ;  /* 0x000000170e007986 */ /* 0x0005e4000c10190e */
.L_x_2077:
[----:B------:R-:W-:Y:S05]  /*2d00*/  BSYNC.RECONVERGENT B1 ;  /* 0x0000000000017941 */ /* 0x000fea0003800200 */
.L_x_2076:
[----:B------:R-:W-:Y:S05]  /*2d10*/  @P3 BRA `(.L_x_2071) ;  /* 0x00000000006c3947 */ /* 0x000fea0003800000 */
[--C-:B------:R-:W-:Y:S01]  /*2d20*/  FADD.FTZ R29, R29, -R9.reuse ;  /* 0x800000091d1d7221 */ /* 0x100fe20000010000 */
[----:B------:R-:W-:Y:S01]  /*2d30*/  FADD.FTZ R9, R28, -R9 ;  /* 0x800000091c097221 */ /* 0x000fe20000010000 */
[----:B------:R-:W3:Y:S01]  /*2d40*/  LDCU.64 UR8, c[0x0][0x3e0] ;  /* 0x00007c00ff0877ac */ /* 0x000ee20008000a00 */
[----:B------:R-:W-:Y:S01]  /*2d50*/  MOV R31, R33 ;  /* 0x00000021001f7202 */ /* 0x000fe20000000f00 */
[-C--:B------:R-:W-:Y:S01]  /*2d60*/  FMUL.FTZ R29, R29, R8.reuse ;  /* 0x000000081d1d7220 */ /* 0x080fe20000410000 */
[----:B------:R-:W-:Y:S01]  /*2d70*/  FMUL.FTZ R9, R9, R8 ;  /* 0x0000000809097220 */ /* 0x000fe20000410000 */
[----:B------:R-:W4:Y:S02]  /*2d80*/  LDCU.64 UR10, c[0x0][0x380] ;  /* 0x00007000ff0a77ac */ /* 0x000f240008000a00 */
[----:B------:R-:W-:Y:S01]  /*2d90*/  FFMA.FTZ R12, R10, R29, R17 ;  /* 0x0000001d0a0c7223 */ /* 0x000fe20000010011 */
[----:B------:R-:W-:-:S03]  /*2da0*/  FFMA.FTZ R16, R11, R9, R16 ;  /* 0x000000090b107223 */ /* 0x000fc60000010010 */
[----:B------:R-:W-:Y:S01]  /*2db0*/  FMUL.FTZ R8, R12, -1.4426950216293334961 ;  /* 0xbfb8aa3b0c087820 */ /* 0x000fe20000410000 */
[----:B------:R-:W-:-:S05]  /*2dc0*/  FMUL.FTZ R10, R16, -1.4426950216293334961 ;  /* 0xbfb8aa3b100a7820 */ /* 0x000fca0000410000 */
[----:B------:R-:W5:Y:S01]  /*2dd0*/  MUFU.EX2 R8, R8 ;  /* 0x0000000800087308 */ /* 0x000f620000000800 */
[----:B---3--:R-:W-:-:S03]  /*2de0*/  IMAD R13, R21, UR8, RZ ;  /* 0x00000008150d7c24 */ /* 0x008fc6000f8e02ff */
[----:B------:R-:W3:Y:S01]  /*2df0*/  MUFU.EX2 R10, R10 ;  /* 0x0000000a000a7308 */ /* 0x000ee20000000800 */
[----:B------:R-:W-:-:S04]  /*2e00*/  IMAD.WIDE.U32 R30, R6, UR8, R30 ;  /* 0x00000008061e7c25 */ /* 0x000fc8000f8e001e */
[----:B012---:R-:W-:Y:S02]  /*2e10*/  IMAD R15, R6, UR9, R13 ;  /* 0x00000009060f7c24 */ /* 0x007fe4000f8e020d */
[----:B-----5:R-:W-:Y:S01]  /*2e20*/  FADD.FTZ R9, R8, 1 ;  /* 0x3f80000008097421 */ /* 0x020fe20000010000 */
[----:B----4-:R-:W-:Y:S02]  /*2e30*/  LEA R8, P1, R30, UR10, 0x1 ;  /* 0x0000000a1e087c11 */ /* 0x010fe4000f8208ff */
[----:B------:R-:W-:Y:S01]  /*2e40*/  IADD3 R15, PT, PT, R31, R15, RZ ;  /* 0x0000000f1f0f7210 */ /* 0x000fe20007ffe0ff */
[----:B---3--:R-:W-:Y:S02]  /*2e50*/  FADD.FTZ R11, R10, 1 ;  /* 0x3f8000000a0b7421 */ /* 0x008fe40000010000 */
[----:B------:R-:W0:Y:S08]  /*2e60*/  MUFU.RCP R9, R9 ;  /* 0x0000000900097308 */ /* 0x000e300000001000 */
[----:B------:R-:W1:Y:S01]  /*2e70*/  MUFU.RCP R11, R11 ;  /* 0x0000000b000b7308 */ /* 0x000e620000001000 */
[----:B0-----:R-:W-:Y:S01]  /*2e80*/  FMUL.FTZ R10, R12, R9 ;  /* 0x000000090c0a7220 */ /* 0x001fe20000410000 */
[----:B------:R-:W-:Y:S01]  /*2e90*/  LEA.HI.X R9, R30, UR11, R15, 0x1, P1 ;  /* 0x0000000b1e097c11 */ /* 0x000fe200088f0c0f */
[----:B-1----:R-:W-:-:S05]  /*2ea0*/  FMUL.FTZ R13, R16, R11 ;  /* 0x0000000b100d7220 */ /* 0x002fca0000410000 */
[----:B------:R-:W-:-:S05]  /*2eb0*/  F2FP.BF16.F32.PACK_AB R13, R13, R10 ;  /* 0x0000000a0d0d723e */ /* 0x000fca00000010ff */
[----:B------:R4:W-:Y:S02]  /*2ec0*/  STG.E desc[UR14][R8.64], R13 ;  /* 0x0000000d08007986 */ /* 0x0009e4000c10190e */
.L_x_2071:
[----:B------:R-:W-:Y:S05]  /*2ed0*/  BSYNC.RECONVERGENT B0 ;  /* 0x0000000000007941 */ /* 0x000fea0003800200 */
.L_x_2063:
[----:B------:R-:W5:Y:S01]  /*2ee0*/  LDCU UR5, c[0x0][0x3f8] ;  /* 0x00007f00ff0577ac */ /* 0x000f620008000800 */
[----:B------:R-:W5:Y:S01]  /*2ef0*/  LDCU UR8, c[0x0][0x3c8] ;  /* 0x00007900ff0877ac */ /* 0x000f620008000800 */
[----:B------:R-:W-:Y:S02]  /*2f00*/  UIADD3 UR7, UPT, UPT, UR19, UR7, URZ ;  /* 0x0000000713077290 */ /* 0x000fe4000fffe0ff */
[----:B------:R-:W-:Y:S02]  /*2f10*/  UIADD3 UR4, UPT, UPT, UR4, 0x1, URZ ;  /* 0x0000000104047890 */ /* 0x000fe4000fffe0ff */
[----:B-----5:R-:W-:-:S04]  /*2f20*/  UIMAD UR5, UR5, UR8, URZ ;  /* 0x00000008050572a4 */ /* 0x020fc8000f8e02ff */
[----:B------:R-:W-:-:S09]  /*2f30*/  UISETP.GE.AND UP0, UPT, UR7, UR5, UPT ;  /* 0x000000050700728c */ /* 0x000fd2000bf06270 */
[----:B------:R-:W-:Y:S05]  /*2f40*/  BRA.U !UP0, `(.L_x_2078) ;  /* 0xffffffd108bc7547 */ /* 0x000fea000b83ffff */
[----:B------:R-:W-:Y:S05]  /*2f50*/  EXIT ;  /* 0x000000000000794d */ /* 0x000fea0003800000 */
.L_x_2079:
        /* <DEDUP_REMOVED lines=10> */
.L_x_3448:


//--------------------- .text._Z35group_norm_nhwc_fwd_one_pass_kernelI11Bf16IOBf16WLi256ELi26ELi416EEv26Group_norm_nhwc_fwd_params --------------------------
	.section	.text._Z35group_norm_nhwc_fwd_one_pass_kernelI11Bf16IOBf16WLi256ELi26ELi416EEv26Group_norm_nhwc_fwd_params,"ax",@progbits
	.align	128
        .global         _Z35group_norm_nhwc_fwd_one_pass_kernelI11Bf16IOBf16WLi256ELi26ELi416EEv26Group_norm_nhwc_fwd_params
        .type           _Z35group_norm_nhwc_fwd_one_pass_kernelI11Bf16IOBf16WLi256ELi26ELi416EEv26Group_norm_nhwc_fwd_params,@function
        .size           _Z35group_norm_nhwc_fwd_one_pass_kernelI11Bf16IOBf16WLi256ELi26ELi416EEv26Group_norm_nhwc_fwd_params,(.L_x_3449 - _Z35group_norm_nhwc_fwd_one_pass_kernelI11Bf16IOBf16WLi256ELi26ELi416EEv26Group_norm_nhwc_fwd_params)
        .other          _Z35group_norm_nhwc_fwd_one_pass_kernelI11Bf16IOBf16WLi256ELi26ELi416EEv26Group_norm_nhwc_fwd_params,@"STO_CUDA_ENTRY STV_DEFAULT"
_Z35group_norm_nhwc_fwd_one_pass_kernelI11Bf16IOBf16WLi256ELi26ELi416EEv26Group_norm_nhwc_fwd_params:
.text._Z35group_norm_nhwc_fwd_one_pass_kernelI11Bf16IOBf16WLi256ELi26ELi416EEv26Group_norm_nhwc_fwd_params:
        /* <DEDUP_REMOVED lines=41> */
.L_x_2123:
[----:B0-----:R-:W0:Y:S01]  /*0290*/  LDC R23, c[0x0][0x3f8] ;  /* 0x0000fe00ff177b82 */ /* 0x001e220000000800 */
[----:B-1----:R-:W1:Y:S01]  /*02a0*/  LDCU UR8, c[0x0][0x404] ;  /* 0x00008080ff0877ac */ /* 0x002e620008000800 */
[----:B------:R-:W-:Y:S01]  /*02b0*/  LOP3.LUT R56, R10, 0xffff, RZ, 0xc0, !PT ;  /* 0x0000ffff0a387812 */ /* 0x000fe200078ec0ff */
[----:B--2---:R-:W2:Y:S01]  /*02c0*/  LDCU.64 UR4, c[0x0][0x3e8] ;  /* 0x00007d00ff0477ac */ /* 0x004ea20008000a00 */
[----:B-1----:R-:W-:Y:S01]  /*02d0*/  IMAD R39, R3, UR8, R54 ;  /* 0x0000000803277c24 */ /* 0x002fe2000f8e0236 */
[----:B------:R-:W1:Y:S01]  /*02e0*/  LDCU.64 UR8, c[0x0][0x3f0] ;  /* 0x00007e00ff0877ac */ /* 0x000e620008000a00 */
[----:B--2---:R-:W-:Y:S02]  /*02f0*/  ISETP.GE.U32.AND P6, PT, R46, UR4, PT ;  /* 0x000000042e007c0c */ /* 0x004fe4000bfc6070 */
[----:B0--34-:R-:W-:Y:S02]  /*0300*/  IABS R19, R23 ;  /* 0x0000001700137213 */ /* 0x019fe40000000000 */
[----:B------:R-:W-:-:S02]  /*0310*/  ISETP.GE.U32.AND P4, PT, R39, UR4, PT ;  /* 0x0000000427007c0c */ /* 0x000fc4000bf86070 */
[----:B------:R-:W0:Y:S01]  /*0320*/  I2F.RP R12, R19 ;  /* 0x00000013000c7306 */ /* 0x000e220000209400 */
[----:B------:R-:W-:-:S04]  /*0330*/  SHF.R.S32.HI R25, RZ, 0x1f, R39 ;  /* 0x0000001fff197819 */ /* 0x000fc80000011427 */
[----:B------:R-:W-:-:S03]  /*0340*/  ISETP.GE.AND.EX P4, PT, R25, UR5, PT, P4 ;  /* 0x0000000519007c0c */ /* 0x000fc6000bf86340 */
        /* <DEDUP_REMOVED lines=20> */
[----:B------:R-:W-:Y:S02]  /*0490*/  MOV R19, R17 ;  /* 0x0000001100137202 */ /* 0x000fe40000000f00 */
[----:B------:R-:W2:Y:S02]  /*04a0*/  @!P4 LDC.64 R16, c[0x0][0x3e0] ;  /* 0x0000f800ff10cb82 */ /* 0x000ea40000000a00 */
[----:B------:R-:W-:Y:S02]  /*04b0*/  @!P3 IADD3 R19, PT, PT, -R19, RZ, RZ ;  /* 0x000000ff1313b210 */ /* 0x000fe40007ffe1ff */
[----:B------:R-:W-:Y:S02]  /*04c0*/  @!P2 LOP3.LUT R19, RZ, R23, RZ, 0x33, !PT ;  /* 0x00000017ff13a212 */ /* 0x000fe400078e33ff */
[----:B------:R-:W-:Y:S02]  /*04d0*/  ISETP.GE.U32.AND P3, PT, R52, UR4, PT ;  /* 0x0000000434007c0c */ /* 0x000fe4000bf66070 */
[----:B------:R-:W-:-:S02]  /*04e0*/  IADD3 R53, PT, PT, -R19, RZ, RZ ;  /* 0x000000ff13357210 */ /* 0x000fc40007ffe1ff */
[----:B------:R-:W-:Y:S02]  /*04f0*/  ISETP.GE.AND.EX P3, PT, R9, UR5, PT, P3 ;  /* 0x0000000509007c0c */ /* 0x000fe4000bf66330 */
[----:B------:R-:W-:Y:S01]  /*0500*/  SHF.R.S32.HI R12, RZ, 0x1f, R19 ;  /* 0x0000001fff0c7819 */ /* 0x000fe20000011413 */
[----:B------:R-:W-:Y:S01]  /*0510*/  IMAD R53, R23, R53, R8 ;  /* 0x0000003517357224 */ /* 0x000fe200078e0208 */
[----:B------:R-:W-:-:S03]  /*0520*/  ISETP.GE.U32.AND P2, PT, R48, UR4, PT ;  /* 0x0000000430007c0c */ /* 0x000fc6000bf46070 */
[----:B------:R-:W-:Y:S01]  /*0530*/  IMAD R53, R53, 0x1a, RZ ;  /* 0x0000001a35357824 */ /* 0x000fe200078e02ff */
[----:B------:R-:W-:Y:S01]  /*0540*/  ISETP.GE.AND.EX P2, PT, R13, UR5, PT, P2 ;  /* 0x000000050d007c0c */ /* 0x000fe2000bf46320 */
[----:B-1----:R-:W-:-:S03]  /*0550*/  IMAD R12, R12, UR8, RZ ;  /* 0x000000080c0c7c24 */ /* 0x002fc6000f8e02ff */
[----:B------:R-:W-:Y:S01]  /*0560*/  IADD3 R56, P1, PT, R53, R56, RZ ;  /* 0x0000003835387210 */ /* 0x000fe20007f3e0ff */
[----:B------:R-:W1:Y:S01]  /*0570*/  @!P3 LDC.64 R22, c[0x0][0x3e0] ;  /* 0x0000f800ff16bb82 */ /* 0x000e620000000a00 */
[----:B------:R-:W-:Y:S02]  /*0580*/  IMAD R59, R19, UR9, R12 ;  /* 0x00000009133b7c24 */ /* 0x000fe4000f8e020c */
[----:B------:R-:W-:Y:S01]  /*0590*/  LEA.HI.X.SX32 R57, R53, RZ, 0x1, P1 ;  /* 0x000000ff35397211 */ /* 0x000fe200008f0eff */
[----:B--2---:R-:W-:Y:S01]  /*05a0*/  @!P4 IMAD R12, R25, R16, RZ ;  /* 0x00000010190cc224 */ /* 0x004fe200078e02ff */
[----:B------:R-:W-:Y:S01]  /*05b0*/  ISETP.GE.U32.AND P1, PT, R50, UR4, PT ;  /* 0x0000000432007c0c */ /* 0x000fe2000bf26070 */
[----:B------:R-:W-:-:S03]  /*05c0*/  IMAD.WIDE.U32 R56, R19, UR8, R56 ;  /* 0x0000000813387c25 */ /* 0x000fc6000f8e0038 */
[----:B------:R-:W-:Y:S01]  /*05d0*/  ISETP.GE.AND.EX P1, PT, R11, UR5, PT, P1 ;  /* 0x000000050b007c0c */ /* 0x000fe2000bf26310 */
[----:B------:R-:W2:Y:S01]  /*05e0*/  @!P3 LDC.64 R18, c[0x0][0x390] ;  /* 0x0000e400ff12bb82 */ /* 0x000ea20000000a00 */
[----:B------:R-:W-:Y:S01]  /*05f0*/  @!P4 IMAD R27, R39, R17, R12 ;  /* 0x00000011271bc224 */ /* 0x000fe200078e020c */
[----:B------:R-:W-:Y:S02]  /*0600*/  IADD3 R59, PT, PT, R57, R59, RZ ;  /* 0x0000003b393b7210 */ /* 0x000fe40007ffe0ff */
[----:B------:R-:W-:-:S04]  /*0610*/  @!P4 MOV R58, R56 ;  /* 0x00000038003ac202 */ /* 0x000fc80000000f00 */
[----:B------:R-:W3:Y:S01]  /*0620*/  @!P2 LDC.64 R30, c[0x0][0x390] ;  /* 0x0000e400ff1eab82 */ /* 0x000ee20000000a00 */
[C---:B------:R-:W-:Y:S01]  /*0630*/  @!P4 IMAD.WIDE.U32 R24, R39.reuse, R16, R58 ;  /* 0x000000102718c225 */ /* 0x040fe200078e003a */
[----:B------:R-:W-:-:S03]  /*0640*/  IADD3 R39, PT, PT, R39, 0xa0, RZ ;  /* 0x000000a027277810 */ /* 0x000fc60007ffe0ff */
[----:B-1----:R-:W-:Y:S01]  /*0650*/  @!P3 IMAD R14, R9, R22, RZ ;  /* 0x00000016090eb224 */ /* 0x002fe200078e02ff */
[----:B------:R-:W-:Y:S02]  /*0660*/  @!P4 IADD3 R12, PT, PT, R25, R27, RZ ;  /* 0x0000001b190cc210 */ /* 0x000fe40007ffe0ff */
[----:B------:R-:W1:Y:S01]  /*0670*/  @!P1 LDC.64 R16, c[0x0][0x3e0] ;  /* 0x0000f800ff109b82 */ /* 0x000e620000000a00 */
[----:B0-----:R-:W-:Y:S01]  /*0680*/  @!P4 LEA R20, P5, R24, R20, 0x1 ;  /* 0x000000141814c211 */ /* 0x001fe200078a08ff */
[----:B------:R-:W-:Y:S01]  /*0690*/  @!P3 IMAD R29, R52, R23, R14 ;  /* 0x00000017341db224 */ /* 0x000fe200078e020e */
[----:B------:R-:W-:Y:S02]  /*06a0*/  @!P3 MOV R25, R59 ;  /* 0x0000003b0019b202 */ /* 0x000fe40000000f00 */
[----:B------:R-:W-:Y:S02]  /*06b0*/  @!P4 LEA.HI.X R21, R24, R21, R12, 0x1, P5 ;  /* 0x000000151815c211 */ /* 0x000fe400028f0c0c */
[----:B------:R-:W-:Y:S01]  /*06c0*/  MOV R12, RZ ;  /* 0x000000ff000c7202 */ /* 0x000fe20000000f00 */
[----:B------:R-:W0:Y:S01]  /*06d0*/  @!P1 LDC.64 R36, c[0x0][0x390] ;  /* 0x0000e400ff249b82 */ /* 0x000e220000000a00 */
[----:B------:R-:W-:-:S02]  /*06e0*/  @!P3 MOV R24, R56 ;  /* 0x000000380018b202 */ /* 0x000fc40000000f00 */
[----:B------:R-:W-:Y:S02]  /*06f0*/  ISETP.GE.U32.AND P5, PT, R39, UR4, PT ;  /* 0x0000000427007c0c */ /* 0x000fe4000bfa6070 */
[----:B------:R4:W5:Y:S01]  /*0700*/  @!P4 LDG.E R12, desc[UR6][R20.64] ;  /* 0x00000006140cc981 */ /* 0x000962000c1e1900 */
[----:B------:R-:W-:Y:S01]  /*0710*/  @!P3 IMAD.WIDE.U32 R22, R52, R22, R24 ;  /* 0x000000163416b225 */ /* 0x000fe200078e0018 */
[----:B------:R-:W-:Y:S01]  /*0720*/  SHF.R.S32.HI R43, RZ, 0x1f, R39 ;  /* 0x0000001fff2b7819 */ /* 0x000fe20000011427 */
[----:B------:R-:W3:Y:S01]  /*0730*/  @!P2 LDC.64 R26, c[0x0][0x3e0] ;  /* 0x0000f800ff1aab82 */ /* 0x000ee20000000a00 */
[----:B------:R-:W-:Y:S02]  /*0740*/  ISETP.GE.AND.EX P4, PT, R15, UR5, PT, P6 ;  /* 0x000000050f007c0c */ /* 0x000fe4000bf86360 */
[----:B------:R-:W-:Y:S02]  /*0750*/  @!P3 IADD3 R14, PT, PT, R23, R29, RZ ;  /* 0x0000001d170eb210 */ /* 0x000fe40007ffe0ff */
[----:B------:R-:W-:-:S02]  /*0760*/  ISETP.GE.AND.EX P5, PT, R43, UR5, PT, P5 ;  /* 0x000000052b007c0c */ /* 0x000fc4000bfa6350 */
[----:B----4-:R-:W-:Y:S01]  /*0770*/  @!P1 MOV R20, R56 ;  /* 0x0000003800149202 */ /* 0x010fe20000000f00 */
[----:B-1----:R-:W-:Y:S01]  /*0780*/  @!P1 IMAD R23, R11, R16, RZ ;  /* 0x000000100b179224 */ /* 0x002fe200078e02ff */
[----:B------:R-:W-:Y:S02]  /*0790*/  @!P1 MOV R21, R59 ;  /* 0x0000003b00159202 */ /* 0x000fe40000000f00 */
[----:B--2---:R-:W-:Y:S01]  /*07a0*/  @!P3 LEA R18, P6, R22, R18, 0x1 ;  /* 0x000000121612b211 */ /* 0x004fe200078c08ff */
[C---:B------:R-:W-:Y:S02]  /*07b0*/  @!P1 IMAD R23, R50.reuse, R17, R23 ;  /* 0x0000001132179224 */ /* 0x040fe400078e0217 */
[----:B------:R-:W-:Y:S01]  /*07c0*/  @!P1 IMAD.WIDE.U32 R16, R50, R16, R20 ;  /* 0x0000001032109225 */ /* 0x000fe200078e0014 */
[----:B------:R-:W-:Y:S01]  /*07d0*/  @!P3 LEA.HI.X R19, R22, R19, R14, 0x1, P6 ;  /* 0x000000131613b211 */ /* 0x000fe200030f0c0e */
[----:B------:R-:W1:Y:S01]  /*07e0*/  @!P4 LDC.64 R24, c[0x0][0x3e0] ;  /* 0x0000f800ff18cb82 */ /* 0x000e620000000a00 */
[----:B------:R-:W-:-:S02]  /*07f0*/  MOV R14, RZ ;  /* 0x000000ff000e7202 */ /* 0x000fc40000000f00 */
[----:B------:R-:W-:Y:S02]  /*0800*/  @!P1 IADD3 R17, PT, PT, R17, R23, RZ ;  /* 0x0000001711119210 */ /* 0x000fe40007ffe0ff */
[C---:B0-----:R-:W-:Y:S02]  /*0810*/  @!P1 LEA R36, P6, R16.reuse, R36, 0x1 ;  /* 0x0000002410249211 */ /* 0x041fe400078c08ff */
[----:B------:R0:W2:Y:S01]  /*0820*/  @!P3 LDG.E R14, desc[UR6][R18.64] ;  /* 0x00000006120eb981 */ /* 0x0000a2000c1e1900 */
[----:B------:R-:W4:Y:S01]  /*0830*/  @!P5 LDC.64 R28, c[0x0][0x3e0] ;  /* 0x0000f800ff1cdb82 */ /* 0x000f220000000a00 */
[----:B------:R-:W-:Y:S01]  /*0840*/  @!P1 LEA.HI.X R37, R16, R37, R17, 0x1, P6 ;  /* 0x0000002510259211 */ /* 0x000fe200030f0c11 */
[----:B---3--:R-:W-:Y:S01]  /*0850*/  @!P2 IMAD R16, R13, R26, RZ ;  /* 0x0000001a0d10a224 */ /* 0x008fe200078e02ff */
[----:B------:R-:W-:Y:S02]  /*0860*/  ISETP.GE.U32.AND P3, PT, R44, UR4, PT ;  /* 0x000000042c007c0c */ /* 0x000fe4000bf66070 */
[----:B------:R-:W-:Y:S01]  /*0870*/  MOV R41, RZ ;  /* 0x000000ff00297202 */ /* 0x000fe20000000f00 */
[----:B------:R-:W-:Y:S01]  /*0880*/  @!P2 IMAD R21, R48, R27, R16 ;  /* 0x0000001b3015a224 */ /* 0x000fe200078e0210 */
[----:B0-----:R-:W-:Y:S01]  /*0890*/  @!P2 MOV R18, R56 ;  /* 0x000000380012a202 */ /* 0x001fe20000000f00 */
[----:B------:R-:W0:Y:S01]  /*08a0*/  @!P4 LDC.64 R16, c[0x0][0x390] ;  /* 0x0000e400ff10cb82 */ /* 0x000e220000000a00 */
[----:B------:R-:W-:-:S02]  /*08b0*/  @!P2 MOV R19, R59 ;  /* 0x0000003b0013a202 */ /* 0x000fc40000000f00 */
[----:B------:R3:W2:Y:S01]  /*08c0*/  @!P1 LDG.E R41, desc[UR6][R36.64] ;  /* 0x0000000624299981 */ /* 0x0006a2000c1e1900 */
[----:B------:R-:W-:Y:S02]  /*08d0*/  ISETP.GE.AND.EX P3, PT, R33, UR5, PT, P3 ;  /* 0x0000000521007c0c */ /* 0x000fe4000bf66330 */
[----:B------:R-:W-:Y:S01]  /*08e0*/  ISETP.GE.U32.AND P6, PT, R7, UR4, PT ;  /* 0x0000000407007c0c */ /* 0x000fe2000bfc6070 */
[----:B------:R-:W-:Y:S02]  /*08f0*/  @!P2 IMAD.WIDE.U32 R26, R48, R26, R18 ;  /* 0x0000001a301aa225 */ /* 0x000fe400078e0012 */
[----:B------:R-:W0:Y:S01]  /*0900*/  @!P5 LDC.64 R18, c[0x0][0x390] ;  /* 0x0000e400ff12db82 */ /* 0x000e220000000a00 */
[----:B------:R-:W-:Y:S02]  /*0910*/  ISETP.GE.AND.EX P6, PT, R35, UR5, PT, P6 ;  /* 0x0000000523007c0c */ /* 0x000fe4000bfc6360 */
[----:B------:R-:W-:Y:S02]  /*0920*/  @!P2 IADD3 R27, PT, PT, R27, R21, RZ ;  /* 0x000000151b1ba210 */ /* 0x000fe40007ffe0ff */
[----:B------:R-:W-:Y:S01]  /*0930*/  @!P2 LEA R30, P1, R26, R30, 0x1 ;  /* 0x0000001e1a1ea211 */ /* 0x000fe200078208ff */
[----:B-1----:R-:W-:-:S02]  /*0940*/  @!P4 IMAD R32, R15, R24, RZ ;  /* 0x000000180f20c224 */ /* 0x002fc400078e02ff */
[----:B------:R-:W1:Y:S01]  /*0950*/  @!P3 LDC.64 R22, c[0x0][0x3e0] ;  /* 0x0000f800ff16bb82 */ /* 0x000e620000000a00 */
[----:B------:R-:W-:Y:S02]  /*0960*/  @!P2 LEA.HI.X R31, R26, R31, R27, 0x1, P1 ;  /* 0x0000001f1a1fa211 */ /* 0x000fe400008f0c1b */
[----:B------:R-:W-:Y:S02]  /*0970*/  @!P4 MOV R26, R56 ;  /* 0x00000038001ac202 */ /* 0x000fe40000000f00 */
[----:B------:R-:W-:Y:S01]  /*0980*/  @!P4 MOV R27, R59 ;  /* 0x0000003b001bc202 */ /* 0x000fe20000000f00 */
[C---:B------:R-:W-:Y:S02]  /*0990*/  @!P4 IMAD R45, R46.reuse, R25, R32 ;  /* 0x000000192e2dc224 */ /* 0x040fe400078e0220 */
[----:B----4-:R-:W-:Y:S01]  /*09a0*/  @!P5 IMAD R34, R43, R28, RZ ;  /* 0x0000001c2b22d224 */ /* 0x010fe200078e02ff */
[----:B------:R-:W4:Y:S01]  /*09b0*/  @!P6 LDC.64 R20, c[0x0][0x3e0] ;  /* 0x0000f800ff14eb82 */ /* 0x000f220000000a00 */
[----:B------:R-:W-:Y:S01]  /*09c0*/  @!P4 IMAD.WIDE.U32 R24, R46, R24, R26 ;  /* 0x000000182e18c225 */ /* 0x000fe200078e001a */
[----:B------:R-:W-:-:S02]  /*09d0*/  @!P5 MOV R26, R56 ;  /* 0x00000038001ad202 */ /* 0x000fc40000000f00 */
[----:B------:R-:W-:Y:S01]  /*09e0*/  @!P5 MOV R27, R59 ;  /* 0x0000003b001bd202 */ /* 0x000fe20000000f00 */
[C---:B------:R-:W-:Y:S01]  /*09f0*/  @!P5 IMAD R47, R39.reuse, R29, R34 ;  /* 0x0000001d272fd224 */ /* 0x040fe200078e0222 */
[----:B------:R-:W-:Y:S02]  /*0a00*/  MOV R43, RZ ;  /* 0x000000ff002b7202 */ /* 0x000fe40000000f00 */
[----:B---3--:R-:W3:Y:S01]  /*0a10*/  @!P6 LDC.64 R36, c[0x0][0x390] ;  /* 0x0000e400ff24eb82 */ /* 0x008ee20000000a00 */
[----:B------:R-:W-:Y:S01]  /*0a20*/  @!P5 IMAD.WIDE.U32 R28, R39, R28, R26 ;  /* 0x0000001c271cd225 */ /* 0x000fe200078e001a */
[----:B------:R-:W-:Y:S02]  /*0a30*/  @!P4 IADD3 R32, PT, PT, R25, R45, RZ ;  /* 0x0000002d1920c210 */ /* 0x000fe40007ffe0ff */
[C---:B0-----:R-:W-:Y:S01]  /*0a40*/  @!P4 LEA R16, P1, R24.reuse, R16, 0x1 ;  /* 0x000000101810c211 */ /* 0x041fe200078208ff */
[----:B------:R-:W2:Y:S03]  /*0a50*/  @!P2 LDG.E R43, desc[UR6][R30.64] ;  /* 0x000000061e2ba981 */ /* 0x000ea6000c1e1900 */
[----:B------:R-:W0:Y:S01]  /*0a60*/  @!P3 LDC.64 R26, c[0x0][0x390] ;  /* 0x0000e400ff1abb82 */ /* 0x000e220000000a00 */
[----:B------:R-:W-:-:S02]  /*0a70*/  @!P4 LEA.HI.X R17, R24, R17, R32, 0x1, P1 ;  /* 0x000000111811c211 */ /* 0x000fc400008f0c20 */
[----:B------:R-:W-:Y:S02]  /*0a80*/  MOV R24, RZ ;  /* 0x000000ff00187202 */ /* 0x000fe40000000f00 */
[----:B------:R-:W-:Y:S02]  /*0a90*/  @!P5 IADD3 R25, PT, PT, R29, R47, RZ ;  /* 0x0000002f1d19d210 */ /* 0x000fe40007ffe0ff */
[C---:B------:R-:W-:Y:S02]  /*0aa0*/  @!P5 LEA R18, P2, R28.reuse, R18, 0x1 ;  /* 0x000000121c12d211 */ /* 0x040fe400078408ff */
[----:B------:R1:W2:Y:S02]  /*0ab0*/  @!P4 LDG.E R24, desc[UR6][R16.64] ;  /* 0x000000061018c981 */ /* 0x0002a4000c1e1900 */
[----:B------:R-:W-:Y:S01]  /*0ac0*/  @!P5 LEA.HI.X R19, R28, R19, R25, 0x1, P2 ;  /* 0x000000131c13d211 */ /* 0x000fe200010f0c19 */
[----:B-1----:R-:W-:Y:S01]  /*0ad0*/  @!P3 IMAD R25, R33, R22, RZ ;  /* 0x000000162119b224 */ /* 0x002fe200078e02ff */
[----:B------:R-:W-:-:S02]  /*0ae0*/  @!P3 MOV R16, R56 ;  /* 0x000000380010b202 */ /* 0x000fc40000000f00 */
[----:B------:R-:W-:Y:S01]  /*0af0*/  @!P3 MOV R17, R59 ;  /* 0x0000003b0011b202 */ /* 0x000fe20000000f00 */
[C---:B------:R-:W-:Y:S02]  /*0b00*/  @!P3 IMAD R25, R44.reuse, R23, R25 ;  /* 0x000000172c19b224 */ /* 0x040fe400078e0219 */
[----:B----4-:R-:W-:Y:S02]  /*0b10*/  @!P6 IMAD R28, R35, R20, RZ ;  /* 0x00000014231ce224 */ /* 0x010fe400078e02ff */
[----:B------:R-:W-:Y:S01]  /*0b20*/  @!P3 IMAD.WIDE.U32 R22, R44, R22, R16 ;  /* 0x000000162c16b225 */ /* 0x000fe200078e0010 */
[----:B------:R-:W-:Y:S02]  /*0b30*/  @!P6 MOV R16, R56 ;  /* 0x000000380010e202 */ /* 0x000fe40000000f00 */
[----:B------:R-:W-:Y:S01]  /*0b40*/  @!P6 MOV R17, R59 ;  /* 0x0000003b0011e202 */ /* 0x000fe20000000f00 */
[----:B------:R-:W-:Y:S01]  /*0b50*/  @!P6 IMAD R29, R7, R21, R28 ;  /* 0x00000015071de224 */ /* 0x000fe200078e021c */
[----:B------:R-:W-:-:S02]  /*0b60*/  MOV R47, RZ ;  /* 0x000000ff002f7202 */ /* 0x000fc40000000f00 */
[----:B------:R-:W-:Y:S01]  /*0b70*/  @!P3 IADD3 R23, PT, PT, R23, R25, RZ ;  /* 0x000000191717b210 */ /* 0x000fe20007ffe0ff */
[----:B------:R-:W-:Y:S01]  /*0b80*/  @!P6 IMAD.WIDE.U32 R20, R7, R20, R16 ;  /* 0x000000140714e225 */ /* 0x000fe200078e0010 */
[C---:B0-----:R-:W-:Y:S02]  /*0b90*/  @!P3 LEA R26, P1, R22.reuse, R26, 0x1 ;  /* 0x0000001a161ab211 */ /* 0x041fe400078208ff */
[----:B------:R-:W-:Y:S01]  /*0ba0*/  MOV R49, RZ ;  /* 0x000000ff00317202 */ /* 0x000fe20000000f00 */
[----:B------:R0:W4:Y:S01]  /*0bb0*/  @!P5 LDG.E R47, desc[UR6][R18.64] ;  /* 0x00000006122fd981 */ /* 0x000122000c1e1900 */
[----:B------:R-:W-:Y:S02]  /*0bc0*/  @!P3 LEA.HI.X R27, R22, R27, R23, 0x1, P1 ;  /* 0x0000001b161bb211 */ /* 0x000fe400008f0c17 */
[----:B------:R-:W-:Y:S02]  /*0bd0*/  @!P6 IADD3 R17, PT, PT, R21, R29, RZ ;  /* 0x0000001d1511e210 */ /* 0x000fe40007ffe0ff */
[----:B---3--:R-:W-:Y:S01]  /*0be0*/  @!P6 LEA R16, P1, R20, R36, 0x1 ;  /* 0x000000241410e211 */ /* 0x008fe200078208ff */
[----:B------:R-:W3:Y:S01]  /*0bf0*/  @!P3 LDG.E R49, desc[UR6][R26.64] ;  /* 0x000000061a31b981 */ /* 0x000ee2000c1e1900 */
[----:B------:R-:W-:-:S02]  /*0c00*/  MOV R51, RZ ;  /* 0x000000ff00337202 */ /* 0x000fc40000000f00 */
[----:B------:R-:W-:-:S05]  /*0c10*/  @!P6 LEA.HI.X R17, R20, R37, R17, 0x1, P1 ;  /* 0x000000251411e211 */ /* 0x000fca00008f0c11 */
[----:B------:R1:W3:Y:S01]  /*0c20*/  @!P6 LDG.E R51, desc[UR6][R16.64] ;  /* 0x000000061033e981 */ /* 0x0002e2000c1e1900 */
[----:B------:R-:W-:Y:S02]  /*0c30*/  ISETP.GT.AND P1, PT, R4, 0x1e, PT ;  /* 0x0000001e0400780c */ /* 0x000fe40003f24270 */
[----:B-----5:R-:W-:-:S04]  /*0c40*/  PRMT R37, R12, 0x7632, R37 ;  /* 0x000076320c257816 */ /* 0x020fc80000000025 */
[----:B------:R-:W-:Y:S02]  /*0c50*/  SHF.L.U32 R37, R37, 0x10, RZ ;  /* 0x0000001025257819 */ /* 0x000fe400000006ff */
[----:B------:R-:W-:-:S03]  /*0c60*/  SHF.L.U32 R12, R12, 0x10, RZ ;  /* 0x000000100c0c7819 */ /* 0x000fc600000006ff */
[----:B0-----:R-:W-:-:S04]  /*0c70*/  FMUL.FTZ R19, R37, R37 ;  /* 0x0000002525137220 */ /* 0x001fc80000410000 */
[----:B------:R-:W-:Y:S01]  /*0c80*/  FFMA.FTZ R19, R12, R12, R19 ;  /* 0x0000000c0c137223 */ /* 0x000fe20000010013 */
[----:B--2---:R-:W-:-:S04]  /*0c90*/  PRMT R39, R14, 0x7632, R39 ;  /* 0x000076320e277816 */ /* 0x004fc80000000027 */
[----:B------:R-:W-:Y:S02]  /*0ca0*/  SHF.L.U32 R39, R39, 0x10, RZ ;  /* 0x0000001027277819 */ /* 0x000fe400000006ff */
[----:B------:R-:W-:-:S03]  /*0cb0*/  SHF.L.U32 R14, R14, 0x10, RZ ;  /* 0x000000100e0e7819 */ /* 0x000fc600000006ff */
[----:B-1----:R-:W-:Y:S01]  /*0cc0*/  FMUL.FTZ R17, R39, R39 ;  /* 0x0000002727117220 */ /* 0x002fe20000410000 */
[----:B------:R-:W-:-:S04]  /*0cd0*/  PRMT R32, R41, 0x7632, R32 ;  /* 0x0000763229207816 */ /* 0x000fc80000000020 */
[----:B------:R-:W-:Y:S01]  /*0ce0*/  SHF.L.U32 R32, R32, 0x10, RZ ;  /* 0x0000001020207819 */ /* 0x000fe200000006ff */
[----:B------:R-:W-:Y:S01]  /*0cf0*/  FFMA.FTZ R16, R14, R14, R17 ;  /* 0x0000000e0e107223 */ /* 0x000fe20000010011 */
[----:B------:R-:W-:Y:S01]  /*0d00*/  SHF.L.U32 R41, R41, 0x10, RZ ;  /* 0x0000001029297819 */ /* 0x000fe200000006ff */
[----:B------:R-:W-:Y:S01]  /*0d10*/  FADD.FTZ R19, RZ, R19 ;  /* 0x00000013ff137221 */ /* 0x000fe20000010000 */
[----:B------:R-:W-:Y:S01]  /*0d20*/  FADD.FTZ R18, R12, R37 ;  /* 0x000000250c127221 */ /* 0x000fe20000010000 */
[----:B------:R-:W-:Y:S01]  /*0d30*/  FMUL.FTZ R20, R32, R32 ;  /* 0x0000002020147220 */ /* 0x000fe20000410000 */
[----:B------:R-:W-:Y:S01]  /*0d40*/  FADD.FTZ R21, R14, R39 ;  /* 0x000000270e157221 */ /* 0x000fe20000010000 */
[----:B------:R-:W-:Y:S01]  /*0d50*/  FADD.FTZ R16, R19, R16 ;  /* 0x0000001013107221 */ /* 0x000fe20000010000 */
[----:B------:R-:W-:Y:S01]  /*0d60*/  FADD.FTZ R18, RZ, R18 ;  /* 0x00000012ff127221 */ /* 0x000fe20000010000 */
[C---:B------:R-:W-:Y:S01]  /*0d70*/  FFMA.FTZ R19, R41.reuse, R41, R20 ;  /* 0x0000002929137223 */ /* 0x040fe20000010014 */
[----:B------:R-:W-:-:S02]  /*0d80*/  FADD.FTZ R17, R41, R32 ;  /* 0x0000002029117221 */ /* 0x000fc40000010000 */
        /* <DEDUP_REMOVED lines=12> */
[----:B------:R-:W-:Y:S02]  /*0e50*/  FADD.FTZ R16, R16, R19 ;  /* 0x0000001310107221 */ /* 0x000fe40000010000 */
[----:B------:R-:W-:Y:S01]  /*0e60*/  FMUL.FTZ R19, R45, R45 ;  /* 0x0000002d2d137220 */ /* 0x000fe20000410000 */
[----:B------:R-:W-:Y:S01]  /*0e70*/  FADD.FTZ R17, R17, R18 ;  /* 0x0000001211117221 */ /* 0x000fe20000010000 */
[C---:B------:R-:W-:Y:S02]  /*0e80*/  FADD.FTZ R18, R36.reuse, R45 ;  /* 0x0000002d24127221 */ /* 0x040fe40000010000 */
[----:B------:R-:W-:-:S02]  /*0e90*/  FFMA.FTZ R19, R36, R36, R19 ;  /* 0x0000002424137223 */ /* 0x000fc40000010013 */
[----:B------:R-:W-:Y:S02]  /*0ea0*/  FADD.FTZ R17, R17, R18 ;  /* 0x0000001211117221 */ /* 0x000fe40000010000 */
[----:B------:R-:W-:Y:S01]  /*0eb0*/  FADD.FTZ R16, R16, R19 ;  /* 0x0000001310107221 */ /* 0x000fe20000010000 */
[----:B----4-:R-:W-:-:S04]  /*0ec0*/  PRMT R38, R47, 0x7632, R38 ;  /* 0x000076322f267816 */ /* 0x010fc80000000026 */
[----:B------:R-:W-:Y:S02]  /*0ed0*/  SHF.L.U32 R38, R38, 0x10, RZ ;  /* 0x0000001026267819 */ /* 0x000fe400000006ff */
[----:B---3--:R-:W-:Y:S02]  /*0ee0*/  PRMT R40, R49, 0x7632, R40 ;  /* 0x0000763231287816 */ /* 0x008fe40000000028 */
[----:B------:R-:W-:Y:S01]  /*0ef0*/  SHF.L.U32 R47, R47, 0x10, RZ ;  /* 0x000000102f2f7819 */ /* 0x000fe200000006ff */
[----:B------:R-:W-:Y:S01]  /*0f00*/  FMUL.FTZ R20, R38, R38 ;  /* 0x0000002626147220 */ /* 0x000fe20000410000 */
[----:B------:R-:W-:Y:S02]  /*0f10*/  SHF.L.U32 R40, R40, 0x10, RZ ;  /* 0x0000001028287819 */ /* 0x000fe400000006ff */
[----:B------:R-:W-:Y:S01]  /*0f20*/  PRMT R42, R51, 0x7632, R42 ;  /* 0x00007632332a7816 */ /* 0x000fe2000000002a */
        /* <DEDUP_REMOVED lines=54> */
.L_x_2081:
[----:B------:R-:W-:Y:S05]  /*1290*/  BSYNC.RECONVERGENT B0 ;  /* 0x0000000000007941 */ /* 0x000fea0003800200 */
.L_x_2080:
[----:B------:R-:W-:Y:S06]  /*12a0*/  BAR.SYNC.DEFER_BLOCKING 0x0 ;  /* 0x0000000000007b1d */ /* 0x000fec0000010000 */
[----:B------:R-:W-:Y:S04]  /*12b0*/  BSSY.RECONVERGENT B0, `(.L_x_2082) ;  /* 0x0000024000007945 */ /* 0x000fe80003800200 */
[----:B------:R-:W-:Y:S05]  /*12c0*/  @P2 BRA `(.L_x_2083) ;  /* 0x0000000000882947 */ /* 0x000fea0003800000 */
[----:B------:R-:W4:Y:S01]  /*12d0*/  S2UR UR5, SR_CgaCtaId ;  /* 0x00000000000579c3 */ /* 0x000f220000008800 */
[----:B------:R-:W-:Y:S02]  /*12e0*/  UMOV UR4, 0x400 ;  /* 0x0000040000047882 */ /* 0x000fe40000000000 */
[----:B----4-:R-:W-:-:S09]  /*12f0*/  ULEA UR4, UR5, UR4, 0x18 ;  /* 0x0000000405047291 */ /* 0x010fd2000f8ec0ff */
[----:B-1----:R-:W1:Y:S04]  /*1300*/  LDS.64 R22, [UR4+0x18] ;  /* 0x00001804ff167984 */ /* 0x002e680008000a00 */
[----:B--2---:R-:W2:Y:S04]  /*1310*/  LDS.128 R24, [UR4+0x20] ;  /* 0x00002004ff187984 */ /* 0x004ea80008000c00 */
[----:B---3--:R-:W3:Y:S01]  /*1320*/  LDS.128 R16, [UR4+0x30] ;  /* 0x00003004ff107984 */ /* 0x008ee20008000c00 */
[----:B-1----:R-:W-:Y:S01]  /*1330*/  FADD.FTZ R29, R20, R22 ;  /* 0x00000016141d7221 */ /* 0x002fe20000010000 */
[----:B------:R-:W-:-:S02]  /*1340*/  FADD.FTZ R28, R21, R23 ;  /* 0x00000017151c7221 */ /* 0x000fc40000010000 */
[----:B0-----:R-:W0:Y:S01]  /*1350*/  LDS.128 R20, [UR4+0x40] ;  /* 0x00004004ff147984 */ /* 0x001e220008000c00 */
[----:B--2---:R-:W-:Y:S01]  /*1360*/  FADD.FTZ R29, R29, R24 ;  /* 0x000000181d1d7221 */ /* 0x004fe20000010000 */
        /* <DEDUP_REMOVED lines=24> */
.L_x_2083:
[----:B------:R-:W-:Y:S05]  /*14f0*/  BSYNC.RECONVERGENT B0 ;  /* 0x0000000000007941 */ /* 0x000fea0003800200 */
.L_x_2082:
        /* <DEDUP_REMOVED lines=14> */
[----:B-1----:R-:W-:Y:S01]  /*15e0*/  IMAD R23, R3, R5, R0 ;  /* 0x0000000503177224 */ /* 0x002fe200078e0200 */
        /* <DEDUP_REMOVED lines=11> */
.L_x_2086:
[----:B---3--:R-:W3:Y:S04]  /*16a0*/  LDG.E.STRONG.GPU R18, desc[UR6][R16.64] ;  /* 0x0000000610127981 */ /* 0x008ee8000c1ef900 */
[----:B---3--:R-:W-:Y:S01]  /*16b0*/  CCTL.IVALL ;  /* 0x00000000ff00798f */ /* 0x008fe20002000000 */
[----:B------:R-:W-:Y:S05]  /*16c0*/  YIELD ;  /* 0x0000000000007946 */ /* 0x000fea0003800000 */
[----:B------:R-:W-:-:S13]  /*16d0*/  ISETP.NE.AND P1, PT, R18, R25, PT ;  /* 0x000000191200720c */ /* 0x000fda0003f25270 */
[----:B------:R-:W-:Y:S05]  /*16e0*/  @P1 BRA `(.L_x_2086) ;  /* 0xfffffffc00ec1947 */ /* 0x000fea000383ffff */
.L_x_2085:
[----:B------:R-:W-:Y:S05]  /*16f0*/  WARPSYNC.ALL ;  /* 0x0000000000007948 */ /* 0x000fea0003800000 */
[----:B------:R-:W-:Y:S01]  /*1700*/  BAR.SYNC.DEFER_BLOCKING 0x0 ;  /* 0x0000000000007b1d */ /* 0x000fe20000010000 */
[----:B------:R-:W-:-:S05]  /*1710*/  HFMA2 R26, -RZ, RZ, 0, 0 ;  /* 0x00000000ff1a7431 */ /* 0x000fca00000001ff */
[----:B------:R-:W-:Y:S05]  /*1720*/  @!P3 BRA `(.L_x_2087) ;  /* 0x000000040020b947 */ /* 0x000fea0003800000 */
[CC--:B------:R-:W-:Y:S01]  /*1730*/  LEA R22, R5.reuse, R0.reuse, 0x1 ;  /* 0x0000000005167211 */ /* 0x0c0fe200078e08ff */
[C-C-:B------:R-:W-:Y:S01]  /*1740*/  IMAD R26, R5.reuse, 0x6, R0.reuse ;  /* 0x00000006051a7824 */ /* 0x140fe200078e0200 */
[CC--:B--2---:R-:W-:Y:S01]  /*1750*/  LEA R24, R5.reuse, R0.reuse, 0x2 ;  /* 0x0000000005187211 */ /* 0x0c4fe200078e10ff */
[C-C-:B------:R-:W-:Y:S01]  /*1760*/  IMAD R28, R5.reuse, 0x5, R0.reuse ;  /* 0x00000005051c7824 */ /* 0x140fe200078e0200 */
[----:B------:R-:W-:Y:S01]  /*1770*/  IADD3 R62, PT, PT, R0, R5, RZ ;  /* 0x00000005003e7210 */ /* 0x000fe20007ffe0ff */
[--C-:B------:R-:W-:Y:S01]  /*1780*/  IMAD R30, R5, 0x3, R0.reuse ;  /* 0x00000003051e7824 */ /* 0x100fe200078e0200 */
[----:B-1-3--:R-:W-:Y:S01]  /*1790*/  IADD3 R23, PT, PT, -R3, RZ, RZ ;  /* 0x000000ff03177210 */ /* 0x00afe20007ffe1ff */
[----:B------:R-:W-:Y:S01]  /*17a0*/  IMAD R60, R5, 0x7, R0 ;  /* 0x00000007053c7824 */ /* 0x000fe200078e0200 */
[----:B------:R-:W-:Y:S01]  /*17b0*/  MOV R64, R0 ;  /* 0x0000000000407202 */ /* 0x000fe20000000f00 */
[----:B------:R-:W-:-:S06]  /*17c0*/  UMOV UR4, URZ ;  /* 0x000000ff00047c82 */ /* 0x000fcc0008000000 */
.L_x_2088:
        /* <DEDUP_REMOVED lines=62> */
.L_x_2087:
        /* <DEDUP_REMOVED lines=13> */
[----:B--2---:R-:W-:-:S04]  /*1c80*/  IADD3 R24, PT, PT, R26, 0x3, RZ ;  /* 0x000000031a187810 */ /* 0x004fc80007ffe0ff */
[----:B------:R-:W-:Y:S01]  /*1c90*/  ISETP.EQ.OR P6, PT, R24, R3, P2 ;  /* 0x000000031800720c */ /* 0x000fe200017c2670 */
[----:B------:R-:W-:-:S04]  /*1ca0*/  @!P3 IMAD R17, R26, R5, R0 ;  /* 0x000000051a11b224 */ /* 0x000fc800078e0200 */
[----:B------:R-:W-:Y:S02]  /*1cb0*/  @!P4 IMAD R19, R16, R5, R0 ;  /* 0x000000051013c224 */ /* 0x000fe400078e0200 */
[----:B------:R-:W-:-:S04]  /*1cc0*/  @!P3 IMAD.WIDE.U32 R16, R17, 0x8, R66 ;  /* 0x000000081110b825 */ /* 0x000fc800078e0042 */
[-C--:B-1----:R-:W-:Y:S02]  /*1cd0*/  @!P5 IMAD R23, R18, R5.reuse, R0 ;  /* 0x000000051217d224 */ /* 0x082fe400078e0200 */
        /* <DEDUP_REMOVED lines=17> */
.L_x_2089:
        /* <DEDUP_REMOVED lines=18> */
.L_x_2090:
        /* <DEDUP_REMOVED lines=9> */
.L_x_2091:
[----:B------:R-:W-:Y:S05]  /*1fa0*/  BSYNC.RECONVERGENT B0 ;  /* 0x0000000000007941 */ /* 0x000fea0003800200 */
.L_x_2084:
[----:B------:R-:W4:Y:S01]  /*1fb0*/  S2UR UR5, SR_CgaCtaId ;  /* 0x00000000000579c3 */ /* 0x000f220000008800 */
[----:B------:R-:W5:Y:S01]  /*1fc0*/  LDCU UR8, c[0x0][0x414] ;  /* 0x00008280ff0877ac */ /* 0x000f620008000800 */
[----:B--2---:R-:W-:Y:S01]  /*1fd0*/  LOP3.LUT R24, R10, 0xffff, RZ, 0xc0, !PT ;  /* 0x0000ffff0a187812 */ /* 0x004fe200078ec0ff */
[----:B------:R-:W-:-:S03]  /*1fe0*/  UMOV UR4, 0x400 ;  /* 0x0000040000047882 */ /* 0x000fc60000000000 */
[----:B------:R-:W-:Y:S02]  /*1ff0*/  IADD3 R29, PT, PT, R53, R24, RZ ;  /* 0x00000018351d7210 */ /* 0x000fe40007ffe0ff */
[----:B---3--:R-:W2:Y:S08]  /*2000*/  @P0 LDC.64 R16, c[0x0][0x388] ;  /* 0x0000e200ff100b82 */ /* 0x008eb00000000a00 */
[----:B-1----:R-:W1:Y:S01]  /*2010*/  LDC.64 R22, c[0x0][0x398] ;  /* 0x0000e600ff167b82 */ /* 0x002e620000000a00 */
[----:B----4-:R-:W-:-:S07]  /*2020*/  ULEA UR4, UR5, UR4, 0x18 ;  /* 0x0000000405047291 */ /* 0x010fce000f8ec0ff */
[----:B------:R-:W3:Y:S01]  /*2030*/  LDC.64 R18, c[0x0][0x3a0] ;  /* 0x0000e800ff127b82 */ /* 0x000ee20000000a00 */
[----:B------:R-:W4:Y:S01]  /*2040*/  LDCU UR5, c[0x0][0x404] ;  /* 0x00008080ff0577ac */ /* 0x000f220008000800 */
[----:B--2---:R-:W-:-:S04]  /*2050*/  @P0 IMAD.WIDE R24, R8, 0x8, R16 ;  /* 0x0000000808180825 */ /* 0x004fc800078e0210 */
[----:B-----5:R-:W-:Y:S01]  /*2060*/  @P0 FMUL.FTZ R16, R20, UR8 ;  /* 0x0000000814100c20 */ /* 0x020fe20008410000 */
[----:B------:R-:W-:Y:S01]  /*2070*/  @P0 FMUL.FTZ R17, R21, UR8 ;  /* 0x0000000815110c20 */ /* 0x000fe20008410000 */
[----:B------:R0:W-:Y:S04]  /*2080*/  @!P2 STS.64 [UR4+0x80], R20 ;  /* 0x00008014ff00a988 */ /* 0x0001e80008000a04 */
[----:B------:R-:W-:Y:S01]  /*2090*/  @P0 STG.E.64 desc[UR6][R24.64], R16 ;  /* 0x0000001018000986 */ /* 0x000fe2000c101b06 */
[C---:B-1----:R-:W-:Y:S01]  /*20a0*/  IMAD.WIDE R26, R29.reuse, 0x2, R22 ;  /* 0x000000021d1a7825 */ /* 0x042fe200078e0216 */
[----:B------:R-:W-:Y:S03]  /*20b0*/  BAR.SYNC.DEFER_BLOCKING 0x0 ;  /* 0x0000000000007b1d */ /* 0x000fe60000010000 */
[----:B---3--:R-:W-:-:S03]  /*20c0*/  IMAD.WIDE R28, R29, 0x2, R18 ;  /* 0x000000021d1c7825 */ /* 0x008fc600078e0212 */
[----:B------:R-:W2:Y:S04]  /*20d0*/  LDG.E.U16 R30, desc[UR6][R26.64] ;  /* 0x000000061a1e7981 */ /* 0x000ea8000c1e1500 */
[----:B------:R-:W3:Y:S04]  /*20e0*/  LDG.E.U16 R31, desc[UR6][R26.64+0x2] ;  /* 0x000002061a1f7981 */ /* 0x000ee8000c1e1500 */
[----:B------:R-:W5:Y:S04]  /*20f0*/  LDG.E.U16 R53, desc[UR6][R28.64] ;  /* 0x000000061c357981 */ /* 0x000f68000c1e1500 */
[----:B------:R4:W5:Y:S01]  /*2100*/  LDG.E.U16 R55, desc[UR6][R28.64+0x2] ;  /* 0x000002061c377981 */ /* 0x000962000c1e1500 */
[----:B0-----:R-:W-:Y:S01]  /*2110*/  HFMA2 R20, -RZ, RZ, 1.875, 0 ;  /* 0x3f800000ff147431 */ /* 0x001fe200000001ff */
[----:B------:R-:W-:Y:S02]  /*2120*/  BSSY.RECONVERGENT B0, `(.L_x_2092) ;  /* 0x00001d1000007945 */ /* 0x000fe40003800200 */
[----:B------:R-:W0:Y:S01]  /*2130*/  LDS.64 R18, [UR4+0x80] ;  /* 0x00008004ff127984 */ /* 0x000e220008000a00 */
[----:B------:R-:W1:Y:S01]  /*2140*/  LDCU.U8 UR4, c[0x0][0x3fc] ;  /* 0x00007f80ff0477ac */ /* 0x000e620008000000 */
[----:B----4-:R-:W-:-:S05]  /*2150*/  IMAD R29, R3, UR5, R54 ;  /* 0x00000005031d7c24 */ /* 0x010fca000f8e0236 */
[----:B------:R-:W-:-:S04]  /*2160*/  IADD3 R21, PT, PT, R29, 0xa0, RZ ;  /* 0x000000a01d157810 */ /* 0x000fc80007ffe0ff */
        /* <DEDUP_REMOVED lines=10> */
[----:B--2---:R-:W-:Y:S02]  /*2210*/  SHF.L.U32 R24, R30, 0x10, RZ ;  /* 0x000000101e187819 */ /* 0x004fe400000006ff */
[----:B---3--:R-:W-:Y:S02]  /*2220*/  SHF.L.U32 R25, R31, 0x10, RZ ;  /* 0x000000101f197819 */ /* 0x008fe400000006ff */
[----:B-----5:R-:W-:Y:S02]  /*2230*/  SHF.L.U32 R27, R53, 0x10, RZ ;  /* 0x00000010351b7819 */ /* 0x020fe400000006ff */
[----:B------:R-:W-:Y:S01]  /*2240*/  SHF.L.U32 R26, R55, 0x10, RZ ;  /* 0x00000010371a7819 */ /* 0x000fe200000006ff */
        /* <DEDUP_REMOVED lines=14> */
[----:B------:R-:W1:Y:S01]  /*2330*/  LDCU.64 UR4, c[0x0][0x380] ;  /* 0x00007000ff0477ac */ /* 0x000e620008000a00 */
[----:B------:R-:W-:Y:S01]  /*2340*/  FADD.FTZ R37, R37, -R22 ;  /* 0x8000001625257221 */ /* 0x000fe20000010000 */
[----:B------:R-:W-:-:S03]  /*2350*/  FMUL.FTZ R19, R19, R20 ;  /* 0x0000001413137220 */ /* 0x000fc60000410000 */
[----:B------:R-:W-:Y:S01]  /*2360*/  FMUL.FTZ R37, R37, R20 ;  /* 0x0000001425257220 */ /* 0x000fe20000410000 */
[----:B------:R-:W-:-:S03]  /*2370*/  FFMA.FTZ R12, R24, R19, R27 ;  /* 0x00000013180c7223 */ /* 0x000fc6000001001b */
        /* <DEDUP_REMOVED lines=9> */
.L_x_2095:
[----:B------:R-:W-:Y:S05]  /*2410*/  BSYNC.RECONVERGENT B1 ;  /* 0x0000000000017941 */ /* 0x000fea0003800200 */
.L_x_2094:
[----:B------:R-:W-:Y:S04]  /*2420*/  BSSY.RECONVERGENT B1, `(.L_x_2096) ;  /* 0x0000014000017945 */ /* 0x000fe80003800200 */
[----:B------:R-:W-:Y:S05]  /*2430*/  @P3 BRA `(.L_x_2097) ;  /* 0x0000000000483947 */ /* 0x000fea0003800000 */
[----:B------:R-:W1:Y:S01]  /*2440*/  LDCU.64 UR4, c[0x0][0x3e0] ;  /* 0x00007c00ff0477ac */ /* 0x000e620008000a00 */
[----:B------:R-:W-:Y:S01]  /*2450*/  MOV R16, R56 ;  /* 0x0000003800107202 */ /* 0x000fe20000000f00 */
[--C-:B0-----:R-:W-:Y:S01]  /*2460*/  FADD.FTZ R19, R14, -R22.reuse ;  /* 0x800000160e137221 */ /* 0x101fe20000010000 */
[----:B------:R-:W-:Y:S01]  /*2470*/  MOV R17, R59 ;  /* 0x0000003b00117202 */ /* 0x000fe20000000f00 */
[----:B------:R-:W0:Y:S01]  /*2480*/  LDCU.64 UR10, c[0x0][0x380] ;  /* 0x00007000ff0a77ac */ /* 0x000e220008000a00 */
[----:B------:R-:W-:Y:S01]  /*2490*/  FADD.FTZ R39, R39, -R22 ;  /* 0x8000001627277221 */ /* 0x000fe20000010000 */
[----:B------:R-:W-:-:S03]  /*24a0*/  FMUL.FTZ R19, R19, R20 ;  /* 0x0000001413137220 */ /* 0x000fc60000410000 */
[----:B------:R-:W-:Y:S01]  /*24b0*/  FMUL.FTZ R39, R39, R20 ;  /* 0x0000001427277220 */ /* 0x000fe20000410000 */
[----:B------:R-:W-:-:S03]  /*24c0*/  FFMA.FTZ R12, R24, R19, R27 ;  /* 0x00000013180c7223 */ /* 0x000fc6000001001b */
[----:B------:R-:W-:Y:S01]  /*24d0*/  FFMA.FTZ R39, R25, R39, R26 ;  /* 0x0000002719277223 */ /* 0x000fe2000001001a */
        /* <DEDUP_REMOVED lines=8> */
.L_x_2097:
[----:B------:R-:W-:Y:S05]  /*2560*/  BSYNC.RECONVERGENT B1 ;  /* 0x0000000000017941 */ /* 0x000fea0003800200 */
.L_x_2096:
        /* <DEDUP_REMOVED lines=30> */
.L_x_2099:
[----:B------:R-:W-:Y:S05]  /*2750*/  BSYNC.RECONVERGENT B1 ;  /* 0x0000000000017941 */ /* 0x000fea0003800200 */
.L_x_2098:
[----:B------:R-:W-:Y:S04]  /*2760*/  BSSY.RECONVERGENT B1, `(.L_x_2100) ;  /* 0x0000014000017945 */ /* 0x000fe80003800200 */
[----:B------:R-:W-:Y:S05]  /*2770*/  @P1 BRA `(.L_x_2101) ;  /* 0x0000000000481947 */ /* 0x000fea0003800000 */
[----:B------:R-:W3:Y:S01]  /*2780*/  LDCU.64 UR4, c[0x0][0x3e0] ;  /* 0x00007c00ff0477ac */ /* 0x000ee20008000a00 */
[----:B------:R-:W-:Y:S01]  /*2790*/  MOV R16, R56 ;  /* 0x0000003800107202 */ /* 0x000fe20000000f00 */
[--C-:B------:R-:W-:Y:S01]  /*27a0*/  FADD.FTZ R43, R43, -R22.reuse ;  /* 0x800000162b2b7221 */ /* 0x100fe20000010000 */
[----:B012---:R-:W-:Y:S01]  /*27b0*/  MOV R17, R59 ;  /* 0x0000003b00117202 */ /* 0x007fe20000000f00 */
[----:B------:R-:W0:Y:S01]  /*27c0*/  LDCU.64 UR10, c[0x0][0x380] ;  /* 0x00007000ff0a77ac */ /* 0x000e220008000a00 */
[----:B------:R-:W-:Y:S01]  /*27d0*/  FADD.FTZ R19, R34, -R22 ;  /* 0x8000001622137221 */ /* 0x000fe20000010000 */
[----:B------:R-:W-:-:S03]  /*27e0*/  FMUL.FTZ R43, R43, R20 ;  /* 0x000000142b2b7220 */ /* 0x000fc60000410000 */
[----:B------:R-:W-:Y:S01]  /*27f0*/  FMUL.FTZ R19, R19, R20 ;  /* 0x0000001413137220 */ /* 0x000fe20000410000 */
[----:B------:R-:W-:-:S03]  /*2800*/  FFMA.FTZ R43, R24, R43, R27 ;  /* 0x0000002b182b7223 */ /* 0x000fc6000001001b */
[----:B------:R-:W-:Y:S01]  /*2810*/  FFMA.FTZ R12, R25, R19, R26 ;  /* 0x00000013190c7223 */ /* 0x000fe2000001001a */
        /* <DEDUP_REMOVED lines=8> */
.L_x_2101:
[----:B------:R-:W-:Y:S05]  /*28a0*/  BSYNC.RECONVERGENT B1 ;  /* 0x0000000000017941 */ /* 0x000fea0003800200 */
.L_x_2100:
[----:B------:R-:W-:Y:S04]  /*28b0*/  BSSY.RECONVERGENT B1, `(.L_x_2102) ;  /* 0x0000014000017945 */ /* 0x000fe80003800200 */
[----:B------:R-:W-:Y:S05]  /*28c0*/  @P6 BRA `(.L_x_2103) ;  /* 0x0000000000486947 */ /* 0x000fea0003800000 */
[----:B------:R-:W4:Y:S01]  /*28d0*/  LDCU.64 UR4, c[0x0][0x3e0] ;  /* 0x00007c00ff0477ac */ /* 0x000f220008000a00 */
[----:B------:R-:W-:Y:S01]  /*28e0*/  MOV R16, R56 ;  /* 0x0000003800107202 */ /* 0x000fe20000000f00 */
[--C-:B0123--:R-:W-:Y:S01]  /*28f0*/  FADD.FTZ R19, R36, -R22.reuse ;  /* 0x8000001624137221 */ /* 0x10ffe20000010000 */
[----:B------:R-:W-:Y:S01]  /*2900*/  MOV R17, R59 ;  /* 0x0000003b00117202 */ /* 0x000fe20000000f00 */
[----:B------:R-:W0:Y:S01]  /*2910*/  LDCU.64 UR10, c[0x0][0x380] ;  /* 0x00007000ff0a77ac */ /* 0x000e220008000a00 */
[----:B------:R-:W-:Y:S01]  /*2920*/  FADD.FTZ R45, R45, -R22 ;  /* 0x800000162d2d7221 */ /* 0x000fe20000010000 */
[----:B------:R-:W-:-:S03]  /*2930*/  FMUL.FTZ R19, R19, R20 ;  /* 0x0000001413137220 */ /* 0x000fc60000410000 */
[----:B------:R-:W-:Y:S01]  /*2940*/  FMUL.FTZ R45, R45, R20 ;  /* 0x000000142d2d7220 */ /* 0x000fe20000410000 */
[----:B------:R-:W-:-:S03]  /*2950*/  FFMA.FTZ R12, R24, R19, R27 ;  /* 0x00000013180c7223 */ /* 0x000fc6000001001b */
        /* <DEDUP_REMOVED lines=9> */
.L_x_2103:
[----:B------:R-:W-:Y:S05]  /*29f0*/  BSYNC.RECONVERGENT B1 ;  /* 0x0000000000017941 */ /* 0x000fea0003800200 */
.L_x_2102:
[----:B------:R-:W-:Y:S04]  /*2a00*/  BSSY.RECONVERGENT B1, `(.L_x_2104) ;  /* 0x0000014000017945 */ /* 0x000fe80003800200 */
[----:B------:R-:W-:Y:S05]  /*2a10*/  @P2 BRA `(.L_x_2105) ;  /* 0x0000000000482947 */ /* 0x000fea0003800000 */
[----:B------:R-:W5:Y:S01]  /*2a20*/  LDCU.64 UR4, c[0x0][0x3e0] ;  /* 0x00007c00ff0477ac */ /* 0x000f620008000a00 */
[----:B------:R-:W-:Y:S01]  /*2a30*/  MOV R16, R56 ;  /* 0x0000003800107202 */ /* 0x000fe20000000f00 */
[--C-:B------:R-:W-:Y:S01]  /*2a40*/  FADD.FTZ R47, R47, -R22.reuse ;  /* 0x800000162f2f7221 */ /* 0x100fe20000010000 */
[----:B01234-:R-:W-:Y:S01]  /*2a50*/  MOV R17, R59 ;  /* 0x0000003b00117202 */ /* 0x01ffe20000000f00 */
[----:B------:R-:W0:Y:S01]  /*2a60*/  LDCU.64 UR10, c[0x0][0x380] ;  /* 0x00007000ff0a77ac */ /* 0x000e220008000a00 */
[----:B------:R-:W-:Y:S01]  /*2a70*/  FADD.FTZ R19, R38, -R22 ;  /* 0x8000001626137221 */ /* 0x000fe20000010000 */
[----:B------:R-:W-:-:S03]  /*2a80*/  FMUL.FTZ R47, R47, R20 ;  /* 0x000000142f2f7220 */ /* 0x000fc60000410000 */
[----:B------:R-:W-:Y:S01]  /*2a90*/  FMUL.FTZ R19, R19, R20 ;  /* 0x0000001413137220 */ /* 0x000fe20000410000 */
[----:B------:R-:W-:Y:S01]  /*2aa0*/  FFMA.FTZ R47, R24, R47, R27 ;  /* 0x0000002f182f7223 */ /* 0x000fe2000001001b */
[----:B-----5:R-:W-:Y:S02]  /*2ab0*/  IMAD R12, R23, UR4, RZ ;  /* 0x00000004170c7c24 */ /* 0x020fe4000f8e02ff */
        /* <DEDUP_REMOVED lines=8> */
.L_x_2105:
[----:B------:R-:W-:Y:S05]  /*2b40*/  BSYNC.RECONVERGENT B1 ;  /* 0x0000000000017941 */ /* 0x000fea0003800200 */
.L_x_2104:
        /* <DEDUP_REMOVED lines=10> */
[----:B------:R-:W-:-:S03]  /*2bf0*/  FFMA.FTZ R49, R24, R49, R27 ;  /* 0x0000003118317223 */ /* 0x000fc6000001001b */
[----:B------:R-:W-:Y:S01]  /*2c00*/  FFMA.FTZ R12, R25, R19, R26 ;  /* 0x00000013190c7223 */ /* 0x000fe2000001001a */
[----:B-----5:R-:W-:Y:S02]  /*2c10*/  IMAD R21, R33, UR4, RZ ;  /* 0x0000000421157c24 */ /* 0x020fe4000f8e02ff */
[----:B------:R-:W-:-:S04]  /*2c20*/  IMAD.WIDE.U32 R16, R44, UR4, R16 ;  /* 0x000000042c107c25 */ /* 0x000fc8000f8e0010 */
[----:B------:R-:W-:Y:S01]  /*2c30*/  IMAD R21, R44, UR5, R21 ;  /* 0x000000052c157c24 */ /* 0x000fe2000f8e0215 */
[----:B0-----:R-:W-:-:S04]  /*2c40*/  LEA R18, P1, R16, UR10, 0x1 ;  /* 0x0000000a10127c11 */ /* 0x001fc8000f8208ff */
[----:B------:R-:W-:Y:S02]  /*2c50*/  IADD3 R21, PT, PT, R17, R21, RZ ;  /* 0x0000001511157210 */ /* 0x000fe40007ffe0ff */
[----:B------:R-:W-:Y:S02]  /*2c60*/  F2FP.BF16.F32.PACK_AB R17, R12, R49 ;  /* 0x000000310c11723e */ /* 0x000fe400000010ff */
[----:B------:R-:W-:-:S05]  /*2c70*/  LEA.HI.X R19, R16, UR11, R21, 0x1, P1 ;  /* 0x0000000b10137c11 */ /* 0x000fca00088f0c15 */
[----:B------:R0:W-:Y:S02]  /*2c80*/  STG.E desc[UR6][R18.64], R17 ;  /* 0x0000001112007986 */ /* 0x0001e4000c101906 */
.L_x_2107:
[----:B------:R-:W-:Y:S05]  /*2c90*/  BSYNC.RECONVERGENT B1 ;  /* 0x0000000000017941 */ /* 0x000fea0003800200 */
.L_x_2106:
[----:B------:R-:W-:Y:S05]  /*2ca0*/  @P4 BRA `(.L_x_2108) ;  /* 0x0000001000604947 */ /* 0x000fea0003800000 */
[----:B------:R-:W5:Y:S01]  /*2cb0*/  LDCU.64 UR4, c[0x0][0x3e0] ;  /* 0x00007c00ff0477ac */ /* 0x000f620008000a00 */
[----:B------:R-:W-:Y:S01]  /*2cc0*/  MOV R57, R59 ;  /* 0x0000003b00397202 */ /* 0x000fe20000000f00 */
[--C-:B------:R-:W-:Y:S01]  /*2cd0*/  FADD.FTZ R51, R51, -R22.reuse ;  /* 0x8000001633337221 */ /* 0x100fe20000010000 */
[----:B01234-:R-:W-:Y:S01]  /*2ce0*/  FADD.FTZ R17, R42, -R22 ;  /* 0x800000162a117221 */ /* 0x01ffe20000010000 */
[----:B------:R-:W0:Y:S02]  /*2cf0*/  LDCU.64 UR8, c[0x0][0x380] ;  /* 0x00007000ff0877ac */ /* 0x000e240008000a00 */
[-C--:B------:R-:W-:Y:S01]  /*2d00*/  FMUL.FTZ R51, R51, R20.reuse ;  /* 0x0000001433337220 */ /* 0x080fe20000410000 */
[----:B------:R-:W-:-:S03]  /*2d10*/  FMUL.FTZ R17, R17, R20 ;  /* 0x0000001411117220 */ /* 0x000fc60000410000 */
[----:B------:R-:W-:Y:S01]  /*2d20*/  FFMA.FTZ R19, R24, R51, R27 ;  /* 0x0000003318137223 */ /* 0x000fe2000001001b */
[----:B------:R-:W-:-:S05]  /*2d30*/  FFMA.FTZ R26, R25, R17, R26 ;  /* 0x00000011191a7223 */ /* 0x000fca000001001a */
[----:B------:R-:W-:Y:S01]  /*2d40*/  F2FP.BF16.F32.PACK_AB R19, R26, R19 ;  /* 0x000000131a13723e */ /* 0x000fe200000010ff */
[----:B-----5:R-:W-:Y:S02]  /*2d50*/  IMAD R12, R35, UR4, RZ ;  /* 0x00000004230c7c24 */ /* 0x020fe4000f8e02ff */
[----:B------:R-:W-:-:S04]  /*2d60*/  IMAD.WIDE.U32 R56, R7, UR4, R56 ;  /* 0x0000000407387c25 */ /* 0x000fc8000f8e0038 */
[----:B------:R-:W-:Y:S01]  /*2d70*/  IMAD R21, R7, UR5, R12 ;  /* 0x0000000507157c24 */ /* 0x000fe2000f8e020c */
[----:B0-----:R-:W-:-:S04]  /*2d80*/  LEA R16, P1, R56, UR8, 0x1 ;  /* 0x0000000838107c11 */ /* 0x001fc8000f8208ff */
[----:B------:R-:W-:-:S04]  /*2d90*/  IADD3 R21, PT, PT, R57, R21, RZ ;  /* 0x0000001539157210 */ /* 0x000fc80007ffe0ff */
[----:B------:R-:W-:-:S05]  /*2da0*/  LEA.HI.X R17, R56, UR9, R21, 0x1, P1 ;  /* 0x0000000938117c11 */ /* 0x000fca00088f0c15 */
[----:B------:R0:W-:Y:S01]  /*2db0*/  STG.E desc[UR6][R16.64], R19 ;  /* 0x0000001310007986 */ /* 0x0001e2000c101906 */
[----:B------:R-:W-:Y:S05]  /*2dc0*/  BRA `(.L_x_2108) ;  /* 0x0000001000187947 */ /* 0x000fea0003800000 */
.L_x_2093:
        /* <DEDUP_REMOVED lines=24> */
[C---:B------:R-:W-:Y:S02]  /*2f50*/  IMAD R53, R29.reuse, UR9, R30 ;  /* 0x000000091d357c24 */ /* 0x040fe4000f8e021e */
[----:B------:R-:W-:-:S05]  /*2f60*/  IMAD.WIDE.U32 R18, R29, UR8, R18 ;  /* 0x000000081d127c25 */ /* 0x000fca000f8e0012 */
[----:B------:R-:W-:Y:S01]  /*2f70*/  IADD3 R53, PT, PT, R19, R53, RZ ;  /* 0x0000003513357210 */ /* 0x000fe20007ffe0ff */
[----:B--2---:R-:W-:Y:S01]  /*2f80*/  FADD.FTZ R16, R12, 1 ;  /* 0x3f8000000c107421 */ /* 0x004fe20000010000 */
[----:B0-----:R-:W-:-:S05]  /*2f90*/  FADD.FTZ R28, R17, 1 ;  /* 0x3f800000111c7421 */ /* 0x001fca0000010000 */
[----:B------:R-:W0:Y:S08]  /*2fa0*/  MUFU.RCP R16, R16 ;  /* 0x0000001000107308 */ /* 0x000e300000001000 */
[----:B------:R-:W2:Y:S01]  /*2fb0*/  MUFU.RCP R28, R28 ;  /* 0x0000001c001c7308 */ /* 0x000ea20000001000 */
[----:B0-----:R-:W-:Y:S01]  /*2fc0*/  FMUL.FTZ R12, R31, R16 ;  /* 0x000000101f0c7220 */ /* 0x001fe20000410000 */
[----:B-1----:R-:W-:-:S04]  /*2fd0*/  LEA R16, P2, R18, UR10, 0x1 ;  /* 0x0000000a12107c11 */ /* 0x002fc8000f8408ff */
[----:B------:R-:W-:Y:S01]  /*2fe0*/  LEA.HI.X R17, R18, UR11, R53, 0x1, P2 ;  /* 0x0000000b12117c11 */ /* 0x000fe200090f0c35 */
[----:B--2---:R-:W-:-:S05]  /*2ff0*/  FMUL.FTZ R29, R37, R28 ;  /* 0x0000001c251d7220 */ /* 0x004fca0000410000 */
[----:B------:R-:W-:-:S05]  /*3000*/  F2FP.BF16.F32.PACK_AB R29, R29, R12 ;  /* 0x0000000c1d1d723e */ /* 0x000fca00000010ff */
[----:B------:R0:W-:Y:S02]  /*3010*/  STG.E desc[UR6][R16.64], R29 ;  /* 0x0000001d10007986 */ /* 0x0001e4000c101906 */
.L_x_2110:
[----:B------:R-:W-:Y:S05]  /*3020*/  BSYNC.RECONVERGENT B1 ;  /* 0x0000000000017941 */ /* 0x000fea0003800200 */
.L_x_2109:
[----:B------:R-:W-:Y:S04]  /*3030*/  BSSY.RECONVERGENT B1, `(.L_x_2111) ;  /* 0x000001e000017945 */ /* 0x000fe80003800200 */
[----:B------:R-:W-:Y:S05]  /*3040*/  @P3 BRA `(.L_x_2112) ;  /* 0x0000000000703947 */ /* 0x000fea0003800000 */
[--C-:B0-----:R-:W-:Y:S01]  /*3050*/  FADD.FTZ R17, R14, -R22.reuse ;  /* 0x800000160e117221 */ /* 0x101fe20000010000 */
[----:B------:R-:W-:Y:S01]  /*3060*/  FADD.FTZ R39, R39, -R22 ;  /* 0x8000001627277221 */ /* 0x000fe20000010000 */
[----:B------:R-:W0:Y:S01]  /*3070*/  LDCU.64 UR8, c[0x0][0x3e0] ;  /* 0x00007c00ff0877ac */ /* 0x000e220008000a00 */
[----:B------:R-:W-:Y:S01]  /*3080*/  MOV R18, R56 ;  /* 0x0000003800127202 */ /* 0x000fe20000000f00 */
[-C--:B------:R-:W-:Y:S01]  /*3090*/  FMUL.FTZ R17, R17, R20.reuse ;  /* 0x0000001411117220 */ /* 0x080fe20000410000 */
[----:B------:R-:W-:Y:S01]  /*30a0*/  FMUL.FTZ R39, R39, R20 ;  /* 0x0000001427277220 */ /* 0x000fe20000410000 */
[----:B------:R-:W1:Y:S01]  /*30b0*/  LDCU.64 UR10, c[0x0][0x380] ;  /* 0x00007000ff0a77ac */ /* 0x000e620008000a00 */
[----:B------:R-:W-:Y:S01]  /*30c0*/  MOV R19, R59 ;  /* 0x0000003b00137202 */ /* 0x000fe20000000f00 */
[----:B------:R-:W-:Y:S01]  /*30d0*/  FFMA.FTZ R17, R24, R17, R27 ;  /* 0x0000001118117223 */ /* 0x000fe2000001001b */
        /* <DEDUP_REMOVED lines=19> */
.L_x_2112:
[----:B------:R-:W-:Y:S05]  /*3210*/  BSYNC.RECONVERGENT B1 ;  /* 0x0000000000017941 */ /* 0x000fea0003800200 */
.L_x_2111:
        /* <DEDUP_REMOVED lines=13> */
[----:B01----:R-:W-:Y:S01]  /*32f0*/  FADD.FTZ R17, R32, -R22 ;  /* 0x8000001620117221 */ /* 0x003fe20000010000 */
        /* <DEDUP_REMOVED lines=22> */
[----:B-1----:R-:W-:Y:S01]  /*3460*/  FMUL.FTZ R29, R17, R28 ;  /* 0x0000001c111d7220 */ /* 0x002fe20000410000 */
[----:B------:R-:W-:-:S04]  /*3470*/  LEA.HI.X R17, R18, UR11, R31, 0x1, P5 ;  /* 0x0000000b12117c11 */ /* 0x000fc8000a8f0c1f */
[----:B------:R-:W-:-:S05]  /*3480*/  F2FP.BF16.F32.PACK_AB R29, R29, R12 ;  /* 0x0000000c1d1d723e */ /* 0x000fca00000010ff */
[----:B------:R2:W-:Y:S02]  /*3490*/  STG.E desc[UR6][R16.64], R29 ;  /* 0x0000001d10007986 */ /* 0x0005e4000c101906 */
.L_x_2114:
[----:B------:R-:W-:Y:S05]  /*34a0*/  BSYNC.RECONVERGENT B1 ;  /* 0x0000000000017941 */ /* 0x000fea0003800200 */
.L_x_2113:
[----:B------:R-:W-:Y:S04]  /*34b0*/  BSSY.RECONVERGENT B1, `(.L_x_2115) ;  /* 0x000001e000017945 */ /* 0x000fe80003800200 */
[----:B------:R-:W-:Y:S05]  /*34c0*/  @P1 BRA `(.L_x_2116) ;  /* 0x0000000000701947 */ /* 0x000fea0003800000 */
[--C-:B------:R-:W-:Y:S01]  /*34d0*/  FADD.FTZ R43, R43, -R22.reuse ;  /* 0x800000162b2b7221 */ /* 0x100fe20000010000 */
[----:B012---:R-:W-:Y:S01]  /*34e0*/  FADD.FTZ R17, R34, -R22 ;  /* 0x8000001622117221 */ /* 0x007fe20000010000 */
        /* <DEDUP_REMOVED lines=26> */
.L_x_2116:
[----:B------:R-:W-:Y:S05]  /*3690*/  BSYNC.RECONVERGENT B1 ;  /* 0x0000000000017941 */ /* 0x000fea0003800200 */
.L_x_2115:
[----:B------:R-:W-:Y:S04]  /*36a0*/  BSSY.RECONVERGENT B1, `(.L_x_2117) ;  /* 0x000001e000017945 */ /* 0x000fe80003800200 */
[----:B------:R-:W-:Y:S05]  /*36b0*/  @P6 BRA `(.L_x_2118) ;  /* 0x0000000000706947 */ /* 0x000fea0003800000 */
[--C-:B0123--:R-:W-:Y:S01]  /*36c0*/  FADD.FTZ R17, R36, -R22.reuse ;  /* 0x8000001624117221 */ /* 0x10ffe20000010000 */
        /* <DEDUP_REMOVED lines=27> */
.L_x_2118:
[----:B------:R-:W-:Y:S05]  /*3880*/  BSYNC.RECONVERGENT B1 ;  /* 0x0000000000017941 */ /* 0x000fea0003800200 */
.L_x_2117:
[----:B------:R-:W-:Y:S04]  /*3890*/  BSSY.RECONVERGENT B1, `(.L_x_2119) ;  /* 0x000001e000017945 */ /* 0x000fe80003800200 */
[----:B------:R-:W-:Y:S05]  /*38a0*/  @P2 BRA `(.L_x_2120) ;  /* 0x0000000000702947 */ /* 0x000fea0003800000 */
[--C-:B------:R-:W-:Y:S01]  /*38b0*/  FADD.FTZ R47, R47, -R22.reuse ;  /* 0x800000162f2f7221 */ /* 0x100fe20000010000 */
[----:B01234-:R-:W-:Y:S01]  /*38c0*/  FADD.FTZ R17, R38, -R22 ;  /* 0x8000001626117221 */ /* 0x01ffe20000010000 */
[----:B------:R-:W0:Y:S01]  /*38d0*/  LDCU.64 UR8, c[0x0][0x3e0] ;  /* 0x00007c00ff0877ac */ /* 0x000e220008000a00 */
[----:B------:R-:W-:Y:S01]  /*38e0*/  MOV R16, R56 ;  /* 0x0000003800107202 */ /* 0x000fe20000000f00 */
[-C--:B------:R-:W-:Y:S01]  /*38f0*/  FMUL.FTZ R47, R47, R20.reuse ;  /* 0x000000142f2f7220 */ /* 0x080fe20000410000 */
[----:B------:R-:W-:Y:S01]  /*3900*/  FMUL.FTZ R17, R17, R20 ;  /* 0x0000001411117220 */ /* 0x000fe20000410000 */
[----:B------:R-:W1:Y:S02]  /*3910*/  LDCU.64 UR10, c[0x0][0x380] ;  /* 0x00007000ff0a77ac */ /* 0x000e640008000a00 */
[----:B------:R-:W-:Y:S01]  /*3920*/  FFMA.FTZ R47, R24, R47, R27 ;  /* 0x0000002f182f7223 */ /* 0x000fe2000001001b */
        /* <DEDUP_REMOVED lines=20> */
.L_x_2120:
[----:B------:R-:W-:Y:S05]  /*3a70*/  BSYNC.RECONVERGENT B1 ;  /* 0x0000000000017941 */ /* 0x000fea0003800200 */
.L_x_2119:
        /* <DEDUP_REMOVED lines=30> */
.L_x_2122:
[----:B------:R-:W-:Y:S05]  /*3c60*/  BSYNC.RECONVERGENT B1 ;  /* 0x0000000000017941 */ /* 0x000fea0003800200 */
.L_x_2121:
        /* <DEDUP_REMOVED lines=28> */
.L_x_2108:
[----:B------:R-:W-:Y:S05]  /*3e30*/  BSYNC.RECONVERGENT B0 ;  /* 0x0000000000007941 */ /* 0x000fea0003800200 */
.L_x_2092:
[----:B------:R-:W5:Y:S01]  /*3e40*/  LDCU UR4, c[0x0][0x3f8] ;  /* 0x00007f00ff0477ac */ /* 0x000f620008000800 */
[----:B------:R-:W-:Y:S02]  /*3e50*/  IADD3 R8, PT, PT, R5, R8, RZ ;  /* 0x0000000805087210 */ /* 0x000fe40007ffe0ff */
[----:B------:R-:W-:Y:S01]  /*3e60*/  IADD3 R6, PT, PT, R6, 0x1, RZ ;  /* 0x0000000106067810 */ /* 0x000fe20007ffe0ff */
[----:B------:R-:W5:Y:S02]  /*3e70*/  LDCU UR5, c[0x0][0x3c8] ;  /* 0x00007900ff0577ac */ /* 0x000f640008000800 */
[----:B-----5:R-:W-:-:S06]  /*3e80*/  UIMAD UR4, UR4, UR5, URZ ;  /* 0x00000005040472a4 */ /* 0x020fcc000f8e02ff */
[----:B------:R-:W-:-:S13]  /*3e90*/  ISETP.GE.AND P1, PT, R8, UR4, PT ;  /* 0x0000000408007c0c */ /* 0x000fda000bf26270 */
[----:B------:R-:W-:Y:S05]  /*3ea0*/  @!P1 BRA `(.L_x_2123) ;  /* 0xffffffc000f89947 */ /* 0x000fea000383ffff */
[----:B------:R-:W-:Y:S05]  /*3eb0*/  EXIT ;  /* 0x000000000000794d */ /* 0x000fea0003800000 */
.L_x_2124:
        /* <DEDUP_REMOVED lines=12> */
.L_x_3449:


//--------------------- .text._Z35group_norm_nhwc_fwd_one_pass_kernelI11Bf16IOBf16WLi512ELi26ELi416EEv26Group_norm_nhwc_fwd_params --------------------------
	.section	.text._Z35group_norm_nhwc_fwd_one_pass_kernelI11Bf16IOBf16WLi512ELi26ELi416EEv26Group_norm_nhwc_fwd_params,"ax",@progbits
	.align	128
        .global         _Z35group_norm_nhwc_fwd_one_pass_kernelI11Bf16IOBf16WLi512ELi26ELi416EEv26Group_norm_nhwc_fwd_params
        .type           _Z35group_norm_nhwc_fwd_one_pass_kernelI11Bf16IOBf16WLi512ELi26ELi416EEv26Group_norm_nhwc_fwd_params,@function
        .size           _Z35group_norm_nhwc_fwd_one_pass_kernelI11Bf16IOBf16WLi512ELi26ELi416EEv26Group_norm_nhwc_fwd_params,(.L_x_3450 - _Z35group_norm_nhwc_fwd_one_pass_kernelI11Bf16IOBf16WLi512ELi26ELi416EEv26Group_norm_nhwc_fwd_params)
        .other          _Z35group_norm_nhwc_fwd_one_pass_kernelI11Bf16IOBf16WLi512ELi26ELi416EEv26Group_norm_nhwc_fwd_params,@"STO_CUDA_ENTRY STV_DEFAULT"
_Z35group_norm_nhwc_fwd_one_pass_kernelI11Bf16IOBf16WLi512ELi26ELi416EEv26Group_norm_nhwc_fwd_params:
.text._Z35group_norm_nhwc_fwd_one_pass_kernelI11Bf16IOBf16WLi512ELi26ELi416EEv26Group_norm_nhwc_fwd_params:
        /* <DEDUP_REMOVED lines=13> */
[----:B------:R-:W-:Y:S01]  /*00d0*/  MOV R2, R8 ;  /* 0x0000000800027202 */ /* 0x000fe20000000f00 */
[----:B------:R-:W1:Y:S01]  /*00e0*/  S2R R5, SR_LANEID ;  /* 0x0000000000057919 */ /* 0x000e620000000000 */
[----:B------:R-:W0:Y:S01]  /*00f0*/  LDCU.64 UR8, c[0x0][0x358] ;  /* 0x00006b00ff0877ac */ /* 0x000e220008000a00 */
[----:B----4-:R-:W-:Y:S02]  /*0100*/  ISETP.NE.U32.AND P1, PT, RZ, UR6, PT ;  /* 0x00000006ff007c0c */ /* 0x010fe4000bf25070 */
[----:B0-----:R-:W-:-:S02]  /*0110*/  LOP3.LUT R0, R9, 0xffff, RZ, 0xc0, !PT ;  /* 0x0000ffff09007812 */ /* 0x001fc400078ec0ff */
[----:B---3--:R-:W-:-:S03]  /*0120*/  LOP3.LUT P0, RZ, R9, R6, RZ, 0xfc, !PT ;  /* 0x0000000609ff7212 */ /* 0x008fc6000780fcff */
[----:B------:R-:W-:Y:S01]  /*0130*/  IMAD R0, R0, 0x13b2, RZ ;  /* 0x000013b200007824 */ /* 0x000fe200078e02ff */
[----:B------:R-:W-:-:S04]  /*0140*/  ISETP.NE.AND.EX P0, PT, RZ, UR7, !P0, P1 ;  /* 0x00000007ff007c0c */ /* 0x000fc8000c705310 */
[----:B------:R-:W-:Y:S02]  /*0150*/  SHF.R.U32.HI R3, RZ, 0x10, R0 ;  /* 0x00000010ff037819 */ /* 0x000fe40000011600 */
[----:B------:R-:W0:Y:S02]  /*0160*/  LDC R0, c[0x0][0x370] ;  /* 0x0000dc00ff007b82 */ /* 0x000e240000000800 */
        /* <DEDUP_REMOVED lines=18> */
[C---:B------:R-:W-:Y:S02]  /*0290*/  IADD3 R14, PT, PT, R92.reuse, 0x1c0, RZ ;  /* 0x000001c05c0e7810 */ /* 0x040fe40007ffe0ff */
[----:B------:R-:W-:Y:S02]  /*02a0*/  IADD3 R15, PT, PT, R92, 0x1e0, RZ ;  /* 0x000001e05c0f7810 */ /* 0x000fe40007ffe0ff */
[----:B------:R-:W-:-:S02]  /*02b0*/  IADD3 R16, PT, PT, R16, R9, RZ ;  /* 0x0000000910107210 */ /* 0x000fc40007ffe0ff */
        /* <DEDUP_REMOVED lines=16> */
[----:B0-2---:R-:W-:-:S07]  /*03c0*/  SHF.L.U32 R16, R16, 0x1, RZ ;  /* 0x0000000110107819 */ /* 0x005fce00000006ff */
.L_x_2200:
[----:B0-----:R-:W0:Y:S01]  /*03d0*/  LDC R43, c[0x0][0x3f8] ;  /* 0x0000fe00ff2b7b82 */ /* 0x001e220000000800 */
[----:B-1----:R-:W1:Y:S01]  /*03e0*/  LDCU.64 UR6, c[0x0][0x3e8] ;  /* 0x00007d00ff0677ac */ /* 0x002e620008000a00 */
[----:B------:R-:W-:Y:S01]  /*03f0*/  LOP3.LUT R105, R16, 0xffff, RZ, 0xc0, !PT ;  /* 0x0000ffff10697812 */ /* 0x000fe200078ec0ff */
[----:B--2---:R-:W2:Y:S01]  /*0400*/  LDCU.64 UR10, c[0x0][0x3f0] ;  /* 0x00007e00ff0a77ac */ /* 0x004ea20008000a00 */
[----:B-1----:R-:W-:Y:S02]  /*0410*/  ISETP.GE.U32.AND P4, PT, R90, UR6, PT ;  /* 0x000000065a007c0c */ /* 0x002fe4000bf86070 */
[----:B------:R-:W-:Y:S02]  /*0420*/  ISETP.GE.U32.AND P5, PT, R88, UR6, PT ;  /* 0x0000000658007c0c */ /* 0x000fe4000bfa6070 */
[----:B------:R-:W-:Y:S02]  /*0430*/  ISETP.GE.AND.EX P4, PT, R17, UR7, PT, P4 ;  /* 0x0000000711007c0c */ /* 0x000fe4000bf86340 */
[----:B0--34-:R-:W-:-:S02]  /*0440*/  IABS R39, R43 ;  /* 0x0000002b00277213 */ /* 0x019fc40000000000 */
        /* <DEDUP_REMOVED lines=182> */
[C---:B------:R-:W-:Y:S01]  /*0fb0*/  @!P4 IMAD R49, R10.reuse, R39, R24 ;  /* 0x000000270a31c224 */ /* 0x040fe200078e0218 */
        /* <DEDUP_REMOVED lines=47> */
[----:B-1----:R-:W-:Y:S01]  /*12b0*/  @!P1 LEA R38, P5, R52, R38, 0x1 ;  /* 0x0000002634269211 */ /* 0x002fe200078a08ff */
        /* <DEDUP_REMOVED lines=8> */
[----:B------:R-:W-:Y:S01]  /*1340*/  @!P4 IMAD R51, R15, R37, R20 ;  /* 0x000000250f33c224 */ /* 0x000fe200078e0214 */
        /* <DEDUP_REMOVED lines=13> */
[----:B------:R-:W-:-:S04]  /*1420*/  PRMT R67, R18, 0x7632, R67 ;  /* 0x0000763212437816 */ /* 0x000fc80000000043 */
[----:B------:R-:W-:Y:S02]  /*1430*/  SHF.L.U32 R67, R67, 0x10, RZ ;  /* 0x0000001043437819 */ /* 0x000fe400000006ff */
[----:B------:R-:W-:-:S03]  /*1440*/  SHF.L.U32 R18, R18, 0x10, RZ ;  /* 0x0000001012127819 */ /* 0x000fc600000006ff */
[----:B0-----:R-:W-:Y:S02]  /*1450*/  FMUL.FTZ R39, R67, R67 ;  /* 0x0000004343277220 */ /* 0x001fe40000410000 */
[C---:B------:R-:W-:Y:S02]  /*1460*/  FADD.FTZ R37, R18.reuse, R67 ;  /* 0x0000004312257221 */ /* 0x040fe40000010000 */
[----:B------:R-:W-:Y:S01]  /*1470*/  FFMA.FTZ R39, R18, R18, R39 ;  /* 0x0000001212277223 */ /* 0x000fe20000010027 */
[----:B------:R-:W-:-:S04]  /*1480*/  PRMT R71, R22, 0x7632, R71 ;  /* 0x0000763216477816 */ /* 0x000fc80000000047 */
[----:B------:R-:W-:Y:S02]  /*1490*/  SHF.L.U32 R71, R71, 0x10, RZ ;  /* 0x0000001047477819 */ /* 0x000fe400000006ff */
[----:B------:R-:W-:Y:S02]  /*14a0*/  SHF.L.U32 R22, R22, 0x10, RZ ;  /* 0x0000001016167819 */ /* 0x000fe400000006ff */
[----:B------:R-:W-:-:S04]  /*14b0*/  PRMT R24, R73, 0x7632, R24 ;  /* 0x0000763249187816 */ /* 0x000fc80000000018 */
[----:B------:R-:W-:Y:S02]  /*14c0*/  SHF.L.U32 R24, R24, 0x10, RZ ;  /* 0x0000001018187819 */ /* 0x000fe400000006ff */
[----:B------:R-:W-:-:S03]  /*14d0*/  SHF.L.U32 R73, R73, 0x10, RZ ;  /* 0x0000001049497819 */ /* 0x000fc600000006ff */
[----:B------:R-:W-:Y:S01]  /*14e0*/  FMUL.FTZ R40, R24, R24 ;  /* 0x0000001818287220 */ /* 0x000fe20000410000 */
[----:B------:R-:W-:Y:S01]  /*14f0*/  FADD.FTZ R38, R22, R71 ;  /* 0x0000004716267221 */ /* 0x000fe20000010000 */
[----:B---3--:R-:W-:-:S04]  /*1500*/  PRMT R77, R28, 0x7632, R77 ;  /* 0x000076321c4d7816 */ /* 0x008fc8000000004d */
[----:B------:R-:W-:Y:S02]  /*1510*/  SHF.L.U32 R77, R77, 0x10, RZ ;  /* 0x000000104d4d7819 */ /* 0x000fe400000006ff */
[----:B------:R-:W-:Y:S02]  /*1520*/  SHF.L.U32 R28, R28, 0x10, RZ ;  /* 0x000000101c1c7819 */ /* 0x000fe400000006ff */
[----:B------:R-:W-:-:S04]  /*1530*/  PRMT R20, R69, 0x7632, R20 ;  /* 0x0000763245147816 */ /* 0x000fc80000000014 */
[----:B------:R-:W-:Y:S02]  /*1540*/  SHF.L.U32 R20, R20, 0x10, RZ ;  /* 0x0000001014147819 */ /* 0x000fe400000006ff */
[----:B------:R-:W-:-:S03]  /*1550*/  SHF.L.U32 R69, R69, 0x10, RZ ;  /* 0x0000001045457819 */ /* 0x000fc600000006ff */
[----:B------:R-:W-:Y:S02]  /*1560*/  FMUL.FTZ R36, R20, R20 ;  /* 0x0000001414247220 */ /* 0x000fe40000410000 */
[C---:B------:R-:W-:Y:S02]  /*1570*/  FADD.FTZ R26, R69.reuse, R20 ;  /* 0x00000014451a7221 */ /* 0x040fe40000010000 */
[----:B------:R-:W-:Y:S02]  /*1580*/  FFMA.FTZ R36, R69, R69, R36 ;  /* 0x0000004545247223 */ /* 0x000fe40000010024 */
[----:B------:R-:W-:Y:S02]  /*1590*/  FADD.FTZ R26, RZ, R26 ;  /* 0x0000001aff1a7221 */ /* 0x000fe40000010000 */
[----:B------:R-:W-:Y:S02]  /*15a0*/  FADD.FTZ R36, RZ, R36 ;  /* 0x00000024ff247221 */ /* 0x000fe40000010000 */
[----:B------:R-:W-:-:S02]  /*15b0*/  FADD.FTZ R37, R26, R37 ;  /* 0x000000251a257221 */ /* 0x000fc40000010000 */
[----:B------:R-:W-:Y:S01]  /*15c0*/  FADD.FTZ R36, R36, R39 ;  /* 0x0000002724247221 */ /* 0x000fe20000010000 */
[----:B------:R-:W-:Y:S01]  /*15d0*/  FMUL.FTZ R39, R71, R71 ;  /* 0x0000004747277220 */ /* 0x000fe20000410000 */
[----:B------:R-:W-:-:S03]  /*15e0*/  PRMT R26, R75, 0x7632, R26 ;  /* 0x000076324b1a7816 */ /* 0x000fc6000000001a */
[----:B------:R-:W-:Y:S01]  /*15f0*/  FFMA.FTZ R39, R22, R22, R39 ;  /* 0x0000001616277223 */ /* 0x000fe20000010027 */
[----:B------:R-:W-:Y:S02]  /*1600*/  SHF.L.U32 R26, R26, 0x10, RZ ;  /* 0x000000101a1a7819 */ /* 0x000fe400000006ff */
[----:B------:R-:W-:Y:S01]  /*1610*/  SHF.L.U32 R75, R75, 0x10, RZ ;  /* 0x000000104b4b7819 */ /* 0x000fe200000006ff */
[----:B------:R-:W-:Y:S01]  /*1620*/  FADD.FTZ R36, R36, R39 ;  /* 0x0000002724247221 */ /* 0x000fe20000010000 */
[----:B------:R-:W-:Y:S01]  /*1630*/  FFMA.FTZ R39, R73, R73, R40 ;  /* 0x0000004949277223 */ /* 0x000fe20000010028 */
[----:B------:R-:W-:Y:S01]  /*1640*/  FMUL.FTZ R40, R26, R26 ;  /* 0x0000001a1a287220 */ /* 0x000fe20000410000 */
[----:B------:R-:W-:Y:S02]  /*1650*/  FADD.FTZ R37, R37, R38 ;  /* 0x0000002625257221 */ /* 0x000fe40000010000 */
[----:B------:R-:W-:Y:S01]  /*1660*/  FADD.FTZ R36, R36, R39 ;  /* 0x0000002724247221 */ /* 0x000fe20000010000 */
[----:B------:R-:W-:Y:S01]  /*1670*/  FFMA.FTZ R39, R75, R75, R40 ;  /* 0x0000004b4b277223 */ /* 0x000fe20000010028 */
[----:B------:R-:W-:Y:S01]  /*1680*/  FADD.FTZ R38, R73, R24 ;  /* 0x0000001849267221 */ /* 0x000fe20000010000 */
[----:B------:R-:W-:-:S02]  /*1690*/  PRMT R79, R30, 0x7632, R79 ;  /* 0x000076321e4f7816 */ /* 0x000fc4000000004f */
[----:B------:R-:W-:Y:S01]  /*16a0*/  FADD.FTZ R36, R36, R39 ;  /* 0x0000002724247221 */ /* 0x000fe20000010000 */
[----:B------:R-:W-:Y:S01]  /*16b0*/  FADD.FTZ R37, R37, R38 ;  /* 0x0000002625257221 */ /* 0x000fe20000010000 */
[----:B------:R-:W-:Y:S01]  /*16c0*/  PRMT R81, R32, 0x7632, R81 ;  /* 0x0000763220517816 */ /* 0x000fe20000000051 */
[----:B------:R-:W-:Y:S01]  /*16d0*/  FMUL.FTZ R39, R77, R77 ;  /* 0x0000004d4d277220 */ /* 0x000fe20000410000 */
[----:B------:R-:W-:Y:S01]  /*16e0*/  SHF.L.U32 R79, R79, 0x10, RZ ;  /* 0x000000104f4f7819 */ /* 0x000fe200000006ff */
[----:B------:R-:W-:Y:S01]  /*16f0*/  FADD.FTZ R38, R75, R26 ;  /* 0x0000001a4b267221 */ /* 0x000fe20000010000 */
[----:B------:R-:W-:Y:S01]  /*1700*/  SHF.L.U32 R30, R30, 0x10, RZ ;  /* 0x000000101e1e7819 */ /* 0x000fe200000006ff */
[----:B------:R-:W-:Y:S01]  /*1710*/  FFMA.FTZ R39, R28, R28, R39 ;  /* 0x0000001c1c277223 */ /* 0x000fe20000010027 */
[----:B------:R-:W-:Y:S01]  /*1720*/  SHF.L.U32 R81, R81, 0x10, RZ ;  /* 0x0000001051517819 */ /* 0x000fe200000006ff */
[----:B------:R-:W-:Y:S01]  /*1730*/  FADD.FTZ R37, R37, R38 ;  /* 0x0000002625257221 */ /* 0x000fe20000010000 */
[----:B------:R-:W-:Y:S01]  /*1740*/  FMUL.FTZ R41, R79, R79 ;  /* 0x0000004f4f297220 */ /* 0x000fe20000410000 */
[----:B------:R-:W-:Y:S01]  /*1750*/  PRMT R83, R34, 0x7632, R83 ;  /* 0x0000763222537816 */ /* 0x000fe20000000053 */
[----:B------:R-:W-:Y:S01]  /*1760*/  FADD.FTZ R38, R28, R77 ;  /* 0x0000004d1c267221 */ /* 0x000fe20000010000 */
[----:B------:R-:W-:Y:S01]  /*1770*/  SHF.L.U32 R32, R32, 0x10, RZ ;  /* 0x0000001020207819 */ /* 0x000fe200000006ff */
[----:B------:R-:W-:Y:S01]  /*1780*/  FADD.FTZ R36, R36, R39 ;  /* 0x0000002724247221 */ /* 0x000fe20000010000 */
[----:B------:R-:W-:Y:S01]  /*1790*/  FFMA.FTZ R41, R30, R30, R41 ;  /* 0x0000001e1e297223 */ /* 0x000fe20000010029 */
[----:B------:R-:W-:Y:S01]  /*17a0*/  SHF.L.U32 R83, R83, 0x10, RZ ;  /* 0x0000001053537819 */ /* 0x000fe200000006ff */
[----:B------:R-:W-:Y:S01]  /*17b0*/  FMUL.FTZ R39, R81, R81 ;  /* 0x0000005151277220 */ /* 0x000fe20000410000 */
[----:B------:R-:W-:Y:S01]  /*17c0*/  PRMT R89, R56, 0x7632, R89 ;  /* 0x0000763238597816 */ /* 0x000fe20000000059 */
[----:B------:R-:W-:Y:S01]  /*17d0*/  FADD.FTZ R37, R37, R38 ;  /* 0x0000002625257221 */ /* 0x000fe20000010000 */
[----:B------:R-:W-:Y:S01]  /*17e0*/  FADD.FTZ R38, R30, R79 ;  /* 0x0000004f1e267221 */ /* 0x000fe20000010000 */
[----:B------:R-:W-:Y:S01]  /*17f0*/  FADD.FTZ R36, R36, R41 ;  /* 0x0000002924247221 */ /* 0x000fe20000010000 */
[----:B------:R-:W-:Y:S01]  /*1800*/  SHF.L.U32 R34, R34, 0x10, RZ ;  /* 0x0000001022227819 */ /* 0x000fe200000006ff */
[C---:B------:R-:W-:Y:S01]  /*1810*/  FFMA.FTZ R39, R32.reuse, R32, R39 ;  /* 0x0000002020277223 */ /* 0x040fe20000010027 */
[----:B------:R-:W-:Y:S01]  /*1820*/  SHF.L.U32 R89, R89, 0x10, RZ ;  /* 0x0000001059597819 */ /* 0x000fe200000006ff */
[----:B------:R-:W-:Y:S01]  /*1830*/  FMUL.FTZ R41, R83, R83 ;  /* 0x0000005353297220 */ /* 0x000fe20000410000 */
[----:B------:R-:W-:Y:S01]  /*1840*/  PRMT R58, R91, 0x7632, R58 ;  /* 0x000076325b3a7816 */ /* 0x000fe2000000003a */
[----:B------:R-:W-:Y:S01]  /*1850*/  FADD.FTZ R37, R37, R38 ;  /* 0x0000002625257221 */ /* 0x000fe20000010000 */
        /* <DEDUP_REMOVED lines=8> */
[----:B------:R-:W-:Y:S01]  /*18e0*/  FADD.FTZ R36, R36, R41 ;  /* 0x0000002924247221 */ /* 0x000fe20000010000 */
[----:B------:R-:W-:Y:S01]  /*18f0*/  SHF.L.U32 R91, R91, 0x10, RZ ;  /* 0x000000105b5b7819 */ /* 0x000fe200000006ff */
[----:B------:R-:W-:Y:S01]  /*1900*/  FFMA.FTZ R39, R56, R56, R39 ;  /* 0x0000003838277223 */ /* 0x000fe20000010027 */
[----:B------:R-:W-:Y:S01]  /*1910*/  FMUL.FTZ R40, R58, R58 ;  /* 0x0000003a3a287220 */ /* 0x000fe20000410000 */
[----:B------:R-:W-:Y:S01]  /*1920*/  FADD.FTZ R37, R37, R38 ;  /* 0x0000002625257221 */ /* 0x000fe20000010000 */
[----:B------:R-:W-:Y:S01]  /*1930*/  FADD.FTZ R38, R56, R89 ;  /* 0x0000005938267221 */ /* 0x000fe20000010000 */
[----:B------:R-:W-:Y:S01]  /*1940*/  FADD.FTZ R36, R36, R39 ;  /* 0x0000002724247221 */ /* 0x000fe20000010000 */
[----:B------:R-:W-:-:S02]  /*1950*/  FFMA.FTZ R39, R91, R91, R40 ;  /* 0x0000005b5b277223 */ /* 0x000fc40000010028 */
[----:B------:R-:W-:Y:S01]  /*1960*/  FADD.FTZ R37, R37, R38 ;  /* 0x0000002625257221 */ /* 0x000fe20000010000 */
[----:B------:R-:W-:-:S04]  /*1970*/  PRMT R60, R93, 0x7632, R60 ;  /* 0x000076325d3c7816 */ /* 0x000fc8000000003c */
[----:B------:R-:W-:Y:S02]  /*1980*/  SHF.L.U32 R60, R60, 0x10, RZ ;  /* 0x000000103c3c7819 */ /* 0x000fe400000006ff */
[----:B------:R-:W-:-:S03]  /*1990*/  SHF.L.U32 R93, R93, 0x10, RZ ;  /* 0x000000105d5d7819 */ /* 0x000fc600000006ff */
[----:B------:R-:W-:Y:S01]  /*19a0*/  FMUL.FTZ R40, R60, R60 ;  /* 0x0000003c3c287220 */ /* 0x000fe20000410000 */
[----:B------:R-:W-:Y:S01]  /*19b0*/  FADD.FTZ R38, R91, R58 ;  /* 0x0000003a5b267221 */ /* 0x000fe20000010000 */
[----:B------:R-:W-:Y:S01]  /*19c0*/  FADD.FTZ R36, R36, R39 ;  /* 0x0000002724247221 */ /* 0x000fe20000010000 */
[----:B------:R-:W-:Y:S01]  /*19d0*/  PRMT R95, R62, 0x7632, R95 ;  /* 0x000076323e5f7816 */ /* 0x000fe2000000005f */
[----:B------:R-:W-:-:S03]  /*19e0*/  FFMA.FTZ R39, R93, R93, R40 ;  /* 0x0000005d5d277223 */ /* 0x000fc60000010028 */
        /* <DEDUP_REMOVED lines=72> */
.L_x_2126:
[----:B------:R-:W-:Y:S05]  /*1e70*/  BSYNC.RECONVERGENT B0 ;  /* 0x0000000000007941 */ /* 0x000fea0003800200 */
.L_x_2125:
        /* <DEDUP_REMOVED lines=39> */
.L_x_2128:
[----:B------:R-:W-:Y:S05]  /*20f0*/  BSYNC.RECONVERGENT B0 ;  /* 0x0000000000007941 */ /* 0x000fea0003800200 */
.L_x_2127:
        /* <DEDUP_REMOVED lines=10> */
[----:B------:R-:W-:Y:S02]  /*21a0*/  LOP3.LUT P4, R40, R4, 0x2, RZ, 0xc0, !PT ;  /* 0x0000000204287812 */ /* 0x000fe4000788c0ff */
[----:B-1----:R-:W-:Y:S01]  /*21b0*/  IADD3 R41, PT, PT, R39, R8, RZ ;  /* 0x0000000827297210 */ /* 0x002fe20007ffe0ff */
[----:B------:R-:W-:Y:S01]  /*21c0*/  IMAD R39, R6, R7, R8 ;  /* 0x0000000706277224 */ /* 0x000fe200078e0208 */
[----:B------:R-:W-:-:S03]  /*21d0*/  SEL R43, R0, RZ, !P4 ;  /* 0x000000ff002b7207 */ /* 0x000fc60006000000 */
[----:B------:R-:W-:Y:S01]  /*21e0*/  IMAD.WIDE.U32 R38, R39, 0x8, R44 ;  /* 0x0000000827267825 */ /* 0x000fe200078e002c */
[----:B------:R-:W-:-:S04]  /*21f0*/  ISETP.NE.AND P4, PT, R43, -0x1, PT ;  /* 0xffffffff2b00780c */ /* 0x000fc80003f85270 */
        /* <DEDUP_REMOVED lines=9> */
.L_x_2131:
[----:B----4-:R-:W3:Y:S04]  /*2290*/  LDG.E.STRONG.GPU R38, desc[UR8][R36.64] ;  /* 0x0000000824267981 */ /* 0x010ee8000c1ef900 */
[----:B---3--:R-:W-:Y:S01]  /*22a0*/  CCTL.IVALL ;  /* 0x00000000ff00798f */ /* 0x008fe20002000000 */
[----:B------:R-:W-:Y:S05]  /*22b0*/  YIELD ;  /* 0x0000000000007946 */ /* 0x000fea0003800000 */
[----:B------:R-:W-:-:S13]  /*22c0*/  ISETP.NE.AND P4, PT, R38, R43, PT ;  /* 0x0000002b2600720c */ /* 0x000fda0003f85270 */
[----:B------:R-:W-:Y:S05]  /*22d0*/  @P4 BRA `(.L_x_2131) ;  /* 0xfffffffc00ec4947 */ /* 0x000fea000383ffff */
.L_x_2130:
        /* <DEDUP_REMOVED lines=15> */
.L_x_2133:
        /* <DEDUP_REMOVED lines=11> */
[----:B------:R-:W3:Y:S02]  /*2480*/  @!P6 LDG.E.64 R38, desc[UR8][R38.64] ;  /* 0x000000082626e981 */ /* 0x000ee4000c1e1b00 */
[----:B--2---:R-:W-:Y:S02]  /*2490*/  @!P4 IMAD.WIDE.U32 R42, R46, 0x8, R44 ;  /* 0x000000082e2ac825 */ /* 0x004fe400078e002c */
[----:B------:R-:W2:Y:S04]  /*24a0*/  @!P1 LDG.E.64 R40, desc[UR8][R40.64] ;  /* 0x0000000828289981 */ /* 0x000ea8000c1e1b00 */
[----:B------:R-:W4:Y:S01]  /*24b0*/  @!P4 LDG.E.64 R42, desc[UR8][R42.64] ;  /* 0x000000082a2ac981 */ /* 0x000f22000c1e1b00 */
[----:B------:R-:W-:-:S02]  /*24c0*/  UIADD3 UR6, UPT, UPT, UR4, 0x4, URZ ;  /* 0x0000000404067890 */ /* 0x000fc4000fffe0ff */
[----:B------:R-:W-:Y:S01]  /*24d0*/  UIADD3 UR7, UPT, UPT, UR4, 0x5, URZ ;  /* 0x0000000504077890 */ /* 0x000fe2000fffe0ff */
[----:B0-----:R-:W-:Y:S01]  /*24e0*/  @!P5 FADD.FTZ R84, R84, R36 ;  /* 0x000000245454d221 */ /* 0x001fe20000010000 */
[----:B------:R-:W-:Y:S02]  /*24f0*/  @!P5 FADD.FTZ R85, R85, R37 ;  /* 0x000000255555d221 */ /* 0x000fe40000010000 */
[----:B------:R-:W-:Y:S01]  /*2500*/  ISETP.EQ.OR P5, PT, R6, UR6, P2 ;  /* 0x0000000606007c0c */ /* 0x000fe200097a2670 */
[----:B------:R-:W-:Y:S01]  /*2510*/  UIADD3 UR6, UPT, UPT, UR4, 0x6, URZ ;  /* 0x0000000604067890 */ /* 0x000fe2000fffe0ff */
[----:B---3--:R-:W-:Y:S01]  /*2520*/  @!P6 FADD.FTZ R84, R84, R38 ;  /* 0x000000265454e221 */ /* 0x008fe20000010000 */
[----:B------:R-:W-:Y:S01]  /*2530*/  @!P6 FADD.FTZ R85, R85, R39 ;  /* 0x000000275555e221 */ /* 0x000fe20000010000 */
[----:B------:R-:W-:Y:S01]  /*2540*/  ISETP.EQ.OR P6, PT, R6, UR7, P2 ;  /* 0x0000000706007c0c */ /* 0x000fe200097c2670 */
[----:B------:R-:W-:Y:S01]  /*2550*/  UIADD3 UR7, UPT, UPT, UR4, 0x7, URZ ;  /* 0x0000000704077890 */ /* 0x000fe2000fffe0ff */
[----:B--2---:R-:W-:Y:S01]  /*2560*/  @!P1 FADD.FTZ R84, R84, R40 ;  /* 0x0000002854549221 */ /* 0x004fe20000010000 */
        /* <DEDUP_REMOVED lines=34> */
.L_x_2132:
[----:B------:R-:W-:-:S13]  /*2790*/  LOP3.LUT P1, RZ, R0, 0x7, RZ, 0xc0, !PT ;  /* 0x0000000700ff7812 */ /* 0x000fda000782c0ff */
[----:B------:R-:W-:Y:S05]  /*27a0*/  @!P1 BRA `(.L_x_2129) ;  /* 0x0000000000f49947 */ /* 0x000fea0003800000 */
[C---:B----4-:R-:W-:Y:S02]  /*27b0*/  LOP3.LUT R36, R0.reuse, 0x7, RZ, 0xc0, !PT ;  /* 0x0000000700247812 */ /* 0x050fe400078ec0ff */
[----:B--2---:R-:W-:Y:S02]  /*27c0*/  LOP3.LUT P1, R42, R0, 0x3, RZ, 0xc0, !PT ;  /* 0x00000003002a7812 */ /* 0x004fe4000782c0ff */
        /* <DEDUP_REMOVED lines=8> */
[----:B-1----:R-:W-:Y:S02]  /*2850*/  IADD3 R41, PT, PT, R43, 0x2, RZ ;  /* 0x000000022b297810 */ /* 0x002fe40007ffe0ff */
[-C--:B------:R-:W-:Y:S02]  /*2860*/  ISETP.EQ.OR P5, PT, R39, R6.reuse, P2 ;  /* 0x000000062700720c */ /* 0x080fe400017a2670 */
[----:B------:R-:W-:Y:S02]  /*2870*/  IADD3 R47, PT, PT, R43, 0x3, RZ ;  /* 0x000000032b2f7810 */ /* 0x000fe40007ffe0ff */
[----:B------:R-:W-:-:S09]  /*2880*/  ISETP.EQ.OR P4, PT, R41, R6, P2 ;  /* 0x000000062900720c */ /* 0x000fd20001782670 */
[----:B------:R-:W-:-:S04]  /*2890*/  @!P5 IMAD R39, R39, R7, R8 ;  /* 0x000000072727d224 */ /* 0x000fc800078e0208 */
[----:B------:R-:W-:Y:S02]  /*28a0*/  @!P4 IMAD R41, R41, R7, R8 ;  /* 0x000000072929c224 */ /* 0x000fe400078e0208 */
        /* <DEDUP_REMOVED lines=17> */
.L_x_2134:
        /* <DEDUP_REMOVED lines=18> */
.L_x_2135:
        /* <DEDUP_REMOVED lines=9> */
.L_x_2136:
[----:B------:R-:W-:Y:S05]  /*2b70*/  BSYNC.RECONVERGENT B0 ;  /* 0x0000000000007941 */ /* 0x000fea0003800200 */
.L_x_2129:
[----:B------:R-:W5:Y:S01]  /*2b80*/  S2UR UR6, SR_CgaCtaId ;  /* 0x00000000000679c3 */ /* 0x000f620000008800 */
[----:B------:R-:W0:Y:S01]  /*2b90*/  LDCU UR7, c[0x0][0x414] ;  /* 0x00008280ff0777ac */ /* 0x000e220008000800 */
[----:B------:R-:W-:Y:S01]  /*2ba0*/  LOP3.LUT R45, R16, 0xffff, RZ, 0xc0, !PT ;  /* 0x0000ffff102d7812 */ /* 0x000fe200078ec0ff */
[----:B------:R-:W-:-:S03]  /*2bb0*/  UMOV UR4, 0x400 ;  /* 0x0000040000047882 */ /* 0x000fc60000000000 */
[----:B------:R-:W-:Y:S02]  /*2bc0*/  IADD3 R45, PT, PT, R94, R45, RZ ;  /* 0x0000002d5e2d7210 */ /* 0x000fe40007ffe0ff */
[----:B---34-:R-:W2:Y:S08]  /*2bd0*/  @P0 LDC.64 R36, c[0x0][0x388] ;  /* 0x0000e200ff240b82 */ /* 0x018eb00000000a00 */
[----:B-1----:R-:W1:Y:S01]  /*2be0*/  LDC.64 R40, c[0x0][0x398] ;  /* 0x0000e600ff287b82 */ /* 0x002e620000000a00 */
[----:B-----5:R-:W-:-:S07]  /*2bf0*/  ULEA UR4, UR6, UR4, 0x18 ;  /* 0x0000000406047291 */ /* 0x020fce000f8ec0ff */
[----:B------:R-:W3:Y:S01]  /*2c00*/  LDC.64 R38, c[0x0][0x3a0] ;  /* 0x0000e800ff267b82 */ /* 0x000ee20000000a00 */
[----:B--2---:R-:W-:-:S04]  /*2c10*/  @P0 IMAD.WIDE R42, R2, 0x8, R36 ;  /* 0x00000008022a0825 */ /* 0x004fc800078e0224 */
[----:B0-----:R-:W-:Y:S01]  /*2c20*/  @P0 FMUL.FTZ R36, R84, UR7 ;  /* 0x0000000754240c20 */ /* 0x001fe20008410000 */
[----:B------:R-:W-:Y:S01]  /*2c30*/  @P0 FMUL.FTZ R37, R85, UR7 ;  /* 0x0000000755250c20 */ /* 0x000fe20008410000 */
[----:B------:R-:W-:Y:S04]  /*2c40*/  @!P2 STS.64 [UR4+0x80], R84 ;  /* 0x00008054ff00a988 */ /* 0x000fe80008000a04 */
[----:B------:R-:W-:Y:S01]  /*2c50*/  @P0 STG.E.64 desc[UR8][R42.64], R36 ;  /* 0x000000242a000986 */ /* 0x000fe2000c101b08 */
[C---:B-1----:R-:W-:Y:S01]  /*2c60*/  IMAD.WIDE R40, R45.reuse, 0x2, R40 ;  /* 0x000000022d287825 */ /* 0x042fe200078e0228 */
[----:B------:R-:W-:Y:S03]  /*2c70*/  BAR.SYNC.DEFER_BLOCKING 0x0 ;  /* 0x0000000000007b1d */ /* 0x000fe60000010000 */
[----:B---3--:R-:W-:-:S03]  /*2c80*/  IMAD.WIDE R44, R45, 0x2, R38 ;  /* 0x000000022d2c7825 */ /* 0x008fc600078e0226 */
[----:B------:R-:W2:Y:S04]  /*2c90*/  LDG.E.U16 R47, desc[UR8][R40.64] ;  /* 0x00000008282f7981 */ /* 0x000ea8000c1e1500 */
[----:B------:R0:W3:Y:S04]  /*2ca0*/  LDG.E.U16 R48, desc[UR8][R40.64+0x2] ;  /* 0x0000020828307981 */ /* 0x0000e8000c1e1500 */
[----:B------:R-:W4:Y:S04]  /*2cb0*/  LDG.E.U16 R49, desc[UR8][R44.64] ;  /* 0x000000082c317981 */ /* 0x000f28000c1e1500 */
[----:B------:R4:W5:Y:S01]  /*2cc0*/  LDG.E.U16 R50, desc[UR8][R44.64+0x2] ;  /* 0x000002082c327981 */ /* 0x000962000c1e1500 */
[----:B------:R-:W-:Y:S01]  /*2cd0*/  BSSY.RECONVERGENT B0, `(.L_x_2137) ;  /* 0x000038c000007945 */ /* 0x000fe20003800200 */
[----:B0-----:R-:W-:-:S02]  /*2ce0*/  HFMA2 R40, -RZ, RZ, 1.875, 0 ;  /* 0x3f800000ff287431 */ /* 0x001fc400000001ff */
[----:B------:R-:W0:Y:S01]  /*2cf0*/  LDS.64 R38, [UR4+0x80] ;  /* 0x00008004ff267984 */ /* 0x000e220008000a00 */
[----:B------:R-:W1:Y:S02]  /*2d00*/  LDCU.U8 UR4, c[0x0][0x3fc] ;  /* 0x00007f80ff0477ac */ /* 0x000e640008000000 */
[----:B-1----:R-:W-:Y:S01]  /*2d10*/  UISETP.NE.AND UP0, UPT, UR4, URZ, UPT ;  /* 0x000000ff0400728c */ /* 0x002fe2000bf05270 */
[----:B0-----:R-:W-:-:S04]  /*2d20*/  FMUL.FTZ R46, R38, UR7 ;  /* 0x00000007262e7c20 */ /* 0x001fc80008410000 */
[----:B------:R-:W-:-:S04]  /*2d30*/  FMUL.FTZ R38, R46, R46 ;  /* 0x0000002e2e267220 */ /* 0x000fc80000410000 */
[----:B------:R-:W-:-:S05]  /*2d40*/  FFMA.FTZ R38, R39, UR7, -R38 ;  /* 0x0000000727267c23 */ /* 0x000fca0008010826 */
[----:B------:R-:W-:-:S13]  /*2d50*/  FSETP.GTU.FTZ.AND P1, PT, R38, RZ, PT ;  /* 0x000000ff2600720b */ /* 0x000fda0003f3c000 */
[----:B------:R-:W0:Y:S02]  /*2d60*/  @P1 LDC R37, c[0x0][0x3a8] ;  /* 0x0000ea00ff251b82 */ /* 0x000e240000000800 */
[----:B0-----:R-:W-:-:S04]  /*2d70*/  @P1 FADD.FTZ R38, R38, R37 ;  /* 0x0000002526261221 */ /* 0x001fc80000010000 */
[----:B------:R0:W1:Y:S01]  /*2d80*/  @P1 MUFU.RSQ R40, R38 ;  /* 0x0000002600281308 */ /* 0x0000620000001400 */
[----:B--2---:R-:W-:Y:S02]  /*2d90*/  SHF.L.U32 R41, R47, 0x10, RZ ;  /* 0x000000102f297819 */ /* 0x004fe400000006ff */
[----:B---3--:R-:W-:Y:S02]  /*2da0*/  SHF.L.U32 R42, R48, 0x10, RZ ;  /* 0x00000010302a7819 */ /* 0x008fe400000006ff */
[----:B----4-:R-:W-:Y:S02]  /*2db0*/  SHF.L.U32 R44, R49, 0x10, RZ ;  /* 0x00000010312c7819 */ /* 0x010fe400000006ff */
        /* <DEDUP_REMOVED lines=29> */
.L_x_2140:
[----:B------:R-:W-:Y:S05]  /*2f90*/  BSYNC.RECONVERGENT B1 ;  /* 0x0000000000017941 */ /* 0x000fea0003800200 */
.L_x_2139:
        /* <DEDUP_REMOVED lines=20> */
.L_x_2142:
[----:B------:R-:W-:Y:S05]  /*30e0*/  BSYNC.RECONVERGENT B1 ;  /* 0x0000000000017941 */ /* 0x000fea0003800200 */
.L_x_2141:
        /* <DEDUP_REMOVED lines=10> */
[----:B------:R-:W2:Y:S01]  /*3190*/  LDCU.64 UR6, c[0x0][0x3e0] ;  /* 0x00007c00ff0677ac */ /* 0x000ea20008000a00 */
[----:B------:R-:W-:Y:S01]  /*31a0*/  MOV R36, R104 ;  /* 0x0000006800247202 */ /* 0x000fe20000000f00 */
[--C-:B01----:R-:W-:Y:S01]  /*31b0*/  FADD.FTZ R39, R22, -R46.reuse ;  /* 0x8000002e16277221 */ /* 0x103fe20000010000 */
[----:B------:R-:W-:Y:S01]  /*31c0*/  MOV R37, R103 ;  /* 0x0000006700257202 */ /* 0x000fe20000000f00 */
        /* <DEDUP_REMOVED lines=14> */
.L_x_2144:
[----:B------:R-:W-:Y:S05]  /*32b0*/  BSYNC.RECONVERGENT B1 ;  /* 0x0000000000017941 */ /* 0x000fea0003800200 */
.L_x_2143:
        /* <DEDUP_REMOVED lines=20> */
.L_x_2146:
[----:B------:R-:W-:Y:S05]  /*3400*/  BSYNC.RECONVERGENT B1 ;  /* 0x0000000000017941 */ /* 0x000fea0003800200 */
.L_x_2145:
[----:B------:R-:W-:Y:S04]  /*3410*/  BSSY.RECONVERGENT B1, `(.L_x_2147) ;  /* 0x0000014000017945 */ /* 0x000fe80003800200 */
[----:B------:R-:W-:Y:S05]  /*3420*/  @P1 BRA `(.L_x_2148) ;  /* 0x0000000000481947 */ /* 0x000fea0003800000 */
[----:B------:R-:W4:Y:S01]  /*3430*/  LDCU.64 UR6, c[0x0][0x3e0] ;  /* 0x00007c00ff0677ac */ /* 0x000f220008000a00 */
[----:B------:R-:W-:Y:S01]  /*3440*/  MOV R36, R104 ;  /* 0x0000006800247202 */ /* 0x000fe20000000f00 */
[--C-:B------:R-:W-:Y:S01]  /*3450*/  FADD.FTZ R75, R75, -R46.reuse ;  /* 0x8000002e4b4b7221 */ /* 0x100fe20000010000 */
[----:B0123--:R-:W-:Y:S01]  /*3460*/  MOV R37, R103 ;  /* 0x0000006700257202 */ /* 0x00ffe20000000f00 */
        /* <DEDUP_REMOVED lines=14> */
.L_x_2148:
[----:B------:R-:W-:Y:S05]  /*3550*/  BSYNC.RECONVERGENT B1 ;  /* 0x0000000000017941 */ /* 0x000fea0003800200 */
.L_x_2147:
[----:B------:R-:W-:Y:S04]  /*3560*/  BSSY.RECONVERGENT B1, `(.L_x_2149) ;  /* 0x0000014000017945 */ /* 0x000fe80003800200 */
[----:B------:R-:W-:Y:S05]  /*3570*/  @P2 BRA `(.L_x_2150) ;  /* 0x0000000000482947 */ /* 0x000fea0003800000 */
[----:B------:R-:W5:Y:S01]  /*3580*/  LDCU.64 UR6, c[0x0][0x3e0] ;  /* 0x00007c00ff0677ac */ /* 0x000f620008000a00 */
[----:B------:R-:W-:Y:S01]  /*3590*/  MOV R36, R104 ;  /* 0x0000006800247202 */ /* 0x000fe20000000f00 */
[--C-:B01234-:R-:W-:Y:S01]  /*35a0*/  FADD.FTZ R39, R28, -R46.reuse ;  /* 0x8000002e1c277221 */ /* 0x11ffe20000010000 */
[----:B------:R-:W-:Y:S01]  /*35b0*/  MOV R37, R103 ;  /* 0x0000006700257202 */ /* 0x000fe20000000f00 */
        /* <DEDUP_REMOVED lines=14> */
.L_x_2150:
[----:B------:R-:W-:Y:S05]  /*36a0*/  BSYNC.RECONVERGENT B1 ;  /* 0x0000000000017941 */ /* 0x000fea0003800200 */
.L_x_2149:
        /* <DEDUP_REMOVED lines=28> */
.L_x_2152:
[----:B------:R-:W-:Y:S05]  /*3870*/  BSYNC.RECONVERGENT B1 ;  /* 0x0000000000017941 */ /* 0x000fea0003800200 */
.L_x_2151:
        /* <DEDUP_REMOVED lines=20> */
.L_x_2154:
[----:B------:R-:W-:Y:S05]  /*39c0*/  BSYNC.RECONVERGENT B1 ;  /* 0x0000000000017941 */ /* 0x000fea0003800200 */
.L_x_2153:
        /* <DEDUP_REMOVED lines=20> */
.L_x_2156:
[----:B------:R-:W-:Y:S05]  /*3b10*/  BSYNC.RECONVERGENT B1 ;  /* 0x0000000000017941 */ /* 0x000fea0003800200 */
.L_x_2155:
        /* <DEDUP_REMOVED lines=20> */
.L_x_2158:
[----:B------:R-:W-:Y:S05]  /*3c60*/  BSYNC.RECONVERGENT B1 ;  /* 0x0000000000017941 */ /* 0x000fea0003800200 */
.L_x_2157:
        /* <DEDUP_REMOVED lines=30> */
.L_x_2160:
[----:B------:R-:W-:Y:S05]  /*3e50*/  BSYNC.RECONVERGENT B1 ;  /* 0x0000000000017941 */ /* 0x000fea0003800200 */
.L_x_2159:
        /* <DEDUP_REMOVED lines=20> */
.L_x_2162:
[----:B------:R-:W-:Y:S05]  /*3fa0*/  BSYNC.RECONVERGENT B1 ;  /* 0x0000000000017941 */ /* 0x000fea0003800200 */
.L_x_2161:
        /* <DEDUP_REMOVED lines=20> */
.L_x_2164:
[----:B------:R-:W-:Y:S05]  /*40f0*/  BSYNC.RECONVERGENT B1 ;  /* 0x0000000000017941 */ /* 0x000fea0003800200 */
.L_x_2163:
[----:B------:R-:W-:Y:S04]  /*4100*/  BSSY.RECONVERGENT B1, `(.L_x_2165) ;  /* 0x0000014000017945 */ /* 0x000fe80003800200 */
[----:B------:R-:W-:Y:S05]  /*4110*/  @P2 BRA `(.L_x_2166) ;  /* 0x0000000000482947 */ /* 0x000fea0003800000 */
[----:B------:R-:W5:Y:S01]  /*4120*/  LDCU.64 UR6, c[0x0][0x3e0] ;  /* 0x00007c00ff0677ac */ /* 0x000f620008000a00 */
[--C-:B01234-:R-:W-:Y:S01]  /*4130*/  FADD.FTZ R39, R64, -R46.reuse ;  /* 0x8000002e40277221 */ /* 0x11ffe20000010000 */
[----:B------:R-:W-:Y:S01]  /*4140*/  MOV R36, R104 ;  /* 0x0000006800247202 */ /* 0x000fe20000000f00 */
[----:B------:R-:W-:Y:S01]  /*4150*/  FADD.FTZ R97, R97, -R46 ;  /* 0x8000002e61617221 */ /* 0x000fe20000010000 */
[----:B------:R-:W0:Y:S01]  /*4160*/  LDCU.64 UR12, c[0x0][0x380] ;  /* 0x00007000ff0c77ac */ /* 0x000e220008000a00 */
[----:B------:R-:W-:Y:S01]  /*4170*/  MOV R37, R103 ;  /* 0x0000006700257202 */ /* 0x000fe20000000f00 */
[-C--:B------:R-:W-:Y:S01]  /*4180*/  FMUL.FTZ R18, R39, R40.reuse ;  /* 0x0000002827127220 */ /* 0x080fe20000410000 */
[----:B------:R-:W-:-:S03]  /*4190*/  FMUL.FTZ R97, R97, R40 ;  /* 0x0000002861617220 */ /* 0x000fc60000410000 */
[----:B------:R-:W-:Y:S01]  /*41a0*/  FFMA.FTZ R18, R42, R18, R43 ;  /* 0x000000122a127223 */ /* 0x000fe2000001002b */
        /* <DEDUP_REMOVED lines=9> */
.L_x_2166:
[----:B------:R-:W-:Y:S05]  /*4240*/  BSYNC.RECONVERGENT B1 ;  /* 0x0000000000017941 */ /* 0x000fea0003800200 */
.L_x_2165:
        /* <DEDUP_REMOVED lines=20> */
.L_x_2168:
[----:B------:R-:W-:Y:S05]  /*4390*/  BSYNC.RECONVERGENT B1 ;  /* 0x0000000000017941 */ /* 0x000fea0003800200 */
.L_x_2167:
        /* <DEDUP_REMOVED lines=19> */
.L_x_2138:
[----:B------:R-:W0:Y:S01]  /*44d0*/  LDCU.64 UR12, c[0x0][0x3e8] ;  /* 0x00007d00ff0c77ac */ /* 0x000e220008000a00 */
[----:B------:R-:W-:Y:S01]  /*44e0*/  BSSY.RECONVERGENT B1, `(.L_x_2170) ;  /* 0x0000022000017945 */ /* 0x000fe20003800200 */
[----:B0-----:R-:W-:Y:S02]  /*44f0*/  ISETP.GE.U32.AND P4, PT, R90, UR12, PT ;  /* 0x0000000c5a007c0c */ /* 0x001fe4000bf86070 */
[----:B------:R-:W-:Y:S02]  /*4500*/  ISETP.GE.U32.AND P2, PT, R88, UR12, PT ;  /* 0x0000000c58007c0c */ /* 0x000fe4000bf46070 */
[----:B------:R-:W-:Y:S02]  /*4510*/  ISETP.GE.U32.AND P1, PT, R82, UR12, PT ;  /* 0x0000000c52007c0c */ /* 0x000fe4000bf26070 */
[----:B------:R-:W-:Y:S01]  /*4520*/  ISETP.GE.AND.EX P4, PT, R17, UR13, PT, P4 ;  /* 0x0000000d11007c0c */ /* 0x000fe2000bf86340 */
[----:B------:R-:W-:-:S12]  /*4530*/  @P3 BRA `(.L_x_2171) ;  /* 0x0000000000703947 */ /* 0x000fd80003800000 */
[--C-:B------:R-:W-:Y:S01]  /*4540*/  FADD.FTZ R69, R69, -R46.reuse ;  /* 0x8000002e45457221 */ /* 0x100fe20000010000 */
        /* <DEDUP_REMOVED lines=18> */
[----:B0-----:R-:W-:Y:S02]  /*4670*/  FADD.FTZ R45, R37, 1 ;  /* 0x3f800000252d7421 */ /* 0x001fe40000010000 */
        /* <DEDUP_REMOVED lines=8> */
.L_x_2171:
[----:B------:R-:W-:Y:S05]  /*4700*/  BSYNC.RECONVERGENT B1 ;  /* 0x0000000000017941 */ /* 0x000fea0003800200 */
.L_x_2170:
        /* <DEDUP_REMOVED lines=30> */
.L_x_2173:
[----:B------:R-:W-:Y:S05]  /*48f0*/  BSYNC.RECONVERGENT B1 ;  /* 0x0000000000017941 */ /* 0x000fea0003800200 */
.L_x_2172:
        /* <DEDUP_REMOVED lines=10> */
[--C-:B01----:R-:W-:Y:S01]  /*49a0*/  FADD.FTZ R37, R22, -R46.reuse ;  /* 0x8000002e16257221 */ /* 0x103fe20000010000 */
        /* <DEDUP_REMOVED lines=27> */
.L_x_2175:
[----:B------:R-:W-:Y:S05]  /*4b60*/  BSYNC.RECONVERGENT B1 ;  /* 0x0000000000017941 */ /* 0x000fea0003800200 */
.L_x_2174:
        /* <DEDUP_REMOVED lines=26> */
[----:B-1----:R-:W-:Y:S01]  /*4d10*/  FMUL.FTZ R45, R37, R24 ;  /* 0x00000018252d7220 */ /* 0x002fe20000410000 */
[----:B------:R-:W-:-:S04]  /*4d20*/  LEA.HI.X R37, R38, UR11, R47, 0x1, P1 ;  /* 0x0000000b26257c11 */ /* 0x000fc800088f0c2f */
[----:B------:R-:W-:-:S05]  /*4d30*/  F2FP.BF16.F32.PACK_AB R45, R45, R18 ;  /* 0x000000122d2d723e */ /* 0x000fca00000010ff */
[----:B------:R3:W-:Y:S02]  /*4d40*/  STG.E desc[UR8][R36.64], R45 ;  /* 0x0000002d24007986 */ /* 0x0007e4000c101908 */
.L_x_2177:
[----:B------:R-:W-:Y:S05]  /*4d50*/  BSYNC.RECONVERGENT B1 ;  /* 0x0000000000017941 */ /* 0x000fea0003800200 */
.L_x_2176:
[----:B------:R-:W-:Y:S04]  /*4d60*/  BSSY.RECONVERGENT B1, `(.L_x_2178) ;  /* 0x000001e000017945 */ /* 0x000fe80003800200 */
[----:B------:R-:W-:Y:S05]  /*4d70*/  @P5 BRA `(.L_x_2179) ;  /* 0x0000000000705947 */ /* 0x000fea0003800000 */
[--C-:B------:R-:W-:Y:S01]  /*4d80*/  FADD.FTZ R75, R75, -R46.reuse ;  /* 0x8000002e4b4b7221 */ /* 0x100fe20000010000 */
[----:B0123--:R-:W-:Y:S01]  /*4d90*/  FADD.FTZ R37, R26, -R46 ;  /* 0x8000002e1a257221 */ /* 0x00ffe20000010000 */
        /* <DEDUP_REMOVED lines=26> */
.L_x_2179:
[----:B------:R-:W-:Y:S05]  /*4f40*/  BSYNC.RECONVERGENT B1 ;  /* 0x0000000000017941 */ /* 0x000fea0003800200 */
.L_x_2178:
[----:B------:R-:W-:Y:S04]  /*4f50*/  BSSY.RECONVERGENT B1, `(.L_x_2180) ;  /* 0x000001e000017945 */ /* 0x000fe80003800200 */
[----:B------:R-:W-:Y:S05]  /*4f60*/  @P6 BRA `(.L_x_2181) ;  /* 0x0000000000706947 */ /* 0x000fea0003800000 */
[--C-:B01234-:R-:W-:Y:S01]  /*4f70*/  FADD.FTZ R37, R28, -R46.reuse ;  /* 0x8000002e1c257221 */ /* 0x11ffe20000010000 */
        /* <DEDUP_REMOVED lines=27> */
.L_x_2181:
[----:B------:R-:W-:Y:S05]  /*5130*/  BSYNC.RECONVERGENT B1 ;  /* 0x0000000000017941 */ /* 0x000fea0003800200 */
.L_x_2180:
        /* <DEDUP_REMOVED lines=38> */
.L_x_2183:
[----:B------:R-:W-:Y:S05]  /*53a0*/  BSYNC.RECONVERGENT B1 ;  /* 0x0000000000017941 */ /* 0x000fea0003800200 */
.L_x_2182:
        /* <DEDUP_REMOVED lines=30> */
.L_x_2185:
[----:B------:R-:W-:Y:S05]  /*5590*/  BSYNC.RECONVERGENT B1 ;  /* 0x0000000000017941 */ /* 0x000fea0003800200 */
.L_x_2184:
        /* <DEDUP_REMOVED lines=30> */
.L_x_2187:
[----:B------:R-:W-:Y:S05]  /*5780*/  BSYNC.RECONVERGENT B1 ;  /* 0x0000000000017941 */ /* 0x000fea0003800200 */
.L_x_2186:
        /* <DEDUP_REMOVED lines=30> */
.L_x_2189:
[----:B------:R-:W-:Y:S05]  /*5970*/  BSYNC.RECONVERGENT B1 ;  /* 0x0000000000017941 */ /* 0x000fea0003800200 */
.L_x_2188:
        /* <DEDUP_REMOVED lines=40> */
.L_x_2191:
[----:B------:R-:W-:Y:S05]  /*5c00*/  BSYNC.RECONVERGENT B1 ;  /* 0x0000000000017941 */ /* 0x000fea0003800200 */
.L_x_2190:
        /* <DEDUP_REMOVED lines=30> */
.L_x_2193:
[----:B------:R-:W-:Y:S05]  /*5df0*/  BSYNC.RECONVERGENT B1 ;  /* 0x0000000000017941 */ /* 0x000fea0003800200 */
.L_x_2192:
        /* <DEDUP_REMOVED lines=30> */
.L_x_2195:
[----:B------:R-:W-:Y:S05]  /*5fe0*/  BSYNC.RECONVERGENT B1 ;  /* 0x0000000000017941 */ /* 0x000fea0003800200 */
.L_x_2194:
        /* <DEDUP_REMOVED lines=30> */
.L_x_2197:
[----:B------:R-:W-:Y:S05]  /*61d0*/  BSYNC.RECONVERGENT B1 ;  /* 0x0000000000017941 */ /* 0x000fea0003800200 */
.L_x_2196:
        /* <DEDUP_REMOVED lines=30> */
.L_x_2199:
[----:B------:R-:W-:Y:S05]  /*63c0*/  BSYNC.RECONVERGENT B1 ;  /* 0x0000000000017941 */ /* 0x000fea0003800200 */
.L_x_2198:
        /* <DEDUP_REMOVED lines=28> */
.L_x_2169:
[----:B------:R-:W-:Y:S05]  /*6590*/  BSYNC.RECONVERGENT B0 ;  /* 0x0000000000007941 */ /* 0x000fea0003800200 */
.L_x_2137:
[----:B------:R-:W-:Y:S02]  /*65a0*/  IADD3 R2, PT, PT, R7, R2, RZ ;  /* 0x0000000207027210 */ /* 0x000fe40007ffe0ff */
[----:B------:R-:W-:Y:S02]  /*65b0*/  IADD3 R4, PT, PT, R4, 0x1, RZ ;  /* 0x0000000104047810 */ /* 0x000fe40007ffe0ff */
[----:B------:R-:W-:-:S13]  /*65c0*/  ISETP.GE.AND P1, PT, R2, UR5, PT ;  /* 0x0000000502007c0c */ /* 0x000fda000bf26270 */
[----:B------:R-:W-:Y:S05]  /*65d0*/  @!P1 BRA `(.L_x_2200) ;  /* 0xffffff9c007c9947 */ /* 0x000fea000383ffff */
[----:B------:R-:W-:Y:S05]  /*65e0*/  EXIT ;  /* 0x000000000000794d */ /* 0x000fea0003800000 */
.L_x_2201:
        /* <DEDUP_REMOVED lines=9> */
.L_x_3450:


//--------------------- .text._Z35group_norm_nhwc_fwd_one_pass_kernelI11Bf16IOFp16WLi64ELi26ELi416EEv26Group_norm_nhwc_fwd_params --------------------------
	.section	.text._Z35group_norm_nhwc_fwd_one_pass_kernelI11Bf16IOFp16WLi64ELi26ELi416EEv26Group_norm_nhwc_fwd_params,"ax",@progbits
	.align	128
        .global         _Z35group_norm_nhwc_fwd_one_pass_kernelI11Bf16IOFp16WLi64ELi26ELi416EEv26Group_norm_nhwc_fwd_params
        .type           _Z35group_norm_nhwc_fwd_one_pass_kernelI11Bf16IOFp16WLi64ELi26ELi416EEv26Group_norm_nhwc_fwd_params,@function
        .size           _Z35group_norm_nhwc_fwd_one_pass_kernelI11Bf16IOFp16WLi64ELi26ELi416EEv26Group_norm_nhwc_fwd_params,(.L_x_3451 - _Z35group_norm_nhwc_fwd_one_pass_kernelI11Bf16IOFp16WLi64ELi26ELi416EEv26Group_norm_nhwc_fwd_params)
        .other          _Z35group_norm_nhwc_fwd_one_pass_kernelI11Bf16IOFp16WLi64ELi26ELi416EEv26Group_norm_nhwc_fwd_params,@"STO_CUDA_ENTRY STV_DEFAULT"
_Z35group_norm_nhwc_fwd_one_pass_kernelI11Bf16IOFp16WLi64ELi26ELi416EEv26Group_norm_nhwc_fwd_params:
.text._Z35group_norm_nhwc_fwd_one_pass_kernelI11Bf16IOFp16WLi64ELi26ELi416EEv26Group_norm_nhwc_fwd_params:
        /* <DEDUP_REMOVED lines=37> */
.L_x_2221:
        /* <DEDUP_REMOVED lines=120> */
.L_x_2203:
[----:B------:R-:W-:Y:S05]  /*09d0*/  BSYNC.RECONVERGENT B0 ;  /* 0x0000000000007941 */ /* 0x000fea0003800200 */
.L_x_2202:
        /* <DEDUP_REMOVED lines=39> */
.L_x_2205:
[----:B------:R-:W-:Y:S05]  /*0c50*/  BSYNC.RECONVERGENT B0 ;  /* 0x0000000000007941 */ /* 0x000fea0003800200 */
.L_x_2204:
        /* <DEDUP_REMOVED lines=31> */
.L_x_2208:
[----:B---3--:R-:W2:Y:S04]  /*0e50*/  LDG.E.STRONG.GPU R8, desc[UR14][R10.64] ;  /* 0x0000000e0a087981 */ /* 0x008ea8000c1ef900 */
[----:B--2---:R-:W-:Y:S01]  /*0e60*/  CCTL.IVALL ;  /* 0x00000000ff00798f */ /* 0x004fe20002000000 */
[----:B------:R-:W-:Y:S05]  /*0e70*/  YIELD ;  /* 0x0000000000007946 */ /* 0x000fea0003800000 */
[----:B------:R-:W-:-:S13]  /*0e80*/  ISETP.NE.AND P2, PT, R8, R15, PT ;  /* 0x0000000f0800720c */ /* 0x000fda0003f45270 */
[----:B------:R-:W-:Y:S05]  /*0e90*/  @P2 BRA `(.L_x_2208) ;  /* 0xfffffffc00ec2947 */ /* 0x000fea000383ffff */
.L_x_2207:
        /* <DEDUP_REMOVED lines=15> */
.L_x_2210:
[----:B------:R-:W-:Y:S01]  /*0f90*/  UIADD3 UR24, UPT, UPT, UR5, 0x1, URZ ;  /* 0x0000000105187890 */ /* 0x000fe2000fffe0ff */
[----:B------:R-:W-:-:S05]  /*0fa0*/  ISETP.EQ.OR P2, PT, RZ, UR23, P3 ;  /* 0x00000017ff007c0c */ /* 0x000fca0009f42670 */
[----:B---3--:R-:W-:-:S04]  /*0fb0*/  MOV R8, UR24 ;  /* 0x0000001800087c02 */ /* 0x008fc80008000f00 */
[----:B------:R-:W-:-:S04]  /*0fc0*/  ISETP.EQ.OR P4, PT, R8, UR18, P3 ;  /* 0x0000001208007c0c */ /* 0x000fc80009f82670 */
[----:B------:R-:W-:-:S05]  /*0fd0*/  VOTEU.ALL UP1, P2 ;  /* 0x0000000000ff7886 */ /* 0x000fca0001020000 */
[----:B------:R-:W-:-:S04]  /*0fe0*/  @!UP1 UIMAD.WIDE.U32 UR24, UR9, 0x8, UR16 ;  /* 0x00000008091898a5 */ /* 0x000fc8000f8e0010 */
[----:B------:R-:W-:Y:S02]  /*0ff0*/  VOTEU.ALL UP1, P4 ;  /* 0x0000000000ff7886 */ /* 0x000fe40002020000 */
[----:B------:R-:W-:Y:S02]  /*1000*/  MOV R8, UR24 ;  /* 0x0000001800087c02 */ /* 0x000fe40008000f00 */
[----:B------:R-:W-:Y:S01]  /*1010*/  MOV R9, UR25 ;  /* 0x0000001900097c02 */ /* 0x000fe20008000f00 */
[----:B------:R-:W-:-:S05]  /*1020*/  @!UP1 UIMAD.WIDE.U32 UR24, UR22, 0x8, UR16 ;  /* 0x00000008161898a5 */ /* 0x000fca000f8e0010 */
[----:B------:R-:W0:Y:S01]  /*1030*/  @!P2 LDG.E.64 R8, desc[UR14][R8.64] ;  /* 0x0000000e0808a981 */ /* 0x000e22000c1e1b00 */
[----:B------:R-:W-:Y:S01]  /*1040*/  IMAD.U32 R10, RZ, RZ, UR24 ;  /* 0x00000018ff0a7e24 */ /* 0x000fe2000f8e00ff */
[----:B------:R-:W-:Y:S01]  /*1050*/  UIADD3 UR24, UPT, UPT, UR5, 0x2, URZ ;  /* 0x0000000205187890 */ /* 0x000fe2000fffe0ff */
[----:B------:R-:W-:-:S05]  /*1060*/  MOV R11, UR25 ;  /* 0x00000019000b7c02 */ /* 0x000fca0008000f00 */
[----:B-1----:R-:W-:Y:S01]  /*1070*/  MOV R14, UR24 ;  /* 0x00000018000e7c02 */ /* 0x002fe20008000f00 */
[----:B------:R-:W3:Y:S01]  /*1080*/  @!P4 LDG.E.64 R10, desc[UR14][R10.64] ;  /* 0x0000000e0a0ac981 */ /* 0x000ee2000c1e1b00 */
[----:B------:R-:W-:Y:S02]  /*1090*/  UIADD3 UR24, UPT, UPT, UR5, 0x3, URZ ;  /* 0x0000000305187890 */ /* 0x000fe4000fffe0ff */
[----:B------:R-:W-:-:S04]  /*10a0*/  ISETP.EQ.OR P5, PT, R14, UR18, P3 ;  /* 0x000000120e007c0c */ /* 0x000fc80009fa2670 */
[----:B------:R-:W-:-:S04]  /*10b0*/  MOV R14, UR24 ;  /* 0x00000018000e7c02 */ /* 0x000fc80008000f00 */
[----:B------:R-:W-:-:S05]  /*10c0*/  ISETP.EQ.OR P6, PT, R14, UR18, P3 ;  /* 0x000000120e007c0c */ /* 0x000fca0009fc2670 */
[----:B------:R-:W-:-:S05]  /*10d0*/  VOTEU.ALL UP1, P5 ;  /* 0x0000000000ff7886 */ /* 0x000fca0002820000 */
[----:B------:R-:W-:-:S06]  /*10e0*/  @!UP1 UIMAD.WIDE.U32 UR24, UR11, 0x8, UR16 ;  /* 0x000000080b1898a5 */ /* 0x000fcc000f8e0010 */
[----:B------:R-:W-:Y:S01]  /*10f0*/  MOV R14, UR24 ;  /* 0x00000018000e7c02 */ /* 0x000fe20008000f00 */
[----:B--2---:R-:W-:-:S06]  /*1100*/  IMAD.U32 R15, RZ, RZ, UR25 ;  /* 0x00000019ff0f7e24 */ /* 0x004fcc000f8e00ff */
[----:B------:R-:W2:Y:S01]  /*1110*/  @!P5 LDG.E.64 R14, desc[UR14][R14.64] ;  /* 0x0000000e0e0ed981 */ /* 0x000ea2000c1e1b00 */
[----:B------:R-:W-:-:S05]  /*1120*/  VOTEU.ALL UP1, P6 ;  /* 0x0000000000ff7886 */ /* 0x000fca0003020000 */
[----:B------:R-:W-:Y:S01]  /*1130*/  @!UP1 UIMAD.WIDE.U32 UR24, UR10, 0x8, UR16 ;  /* 0x000000080a1898a5 */ /* 0x000fe2000f8e0010 */
[----:B0-----:R-:W-:Y:S01]  /*1140*/  @!P2 FADD.FTZ R12, R12, R8 ;  /* 0x000000080c0ca221 */ /* 0x001fe20000010000 */
[----:B------:R-:W-:-:S04]  /*1150*/  @!P2 FADD.FTZ R13, R13, R9 ;  /* 0x000000090d0da221 */ /* 0x000fc80000010000 */
[----:B------:R-:W-:Y:S02]  /*1160*/  MOV R8, UR24 ;  /* 0x0000001800087c02 */ /* 0x000fe40008000f00 */
[----:B------:R-:W-:Y:S01]  /*1170*/  MOV R9, UR25 ;  /* 0x0000001900097c02 */ /* 0x000fe20008000f00 */
[----:B------:R-:W-:Y:S01]  /*1180*/  UIADD3 UR24, UPT, UPT, UR5, 0x4, URZ ;  /* 0x0000000405187890 */ /* 0x000fe2000fffe0ff */
[----:B---3--:R-:W-:-:S04]  /*1190*/  @!P4 FADD.FTZ R12, R12, R10 ;  /* 0x0000000a0c0cc221 */ /* 0x008fc80000010000 */
[----:B------:R-:W3:Y:S01]  /*11a0*/  @!P6 LDG.E.64 R8, desc[UR14][R8.64] ;  /* 0x0000000e0808e981 */ /* 0x000ee2000c1e1b00 */
        /* <DEDUP_REMOVED lines=18> */
[----:B------:R-:W4:Y:S01]  /*12d0*/  @!P2 LDG.E.64 R10, desc[UR14][R10.64] ;  /* 0x0000000e0a0aa981 */ /* 0x000f22000c1e1b00 */
[----:B---3--:R-:W-:Y:S01]  /*12e0*/  @!P6 FADD.FTZ R12, R12, R8 ;  /* 0x000000080c0ce221 */ /* 0x008fe20000010000 */
[----:B------:R-:W-:Y:S01]  /*12f0*/  MOV R8, UR24 ;  /* 0x0000001800087c02 */ /* 0x000fe20008000f00 */
[----:B------:R-:W-:Y:S01]  /*1300*/  UIADD3 UR24, UPT, UPT, UR5, 0x7, URZ ;  /* 0x0000000705187890 */ /* 0x000fe2000fffe0ff */
[----:B------:R-:W-:Y:S02]  /*1310*/  @!P6 FADD.FTZ R13, R13, R9 ;  /* 0x000000090d0de221 */ /* 0x000fe40000010000 */
[----:B------:R-:W-:-:S03]  /*1320*/  ISETP.EQ.OR P6, PT, R8, UR18, P3 ;  /* 0x0000001208007c0c */ /* 0x000fc60009fc2670 */
[----:B------:R-:W-:-:S05]  /*1330*/  IMAD.U32 R8, RZ, RZ, UR24 ;  /* 0x00000018ff087e24 */ /* 0x000fca000f8e00ff */
[----:B------:R-:W-:-:S05]  /*1340*/  ISETP.EQ.OR P5, PT, R8, UR18, P3 ;  /* 0x0000001208007c0c */ /* 0x000fca0009fa2670 */
[----:B------:R-:W-:-:S05]  /*1350*/  VOTEU.ALL UP1, P6 ;  /* 0x0000000000ff7886 */ /* 0x000fca0003020000 */
[----:B------:R-:W-:-:S03]  /*1360*/  @!UP1 UIMAD.WIDE.U32 UR24, UR13, 0x8, UR16 ;  /* 0x000000080d1898a5 */ /* 0x000fc6000f8e0010 */
[----:B------:R-:W-:-:S03]  /*1370*/  VOTEU.ALL UP1, P5 ;  /* 0x0000000000ff7886 */ /* 0x000fc60002820000 */
[----:B------:R-:W-:Y:S02]  /*1380*/  MOV R8, UR24 ;  /* 0x0000001800087c02 */ /* 0x000fe40008000f00 */
[----:B------:R-:W-:Y:S01]  /*1390*/  MOV R9, UR25 ;  /* 0x0000001900097c02 */ /* 0x000fe20008000f00 */
[----:B------:R-:W-:-:S05]  /*13a0*/  @!UP1 UIMAD.WIDE.U32 UR24, UR12, 0x8, UR16 ;  /* 0x000000080c1898a5 */ /* 0x000fca000f8e0010 */
[----:B------:R-:W3:Y:S01]  /*13b0*/  @!P6 LDG.E.64 R8, desc[UR14][R8.64] ;  /* 0x0000000e0808e981 */ /* 0x000ee2000c1e1b00 */
[----:B--2---:R-:W-:Y:S01]  /*13c0*/  @!P4 FADD.FTZ R12, R12, R14 ;  /* 0x0000000e0c0cc221 */ /* 0x004fe20000010000 */
[----:B------:R-:W-:Y:S01]  /*13d0*/  @!P4 FADD.FTZ R13, R13, R15 ;  /* 0x0000000f0d0dc221 */ /* 0x000fe20000010000 */
[----:B------:R-:W-:Y:S02]  /*13e0*/  MOV R14, UR24 ;  /* 0x00000018000e7c02 */ /* 0x000fe40008000f00 */
[----:B------:R-:W-:-:S06]  /*13f0*/  MOV R15, UR25 ;  /* 0x00000019000f7c02 */ /* 0x000fcc0008000f00 */
[----:B------:R-:W2:Y:S01]  /*1400*/  @!P5 LDG.E.64 R14, desc[UR14][R14.64] ;  /* 0x0000000e0e0ed981 */ /* 0x000ea2000c1e1b00 */
[----:B------:R-:W-:Y:S02]  /*1410*/  UIADD3 UR5, UPT, UPT, UR5, 0x8, URZ ;  /* 0x0000000805057890 */ /* 0x000fe4000fffe0ff */
[----:B------:R-:W-:Y:S02]  /*1420*/  UIADD3 UR23, UPT, UPT, UR23, 0x8, URZ ;  /* 0x0000000817177890 */ /* 0x000fe4000fffe0ff */
[----:B------:R-:W-:Y:S02]  /*1430*/  ULEA UR9, UR19, UR9, 0x3 ;  /* 0x0000000913097291 */ /* 0x000fe4000f8e18ff */
[----:B------:R-:W-:Y:S02]  /*1440*/  ULEA UR22, UR19, UR22, 0x3 ;  /* 0x0000001613167291 */ /* 0x000fe4000f8e18ff */
[----:B------:R-:W-:Y:S01]  /*1450*/  ULEA UR11, UR19, UR11, 0x3 ;  /* 0x0000000b130b7291 */ /* 0x000fe2000f8e18ff */
[----:B----4-:R-:W-:Y:S01]  /*1460*/  @!P2 FADD.FTZ R12, R12, R10 ;  /* 0x0000000a0c0ca221 */ /* 0x010fe20000010000 */
[----:B------:R-:W-:Y:S01]  /*1470*/  @!P2 FADD.FTZ R13, R13, R11 ;  /* 0x0000000b0d0da221 */ /* 0x000fe20000010000 */
[----:B------:R-:W-:Y:S01]  /*1480*/  ISETP.NE.AND P2, PT, R28, UR5, PT ;  /* 0x000000051c007c0c */ /* 0x000fe2000bf45270 */
[----:B------:R-:W-:-:S02]  /*1490*/  ULEA UR10, UR19, UR10, 0x3 ;  /* 0x0000000a130a7291 */ /* 0x000fc4000f8e18ff */
[----:B------:R-:W-:Y:S02]  /*14a0*/  ULEA UR21, UR19, UR21, 0x3 ;  /* 0x0000001513157291 */ /* 0x000fe4000f8e18ff */
[----:B------:R-:W-:Y:S02]  /*14b0*/  ULEA UR20, UR19, UR20, 0x3 ;  /* 0x0000001413147291 */ /* 0x000fe4000f8e18ff */
[----:B------:R-:W-:Y:S02]  /*14c0*/  ULEA UR13, UR19, UR13, 0x3 ;  /* 0x0000000d130d7291 */ /* 0x000fe4000f8e18ff */
[----:B------:R-:W-:Y:S01]  /*14d0*/  ULEA UR12, UR19, UR12, 0x3 ;  /* 0x0000000c130c7291 */ /* 0x000fe2000f8e18ff */
[----:B---3--:R-:W-:Y:S01]  /*14e0*/  @!P6 FADD.FTZ R12, R12, R8 ;  /* 0x000000080c0ce221 */ /* 0x008fe20000010000 */
[----:B------:R-:W-:-:S03]  /*14f0*/  @!P6 FADD.FTZ R13, R13, R9 ;  /* 0x000000090d0de221 */ /* 0x000fc60000010000 */
[----:B--2---:R-:W-:Y:S01]  /*1500*/  @!P5 FADD.FTZ R12, R12, R14 ;  /* 0x0000000e0c0cd221 */ /* 0x004fe20000010000 */
[----:B------:R-:W-:Y:S01]  /*1510*/  @!P5 FADD.FTZ R13, R13, R15 ;  /* 0x0000000f0d0dd221 */ /* 0x000fe20000010000 */
[----:B------:R-:W-:Y:S06]  /*1520*/  @P2 BRA `(.L_x_2210) ;  /* 0xfffffff800982947 */ /* 0x000fec000383ffff */
[----:B------:R-:W-:-:S15]  /*1530*/  R2UR UR5, R28 ;  /* 0x000000001c0572ca */ /* 0x000fde00000e0000 */
.L_x_2209:
[----:B------:R-:W-:-:S13]  /*1540*/  ISETP.NE.AND P2, PT, R0, RZ, PT ;  /* 0x000000ff0000720c */ /* 0x000fda0003f45270 */
[----:B------:R-:W-:Y:S05]  /*1550*/  @!P2 BRA `(.L_x_2206) ;  /* 0x00000004006ca947 */ /* 0x000fea0003800000 */
[----:B---3--:R-:W-:-:S05]  /*1560*/  VIADD R8, R0, 0xffffffff ;  /* 0xffffffff00087836 */ /* 0x008fca0000000000 */
        /* <DEDUP_REMOVED lines=13> */
[----:B------:R-:W-:-:S04]  /*1640*/  MOV R8, UR10 ;  /* 0x0000000a00087c02 */ /* 0x000fc80008000f00 */
[----:B------:R-:W-:Y:S01]  /*1650*/  ISETP.EQ.OR P4, PT, R8, UR18, P3 ;  /* 0x0000001208007c0c */ /* 0x000fe20009f82670 */
[----:B------:R-:W-:-:S05]  /*1660*/  IMAD.U32 R8, RZ, RZ, UR9 ;  /* 0x00000009ff087e24 */ /* 0x000fca000f8e00ff */
[----:B------:R-:W-:Y:S02]  /*1670*/  ISETP.EQ.OR P5, PT, R8, UR18, P3 ;  /* 0x0000001208007c0c */ /* 0x000fe40009fa2670 */
[----:B------:R-:W-:-:S04]  /*1680*/  MOV R8, UR12 ;  /* 0x0000000c00087c02 */ /* 0x000fc80008000f00 */
        /* <DEDUP_REMOVED lines=30> */
.L_x_2211:
        /* <DEDUP_REMOVED lines=28> */
.L_x_2212:
        /* <DEDUP_REMOVED lines=13> */
.L_x_2213:
[----:B------:R-:W-:Y:S05]  /*1b00*/  BSYNC.RECONVERGENT B0 ;  /* 0x0000000000007941 */ /* 0x000fea0003800200 */
.L_x_2206:
[----:B------:R-:W4:Y:S01]  /*1b10*/  S2UR UR9, SR_CgaCtaId ;  /* 0x00000000000979c3 */ /* 0x000f220000008800 */
[----:B------:R-:W5:Y:S01]  /*1b20*/  LDCU UR10, c[0x0][0x414] ;  /* 0x00008280ff0a77ac */ /* 0x000f620008000800 */
[----:B---3--:R-:W-:Y:S02]  /*1b30*/  MOV R29, UR8 ;  /* 0x00000008001d7c02 */ /* 0x008fe40008000f00 */
[----:B------:R-:W-:Y:S01]  /*1b40*/  LOP3.LUT R16, R16, 0xffff, RZ, 0xc0, !PT ;  /* 0x0000ffff10107812 */ /* 0x000fe200078ec0ff */
[----:B------:R-:W-:-:S03]  /*1b50*/  UMOV UR5, 0x400 ;  /* 0x0000040000057882 */ /* 0x000fc60000000000 */
[----:B------:R-:W3:Y:S01]  /*1b60*/  @P0 LDC.64 R8, c[0x0][0x388] ;  /* 0x0000e200ff080b82 */ /* 0x000ee20000000a00 */
[----:B------:R-:W-:-:S07]  /*1b70*/  IADD3 R17, PT, PT, R17, R16, RZ ;  /* 0x0000001011117210 */ /* 0x000fce0007ffe0ff */
        /* <DEDUP_REMOVED lines=25> */
[----:B--2---:R-:W-:Y:S02]  /*1d10*/  HADD2.F32 R17, -RZ, R8.H0_H0 ;  /* 0x20000008ff117230 */ /* 0x004fe40000004100 */
[----:B---3--:R-:W-:Y:S02]  /*1d20*/  HADD2.F32 R14, -RZ, R14.H0_H0 ;  /* 0x2000000eff0e7230 */ /* 0x008fe40000004100 */
[----:B----4-:R-:W-:Y:S02]  /*1d30*/  HADD2.F32 R15, -RZ, R15.H0_H0 ;  /* 0x2000000fff0f7230 */ /* 0x010fe40000004100 */
[----:B-----5:R-:W-:Y:S01]  /*1d40*/  HADD2.F32 R16, -RZ, R16.H0_H0 ;  /* 0x20000010ff107230 */ /* 0x020fe20000004100 */
        /* <DEDUP_REMOVED lines=26> */
.L_x_2217:
[----:B------:R-:W-:Y:S05]  /*1ef0*/  BSYNC.RECONVERGENT B1 ;  /* 0x0000000000017941 */ /* 0x000fea0003800200 */
.L_x_2216:
        /* <DEDUP_REMOVED lines=19> */
.L_x_2215:
        /* <DEDUP_REMOVED lines=30> */
.L_x_2220:
[----:B------:R-:W-:Y:S05]  /*2210*/  BSYNC.RECONVERGENT B1 ;  /* 0x0000000000017941 */ /* 0x000fea0003800200 */
.L_x_2219:
        /* <DEDUP_REMOVED lines=32> */
.L_x_2218:
[----:B------:R-:W-:Y:S05]  /*2420*/  BSYNC.RECONVERGENT B0 ;  /* 0x0000000000007941 */ /* 0x000fea0003800200 */
.L_x_2214:
[----:B------:R-:W-:Y:S02]  /*2430*/  UIADD3 UR8, UPT, UPT, UR19, UR8, URZ ;  /* 0x0000000813087290 */ /* 0x000fe4000fffe0ff */
[----:B------:R-:W-:Y:S02]  /*2440*/  UIADD3 UR4, UPT, UPT, UR4, 0x1, URZ ;  /* 0x0000000104047890 */ /* 0x000fe4000fffe0ff */
[----:B------:R-:W-:-:S09]  /*2450*/  UISETP.GE.AND UP1, UPT, UR8, UR7, UPT ;  /* 0x000000070800728c */ /* 0x000fd2000bf26270 */
[----:B------:R-:W-:Y:S05]  /*2460*/  BRA.U !UP1, `(.L_x_2221) ;  /* 0xffffffdd09787547 */ /* 0x000fea000b83ffff */
[----:B------:R-:W-:Y:S05]  /*2470*/  EXIT ;  /* 0x000000000000794d */ /* 0x000fea0003800000 */
.L_x_2222:
        /* <DEDUP_REMOVED lines=16> */
.L_x_3451:


//--------------------- .text._Z35group_norm_nhwc_fwd_one_pass_kernelI11Bf16IOFp16WLi128ELi26ELi416EEv26Group_norm_nhwc_fwd_params --------------------------
	.section	.text._Z35group_norm_nhwc_fwd_one_pass_kernelI11Bf16IOFp16WLi128ELi26ELi416EEv26Group_norm_nhwc_fwd_params,"ax",@progbits
	.align	128
        .global         _Z35group_norm_nhwc_fwd_one_pass_kernelI11Bf16IOFp16WLi128ELi26ELi416EEv26Group_norm_nhwc_fwd_params
        .type           _Z35group_norm_nhwc_fwd_one_pass_kernelI11Bf16IOFp16WLi128ELi26ELi416EEv26Group_norm_nhwc_fwd_params,@function
        .size           _Z35group_norm_nhwc_fwd_one_pass_kernelI11Bf16IOFp16WLi128ELi26ELi416EEv26Group_norm_nhwc_fwd_params,(.L_x_3452 - _Z35group_norm_nhwc_fwd_one_pass_kernelI11Bf16IOFp16WLi128ELi26ELi416EEv26Group_norm_nhwc_fwd_params)
        .other          _Z35group_norm_nhwc_fwd_one_pass_kernelI11Bf16IOFp16WLi128ELi26ELi416EEv26Group_norm_nhwc_fwd_params,@"STO_CUDA_ENTRY STV_DEFAULT"
_Z35group_norm_nhwc_fwd_one_pass_kernelI11Bf16IOFp16WLi128ELi26ELi416EEv26Group_norm_nhwc_fwd_params:
.text._Z35group_norm_nhwc_fwd_one_pass_kernelI11Bf16IOFp16WLi128ELi26ELi416EEv26Group_norm_nhwc_fwd_params:
        /* <DEDUP_REMOVED lines=32> */
[----:B------:R-:W-:Y:S02]  /*0200*/  IADD3 R5, PT, PT, R4, 0x40, RZ ;  /* 0x0000004004057810 */ /* 0x000fe40007ffe0ff */
[----:B------:R-:W-:Y:S02]  /*0210*/  IADD3 R20, PT, PT, R7, R0, RZ ;  /* 0x0000000007147210 */ /* 0x000fe40007ffe0ff */
[----:B------:R-:W-:-:S03]  /*0220*/  SHF.R.S32.HI R7, RZ, 0x1f, R5 ;  /* 0x0000001fff077819 */ /* 0x000fc60000011405 */
[----:B----4-:R-:W-:-:S07]  /*0230*/  IMAD.SHL.U32 R20, R20, 0x2, RZ ;  /* 0x0000000214147824 */ /* 0x010fce00078e00ff */
.L_x_2250:
        /* <DEDUP_REMOVED lines=17> */
[----:B-1----:R-:W-:Y:S02]  /*0350*/  HFMA2 R8, -RZ, RZ, 0, 0 ;  /* 0x00000000ff087431 */ /* 0x002fe400000001ff */
        /* <DEDUP_REMOVED lines=14> */
[----:B------:R-:W-:-:S04]  /*0440*/  IMAD R8, RZ, RZ, -UR9 ;  /* 0x80000009ff087e24 */ /* 0x000fc8000f8e02ff */
        /* <DEDUP_REMOVED lines=25> */
[----:B------:R-:W-:Y:S01]  /*05e0*/  IADD3 R30, P4, PT, R30, UR8, RZ ;  /* 0x000000081e1e7c10 */ /* 0x000fe2000ff9e0ff */
[----:B------:R-:W-:Y:S01]  /*05f0*/  UIMAD UR5, UR9, UR11, UR5 ;  /* 0x0000000b090572a4 */ /* 0x000fe2000f8e0205 */
[----:B------:R-:W-:-:S04]  /*0600*/  MOV R8, UR8 ;  /* 0x0000000800087c02 */ /* 0x000fc80008000f00 */
[----:B------:R-:W-:Y:S01]  /*0610*/  LEA.HI.X.SX32 R31, R8, RZ, 0x1, P4 ;  /* 0x000000ff081f7211 */ /* 0x000fe200020f0eff */
[----:B-1----:R-:W-:Y:S01]  /*0620*/  @!P2 IMAD R8, R9, R22, RZ ;  /* 0x000000160908a224 */ /* 0x002fe200078e02ff */
[----:B------:R-:W-:Y:S01]  /*0630*/  ISETP.GE.U32.AND P4, PT, R6, UR12, PT ;  /* 0x0000000c06007c0c */ /* 0x000fe2000bf86070 */
[----:B------:R-:W-:-:S03]  /*0640*/  IMAD.WIDE.U32 R30, R11, UR9, R30 ;  /* 0x000000090b1e7c25 */ /* 0x000fc6000f8e001e */
[----:B------:R-:W-:Y:S01]  /*0650*/  ISETP.GE.AND.EX P4, PT, R21, UR13, PT, P4 ;  /* 0x0000000d15007c0c */ /* 0x000fe2000bf86340 */
[----:B------:R-:W1:Y:S01]  /*0660*/  @!P3 LDC.64 R10, c[0x0][0x390] ;  /* 0x0000e400ff0abb82 */ /* 0x000e620000000a00 */
[----:B------:R-:W-:Y:S01]  /*0670*/  @!P2 IMAD.MOV.U32 R32, RZ, RZ, R30 ;  /* 0x000000ffff20a224 */ /* 0x000fe200078e001e */
[----:B------:R-:W-:Y:S01]  /*0680*/  IADD3 R33, PT, PT, R31, UR5, RZ ;  /* 0x000000051f217c10 */ /* 0x000fe2000fffe0ff */
[C---:B------:R-:W-:Y:S01]  /*0690*/  @!P2 IMAD R25, R4.reuse, R23, R8 ;  /* 0x000000170419a224 */ /* 0x040fe200078e0208 */
[----:B------:R-:W-:Y:S01]  /*06a0*/  @!P3 MOV R26, R30 ;  /* 0x0000001e001ab202 */ /* 0x000fe20000000f00 */
[----:B------:R-:W-:-:S07]  /*06b0*/  @!P2 IMAD.WIDE.U32 R22, R4, R22, R32 ;  /* 0x000000160416a225 */ /* 0x000fce00078e0020 */
[----:B------:R-:W5:Y:S01]  /*06c0*/  @!P4 LDC.64 R8, c[0x0][0x3e0] ;  /* 0x0000f800ff08cb82 */ /* 0x000f620000000a00 */
[----:B------:R-:W-:Y:S01]  /*06d0*/  @!P2 IADD3 R23, PT, PT, R23, R25, RZ ;  /* 0x000000191717a210 */ /* 0x000fe20007ffe0ff */
[----:B--2---:R-:W-:Y:S01]  /*06e0*/  @!P1 IMAD R25, R27, R12, RZ ;  /* 0x0000000c1b199224 */ /* 0x004fe200078e02ff */
[----:B---3--:R-:W-:Y:S01]  /*06f0*/  @!P2 LEA R14, P5, R22, R14, 0x1 ;  /* 0x0000000e160ea211 */ /* 0x008fe200078a08ff */
[----:B------:R-:W-:Y:S02]  /*0700*/  @!P3 IMAD.MOV.U32 R27, RZ, RZ, R33 ;  /* 0x000000ffff1bb224 */ /* 0x000fe400078e0021 */
[----:B------:R-:W-:Y:S01]  /*0710*/  @!P1 IMAD R29, R24, R13, R25 ;  /* 0x0000000d181d9224 */ /* 0x000fe200078e0219 */
[----:B------:R-:W-:Y:S01]  /*0720*/  @!P2 LEA.HI.X R15, R22, R15, R23, 0x1, P5 ;  /* 0x0000000f160fa211 */ /* 0x000fe200028f0c17 */
[----:B------:R-:W-:Y:S01]  /*0730*/  @!P3 IMAD.WIDE.U32 R18, R5, R18, R26 ;  /* 0x000000120512b225 */ /* 0x000fe200078e001a */
[----:B------:R-:W-:Y:S02]  /*0740*/  @!P1 MOV R22, R30 ;  /* 0x0000001e00169202 */ /* 0x000fe40000000f00 */
[----:B------:R-:W-:-:S03]  /*0750*/  @!P1 MOV R23, R33 ;  /* 0x0000002100179202 */ /* 0x000fc60000000f00 */
[----:B------:R-:W-:-:S04]  /*0760*/  @!P1 IMAD.WIDE.U32 R24, R24, R12, R22 ;  /* 0x0000000c18189225 */ /* 0x000fc800078e0016 */
[----:B------:R-:W-:Y:S01]  /*0770*/  HFMA2 R22, -RZ, RZ, 0, 0 ;  /* 0x00000000ff167431 */ /* 0x000fe200000001ff */
[----:B------:R-:W2:Y:S01]  /*0780*/  @!P4 LDC.64 R12, c[0x0][0x390] ;  /* 0x0000e400ff0ccb82 */ /* 0x000ea20000000a00 */
[----:B------:R-:W-:Y:S02]  /*0790*/  @!P1 IADD3 R23, PT, PT, R25, R29, RZ ;  /* 0x0000001d19179210 */ /* 0x000fe40007ffe0ff */
[C---:B----4-:R-:W-:Y:S02]  /*07a0*/  @!P1 LEA R16, P5, R24.reuse, R16, 0x1 ;  /* 0x0000001018109211 */ /* 0x050fe400078a08ff */
[----:B------:R3:W4:Y:S01]  /*07b0*/  @!P2 LDG.E R22, desc[UR14][R14.64] ;  /* 0x0000000e0e16a981 */ /* 0x000722000c1e1900 */
[----:B------:R-:W-:Y:S02]  /*07c0*/  @!P3 IADD3 R19, PT, PT, R19, R35, RZ ;  /* 0x000000231313b210 */ /* 0x000fe40007ffe0ff */
[----:B------:R-:W-:Y:S01]  /*07d0*/  @!P1 LEA.HI.X R17, R24, R17, R23, 0x1, P5 ;  /* 0x0000001118119211 */ /* 0x000fe200028f0c17 */
[----:B------:R-:W-:-:S02]  /*07e0*/  HFMA2 R24, -RZ, RZ, 0, 0 ;  /* 0x00000000ff187431 */ /* 0x000fc400000001ff */
        /* <DEDUP_REMOVED lines=23> */
[----:B---3--:R-:W-:Y:S02]  /*0960*/  PRMT R25, R24, 0x7632, R25 ;  /* 0x0000763218197816 */ /* 0x008fe40000000019 */
[----:B------:R-:W-:Y:S01]  /*0970*/  FFMA.FTZ R9, R22, R22, R9 ;  /* 0x0000001616097223 */ /* 0x000fe20000010009 */
[----:B------:R-:W-:Y:S01]  /*0980*/  SHF.L.U32 R24, R24, 0x10, RZ ;  /* 0x0000001018187819 */ /* 0x000fe200000006ff */
[----:B------:R-:W-:Y:S01]  /*0990*/  FADD.FTZ R8, RZ, R8 ;  /* 0x00000008ff087221 */ /* 0x000fe20000010000 */
[----:B------:R-:W-:Y:S02]  /*09a0*/  IMAD.U32 R25, R25, 0x10000, RZ ;  /* 0x0001000019197824 */ /* 0x000fe400078e00ff */
[----:B------:R-:W-:Y:S02]  /*09b0*/  FADD.FTZ R9, RZ, R9 ;  /* 0x00000009ff097221 */ /* 0x000fe40000010000 */
[----:B-1----:R-:W-:Y:S01]  /*09c0*/  FMUL.FTZ R13, R25, R25 ;  /* 0x00000019190d7220 */ /* 0x002fe20000410000 */
[----:B------:R-:W-:Y:S01]  /*09d0*/  FADD.FTZ R11, R24, R25 ;  /* 0x00000019180b7221 */ /* 0x000fe20000010000 */
[----:B--2---:R-:W-:-:S02]  /*09e0*/  PRMT R26, R27, 0x7632, R26 ;  /* 0x000076321b1a7816 */ /* 0x004fc4000000001a */
[----:B------:R-:W-:Y:S01]  /*09f0*/  FFMA.FTZ R10, R24, R24, R13 ;  /* 0x00000018180a7223 */ /* 0x000fe2000001000d */
[----:B------:R-:W-:Y:S01]  /*0a00*/  SHF.L.U32 R27, R27, 0x10, RZ ;  /* 0x000000101b1b7819 */ /* 0x000fe200000006ff */
[----:B------:R-:W-:Y:S01]  /*0a10*/  FADD.FTZ R8, R8, R11 ;  /* 0x0000000b08087221 */ /* 0x000fe20000010000 */
[----:B------:R-:W-:Y:S01]  /*0a20*/  SHF.L.U32 R26, R26, 0x10, RZ ;  /* 0x000000101a1a7819 */ /* 0x000fe200000006ff */
[----:B------:R-:W-:Y:S01]  /*0a30*/  FADD.FTZ R9, R9, R10 ;  /* 0x0000000a09097221 */ /* 0x000fe20000010000 */
[----:B-----5:R-:W-:-:S03]  /*0a40*/  PRMT R28, R29, 0x7632, R28 ;  /* 0x000076321d1c7816 */ /* 0x020fc6000000001c */
[----:B------:R-:W-:Y:S01]  /*0a50*/  FMUL.FTZ R10, R26, R26 ;  /* 0x0000001a1a0a7220 */ /* 0x000fe20000410000 */
[----:B------:R-:W-:Y:S01]  /*0a60*/  SHF.L.U32 R29, R29, 0x10, RZ ;  /* 0x000000101d1d7819 */ /* 0x000fe200000006ff */
[C---:B------:R-:W-:Y:S01]  /*0a70*/  FADD.FTZ R11, R27.reuse, R26 ;  /* 0x0000001a1b0b7221 */ /* 0x040fe20000010000 */
[----:B------:R-:W-:Y:S01]  /*0a80*/  SHF.L.U32 R28, R28, 0x10, RZ ;  /* 0x000000101c1c7819 */ /* 0x000fe200000006ff */
[----:B------:R-:W-:Y:S02]  /*0a90*/  FFMA.FTZ R10, R27, R27, R10 ;  /* 0x0000001b1b0a7223 */ /* 0x000fe4000001000a */
[----:B------:R-:W-:Y:S02]  /*0aa0*/  FADD.FTZ R8, R8, R11 ;  /* 0x0000000b08087221 */ /* 0x000fe40000010000 */
[----:B------:R-:W-:Y:S01]  /*0ab0*/  FMUL.FTZ R12, R28, R28 ;  /* 0x0000001c1c0c7220 */ /* 0x000fe20000410000 */
[----:B------:R-:W-:Y:S01]  /*0ac0*/  FADD.FTZ R9, R9, R10 ;  /* 0x0000000a09097221 */ /* 0x000fe20000010000 */
[----:B------:R-:W-:-:S02]  /*0ad0*/  FADD.FTZ R11, R29, R28 ;  /* 0x0000001c1d0b7221 */ /* 0x000fc40000010000 */
[----:B------:R-:W-:Y:S02]  /*0ae0*/  FFMA.FTZ R12, R29, R29, R12 ;  /* 0x0000001d1d0c7223 */ /* 0x000fe4000001000c */
        /* <DEDUP_REMOVED lines=36> */
.L_x_2224:
[----:B------:R-:W-:Y:S05]  /*0d30*/  BSYNC.RECONVERGENT B0 ;  /* 0x0000000000007941 */ /* 0x000fea0003800200 */
.L_x_2223:
        /* <DEDUP_REMOVED lines=39> */
.L_x_2226:
[----:B------:R-:W-:Y:S05]  /*0fb0*/  BSYNC.RECONVERGENT B0 ;  /* 0x0000000000007941 */ /* 0x000fea0003800200 */
.L_x_2225:
[----:B------:R-:W-:Y:S05]  /*0fc0*/  @!P2 BRA `(.L_x_2227) ;  /* 0x0000000c00aca947 */ /* 0x000fea0003800000 */
[----:B---3--:R-:W3:Y:S01]  /*0fd0*/  LDC.64 R8, c[0x0][0x3b8] ;  /* 0x0000ee00ff087b82 */ /* 0x008ee20000000a00 */
[----:B------:R-:W-:Y:S01]  /*0fe0*/  ULOP3.LUT UR9, UR4, 0x1, URZ, 0xc0, !UPT ;  /* 0x0000000104097892 */ /* 0x000fe2000f8ec0ff */
[----:B------:R-:W-:-:S03]  /*0ff0*/  ISETP.GE.U32.AND P4, PT, R3, 0x8, PT ;  /* 0x000000080300780c */ /* 0x000fc60003f86070 */
[----:B------:R-:W-:-:S06]  /*1000*/  UIMAD UR5, UR9, UR19, URZ ;  /* 0x00000013090572a4 */ /* 0x000fcc000f8e02ff */
[----:B------:R-:W-:-:S04]  /*1010*/  IMAD R10, R3, UR5, RZ ;  /* 0x00000005030a7c24 */ /* 0x000fc8000f8e02ff */
[----:B------:R-:W-:-:S04]  /*1020*/  IMAD.SHL.U32 R11, R10, 0x2, RZ ;  /* 0x000000020a0b7824 */ /* 0x000fc800078e00ff */
        /* <DEDUP_REMOVED lines=24> */
.L_x_2229:
[----:B---3--:R-:W2:Y:S04]  /*11b0*/  LDG.E.STRONG.GPU R10, desc[UR14][R8.64] ;  /* 0x0000000e080a7981 */ /* 0x008ea8000c1ef900 */
[----:B--2---:R-:W-:Y:S01]  /*11c0*/  CCTL.IVALL ;  /* 0x00000000ff00798f */ /* 0x004fe20002000000 */
[----:B------:R-:W-:Y:S05]  /*11d0*/  YIELD ;  /* 0x0000000000007946 */ /* 0x000fea0003800000 */
[----:B------:R-:W-:-:S13]  /*11e0*/  ISETP.NE.AND P2, PT, R10, R15, PT ;  /* 0x0000000f0a00720c */ /* 0x000fda0003f45270 */
[----:B------:R-:W-:Y:S05]  /*11f0*/  @P2 BRA `(.L_x_2229) ;  /* 0xfffffffc00ec2947 */ /* 0x000fea000383ffff */
.L_x_2228:
        /* <DEDUP_REMOVED lines=15> */
.L_x_2231:
[----:B------:R-:W-:Y:S01]  /*12f0*/  UIADD3 UR24, UPT, UPT, UR5, 0x1, URZ ;  /* 0x0000000105187890 */ /* 0x000fe2000fffe0ff */
[----:B------:R-:W-:Y:S01]  /*1300*/  ISETP.EQ.OR P2, PT, RZ, UR23, P3 ;  /* 0x00000017ff007c0c */ /* 0x000fe20009f42670 */
[----:B------:R-:W-:-:S04]  /*1310*/  UIADD3 UR25, UPT, UPT, UR5, 0x2, URZ ;  /* 0x0000000205197890 */ /* 0x000fc8000fffe0ff */
[----:B---3--:R-:W-:Y:S01]  /*1320*/  MOV R8, UR24 ;  /* 0x0000001800087c02 */ /* 0x008fe20008000f00 */
[----:B------:R-:W-:Y:S01]  /*1330*/  UIADD3 UR24, UPT, UPT, UR5, 0x3, URZ ;  /* 0x0000000305187890 */ /* 0x000fe2000fffe0ff */
[----:B------:R-:W-:Y:S02]  /*1340*/  IMAD.U32 R9, RZ, RZ, UR25 ;  /* 0x00000019ff097e24 */ /* 0x000fe4000f8e00ff */
[----:B------:R-:W-:-:S03]  /*1350*/  ISETP.EQ.OR P4, PT, R8, UR18, P3 ;  /* 0x0000001208007c0c */ /* 0x000fc60009f82670 */
[----:B------:R-:W-:Y:S01]  /*1360*/  ISETP.EQ.OR P6, PT, R9, UR18, P3 ;  /* 0x0000001209007c0c */ /* 0x000fe20009fc2670 */
[----:B------:R-:W-:Y:S01]  /*1370*/  VOTEU.ALL UP0, P2 ;  /* 0x0000000000ff7886 */ /* 0x000fe20001000000 */
[----:B------:R-:W-:-:S04]  /*1380*/  MOV R8, UR24 ;  /* 0x0000001800087c02 */ /* 0x000fc80008000f00 */
[----:B------:R-:W-:Y:S01]  /*1390*/  ISETP.EQ.OR P5, PT, R8, UR18, P3 ;  /* 0x0000001208007c0c */ /* 0x000fe20009fa2670 */
[----:B------:R-:W-:-:S03]  /*13a0*/  @!UP0 UIMAD.WIDE.U32 UR24, UR9, 0x8, UR16 ;  /* 0x00000008091888a5 */ /* 0x000fc6000f8e0010 */
[----:B------:R-:W-:-:S03]  /*13b0*/  VOTEU.ALL UP0, P4 ;  /* 0x0000000000ff7886 */ /* 0x000fc60002000000 */
[----:B------:R-:W-:Y:S01]  /*13c0*/  MOV R8, UR24 ;  /* 0x0000001800087c02 */ /* 0x000fe20008000f00 */
[----:B------:R-:W-:Y:S01]  /*13d0*/  VOTEU.ALL UP1, P6 ;  /* 0x0000000000ff7886 */ /* 0x000fe20003020000 */
[----:B------:R-:W-:Y:S01]  /*13e0*/  MOV R9, UR25 ;  /* 0x0000001900097c02 */ /* 0x000fe20008000f00 */
[----:B------:R-:W-:-:S03]  /*13f0*/  @!UP0 UIMAD.WIDE.U32 UR24, UR22, 0x8, UR16 ;  /* 0x00000008161888a5 */ /* 0x000fc6000f8e0010 */
[----:B------:R-:W-:Y:S01]  /*1400*/  VOTEU.ALL UP0, P5 ;  /* 0x0000000000ff7886 */ /* 0x000fe20002800000 */
[----:B------:R-:W-:Y:S01]  /*1410*/  @!UP1 UIMAD.WIDE.U32 UR26, UR11, 0x8, UR16 ;  /* 0x000000080b1a98a5 */ /* 0x000fe2000f8e0010 */
[----:B------:R-:W0:Y:S01]  /*1420*/  @!P2 LDG.E.64 R8, desc[UR14][R8.64] ;  /* 0x0000000e0808a981 */ /* 0x000e22000c1e1b00 */
[----:B------:R-:W-:Y:S02]  /*1430*/  MOV R10, UR24 ;  /* 0x00000018000a7c02 */ /* 0x000fe40008000f00 */
[----:B------:R-:W-:Y:S01]  /*1440*/  MOV R11, UR25 ;  /* 0x00000019000b7c02 */ /* 0x000fe20008000f00 */
[----:B------:R-:W-:Y:S01]  /*1450*/  @!UP0 UIMAD.WIDE.U32 UR24, UR21, 0x8, UR16 ;  /* 0x00000008151888a5 */ /* 0x000fe2000f8e0010 */
[----:B------:R-:W-:Y:S01]  /*1460*/  IMAD.U32 R14, RZ, RZ, UR26 ;  /* 0x0000001aff0e7e24 */ /* 0x000fe2000f8e00ff */
[----:B--2---:R-:W-:-:S03]  /*1470*/  MOV R15, UR27 ;  /* 0x0000001b000f7c02 */ /* 0x004fc60008000f00 */
        /* <DEDUP_REMOVED lines=35> */
[----:B------:R-:W-:-:S02]  /*16b0*/  MOV R10, UR26 ;  /* 0x0000001a000a7c02 */ /* 0x000fc40008000f00 */
[----:B------:R-:W-:Y:S01]  /*16c0*/  MOV R11, UR27 ;  /* 0x0000001b000b7c02 */ /* 0x000fe20008000f00 */
[----:B------:R-:W-:Y:S01]  /*16d0*/  @!UP1 UIMAD.WIDE.U32 UR26, UR10, 0x8, UR16 ;  /* 0x000000080a1a98a5 */ /* 0x000fe2000f8e0010 */
[----:B------:R-:W-:Y:S01]  /*16e0*/  IMAD.U32 R14, RZ, RZ, UR24 ;  /* 0x00000018ff0e7e24 */ /* 0x000fe2000f8e00ff */
[----:B------:R-:W-:-:S03]  /*16f0*/  MOV R15, UR25 ;  /* 0x00000019000f7c02 */ /* 0x000fc60008000f00 */
[----:B------:R-:W3:Y:S01]  /*1700*/  @!P4 LDG.E.64 R10, desc[UR14][R10.64] ;  /* 0x0000000e0a0ac981 */ /* 0x000ee2000c1e1b00 */
[----:B------:R-:W-:Y:S02]  /*1710*/  MOV R16, UR26 ;  /* 0x0000001a00107c02 */ /* 0x000fe40008000f00 */
[----:B------:R-:W-:Y:S01]  /*1720*/  MOV R17, UR27 ;  /* 0x0000001b00117c02 */ /* 0x000fe20008000f00 */
[----:B------:R-:W4:Y:S05]  /*1730*/  @!P6 LDG.E.64 R14, desc[UR14][R14.64] ;  /* 0x0000000e0e0ee981 */ /* 0x000f2a000c1e1b00 */
        /* <DEDUP_REMOVED lines=22> */
.L_x_2230:
        /* <DEDUP_REMOVED lines=18> */
[----:B------:R-:W-:Y:S02]  /*19c0*/  MOV R10, UR10 ;  /* 0x0000000a000a7c02 */ /* 0x000fe40008000f00 */
[----:B------:R-:W-:Y:S02]  /*19d0*/  MOV R11, UR12 ;  /* 0x0000000c000b7c02 */ /* 0x000fe40008000f00 */
[----:B------:R-:W-:-:S02]  /*19e0*/  ISETP.EQ.OR P5, PT, R10, UR18, P3 ;  /* 0x000000120a007c0c */ /* 0x000fc40009fa2670 */
        /* <DEDUP_REMOVED lines=8> */
[----:B------:R-:W-:Y:S01]  /*1a70*/  MOV R11, UR13 ;  /* 0x0000000d000b7c02 */ /* 0x000fe20008000f00 */
[----:B0-----:R-:W-:Y:S01]  /*1a80*/  @!P6 FADD.FTZ R12, R12, R8 ;  /* 0x000000080c0ce221 */ /* 0x001fe20000010000 */
[----:B------:R-:W-:Y:S01]  /*1a90*/  @!P6 FADD.FTZ R13, R13, R9 ;  /* 0x000000090d0de221 */ /* 0x000fe20000010000 */
[----:B------:R-:W-:Y:S01]  /*1aa0*/  ISETP.EQ.OR P6, PT, R10, UR18, P3 ;  /* 0x000000120a007c0c */ /* 0x000fe20009fc2670 */
[----:B------:R-:W-:Y:S01]  /*1ab0*/  IMAD.U32 R9, RZ, RZ, UR11 ;  /* 0x0000000bff097e24 */ /* 0x000fe2000f8e00ff */
[----:B------:R-:W-:Y:S02]  /*1ac0*/  MOV R8, UR10 ;  /* 0x0000000a00087c02 */ /* 0x000fe40008000f00 */
[----:B------:R-:W-:-:S04]  /*1ad0*/  MOV R10, UR12 ;  /* 0x0000000c000a7c02 */ /* 0x000fc80008000f00 */
[----:B------:R-:W3:Y:S04]  /*1ae0*/  @!P5 LDG.E.64 R8, desc[UR14][R8.64] ;  /* 0x0000000e0808d981 */ /* 0x000ee8000c1e1b00 */
[----:B------:R-:W4:Y:S01]  /*1af0*/  @!P4 LDG.E.64 R10, desc[UR14][R10.64] ;  /* 0x0000000e0a0ac981 */ /* 0x000f22000c1e1b00 */
[----:B------:R-:W-:-:S05]  /*1b00*/  VOTEU.ALL UP2, P6 ;  /* 0x0000000000ff7886 */ /* 0x000fca0003040000 */
[----:B------:R-:W-:-:S04]  /*1b10*/  @!UP2 UIMAD UR9, UR9, UR19, UR6 ;  /* 0x000000130909a2a4 */ /* 0x000fc8000f8e0206 */
[----:B------:R-:W-:-:S06]  /*1b20*/  @!UP2 UIMAD.WIDE.U32 UR10, UR9, 0x8, UR16 ;  /* 0x00000008090aa8a5 */ /* 0x000fcc000f8e0010 */
[----:B------:R-:W-:Y:S02]  /*1b30*/  MOV R14, UR10 ;  /* 0x0000000a000e7c02 */ /* 0x000fe40008000f00 */
[----:B--2---:R-:W-:-:S06]  /*1b40*/  MOV R15, UR11 ;  /* 0x0000000b000f7c02 */ /* 0x004fcc0008000f00 */
[----:B------:R-:W2:Y:S01]  /*1b50*/  @!P6 LDG.E.64 R14, desc[UR14][R14.64] ;  /* 0x0000000e0e0ee981 */ /* 0x000ea2000c1e1b00 */
[----:B-1----:R-:W-:-:S05]  /*1b60*/  MOV R16, UR5 ;  /* 0x0000000500107c02 */ /* 0x002fca0008000f00 */
[----:B------:R-:W-:-:S05]  /*1b70*/  VIADD R16, R16, 0x4 ;  /* 0x0000000410107836 */ /* 0x000fca0000000000 */
[----:B------:R-:W-:Y:S01]  /*1b80*/  R2UR UR5, R16 ;  /* 0x00000000100572ca */ /* 0x000fe200000e0000 */
[----:B---3--:R-:W-:Y:S01]  /*1b90*/  @!P5 FADD.FTZ R12, R12, R8 ;  /* 0x000000080c0cd221 */ /* 0x008fe20000010000 */
[----:B------:R-:W-:-:S03]  /*1ba0*/  @!P5 FADD.FTZ R13, R13, R9 ;  /* 0x000000090d0dd221 */ /* 0x000fc60000010000 */
[----:B----4-:R-:W-:Y:S01]  /*1bb0*/  @!P4 FADD.FTZ R12, R12, R10 ;  /* 0x0000000a0c0cc221 */ /* 0x010fe20000010000 */
[----:B------:R-:W-:-:S03]  /*1bc0*/  @!P4 FADD.FTZ R13, R13, R11 ;  /* 0x0000000b0d0dc221 */ /* 0x000fc60000010000 */
[----:B--2---:R-:W-:Y:S01]  /*1bd0*/  @!P6 FADD.FTZ R12, R12, R14 ;  /* 0x0000000e0c0ce221 */ /* 0x004fe20000010000 */
[----:B------:R-:W-:-:S07]  /*1be0*/  @!P6 FADD.FTZ R13, R13, R15 ;  /* 0x0000000f0d0de221 */ /* 0x000fce0000010000 */
.L_x_2232:
        /* <DEDUP_REMOVED lines=27> */
.L_x_2233:
        /* <DEDUP_REMOVED lines=13> */
.L_x_2234:
[----:B------:R-:W-:Y:S05]  /*1e70*/  BSYNC.RECONVERGENT B0 ;  /* 0x0000000000007941 */ /* 0x000fea0003800200 */
.L_x_2227:
        /* <DEDUP_REMOVED lines=65> */
[----:B------:R-:W-:-:S04]  /*2290*/  IMAD.WIDE.U32 R12, R4, UR12, R12 ;  /* 0x0000000c040c7c25 */ /* 0x000fc8000f8e000c */
[----:B------:R-:W-:Y:S01]  /*22a0*/  IMAD.IADD R35, R13, 0x1, R35 ;  /* 0x000000010d237824 */ /* 0x000fe200078e0223 */
[C---:B-1----:R-:W-:Y:S02]  /*22b0*/  LEA R14, P2, R12.reuse, UR8, 0x1 ;  /* 0x000000080c0e7c11 */ /* 0x042fe4000f8408ff */
[----:B------:R-:W-:Y:S02]  /*22c0*/  F2FP.BF16.F32.PACK_AB R13, R23, R22 ;  /* 0x00000016170d723e */ /* 0x000fe400000010ff */
[----:B------:R-:W-:-:S05]  /*22d0*/  LEA.HI.X R15, R12, UR9, R35, 0x1, P2 ;  /* 0x000000090c0f7c11 */ /* 0x000fca00090f0c23 */
[----:B------:R0:W-:Y:S04]  /*22e0*/  STG.E desc[UR14][R14.64], R13 ;  /* 0x0000000d0e007986 */ /* 0x0001e8000c10190e */
.L_x_2238:
[----:B------:R-:W-:Y:S05]  /*22f0*/  BSYNC.RECONVERGENT B1 ;  /* 0x0000000000017941 */ /* 0x000fea0003800200 */
.L_x_2237:
        /* <DEDUP_REMOVED lines=20> */
.L_x_2240:
[----:B------:R-:W-:Y:S05]  /*2440*/  BSYNC.RECONVERGENT B1 ;  /* 0x0000000000017941 */ /* 0x000fea0003800200 */
.L_x_2239:
        /* <DEDUP_REMOVED lines=15> */
[----:B0-----:R-:W-:-:S03]  /*2540*/  LEA R14, P2, R12, UR12, 0x1 ;  /* 0x0000000c0c0e7c11 */ /* 0x001fc6000f8408ff */
[----:B------:R-:W-:Y:S01]  /*2550*/  IMAD.IADD R19, R13, 0x1, R19 ;  /* 0x000000010d137824 */ /* 0x000fe200078e0213 */
[----:B------:R-:W-:-:S04]  /*2560*/  F2FP.BF16.F32.PACK_AB R13, R18, R27 ;  /* 0x0000001b120d723e */ /* 0x000fc800000010ff */
[----:B------:R-:W-:-:S05]  /*2570*/  LEA.HI.X R15, R12, UR13, R19, 0x1, P2 ;  /* 0x0000000d0c0f7c11 */ /* 0x000fca00090f0c13 */
[----:B------:R2:W-:Y:S02]  /*2580*/  STG.E desc[UR14][R14.64], R13 ;  /* 0x0000000d0e007986 */ /* 0x0005e4000c10190e */
.L_x_2242:
[----:B------:R-:W-:Y:S05]  /*2590*/  BSYNC.RECONVERGENT B1 ;  /* 0x0000000000017941 */ /* 0x000fea0003800200 */
.L_x_2241:
        /* <DEDUP_REMOVED lines=14> */
[----:B---3--:R-:W-:-:S04]  /*2680*/  LEA R8, P1, R30, UR10, 0x1 ;  /* 0x0000000a1e087c11 */ /* 0x008fc8000f8208ff */
[----:B------:R-:W-:-:S04]  /*2690*/  IADD3 R13, PT, PT, R31, R13, RZ ;  /* 0x0000000d1f0d7210 */ /* 0x000fc80007ffe0ff */
[----:B------:R-:W-:-:S05]  /*26a0*/  LEA.HI.X R9, R30, UR11, R13, 0x1, P1 ;  /* 0x0000000b1e097c11 */ /* 0x000fca00088f0c0d */
[----:B------:R3:W-:Y:S01]  /*26b0*/  STG.E desc[UR14][R8.64], R11 ;  /* 0x0000000b08007986 */ /* 0x0007e2000c10190e */
[----:B------:R-:W-:Y:S05]  /*26c0*/  BRA `(.L_x_2243) ;  /* 0x0000000800007947 */ /* 0x000fea0003800000 */
.L_x_2236:
        /* <DEDUP_REMOVED lines=37> */
.L_x_2245:
[----:B------:R-:W-:Y:S05]  /*2920*/  BSYNC.RECONVERGENT B1 ;  /* 0x0000000000017941 */ /* 0x000fea0003800200 */
.L_x_2244:
        /* <DEDUP_REMOVED lines=10> */
[----:B------:R-:W-:-:S02]  /*29d0*/  IMAD.MOV.U32 R13, RZ, RZ, R33 ;  /* 0x000000ffff0d7224 */ /* 0x000fc400078e0021 */
        /* <DEDUP_REMOVED lines=14> */
[----:B--2---:R-:W-:-:S04]  /*2ac0*/  LEA R14, P1, R12, UR12, 0x1 ;  /* 0x0000000c0c0e7c11 */ /* 0x004fc8000f8208ff */
[----:B------:R-:W-:Y:S01]  /*2ad0*/  LEA.HI.X R15, R12, UR13, R35, 0x1, P1 ;  /* 0x0000000d0c0f7c11 */ /* 0x000fe200088f0c23 */
[----:B-1----:R-:W-:-:S05]  /*2ae0*/  FMUL.FTZ R19, R25, R22 ;  /* 0x0000001619137220 */ /* 0x002fca0000410000 */
[----:B------:R-:W-:-:S05]  /*2af0*/  F2FP.BF16.F32.PACK_AB R19, R19, R18 ;  /* 0x000000121313723e */ /* 0x000fca00000010ff */
[----:B------:R1:W-:Y:S02]  /*2b00*/  STG.E desc[UR14][R14.64], R19 ;  /* 0x000000130e007986 */ /* 0x0003e4000c10190e */
.L_x_2247:
[----:B------:R-:W-:Y:S05]  /*2b10*/  BSYNC.RECONVERGENT B1 ;  /* 0x0000000000017941 */ /* 0x000fea0003800200 */
.L_x_2246:
        /* <DEDUP_REMOVED lines=30> */
.L_x_2249:
[----:B------:R-:W-:Y:S05]  /*2d00*/  BSYNC.RECONVERGENT B1 ;  /* 0x0000000000017941 */ /* 0x000fea0003800200 */
.L_x_2248:
        /* <DEDUP_REMOVED lines=28> */
.L_x_2243:
[----:B------:R-:W-:Y:S05]  /*2ed0*/  BSYNC.RECONVERGENT B0 ;  /* 0x0000000000007941 */ /* 0x000fea0003800200 */
.L_x_2235:
        /* <DEDUP_REMOVED lines=8> */
.L_x_2251:
        /* <DEDUP_REMOVED lines=10> */
.L_x_3452:


//--------------------- .text._Z35group_norm_nhwc_fwd_one_pass_kernelI11Bf16IOFp16WLi256ELi26ELi416EEv26Group_norm_nhwc_fwd_params --------------------------
	.section	.text._Z35group_norm_nhwc_fwd_one_pass_kernelI11Bf16IOFp16WLi256ELi26ELi416EEv26Group_norm_nhwc_fwd_params,"ax",@progbits
	.align	128
        .global         _Z35group_norm_nhwc_fwd_one_pass_kernelI11Bf16IOFp16WLi256ELi26ELi416EEv26Group_norm_nhwc_fwd_params
        .type           _Z35group_norm_nhwc_fwd_one_pass_kernelI11Bf16IOFp16WLi256ELi26ELi416EEv26Group_norm_nhwc_fwd_params,@function
        .size           _Z35group_norm_nhwc_fwd_one_pass_kernelI11Bf16IOFp16WLi256ELi26ELi416EEv26Group_norm_nhwc_fwd_params,(.L_x_3453 - _Z35group_norm_nhwc_fwd_one_pass_kernelI11Bf16IOFp16WLi256ELi26ELi416EEv26Group_norm_nhwc_fwd_params)
        .other          _Z35group_norm_nhwc_fwd_one_pass_kernelI11Bf16IOFp16WLi256ELi26ELi416EEv26Group_norm_nhwc_fwd_params,@"STO_CUDA_ENTRY STV_DEFAULT"
_Z35group_norm_nhwc_fwd_one_pass_kernelI11Bf16IOFp16WLi256ELi26ELi416EEv26Group_norm_nhwc_fwd_params:
.text._Z35group_norm_nhwc_fwd_one_pass_kernelI11Bf16IOFp16WLi256ELi26ELi416EEv26Group_norm_nhwc_fwd_params:
        /* <DEDUP_REMOVED lines=41> */
.L_x_2295:
        /* <DEDUP_REMOVED lines=256> */
.L_x_2253:
[----:B------:R-:W-:Y:S05]  /*1290*/  BSYNC.RECONVERGENT B0 ;  /* 0x0000000000007941 */ /* 0x000fea0003800200 */
.L_x_2252:
        /* <DEDUP_REMOVED lines=37> */
.L_x_2255:
[----:B------:R-:W-:Y:S05]  /*14f0*/  BSYNC.RECONVERGENT B0 ;  /* 0x0000000000007941 */ /* 0x000fea0003800200 */
.L_x_2254:
        /* <DEDUP_REMOVED lines=26> */
.L_x_2258:
[----:B---3--:R-:W3:Y:S04]  /*16a0*/  LDG.E.STRONG.GPU R18, desc[UR6][R16.64] ;  /* 0x0000000610127981 */ /* 0x008ee8000c1ef900 */
[----:B---3--:R-:W-:Y:S01]  /*16b0*/  CCTL.IVALL ;  /* 0x00000000ff00798f */ /* 0x008fe20002000000 */
[----:B------:R-:W-:Y:S05]  /*16c0*/  YIELD ;  /* 0x0000000000007946 */ /* 0x000fea0003800000 */
[----:B------:R-:W-:-:S13]  /*16d0*/  ISETP.NE.AND P1, PT, R18, R25, PT ;  /* 0x000000191200720c */ /* 0x000fda0003f25270 */
[----:B------:R-:W-:Y:S05]  /*16e0*/  @P1 BRA `(.L_x_2258) ;  /* 0xfffffffc00ec1947 */ /* 0x000fea000383ffff */
.L_x_2257:
        /* <DEDUP_REMOVED lines=14> */
.L_x_2260:
        /* <DEDUP_REMOVED lines=62> */
.L_x_2259:
        /* <DEDUP_REMOVED lines=36> */
.L_x_2261:
        /* <DEDUP_REMOVED lines=18> */
.L_x_2262:
        /* <DEDUP_REMOVED lines=9> */
.L_x_2263:
[----:B------:R-:W-:Y:S05]  /*1fa0*/  BSYNC.RECONVERGENT B0 ;  /* 0x0000000000007941 */ /* 0x000fea0003800200 */
.L_x_2256:
        /* <DEDUP_REMOVED lines=38> */
[----:B--2---:R-:W-:Y:S02]  /*2210*/  HADD2.F32 R24, -RZ, R30.H0_H0 ;  /* 0x2000001eff187230 */ /* 0x004fe40000004100 */
[----:B---3--:R-:W-:Y:S02]  /*2220*/  HADD2.F32 R25, -RZ, R31.H0_H0 ;  /* 0x2000001fff197230 */ /* 0x008fe40000004100 */
[----:B-----5:R-:W-:Y:S02]  /*2230*/  HADD2.F32 R27, -RZ, R53.H0_H0 ;  /* 0x20000035ff1b7230 */ /* 0x020fe40000004100 */
[----:B------:R-:W-:Y:S01]  /*2240*/  HADD2.F32 R26, -RZ, R55.H0_H0 ;  /* 0x20000037ff1a7230 */ /* 0x000fe20000004100 */
        /* <DEDUP_REMOVED lines=28> */
.L_x_2267:
[----:B------:R-:W-:Y:S05]  /*2410*/  BSYNC.RECONVERGENT B1 ;  /* 0x0000000000017941 */ /* 0x000fea0003800200 */
.L_x_2266:
        /* <DEDUP_REMOVED lines=20> */
.L_x_2269:
[----:B------:R-:W-:Y:S05]  /*2560*/  BSYNC.RECONVERGENT B1 ;  /* 0x0000000000017941 */ /* 0x000fea0003800200 */
.L_x_2268:
        /* <DEDUP_REMOVED lines=30> */
.L_x_2271:
[----:B------:R-:W-:Y:S05]  /*2750*/  BSYNC.RECONVERGENT B1 ;  /* 0x0000000000017941 */ /* 0x000fea0003800200 */
.L_x_2270:
        /* <DEDUP_REMOVED lines=20> */
.L_x_2273:
[----:B------:R-:W-:Y:S05]  /*28a0*/  BSYNC.RECONVERGENT B1 ;  /* 0x0000000000017941 */ /* 0x000fea0003800200 */
.L_x_2272:
        /* <DEDUP_REMOVED lines=20> */
.L_x_2275:
[----:B------:R-:W-:Y:S05]  /*29f0*/  BSYNC.RECONVERGENT B1 ;  /* 0x0000000000017941 */ /* 0x000fea0003800200 */
.L_x_2274:
        /* <DEDUP_REMOVED lines=20> */
.L_x_2277:
[----:B------:R-:W-:Y:S05]  /*2b40*/  BSYNC.RECONVERGENT B1 ;  /* 0x0000000000017941 */ /* 0x000fea0003800200 */
.L_x_2276:
        /* <DEDUP_REMOVED lines=20> */
.L_x_2279:
[----:B------:R-:W-:Y:S05]  /*2c90*/  BSYNC.RECONVERGENT B1 ;  /* 0x0000000000017941 */ /* 0x000fea0003800200 */
.L_x_2278:
        /* <DEDUP_REMOVED lines=19> */
.L_x_2265:
        /* <DEDUP_REMOVED lines=37> */
.L_x_2282:
[----:B------:R-:W-:Y:S05]  /*3020*/  BSYNC.RECONVERGENT B1 ;  /* 0x0000000000017941 */ /* 0x000fea0003800200 */
.L_x_2281:
        /* <DEDUP_REMOVED lines=30> */
.L_x_2284:
[----:B------:R-:W-:Y:S05]  /*3210*/  BSYNC.RECONVERGENT B1 ;  /* 0x0000000000017941 */ /* 0x000fea0003800200 */
.L_x_2283:
        /* <DEDUP_REMOVED lines=40> */
.L_x_2286:
[----:B------:R-:W-:Y:S05]  /*34a0*/  BSYNC.RECONVERGENT B1 ;  /* 0x0000000000017941 */ /* 0x000fea0003800200 */
.L_x_2285:
        /* <DEDUP_REMOVED lines=30> */
.L_x_2288:
[----:B------:R-:W-:Y:S05]  /*3690*/  BSYNC.RECONVERGENT B1 ;  /* 0x0000000000017941 */ /* 0x000fea0003800200 */
.L_x_2287:
        /* <DEDUP_REMOVED lines=30> */
.L_x_2290:
[----:B------:R-:W-:Y:S05]  /*3880*/  BSYNC.RECONVERGENT B1 ;  /* 0x0000000000017941 */ /* 0x000fea0003800200 */
.L_x_2289:
        /* <DEDUP_REMOVED lines=30> */
.L_x_2292:
[----:B------:R-:W-:Y:S05]  /*3a70*/  BSYNC.RECONVERGENT B1 ;  /* 0x0000000000017941 */ /* 0x000fea0003800200 */
.L_x_2291:
        /* <DEDUP_REMOVED lines=30> */
.L_x_2294:
[----:B------:R-:W-:Y:S05]  /*3c60*/  BSYNC.RECONVERGENT B1 ;  /* 0x0000000000017941 */ /* 0x000fea0003800200 */
.L_x_2293:
        /* <DEDUP_REMOVED lines=28> */
.L_x_2280:
[----:B------:R-:W-:Y:S05]  /*3e30*/  BSYNC.RECONVERGENT B0 ;  /* 0x0000000000007941 */ /* 0x000fea0003800200 */
.L_x_2264:
        /* <DEDUP_REMOVED lines=8> */
.L_x_2296:
        /* <DEDUP_REMOVED lines=12> */
.L_x_3453:


//--------------------- .text._Z35group_norm_nhwc_fwd_one_pass_kernelI11Bf16IOFp16WLi512ELi26ELi416EEv26Group_norm_nhwc_fwd_params --------------------------
	.section	.text._Z35group_norm_nhwc_fwd_one_pass_kernelI11Bf16IOFp16WLi512ELi26ELi416EEv26Group_norm_nhwc_fwd_params,"ax",@progbits
	.align	128
        .global         _Z35group_norm_nhwc_fwd_one_pass_kernelI11Bf16IOFp16WLi512ELi26ELi416EEv26Group_norm_nhwc_fwd_params
        .type           _Z35group_norm_nhwc_fwd_one_pass_kernelI11Bf16IOFp16WLi512ELi26ELi416EEv26Group_norm_nhwc_fwd_params,@function
        .size           _Z35group_norm_nhwc_fwd_one_pass_kernelI11Bf16IOFp16WLi512ELi26ELi416EEv26Group_norm_nhwc_fwd_params,(.L_x_3454 - _Z35group_norm_nhwc_fwd_one_pass_kernelI11Bf16IOFp16WLi512ELi26ELi416EEv26Group_norm_nhwc_fwd_params)
        .other          _Z35group_norm_nhwc_fwd_one_pass_kernelI11Bf16IOFp16WLi512ELi26ELi416EEv26Group_norm_nhwc_fwd_params,@"STO_CUDA_ENTRY STV_DEFAULT"
_Z35group_norm_nhwc_fwd_one_pass_kernelI11Bf16IOFp16WLi512ELi26ELi416EEv26Group_norm_nhwc_fwd_params:
.text._Z35group_norm_nhwc_fwd_one_pass_kernelI11Bf16IOFp16WLi512ELi26ELi416EEv26Group_norm_nhwc_fwd_params:
        /* <DEDUP_REMOVED lines=61> */
.L_x_2372:
        /* <DEDUP_REMOVED lines=426> */
.L_x_2298:
[----:B------:R-:W-:Y:S05]  /*1e70*/  BSYNC.RECONVERGENT B0 ;  /* 0x0000000000007941 */ /* 0x000fea0003800200 */
.L_x_2297:
        /* <DEDUP_REMOVED lines=39> */
.L_x_2300:
[----:B------:R-:W-:Y:S05]  /*20f0*/  BSYNC.RECONVERGENT B0 ;  /* 0x0000000000007941 */ /* 0x000fea0003800200 */
.L_x_2299:
        /* <DEDUP_REMOVED lines=25> */
.L_x_2303:
[----:B----4-:R-:W3:Y:S04]  /*2290*/  LDG.E.STRONG.GPU R38, desc[UR8][R36.64] ;  /* 0x0000000824267981 */ /* 0x010ee8000c1ef900 */
[----:B---3--:R-:W-:Y:S01]  /*22a0*/  CCTL.IVALL ;  /* 0x00000000ff00798f */ /* 0x008fe20002000000 */
[----:B------:R-:W-:Y:S05]  /*22b0*/  YIELD ;  /* 0x0000000000007946 */ /* 0x000fea0003800000 */
[----:B------:R-:W-:-:S13]  /*22c0*/  ISETP.NE.AND P4, PT, R38, R43, PT ;  /* 0x0000002b2600720c */ /* 0x000fda0003f85270 */
[----:B------:R-:W-:Y:S05]  /*22d0*/  @P4 BRA `(.L_x_2303) ;  /* 0xfffffffc00ec4947 */ /* 0x000fea000383ffff */
.L_x_2302:
        /* <DEDUP_REMOVED lines=15> */
.L_x_2305:
        /* <DEDUP_REMOVED lines=60> */
.L_x_2304:
        /* <DEDUP_REMOVED lines=35> */
.L_x_2306:
        /* <DEDUP_REMOVED lines=18> */
.L_x_2307:
        /* <DEDUP_REMOVED lines=9> */
.L_x_2308:
[----:B------:R-:W-:Y:S05]  /*2b70*/  BSYNC.RECONVERGENT B0 ;  /* 0x0000000000007941 */ /* 0x000fea0003800200 */
.L_x_2301:
        /* <DEDUP_REMOVED lines=65> */
.L_x_2312:
[----:B------:R-:W-:Y:S05]  /*2f90*/  BSYNC.RECONVERGENT B1 ;  /* 0x0000000000017941 */ /* 0x000fea0003800200 */
.L_x_2311:
        /* <DEDUP_REMOVED lines=20> */
.L_x_2314:
[----:B------:R-:W-:Y:S05]  /*30e0*/  BSYNC.RECONVERGENT B1 ;  /* 0x0000000000017941 */ /* 0x000fea0003800200 */
.L_x_2313:
        /* <DEDUP_REMOVED lines=28> */
.L_x_2316:
[----:B------:R-:W-:Y:S05]  /*32b0*/  BSYNC.RECONVERGENT B1 ;  /* 0x0000000000017941 */ /* 0x000fea0003800200 */
.L_x_2315:
        /* <DEDUP_REMOVED lines=20> */
.L_x_2318:
[----:B------:R-:W-:Y:S05]  /*3400*/  BSYNC.RECONVERGENT B1 ;  /* 0x0000000000017941 */ /* 0x000fea0003800200 */
.L_x_2317:
        /* <DEDUP_REMOVED lines=20> */
.L_x_2320:
[----:B------:R-:W-:Y:S05]  /*3550*/  BSYNC.RECONVERGENT B1 ;  /* 0x0000000000017941 */ /* 0x000fea0003800200 */
.L_x_2319:
        /* <DEDUP_REMOVED lines=20> */
.L_x_2322:
[----:B------:R-:W-:Y:S05]  /*36a0*/  BSYNC.RECONVERGENT B1 ;  /* 0x0000000000017941 */ /* 0x000fea0003800200 */
.L_x_2321:
        /* <DEDUP_REMOVED lines=28> */
.L_x_2324:
[----:B------:R-:W-:Y:S05]  /*3870*/  BSYNC.RECONVERGENT B1 ;  /* 0x0000000000017941 */ /* 0x000fea0003800200 */
.L_x_2323:
        /* <DEDUP_REMOVED lines=20> */
.L_x_2326:
[----:B------:R-:W-:Y:S05]  /*39c0*/  BSYNC.RECONVERGENT B1 ;  /* 0x0000000000017941 */ /* 0x000fea0003800200 */
.L_x_2325:
        /* <DEDUP_REMOVED lines=20> */
.L_x_2328:
[----:B------:R-:W-:Y:S05]  /*3b10*/  BSYNC.RECONVERGENT B1 ;  /* 0x0000000000017941 */ /* 0x000fea0003800200 */
.L_x_2327:
        /* <DEDUP_REMOVED lines=20> */
.L_x_2330:
[----:B------:R-:W-:Y:S05]  /*3c60*/  BSYNC.RECONVERGENT B1 ;  /* 0x0000000000017941 */ /* 0x000fea0003800200 */
.L_x_2329:
        /* <DEDUP_REMOVED lines=30> */
.L_x_2332:
[----:B------:R-:W-:Y:S05]  /*3e50*/  BSYNC.RECONVERGENT B1 ;  /* 0x0000000000017941 */ /* 0x000fea0003800200 */
.L_x_2331:
        /* <DEDUP_REMOVED lines=20> */
.L_x_2334:
[----:B------:R-:W-:Y:S05]  /*3fa0*/  BSYNC.RECONVERGENT B1 ;  /* 0x0000000000017941 */ /* 0x000fea0003800200 */
.L_x_2333:
        /* <DEDUP_REMOVED lines=20> */
.L_x_2336:
[----:B------:R-:W-:Y:S05]  /*40f0*/  BSYNC.RECONVERGENT B1 ;  /* 0x0000000000017941 */ /* 0x000fea0003800200 */
.L_x_2335:
        /* <DEDUP_REMOVED lines=20> */
.L_x_2338:
[----:B------:R-:W-:Y:S05]  /*4240*/  BSYNC.RECONVERGENT B1 ;  /* 0x0000000000017941 */ /* 0x000fea0003800200 */
.L_x_2337:
        /* <DEDUP_REMOVED lines=20> */
.L_x_2340:
[----:B------:R-:W-:Y:S05]  /*4390*/  BSYNC.RECONVERGENT B1 ;  /* 0x0000000000017941 */ /* 0x000fea0003800200 */
.L_x_2339:
        /* <DEDUP_REMOVED lines=19> */
.L_x_2310:
        /* <DEDUP_REMOVED lines=35> */
.L_x_2343:
[----:B------:R-:W-:Y:S05]  /*4700*/  BSYNC.RECONVERGENT B1 ;  /* 0x0000000000017941 */ /* 0x000fea0003800200 */
.L_x_2342:
        /* <DEDUP_REMOVED lines=30> */
.L_x_2345:
[----:B------:R-:W-:Y:S05]  /*48f0*/  BSYNC.RECONVERGENT B1 ;  /* 0x0000000000017941 */ /* 0x000fea0003800200 */
.L_x_2344:
        /* <DEDUP_REMOVED lines=38> */
.L_x_2347:
[----:B------:R-:W-:Y:S05]  /*4b60*/  BSYNC.RECONVERGENT B1 ;  /* 0x0000000000017941 */ /* 0x000fea0003800200 */
.L_x_2346:
        /* <DEDUP_REMOVED lines=30> */
.L_x_2349:
[----:B------:R-:W-:Y:S05]  /*4d50*/  BSYNC.RECONVERGENT B1 ;  /* 0x0000000000017941 */ /* 0x000fea0003800200 */
.L_x_2348:
        /* <DEDUP_REMOVED lines=30> */
.L_x_2351:
[----:B------:R-:W-:Y:S05]  /*4f40*/  BSYNC.RECONVERGENT B1 ;  /* 0x0000000000017941 */ /* 0x000fea0003800200 */
.L_x_2350:
        /* <DEDUP_REMOVED lines=30> */
.L_x_2353:
[----:B------:R-:W-:Y:S05]  /*5130*/  BSYNC.RECONVERGENT B1 ;  /* 0x0000000000017941 */ /* 0x000fea0003800200 */
.L_x_2352:
        /* <DEDUP_REMOVED lines=38> */
.L_x_2355:
[----:B------:R-:W-:Y:S05]  /*53a0*/  BSYNC.RECONVERGENT B1 ;  /* 0x0000000000017941 */ /* 0x000fea0003800200 */
.L_x_2354:
        /* <DEDUP_REMOVED lines=30> */
.L_x_2357:
[----:B------:R-:W-:Y:S05]  /*5590*/  BSYNC.RECONVERGENT B1 ;  /* 0x0000000000017941 */ /* 0x000fea0003800200 */
.L_x_2356:
        /* <DEDUP_REMOVED lines=30> */
.L_x_2359:
[----:B------:R-:W-:Y:S05]  /*5780*/  BSYNC.RECONVERGENT B1 ;  /* 0x0000000000017941 */ /* 0x000fea0003800200 */
.L_x_2358:
        /* <DEDUP_REMOVED lines=30> */
.L_x_2361:
[----:B------:R-:W-:Y:S05]  /*5970*/  BSYNC.RECONVERGENT B1 ;  /* 0x0000000000017941 */ /* 0x000fea0003800200 */
.L_x_2360:
        /* <DEDUP_REMOVED lines=40> */
.L_x_2363:
[----:B------:R-:W-:Y:S05]  /*5c00*/  BSYNC.RECONVERGENT B1 ;  /* 0x0000000000017941 */ /* 0x000fea0003800200 */
.L_x_2362:
        /* <DEDUP_REMOVED lines=30> */
.L_x_2365:
[----:B------:R-:W-:Y:S05]  /*5df0*/  BSYNC.RECONVERGENT B1 ;  /* 0x0000000000017941 */ /* 0x000fea0003800200 */
.L_x_2364:
        /* <DEDUP_REMOVED lines=30> */
.L_x_2367:
[----:B------:R-:W-:Y:S05]  /*5fe0*/  BSYNC.RECONVERGENT B1 ;  /* 0x0000000000017941 */ /* 0x000fea0003800200 */
.L_x_2366:
        /* <DEDUP_REMOVED lines=30> */
.L_x_2369:
[----:B------:R-:W-:Y:S05]  /*61d0*/  BSYNC.RECONVERGENT B1 ;  /* 0x0000000000017941 */ /* 0x000fea0003800200 */
.L_x_2368:
        /* <DEDUP_REMOVED lines=30> */
.L_x_2371:
[----:B------:R-:W-:Y:S05]  /*63c0*/  BSYNC.RECONVERGENT B1 ;  /* 0x0000000000017941 */ /* 0x000fea0003800200 */
.L_x_2370:
        /* <DEDUP_REMOVED lines=28> */
.L_x_2341:
[----:B------:R-:W-:Y:S05]  /*6590*/  BSYNC.RECONVERGENT B0 ;  /* 0x0000000000007941 */ /* 0x000fea0003800200 */
.L_x_2309:
[----:B------:R-:W-:Y:S02]  /*65a0*/  IADD3 R2, PT, PT, R7, R2, RZ ;  /* 0x0000000207027210 */ /* 0x000fe40007ffe0ff */
[----:B------:R-:W-:Y:S02]  /*65b0*/  IADD3 R4, PT, PT, R4, 0x1, RZ ;  /* 0x0000000104047810 */ /* 0x000fe40007ffe0ff */
[----:B------:R-:W-:-:S13]  /*65c0*/  ISETP.GE.AND P1, PT, R2, UR5, PT ;  /* 0x0000000502007c0c */ /* 0x000fda000bf26270 */
[----:B------:R-:W-:Y:S05]  /*65d0*/  @!P1 BRA `(.L_x_2372) ;  /* 0xffffff9c007c9947 */ /* 0x000fea000383ffff */
[----:B------:R-:W-:Y:S05]  /*65e0*/  EXIT ;  /* 0x000000000000794d */ /* 0x000fea0003800000 */
.L_x_2373:
        /* <DEDUP_REMOVED lines=9> */
.L_x_3454:


//--------------------- .text._Z35group_norm_nhwc_fwd_one_pass_kernelI11Fp16IOFp32WLi64ELi26ELi416EEv26Group_norm_nhwc_fwd_params --------------------------
	.section	.text._Z35group_norm_nhwc_fwd_one_pass_kernelI11Fp16IOFp32WLi64ELi26ELi416EEv26Group_norm_nhwc_fwd_params,"ax",@progbits
	.align	128
        .global         _Z35group_norm_nhwc_fwd_one_pass_kernelI11Fp16IOFp32WLi64ELi26ELi416EEv26Group_norm_nhwc_fwd_params
        .type           _Z35group_norm_nhwc_fwd_one_pass_kernelI11Fp16IOFp32WLi64ELi26ELi416EEv26Group_norm_nhwc_fwd_params,@function
        .size           _Z35group_norm_nhwc_fwd_one_pass_kernelI11Fp16IOFp32WLi64ELi26ELi416EEv26Group_norm_nhwc_fwd_params,(.L_x_3455 - _Z35group_norm_nhwc_fwd_one_pass_kernelI11Fp16IOFp32WLi64ELi26ELi416EEv26Group_norm_nhwc_fwd_params)
        .other          _Z35group_norm_nhwc_fwd_one_pass_kernelI11Fp16IOFp32WLi64ELi26ELi416EEv26Group_norm_nhwc_fwd_params,@"STO_CUDA_ENTRY STV_DEFAULT"
_Z35group_norm_nhwc_fwd_one_pass_kernelI11Fp16IOFp32WLi64ELi26ELi416EEv26Group_norm_nhwc_fwd_params:
.text._Z35group_norm_nhwc_fwd_one_pass_kernelI11Fp16IOFp32WLi64ELi26ELi416EEv26Group_norm_nhwc_fwd_params:
        /* <DEDUP_REMOVED lines=35> */
[----:B-----5:R-:W-:-:S02]  /*0230*/  LOP3.LUT R0, R6, 0x7, RZ, 0xc0, !PT ;  /* 0x0000000706007812 */ /* 0x020fc400078ec0ff */
[----:B---3--:R-:W-:-:S07]  /*0240*/  IADD3 R18, PT, PT, R18, R7, RZ ;  /* 0x0000000712127210 */ /* 0x008fce0007ffe0ff */
.L_x_2393:
[----:B0---45:R-:W0:Y:S01]  /*0250*/  LDC R10, c[0x0][0x3f8] ;  /* 0x0000fe00ff0a7b82 */ /* 0x031e220000000800 */
[----:B--2---:R-:W-:Y:S01]  /*0260*/  IABS R14, UR8 ;  /* 0x00000008000e7c13 */ /* 0x004fe20008000000 */
[----:B-1----:R-:W1:Y:S01]  /*0270*/  LDCU.64 UR10, c[0x0][0x3e8] ;  /* 0x00007d00ff0a77ac */ /* 0x002e620008000a00 */
[----:B------:R-:W-:-:S04]  /*0280*/  SHF.L.U32 R16, R18, 0x1, RZ ;  /* 0x0000000112107819 */ /* 0x000fc800000006ff */
[----:B------:R-:W-:Y:S02]  /*0290*/  LOP3.LUT R24, R16, 0xffff, RZ, 0xc0, !PT ;  /* 0x0000ffff10187812 */ /* 0x000fe400078ec0ff */
[----:B0-----:R-:W-:Y:S02]  /*02a0*/  IABS R12, R10 ;  /* 0x0000000a000c7213 */ /* 0x001fe40000000000 */
[----:B------:R-:W-:Y:S02]  /*02b0*/  ISETP.NE.AND P3, PT, R10, RZ, PT ;  /* 0x000000ff0a00720c */ /* 0x000fe40003f65270 */
[----:B---3--:R-:W0:Y:S08]  /*02c0*/  I2F.RP R11, R12 ;  /* 0x0000000c000b7306 */ /* 0x008e300000209400 */
[----:B0-----:R-:W0:Y:S02]  /*02d0*/  MUFU.RCP R11, R11 ;  /* 0x0000000b000b7308 */ /* 0x001e240000001000 */
[----:B0-----:R-:W-:-:S06]  /*02e0*/  VIADD R8, R11, 0xffffffe ;  /* 0x0ffffffe0b087836 */ /* 0x001fcc0000000000 */
[----:B------:R0:W2:Y:S02]  /*02f0*/  F2I.FTZ.U32.TRUNC.NTZ R9, R8 ;  /* 0x0000000800097305 */ /* 0x0000a4000021f000 */
[----:B0-----:R-:W-:Y:S01]  /*0300*/  HFMA2 R8, -RZ, RZ, 0, 0 ;  /* 0x00000000ff087431 */ /* 0x001fe200000001ff */
[----:B--2---:R-:W-:-:S05]  /*0310*/  IADD3 R13, PT, PT, RZ, -R9, RZ ;  /* 0x80000009ff0d7210 */ /* 0x004fca0007ffe0ff */
[----:B------:R-:W-:-:S04]  /*0320*/  IMAD R13, R13, R12, RZ ;  /* 0x0000000c0d0d7224 */ /* 0x000fc800078e02ff */
[----:B------:R-:W-:Y:S01]  /*0330*/  IMAD.HI.U32 R9, R9, R13, R8 ;  /* 0x0000000d09097227 */ /* 0x000fe200078e0008 */
[----:B------:R-:W-:Y:S02]  /*0340*/  MOV R13, R14 ;  /* 0x0000000e000d7202 */ /* 0x000fe40000000f00 */
[----:B------:R-:W-:-:S03]  /*0350*/  LOP3.LUT R8, R10, UR8, RZ, 0x3c, !PT ;  /* 0x000000080a087c12 */ /* 0x000fc6000f8e3cff */
[----:B------:R-:W-:Y:S01]  /*0360*/  IMAD.HI.U32 R9, R9, R13, RZ ;  /* 0x0000000d09097227 */ /* 0x000fe200078e00ff */
[----:B------:R-:W-:-:S04]  /*0370*/  ISETP.GE.AND P4, PT, R8, RZ, PT ;  /* 0x000000ff0800720c */ /* 0x000fc80003f86270 */
[----:B------:R-:W-:-:S05]  /*0380*/  IADD3 R11, PT, PT, -R9, RZ, RZ ;  /* 0x000000ff090b7210 */ /* 0x000fca0007ffe1ff */
[----:B------:R-:W-:-:S05]  /*0390*/  IMAD R11, R12, R11, R13 ;  /* 0x0000000b0c0b7224 */ /* 0x000fca00078e020d */
[----:B------:R-:W-:-:S13]  /*03a0*/  ISETP.GT.U32.AND P2, PT, R12, R11, PT ;  /* 0x0000000b0c00720c */ /* 0x000fda0003f44070 */
[----:B------:R-:W-:Y:S01]  /*03b0*/  @!P2 IMAD.IADD R11, R11, 0x1, -R12 ;  /* 0x000000010b0ba824 */ /* 0x000fe200078e0a0c */
[----:B------:R-:W-:Y:S02]  /*03c0*/  @!P2 IADD3 R9, PT, PT, R9, 0x1, RZ ;  /* 0x000000010909a810 */ /* 0x000fe40007ffe0ff */
[----:B-1----:R-:W-:Y:S02]  /*03d0*/  ISETP.GE.U32.AND P2, PT, R2, UR10, PT ;  /* 0x0000000a02007c0c */ /* 0x002fe4000bf46070 */
[----:B------:R-:W-:Y:S02]  /*03e0*/  ISETP.GE.U32.AND P1, PT, R11, R12, PT ;  /* 0x0000000c0b00720c */ /* 0x000fe40003f26070 */
[----:B------:R-:W-:-:S11]  /*03f0*/  ISETP.GE.AND.EX P2, PT, R3, UR11, PT, P2 ;  /* 0x0000000b03007c0c */ /* 0x000fd6000bf46320 */
[----:B------:R-:W-:Y:S02]  /*0400*/  @P1 IADD3 R9, PT, PT, R9, 0x1, RZ ;  /* 0x0000000109091810 */ /* 0x000fe40007ffe0ff */
[----:B------:R-:W-:Y:S02]  /*0410*/  ISETP.GE.U32.AND P1, PT, R19, UR10, PT ;  /* 0x0000000a13007c0c */ /* 0x000fe4000bf26070 */
[----:B------:R-:W-:Y:S02]  /*0420*/  MOV R21, R9 ;  /* 0x0000000900157202 */ /* 0x000fe40000000f00 */
[----:B------:R-:W-:Y:S01]  /*0430*/  ISETP.GE.AND.EX P1, PT, R5, UR11, PT, P1 ;  /* 0x0000000b05007c0c */ /* 0x000fe2000bf26310 */
[----:B------:R-:W0:Y:S01]  /*0440*/  LDCU.64 UR10, c[0x0][0x3f0] ;  /* 0x00007e00ff0a77ac */ /* 0x000e220008000a00 */
[----:B------:R-:W-:Y:S02]  /*0450*/  @!P4 IADD3 R21, PT, PT, -R21, RZ, RZ ;  /* 0x000000ff1515c210 */ /* 0x000fe40007ffe1ff */
[----:B------:R-:W-:-:S04]  /*0460*/  @!P3 LOP3.LUT R21, RZ, R10, RZ, 0x33, !PT ;  /* 0x0000000aff15b212 */ /* 0x000fc800078e33ff */
[--C-:B------:R-:W-:Y:S01]  /*0470*/  SHF.R.S32.HI R14, RZ, 0x1f, R21.reuse ;  /* 0x0000001fff0e7819 */ /* 0x100fe20000011415 */
[----:B------:R-:W-:-:S04]  /*0480*/  IMAD.MOV R17, RZ, RZ, -R21 ;  /* 0x000000ffff117224 */ /* 0x000fc800078e0a15 */
        /* <DEDUP_REMOVED lines=21> */
[----:B--2---:R-:W-:Y:S02]  /*05e0*/  @!P1 LEA R12, P3, R20, R12, 0x1 ;  /* 0x0000000c140c9211 */ /* 0x004fe400078608ff */
[----:B------:R-:W-:Y:S01]  /*05f0*/  MOV R21, RZ ;  /* 0x000000ff00157202 */ /* 0x000fe20000000f00 */
[----:B------:R-:W-:Y:S01]  /*0600*/  @!P2 IMAD R11, R2, R11, R22 ;  /* 0x0000000b020ba224 */ /* 0x000fe200078e0216 */
[----:B------:R-:W-:Y:S01]  /*0610*/  @!P1 LEA.HI.X R13, R20, R13, R23, 0x1, P3 ;  /* 0x0000000d140d9211 */ /* 0x000fe200018f0c17 */
[----:B------:R-:W-:-:S03]  /*0620*/  HFMA2 R23, -RZ, RZ, 0, 0 ;  /* 0x00000000ff177431 */ /* 0x000fc600000001ff */
        /* <DEDUP_REMOVED lines=8> */
[--C-:B--2---:R-:W-:Y:S02]  /*06b0*/  HADD2.F32 R22, -RZ, R23.reuse.H1_H1 ;  /* 0x30000017ff167230 */ /* 0x104fe40000004100 */
[----:B------:R-:W-:-:S03]  /*06c0*/  HADD2.F32 R23, -RZ, R23.H0_H0 ;  /* 0x20000017ff177230 */ /* 0x000fc60000004100 */
[----:B------:R-:W-:Y:S01]  /*06d0*/  FMUL.FTZ R10, R22, R22 ;  /* 0x00000016160a7220 */ /* 0x000fe20000410000 */
[--C-:B---3--:R-:W-:Y:S02]  /*06e0*/  HADD2.F32 R20, -RZ, R21.reuse.H1_H1 ;  /* 0x30000015ff147230 */ /* 0x108fe40000004100 */
[C---:B------:R-:W-:Y:S01]  /*06f0*/  FADD.FTZ R8, R23.reuse, R22 ;  /* 0x0000001617087221 */ /* 0x040fe20000010000 */
[----:B------:R-:W-:Y:S02]  /*0700*/  HADD2.F32 R21, -RZ, R21.H0_H0 ;  /* 0x20000015ff157230 */ /* 0x000fe40000004100 */
[----:B------:R-:W-:Y:S01]  /*0710*/  FFMA.FTZ R10, R23, R23, R10 ;  /* 0x00000017170a7223 */ /* 0x000fe2000001000a */
[----:B------:R-:W-:Y:S01]  /*0720*/  FMUL.FTZ R28, R20, R20 ;  /* 0x00000014141c7220 */ /* 0x000fe20000410000 */
[----:B------:R-:W-:Y:S01]  /*0730*/  FADD.FTZ R8, RZ, R8 ;  /* 0x00000008ff087221 */ /* 0x000fe20000010000 */
[C---:B------:R-:W-:Y:S01]  /*0740*/  FADD.FTZ R9, R21.reuse, R20 ;  /* 0x0000001415097221 */ /* 0x040fe20000010000 */
        /* <DEDUP_REMOVED lines=35> */
[----:B-1----:R-:W-:-:S04]  /*0980*/  FADD.FTZ R12, R11, R14 ;  /* 0x0000000e0b0c7221 */ /* 0x002fc80000010000 */
[----:B------:R-:W-:-:S05]  /*0990*/  @!P2 IMAD.IADD R8, R8, 0x1, R9 ;  /* 0x000000010808a824 */ /* 0x000fca00078e0209 */
[----:B------:R3:W-:Y:S02]  /*09a0*/  @!P2 STS.64 [R8+0x10], R12 ;  /* 0x0000100c0800a388 */ /* 0x0007e40000000a00 */
.L_x_2375:
[----:B------:R-:W-:Y:S05]  /*09b0*/  BSYNC.RECONVERGENT B0 ;  /* 0x0000000000007941 */ /* 0x000fea0003800200 */
.L_x_2374:
        /* <DEDUP_REMOVED lines=39> */
.L_x_2377:
[----:B------:R-:W-:Y:S05]  /*0c30*/  BSYNC.RECONVERGENT B0 ;  /* 0x0000000000007941 */ /* 0x000fea0003800200 */
.L_x_2376:
        /* <DEDUP_REMOVED lines=20> */
[----:B------:R-:W-:Y:S01]  /*0d80*/  IMAD.U32 R29, RZ, RZ, UR5 ;  /* 0x00000005ff1d7e24 */ /* 0x000fe2000f8e00ff */
        /* <DEDUP_REMOVED lines=10> */
.L_x_2380:
[----:B---3--:R-:W2:Y:S04]  /*0e30*/  LDG.E.STRONG.GPU R8, desc[UR14][R10.64] ;  /* 0x0000000e0a087981 */ /* 0x008ea8000c1ef900 */
[----:B--2---:R-:W-:Y:S01]  /*0e40*/  CCTL.IVALL ;  /* 0x00000000ff00798f */ /* 0x004fe20002000000 */
[----:B------:R-:W-:Y:S05]  /*0e50*/  YIELD ;  /* 0x0000000000007946 */ /* 0x000fea0003800000 */
[----:B------:R-:W-:-:S13]  /*0e60*/  ISETP.NE.AND P2, PT, R8, R15, PT ;  /* 0x0000000f0800720c */ /* 0x000fda0003f45270 */
[----:B------:R-:W-:Y:S05]  /*0e70*/  @P2 BRA `(.L_x_2380) ;  /* 0xfffffffc00ec2947 */ /* 0x000fea000383ffff */
.L_x_2379:
        /* <DEDUP_REMOVED lines=15> */
.L_x_2382:
        /* <DEDUP_REMOVED lines=11> */
[----:B------:R-:W-:Y:S01]  /*1020*/  MOV R10, UR24 ;  /* 0x00000018000a7c02 */ /* 0x000fe20008000f00 */
[----:B------:R-:W-:Y:S01]  /*1030*/  UIADD3 UR24, UPT, UPT, UR5, 0x2, URZ ;  /* 0x0000000205187890 */ /* 0x000fe2000fffe0ff */
[----:B------:R-:W-:-:S05]  /*1040*/  IMAD.U32 R11, RZ, RZ, UR25 ;  /* 0x00000019ff0b7e24 */ /* 0x000fca000f8e00ff */
        /* <DEDUP_REMOVED lines=29> */
[----:B------:R-:W-:Y:S01]  /*1220*/  MOV R14, UR24 ;  /* 0x00000018000e7c02 */ /* 0x000fe20008000f00 */
[----:B------:R-:W-:-:S06]  /*1230*/  IMAD.U32 R15, RZ, RZ, UR25 ;  /* 0x00000019ff0f7e24 */ /* 0x000fcc000f8e00ff */
        /* <DEDUP_REMOVED lines=13> */
[----:B------:R-:W-:-:S04]  /*1310*/  MOV R8, UR24 ;  /* 0x0000001800087c02 */ /* 0x000fc80008000f00 */
[----:B------:R-:W-:-:S06]  /*1320*/  ISETP.EQ.OR P5, PT, R8, UR18, P3 ;  /* 0x0000001208007c0c */ /* 0x000fcc0009fa2670 */
[----:B------:R-:W-:-:S05]  /*1330*/  VOTEU.ALL UP1, P6 ;  /* 0x0000000000ff7886 */ /* 0x000fca0003020000 */
[----:B------:R-:W-:Y:S02]  /*1340*/  @!UP1 UIMAD.WIDE.U32 UR24, UR13, 0x8, UR16 ;  /* 0x000000080d1898a5 */ /* 0x000fe4000f8e0010 */
[----:B------:R-:W-:-:S04]  /*1350*/  VOTEU.ALL UP1, P5 ;  /* 0x0000000000ff7886 */ /* 0x000fc80002820000 */
[----:B------:R-:W-:Y:S01]  /*1360*/  IMAD.U32 R8, RZ, RZ, UR24 ;  /* 0x00000018ff087e24 */ /* 0x000fe2000f8e00ff */
        /* <DEDUP_REMOVED lines=27> */
.L_x_2381:
[----:B------:R-:W-:-:S13]  /*1520*/  ISETP.NE.AND P2, PT, R0, RZ, PT ;  /* 0x000000ff0000720c */ /* 0x000fda0003f45270 */
[----:B------:R-:W-:Y:S05]  /*1530*/  @!P2 BRA `(.L_x_2378) ;  /* 0x00000004006ca947 */ /* 0x000fea0003800000 */
[----:B---3--:R-:W-:-:S04]  /*1540*/  IADD3 R8, PT, PT, R0, -0x1, RZ ;  /* 0xffffffff00087810 */ /* 0x008fc80007ffe0ff */
[----:B------:R-:W-:-:S13]  /*1550*/  ISETP.GE.U32.AND P2, PT, R8, 0x3, PT ;  /* 0x000000030800780c */ /* 0x000fda0003f46070 */
[----:B------:R-:W-:Y:S05]  /*1560*/  @!P2 BRA `(.L_x_2383) ;  /* 0x0000000000b8a947 */ /* 0x000fea0003800000 */
[----:B------:R-:W-:-:S05]  /*1570*/  IMAD.U32 R8, RZ, RZ, UR5 ;  /* 0x00000005ff087e24 */ /* 0x000fca000f8e00ff */
        /* <DEDUP_REMOVED lines=28> */
[----:B------:R-:W-:Y:S02]  /*1740*/  MOV R28, UR10 ;  /* 0x0000000a001c7c02 */ /* 0x000fe40008000f00 */
[----:B------:R-:W-:Y:S02]  /*1750*/  MOV R29, UR11 ;  /* 0x0000000b001d7c02 */ /* 0x000fe40008000f00 */
[----:B-1----:R-:W-:Y:S01]  /*1760*/  IMAD.U32 R14, RZ, RZ, UR12 ;  /* 0x0000000cff0e7e24 */ /* 0x002fe2000f8e00ff */
        /* <DEDUP_REMOVED lines=14> */
.L_x_2383:
[----:B------:R-:W-:-:S13]  /*1850*/  LOP3.LUT P2, R8, R6, 0x3, RZ, 0xc0, !PT ;  /* 0x0000000306087812 */ /* 0x000fda000784c0ff */
        /* <DEDUP_REMOVED lines=27> */
.L_x_2384:
        /* <DEDUP_REMOVED lines=13> */
.L_x_2385:
[----:B------:R-:W-:Y:S05]  /*1ae0*/  BSYNC.RECONVERGENT B0 ;  /* 0x0000000000007941 */ /* 0x000fea0003800200 */
.L_x_2378:
        /* <DEDUP_REMOVED lines=21> */
[----:B-1----:R-:W-:Y:S01]  /*1c40*/  IMAD.MOV.U32 R16, RZ, RZ, 0x3f800000 ;  /* 0x3f800000ff107424 */ /* 0x002fe200078e00ff */
        /* <DEDUP_REMOVED lines=19> */
[----:B------:R-:W-:Y:S01]  /*1d80*/  MOV R13, R27 ;  /* 0x0000001b000d7202 */ /* 0x000fe20000000f00 */
[----:B------:R-:W0:Y:S01]  /*1d90*/  LDCU.64 UR10, c[0x0][0x380] ;  /* 0x00007000ff0a77ac */ /* 0x000e220008000a00 */
[----:B------:R-:W-:Y:S01]  /*1da0*/  FADD.FTZ R17, R22, -R28 ;  /* 0x8000001c16117221 */ /* 0x000fe20000010000 */
        /* <DEDUP_REMOVED lines=9> */
[----:B------:R-:W-:Y:S02]  /*1e40*/  F2FP.F16.F32.PACK_AB R17, R22, R17 ;  /* 0x000000111611723e */ /* 0x000fe400000000ff */
[----:B------:R-:W-:-:S05]  /*1e50*/  LEA.HI.X R15, R12, UR11, R15, 0x1, P1 ;  /* 0x0000000b0c0f7c11 */ /* 0x000fca00088f0c0f */
[----:B------:R2:W-:Y:S04]  /*1e60*/  STG.E desc[UR14][R14.64], R17 ;  /* 0x000000110e007986 */ /* 0x0005e8000c10190e */
.L_x_2389:
[----:B------:R-:W-:Y:S05]  /*1e70*/  BSYNC.RECONVERGENT B1 ;  /* 0x0000000000017941 */ /* 0x000fea0003800200 */
.L_x_2388:
        /* <DEDUP_REMOVED lines=10> */
[----:B------:R-:W-:Y:S01]  /*1f20*/  F2FP.F16.F32.PACK_AB R11, R16, R21 ;  /* 0x00000015100b723e */ /* 0x000fe200000000ff */
        /* <DEDUP_REMOVED lines=8> */
.L_x_2387:
[----:B------:R-:W-:Y:S04]  /*1fb0*/  BSSY.RECONVERGENT B1, `(.L_x_2391) ;  /* 0x000001e000017945 */ /* 0x000fe80003800200 */
[----:B------:R-:W-:Y:S05]  /*1fc0*/  @P1 BRA `(.L_x_2392) ;  /* 0x0000000000701947 */ /* 0x000fea0003800000 */
[--C-:B------:R-:W-:Y:S01]  /*1fd0*/  FADD.FTZ R23, R23, -R28.reuse ;  /* 0x8000001c17177221 */ /* 0x100fe20000010000 */
[----:B------:R-:W-:Y:S01]  /*1fe0*/  FADD.FTZ R13, R22, -R28 ;  /* 0x8000001c160d7221 */ /* 0x000fe20000010000 */
[----:B------:R-:W2:Y:S01]  /*1ff0*/  LDCU.64 UR10, c[0x0][0x3e0] ;  /* 0x00007c00ff0a77ac */ /* 0x000ea20008000a00 */
[----:B------:R-:W-:Y:S01]  /*2000*/  MOV R15, R27 ;  /* 0x0000001b000f7202 */ /* 0x000fe20000000f00 */
        /* <DEDUP_REMOVED lines=10> */
[----:B------:R-:W-:Y:S02]  /*20b0*/  IMAD.MOV.U32 R14, RZ, RZ, R24 ;  /* 0x000000ffff0e7224 */ /* 0x000fe400078e0018 */
[----:B---3--:R-:W-:Y:S02]  /*20c0*/  FADD.FTZ R29, R23, 1 ;  /* 0x3f800000171d7421 */ /* 0x008fe40000010000 */
[----:B--2---:R-:W-:Y:S01]  /*20d0*/  IMAD.WIDE.U32 R14, R19, UR10, R14 ;  /* 0x0000000a130e7c25 */ /* 0x004fe2000f8e000e */
[----:B------:R-:W1:Y:S08]  /*20e0*/  MUFU.RCP R22, R22 ;  /* 0x0000001600167308 */ /* 0x000e700000001000 */
[----:B------:R2:W3:Y:S01]  /*20f0*/  MUFU.RCP R13, R29 ;  /* 0x0000001d000d7308 */ /* 0x0004e20000001000 */
[----:B-1----:R-:W-:Y:S01]  /*2100*/  FMUL.FTZ R17, R17, R22 ;  /* 0x0000001611117220 */ /* 0x002fe20000410000 */
[----:B------:R-:W-:-:S04]  /*2110*/  IMAD R22, R5, UR10, RZ ;  /* 0x0000000a05167c24 */ /* 0x000fc8000f8e02ff */
[----:B--2---:R-:W-:Y:S02]  /*2120*/  IMAD R29, R19, UR11, R22 ;  /* 0x0000000b131d7c24 */ /* 0x004fe4000f8e0216 */
[----:B---3--:R-:W-:Y:S01]  /*2130*/  FMUL.FTZ R23, R12, R13 ;  /* 0x0000000d0c177220 */ /* 0x008fe20000410000 */
[C---:B0-----:R-:W-:Y:S02]  /*2140*/  LEA R12, P1, R14.reuse, UR12, 0x1 ;  /* 0x0000000c0e0c7c11 */ /* 0x041fe4000f8208ff */
[----:B------:R-:W-:Y:S02]  /*2150*/  IADD3 R13, PT, PT, R15, R29, RZ ;  /* 0x0000001d0f0d7210 */ /* 0x000fe40007ffe0ff */
[----:B------:R-:W-:Y:S02]  /*2160*/  F2FP.F16.F32.PACK_AB R17, R23, R17 ;  /* 0x000000111711723e */ /* 0x000fe400000000ff */
[----:B------:R-:W-:-:S05]  /*2170*/  LEA.HI.X R13, R14, UR13, R13, 0x1, P1 ;  /* 0x0000000d0e0d7c11 */ /* 0x000fca00088f0c0d */
[----:B------:R2:W-:Y:S02]  /*2180*/  STG.E desc[UR14][R12.64], R17 ;  /* 0x000000110c007986 */ /* 0x0005e4000c10190e */
.L_x_2392:
[----:B------:R-:W-:Y:S05]  /*2190*/  BSYNC.RECONVERGENT B1 ;  /* 0x0000000000017941 */ /* 0x000fea0003800200 */
.L_x_2391:
        /* <DEDUP_REMOVED lines=30> */
[----:B------:R-:W-:-:S05]  /*2380*/  F2FP.F16.F32.PACK_AB R13, R16, R13 ;  /* 0x0000000d100d723e */ /* 0x000fca00000000ff */
[----:B------:R4:W-:Y:S02]  /*2390*/  STG.E desc[UR14][R10.64], R13 ;  /* 0x0000000d0a007986 */ /* 0x0009e4000c10190e */
.L_x_2390:
[----:B------:R-:W-:Y:S05]  /*23a0*/  BSYNC.RECONVERGENT B0 ;  /* 0x0000000000007941 */ /* 0x000fea0003800200 */
.L_x_2386:
[----:B------:R-:W-:Y:S02]  /*23b0*/  UIADD3 UR8, UPT, UPT, UR19, UR8, URZ ;  /* 0x0000000813087290 */ /* 0x000fe4000fffe0ff */
[----:B------:R-:W-:Y:S02]  /*23c0*/  UIADD3 UR4, UPT, UPT, UR4, 0x1, URZ ;  /* 0x0000000104047890 */ /* 0x000fe4000fffe0ff */
[----:B------:R-:W-:-:S09]  /*23d0*/  UISETP.GE.AND UP1, UPT, UR8, UR7, UPT ;  /* 0x000000070800728c */ /* 0x000fd2000bf26270 */
[----:B------:R-:W-:Y:S05]  /*23e0*/  BRA.U !UP1, `(.L_x_2393) ;  /* 0xffffffdd09987547 */ /* 0x000fea000b83ffff */
[----:B------:R-:W-:Y:S05]  /*23f0*/  EXIT ;  /* 0x000000000000794d */ /* 0x000fea0003800000 */
.L_x_2394:
        /* <DEDUP_REMOVED lines=16> */
.L_x_3455:


//--------------------- .text._Z35group_norm_nhwc_fwd_one_pass_kernelI11Fp16IOFp32WLi128ELi26ELi416EEv26Group_norm_nhwc_fwd_params --------------------------
	.section	.text._Z35group_norm_nhwc_fwd_one_pass_kernelI11Fp16IOFp32WLi128ELi26ELi416EEv26Group_norm_nhwc_fwd_params,"ax",@progbits
	.align	128
        .global         _Z35group_norm_nhwc_fwd_one_pass_kernelI11Fp16IOFp32WLi128ELi26ELi416EEv26Group_norm_nhwc_fwd_params
        .type           _Z35group_norm_nhwc_fwd_one_pass_kernelI11Fp16IOFp32WLi128ELi26ELi416EEv26Group_norm_nhwc_fwd_params,@function
        .size           _Z35group_norm_nhwc_fwd_one_pass_kernelI11Fp16IOFp32WLi128ELi26ELi416EEv26Group_norm_nhwc_fwd_params,(.L_x_3456 - _Z35group_norm_nhwc_fwd_one_pass_kernelI11Fp16IOFp32WLi128ELi26ELi416EEv26Group_norm_nhwc_fwd_params)
        .other          _Z35group_norm_nhwc_fwd_one_pass_kernelI11Fp16IOFp32WLi128ELi26ELi416EEv26Group_norm_nhwc_fwd_params,@"STO_CUDA_ENTRY STV_DEFAULT"
_Z35group_norm_nhwc_fwd_one_pass_kernelI11Fp16IOFp32WLi128ELi26ELi416EEv26Group_norm_nhwc_fwd_params:
.text._Z35group_norm_nhwc_fwd_one_pass_kernelI11Fp16IOFp32WLi128ELi26ELi416EEv26Group_norm_nhwc_fwd_params:
        /* <DEDUP_REMOVED lines=34> */
[----:B------:R-:W-:-:S02]  /*0220*/  SHF.R.S32.HI R7, RZ, 0x1f, R5 ;  /* 0x0000001fff077819 */ /* 0x000fc40000011405 */
[----:B----4-:R-:W-:-:S07]  /*0230*/  SHF.L.U32 R20, R20, 0x1, RZ ;  /* 0x0000000114147819 */ /* 0x010fce00000006ff */
.L_x_2422:
        /* <DEDUP_REMOVED lines=72> */
[----:B------:R-:W5:Y:S01]  /*06c0*/  @!P4 LDC.64 R8, c[0x0][0x3e0] ;  /* 0x0000f800ff08cb82 */ /* 0x000f620000000a00 */
[----:B------:R-:W-:Y:S01]  /*06d0*/  @!P2 IMAD.IADD R23, R23, 0x1, R25 ;  /* 0x000000011717a824 */ /* 0x000fe200078e0219 */
[C---:B---3--:R-:W-:Y:S01]  /*06e0*/  @!P2 LEA R12, P5, R22.reuse, R12, 0x1 ;  /* 0x0000000c160ca211 */ /* 0x048fe200078a08ff */
[----:B--2---:R-:W-:Y:S01]  /*06f0*/  @!P1 IMAD R25, R27, R18, RZ ;  /* 0x000000121b199224 */ /* 0x004fe200078e02ff */
[----:B------:R-:W-:Y:S02]  /*0700*/  @!P3 MOV R27, R33 ;  /* 0x00000021001bb202 */ /* 0x000fe40000000f00 */
[----:B------:R-:W-:Y:S01]  /*0710*/  @!P2 LEA.HI.X R13, R22, R13, R23, 0x1, P5 ;  /* 0x0000000d160da211 */ /* 0x000fe200028f0c17 */
[----:B------:R-:W-:Y:S01]  /*0720*/  @!P1 IMAD R29, R24, R19, R25 ;  /* 0x00000013181d9224 */ /* 0x000fe200078e0219 */
[----:B------:R-:W-:Y:S01]  /*0730*/  @!P1 MOV R22, R30 ;  /* 0x0000001e00169202 */ /* 0x000fe20000000f00 */
[----:B------:R-:W-:Y:S01]  /*0740*/  @!P3 IMAD.WIDE.U32 R16, R5, R16, R26 ;  /* 0x000000100510b225 */ /* 0x000fe200078e001a */
[----:B------:R-:W-:-:S03]  /*0750*/  @!P1 MOV R23, R33 ;  /* 0x0000002100179202 */ /* 0x000fc60000000f00 */
[----:B------:R-:W-:-:S04]  /*0760*/  @!P1 IMAD.WIDE.U32 R24, R24, R18, R22 ;  /* 0x0000001218189225 */ /* 0x000fc800078e0016 */
[----:B------:R-:W-:Y:S01]  /*0770*/  HFMA2 R23, -RZ, RZ, 0, 0 ;  /* 0x00000000ff177431 */ /* 0x000fe200000001ff */
[----:B------:R-:W2:Y:S01]  /*0780*/  @!P4 LDC.64 R18, c[0x0][0x390] ;  /* 0x0000e400ff12cb82 */ /* 0x000ea20000000a00 */
[----:B------:R-:W-:Y:S02]  /*0790*/  @!P1 IADD3 R22, PT, PT, R25, R29, RZ ;  /* 0x0000001d19169210 */ /* 0x000fe40007ffe0ff */
[C---:B----4-:R-:W-:Y:S02]  /*07a0*/  @!P1 LEA R14, P5, R24.reuse, R14, 0x1 ;  /* 0x0000000e180e9211 */ /* 0x050fe400078a08ff */
[----:B------:R3:W4:Y:S01]  /*07b0*/  @!P2 LDG.E R23, desc[UR14][R12.64] ;  /* 0x0000000e0c17a981 */ /* 0x000722000c1e1900 */
[----:B------:R-:W-:Y:S01]  /*07c0*/  @!P3 IADD3 R17, PT, PT, R17, R35, RZ ;  /* 0x000000231111b210 */ /* 0x000fe20007ffe0ff */
[----:B------:R-:W-:Y:S01]  /*07d0*/  HFMA2 R25, -RZ, RZ, 0, 0 ;  /* 0x00000000ff197431 */ /* 0x000fe200000001ff */
[----:B------:R-:W-:Y:S01]  /*07e0*/  @!P1 LEA.HI.X R15, R24, R15, R22, 0x1, P5 ;  /* 0x0000000f180f9211 */ /* 0x000fe200028f0c16 */
[----:B-----5:R-:W-:Y:S01]  /*07f0*/  @!P4 IMAD R22, R21, R8, RZ ;  /* 0x000000081516c224 */ /* 0x020fe200078e02ff */
[----:B-1----:R-:W-:Y:S01]  /*0800*/  @!P3 LEA R10, P2, R16, R10, 0x1 ;  /* 0x0000000a100ab211 */ /* 0x002fe200078408ff */
[----:B------:R-:W-:-:S02]  /*0810*/  IMAD.MOV.U32 R27, RZ, RZ, RZ ;  /* 0x000000ffff1b7224 */ /* 0x000fc400078e00ff */
[----:B------:R-:W5:Y:S01]  /*0820*/  @!P1 LDG.E R25, desc[UR14][R14.64] ;  /* 0x0000000e0e199981 */ /* 0x000f62000c1e1900 */
[----:B------:R-:W-:Y:S01]  /*0830*/  @!P3 LEA.HI.X R11, R16, R11, R17, 0x1, P2 ;  /* 0x0000000b100bb211 */ /* 0x000fe200010f0c11 */
[C---:B------:R-:W-:Y:S01]  /*0840*/  @!P4 IMAD R17, R6.reuse, R9, R22 ;  /* 0x000000090611c224 */ /* 0x040fe200078e0216 */
[----:B---3--:R-:W-:Y:S02]  /*0850*/  @!P4 MOV R12, R30 ;  /* 0x0000001e000cc202 */ /* 0x008fe40000000f00 */
[----:B------:R-:W-:Y:S01]  /*0860*/  @!P4 MOV R13, R33 ;  /* 0x00000021000dc202 */ /* 0x000fe20000000f00 */
[----:B------:R-:W-:Y:S01]  /*0870*/  HFMA2 R29, -RZ, RZ, 0, 0 ;  /* 0x00000000ff1d7431 */ /* 0x000fe200000001ff */
[----:B------:R1:W3:Y:S01]  /*0880*/  @!P3 LDG.E R27, desc[UR14][R10.64] ;  /* 0x0000000e0a1bb981 */ /* 0x0002e2000c1e1900 */
[----:B------:R-:W-:-:S05]  /*0890*/  @!P4 IMAD.WIDE.U32 R8, R6, R8, R12 ;  /* 0x000000080608c225 */ /* 0x000fca00078e000c */
[----:B------:R-:W-:Y:S02]  /*08a0*/  @!P4 IADD3 R9, PT, PT, R9, R17, RZ ;  /* 0x000000110909c210 */ /* 0x000fe40007ffe0ff */
[----:B--2---:R-:W-:-:S04]  /*08b0*/  @!P4 LEA R18, P2, R8, R18, 0x1 ;  /* 0x000000120812c211 */ /* 0x004fc800078408ff */
[----:B------:R-:W-:-:S05]  /*08c0*/  @!P4 LEA.HI.X R19, R8, R19, R9, 0x1, P2 ;  /* 0x000000130813c211 */ /* 0x000fca00010f0c09 */
[----:B------:R-:W2:Y:S01]  /*08d0*/  @!P4 LDG.E R29, desc[UR14][R18.64] ;  /* 0x0000000e121dc981 */ /* 0x000ea2000c1e1900 */
[C---:B0-----:R-:W-:Y:S02]  /*08e0*/  ISETP.GT.AND P2, PT, R2.reuse, 0x1e, PT ;  /* 0x0000001e0200780c */ /* 0x041fe40003f44270 */
[----:B------:R-:W-:Y:S01]  /*08f0*/  ISETP.GT.AND P3, PT, R2, 0xf, PT ;  /* 0x0000000f0200780c */ /* 0x000fe20003f64270 */
[----:B------:R-:W-:Y:S01]  /*0900*/  BSSY.RECONVERGENT B0, `(.L_x_2395) ;  /* 0x000003f000007945 */ /* 0x000fe20003800200 */
[--C-:B----4-:R-:W-:Y:S02]  /*0910*/  HADD2.F32 R22, -RZ, R23.reuse.H1_H1 ;  /* 0x30000017ff167230 */ /* 0x110fe40000004100 */
[----:B------:R-:W-:-:S03]  /*0920*/  HADD2.F32 R23, -RZ, R23.H0_H0 ;  /* 0x20000017ff177230 */ /* 0x000fc60000004100 */
[----:B------:R-:W-:Y:S01]  /*0930*/  FMUL.FTZ R12, R22, R22 ;  /* 0x00000016160c7220 */ /* 0x000fe20000410000 */
[--C-:B-----5:R-:W-:Y:S02]  /*0940*/  HADD2.F32 R24, -RZ, R25.reuse.H1_H1 ;  /* 0x30000019ff187230 */ /* 0x120fe40000004100 */
[C---:B------:R-:W-:Y:S01]  /*0950*/  FADD.FTZ R8, R23.reuse, R22 ;  /* 0x0000001617087221 */ /* 0x040fe20000010000 */
[----:B------:R-:W-:Y:S02]  /*0960*/  HADD2.F32 R25, -RZ, R25.H0_H0 ;  /* 0x20000019ff197230 */ /* 0x000fe40000004100 */
[----:B------:R-:W-:Y:S01]  /*0970*/  FFMA.FTZ R12, R23, R23, R12 ;  /* 0x00000017170c7223 */ /* 0x000fe2000001000c */
[----:B-1----:R-:W-:Y:S01]  /*0980*/  FMUL.FTZ R10, R24, R24 ;  /* 0x00000018180a7220 */ /* 0x002fe20000410000 */
[--C-:B---3--:R-:W-:Y:S02]  /*0990*/  HADD2.F32 R26, -RZ, R27.reuse.H1_H1 ;  /* 0x3000001bff1a7230 */ /* 0x108fe40000004100 */
[C---:B------:R-:W-:Y:S01]  /*09a0*/  FADD.FTZ R9, R25.reuse, R24 ;  /* 0x0000001819097221 */ /* 0x040fe20000010000 */
[----:B------:R-:W-:Y:S01]  /*09b0*/  FADD.FTZ R8, RZ, R8 ;  /* 0x00000008ff087221 */ /* 0x000fe20000010000 */
[----:B------:R-:W-:Y:S01]  /*09c0*/  FFMA.FTZ R11, R25, R25, R10 ;  /* 0x00000019190b7223 */ /* 0x000fe2000001000a */
[----:B------:R-:W-:-:S02]  /*09d0*/  HADD2.F32 R27, -RZ, R27.H0_H0 ;  /* 0x2000001bff1b7230 */ /* 0x000fc40000004100 */
[----:B------:R-:W-:Y:S01]  /*09e0*/  FADD.FTZ R12, RZ, R12 ;  /* 0x0000000cff0c7221 */ /* 0x000fe20000010000 */
[----:B------:R-:W-:Y:S01]  /*09f0*/  FMUL.FTZ R10, R26, R26 ;  /* 0x0000001a1a0a7220 */ /* 0x000fe20000410000 */
[----:B------:R-:W-:Y:S02]  /*0a00*/  FADD.FTZ R8, R8, R9 ;  /* 0x0000000908087221 */ /* 0x000fe40000010000 */
[----:B------:R-:W-:Y:S01]  /*0a10*/  FADD.FTZ R11, R12, R11 ;  /* 0x0000000b0c0b7221 */ /* 0x000fe20000010000 */
[C---:B------:R-:W-:Y:S01]  /*0a20*/  FADD.FTZ R9, R27.reuse, R26 ;  /* 0x0000001a1b097221 */ /* 0x040fe20000010000 */
[----:B------:R-:W-:Y:S01]  /*0a30*/  FFMA.FTZ R10, R27, R27, R10 ;  /* 0x0000001b1b0a7223 */ /* 0x000fe2000001000a */
[--C-:B--2---:R-:W-:Y:S02]  /*0a40*/  HADD2.F32 R28, -RZ, R29.reuse.H1_H1 ;  /* 0x3000001dff1c7230 */ /* 0x104fe40000004100 */
[----:B------:R-:W-:-:S03]  /*0a50*/  HADD2.F32 R29, -RZ, R29.H0_H0 ;  /* 0x2000001dff1d7230 */ /* 0x000fc60000004100 */
[----:B------:R-:W-:Y:S01]  /*0a60*/  FMUL.FTZ R12, R28, R28 ;  /* 0x0000001c1c0c7220 */ /* 0x000fe20000410000 */
        /* <DEDUP_REMOVED lines=40> */
.L_x_2396:
[----:B------:R-:W-:Y:S05]  /*0cf0*/  BSYNC.RECONVERGENT B0 ;  /* 0x0000000000007941 */ /* 0x000fea0003800200 */
.L_x_2395:
        /* <DEDUP_REMOVED lines=39> */
.L_x_2398:
[----:B------:R-:W-:Y:S05]  /*0f70*/  BSYNC.RECONVERGENT B0 ;  /* 0x0000000000007941 */ /* 0x000fea0003800200 */
.L_x_2397:
        /* <DEDUP_REMOVED lines=19> */
[----:B------:R-:W-:-:S03]  /*10b0*/  SEL R15, R3, RZ, !P2 ;  /* 0x000000ff030f7207 */ /* 0x000fc60005000000 */
        /* <DEDUP_REMOVED lines=11> */
.L_x_2401:
[----:B---3--:R-:W3:Y:S04]  /*1170*/  LDG.E.STRONG.GPU R10, desc[UR14][R8.64] ;  /* 0x0000000e080a7981 */ /* 0x008ee8000c1ef900 */
[----:B---3--:R-:W-:Y:S01]  /*1180*/  CCTL.IVALL ;  /* 0x00000000ff00798f */ /* 0x008fe20002000000 */
[----:B------:R-:W-:Y:S05]  /*1190*/  YIELD ;  /* 0x0000000000007946 */ /* 0x000fea0003800000 */
[----:B------:R-:W-:-:S13]  /*11a0*/  ISETP.NE.AND P2, PT, R10, R15, PT ;  /* 0x0000000f0a00720c */ /* 0x000fda0003f45270 */
[----:B------:R-:W-:Y:S05]  /*11b0*/  @P2 BRA `(.L_x_2401) ;  /* 0xfffffffc00ec2947 */ /* 0x000fea000383ffff */
.L_x_2400:
        /* <DEDUP_REMOVED lines=15> */
.L_x_2403:
        /* <DEDUP_REMOVED lines=14> */
[----:B------:R-:W-:Y:S02]  /*1390*/  MOV R8, UR24 ;  /* 0x0000001800087c02 */ /* 0x000fe40008000f00 */
[----:B------:R-:W-:Y:S01]  /*13a0*/  MOV R9, UR25 ;  /* 0x0000001900097c02 */ /* 0x000fe20008000f00 */
[----:B------:R-:W-:Y:S02]  /*13b0*/  @!UP0 UIMAD.WIDE.U32 UR24, UR22, 0x8, UR16 ;  /* 0x00000008161888a5 */ /* 0x000fe4000f8e0010 */
[----:B------:R-:W-:Y:S01]  /*13c0*/  VOTEU.ALL UP0, P5 ;  /* 0x0000000000ff7886 */ /* 0x000fe20002800000 */
[----:B------:R-:W-:Y:S02]  /*13d0*/  @!UP1 UIMAD.WIDE.U32 UR26, UR11, 0x8, UR16 ;  /* 0x000000080b1a98a5 */ /* 0x000fe4000f8e0010 */
[----:B------:R-:W0:Y:S01]  /*13e0*/  @!P2 LDG.E.64 R8, desc[UR14][R8.64] ;  /* 0x0000000e0808a981 */ /* 0x000e22000c1e1b00 */
[----:B------:R-:W-:-:S02]  /*13f0*/  MOV R10, UR24 ;  /* 0x00000018000a7c02 */ /* 0x000fc40008000f00 */
[----:B------:R-:W-:Y:S01]  /*1400*/  MOV R11, UR25 ;  /* 0x00000019000b7c02 */ /* 0x000fe20008000f00 */
[----:B------:R-:W-:Y:S01]  /*1410*/  @!UP0 UIMAD.WIDE.U32 UR24, UR21, 0x8, UR16 ;  /* 0x00000008151888a5 */ /* 0x000fe2000f8e0010 */
[----:B-1----:R-:W-:Y:S01]  /*1420*/  IMAD.U32 R14, RZ, RZ, UR26 ;  /* 0x0000001aff0e7e24 */ /* 0x002fe2000f8e00ff */
[----:B------:R-:W-:-:S03]  /*1430*/  MOV R15, UR27 ;  /* 0x0000001b000f7c02 */ /* 0x000fc60008000f00 */
[----:B------:R-:W3:Y:S01]  /*1440*/  @!P4 LDG.E.64 R10, desc[UR14][R10.64] ;  /* 0x0000000e0a0ac981 */ /* 0x000ee2000c1e1b00 */
[----:B--2---:R-:W-:Y:S02]  /*1450*/  MOV R16, UR24 ;  /* 0x0000001800107c02 */ /* 0x004fe40008000f00 */
[----:B------:R-:W-:Y:S01]  /*1460*/  MOV R17, UR25 ;  /* 0x0000001900117c02 */ /* 0x000fe20008000f00 */
[----:B------:R-:W2:Y:S05]  /*1470*/  @!P6 LDG.E.64 R14, desc[UR14][R14.64] ;  /* 0x0000000e0e0ee981 */ /* 0x000eaa000c1e1b00 */
        /* <DEDUP_REMOVED lines=10> */
[----:B---3--:R-:W-:Y:S01]  /*1520*/  @!P4 FADD.FTZ R12, R12, R10 ;  /* 0x0000000a0c0cc221 */ /* 0x008fe20000010000 */
[----:B------:R-:W-:Y:S01]  /*1530*/  @!P4 FADD.FTZ R13, R13, R11 ;  /* 0x0000000b0d0dc221 */ /* 0x000fe20000010000 */
[----:B------:R-:W-:-:S02]  /*1540*/  ISETP.EQ.OR P4, PT, R8, UR18, P3 ;  /* 0x0000001208007c0c */ /* 0x000fc40009f82670 */
[----:B------:R-:W-:Y:S01]  /*1550*/  MOV R8, UR24 ;  /* 0x0000001800087c02 */ /* 0x000fe20008000f00 */
[----:B--2---:R-:W-:Y:S01]  /*1560*/  @!P6 FADD.FTZ R12, R12, R14 ;  /* 0x0000000e0c0ce221 */ /* 0x004fe20000010000 */
        /* <DEDUP_REMOVED lines=9> */
[----:B------:R-:W-:Y:S01]  /*1600*/  MOV R8, UR24 ;  /* 0x0000001800087c02 */ /* 0x000fe20008000f00 */
[----:B------:R-:W-:Y:S01]  /*1610*/  IMAD.U32 R9, RZ, RZ, UR25 ;  /* 0x00000019ff097e24 */ /* 0x000fe2000f8e00ff */
        /* <DEDUP_REMOVED lines=10> */
[----:B------:R-:W-:Y:S02]  /*16c0*/  MOV R15, UR25 ;  /* 0x00000019000f7c02 */ /* 0x000fe40008000f00 */
        /* <DEDUP_REMOVED lines=25> */
.L_x_2402:
        /* <DEDUP_REMOVED lines=41> */
[----:B-1----:R-:W-:Y:S01]  /*1af0*/  MOV R14, UR10 ;  /* 0x0000000a000e7c02 */ /* 0x002fe20008000f00 */
[----:B------:R-:W-:-:S06]  /*1b00*/  IMAD.U32 R15, RZ, RZ, UR11 ;  /* 0x0000000bff0f7e24 */ /* 0x000fcc000f8e00ff */
[----:B------:R-:W5:Y:S01]  /*1b10*/  @!P6 LDG.E.64 R14, desc[UR14][R14.64] ;  /* 0x0000000e0e0ee981 */ /* 0x000f62000c1e1b00 */
[----:B--2---:R-:W-:-:S04]  /*1b20*/  MOV R16, UR5 ;  /* 0x0000000500107c02 */ /* 0x004fc80008000f00 */
[----:B------:R-:W-:-:S04]  /*1b30*/  IADD3 R16, PT, PT, R16, 0x4, RZ ;  /* 0x0000000410107810 */ /* 0x000fc80007ffe0ff */
[----:B------:R-:W-:Y:S01]  /*1b40*/  R2UR UR5, R16 ;  /* 0x00000000100572ca */ /* 0x000fe200000e0000 */
[----:B---3--:R-:W-:Y:S01]  /*1b50*/  @!P5 FADD.FTZ R12, R12, R8 ;  /* 0x000000080c0cd221 */ /* 0x008fe20000010000 */
[----:B------:R-:W-:-:S03]  /*1b60*/  @!P5 FADD.FTZ R13, R13, R9 ;  /* 0x000000090d0dd221 */ /* 0x000fc60000010000 */
[----:B----4-:R-:W-:Y:S01]  /*1b70*/  @!P4 FADD.FTZ R12, R12, R10 ;  /* 0x0000000a0c0cc221 */ /* 0x010fe20000010000 */
[----:B------:R-:W-:-:S03]  /*1b80*/  @!P4 FADD.FTZ R13, R13, R11 ;  /* 0x0000000b0d0dc221 */ /* 0x000fc60000010000 */
[----:B-----5:R-:W-:Y:S01]  /*1b90*/  @!P6 FADD.FTZ R12, R12, R14 ;  /* 0x0000000e0c0ce221 */ /* 0x020fe20000010000 */
[----:B------:R-:W-:-:S07]  /*1ba0*/  @!P6 FADD.FTZ R13, R13, R15 ;  /* 0x0000000f0d0de221 */ /* 0x000fce0000010000 */
.L_x_2404:
        /* <DEDUP_REMOVED lines=27> */
.L_x_2405:
        /* <DEDUP_REMOVED lines=13> */
.L_x_2406:
[----:B------:R-:W-:Y:S05]  /*1e30*/  BSYNC.RECONVERGENT B0 ;  /* 0x0000000000007941 */ /* 0x000fea0003800200 */
.L_x_2399:
[----:B------:R-:W4:Y:S01]  /*1e40*/  S2UR UR9, SR_CgaCtaId ;  /* 0x00000000000979c3 */ /* 0x000f220000008800 */
[----:B------:R-:W0:Y:S01]  /*1e50*/  LDCU UR10, c[0x0][0x414] ;  /* 0x00008280ff0a77ac */ /* 0x000e220008000800 */
[----:B---3--:R-:W-:Y:S02]  /*1e60*/  MOV R11, UR7 ;  /* 0x00000007000b7c02 */ /* 0x008fe40008000f00 */
[----:B------:R-:W-:Y:S01]  /*1e70*/  LOP3.LUT R19, R20, 0xffff, RZ, 0xc0, !PT ;  /* 0x0000ffff14137812 */ /* 0x000fe200078ec0ff */
[----:B------:R-:W-:-:S03]  /*1e80*/  UMOV UR5, 0x400 ;  /* 0x0000040000057882 */ /* 0x000fc60000000000 */
[----:B--2---:R-:W2:Y:S01]  /*1e90*/  @P0 LDC.64 R16, c[0x0][0x388] ;  /* 0x0000e200ff100b82 */ /* 0x004ea20000000a00 */
[----:B------:R-:W-:-:S07]  /*1ea0*/  IADD3 R19, PT, PT, R19, UR8, RZ ;  /* 0x0000000813137c10 */ /* 0x000fce000fffe0ff */
[----:B-1----:R-:W1:Y:S01]  /*1eb0*/  LDC.64 R14, c[0x0][0x398] ;  /* 0x0000e600ff0e7b82 */ /* 0x002e620000000a00 */
[----:B0-----:R-:W-:Y:S01]  /*1ec0*/  @P0 FMUL.FTZ R10, R12, UR10 ;  /* 0x0000000a0c0a0c20 */ /* 0x001fe20008410000 */
[----:B----4-:R-:W-:-:S06]  /*1ed0*/  ULEA UR5, UR9, UR5, 0x18 ;  /* 0x0000000509057291 */ /* 0x010fcc000f8ec0ff */
[----:B------:R-:W0:Y:S01]  /*1ee0*/  LDC.64 R8, c[0x0][0x3a0] ;  /* 0x0000e800ff087b82 */ /* 0x000e220000000a00 */
[----:B--2---:R-:W-:-:S04]  /*1ef0*/  @P0 IMAD.WIDE R16, R11, 0x8, R16 ;  /* 0x000000080b100825 */ /* 0x004fc800078e0210 */
[----:B------:R-:W-:Y:S01]  /*1f00*/  @P0 FMUL.FTZ R11, R13, UR10 ;  /* 0x0000000a0d0b0c20 */ /* 0x000fe20008410000 */
[----:B------:R-:W-:Y:S04]  /*1f10*/  @!P3 STS.64 [UR5+0x80], R12 ;  /* 0x0000800cff00b988 */ /* 0x000fe80008000a05 */
[----:B------:R2:W-:Y:S01]  /*1f20*/  @P0 STG.E.64 desc[UR14][R16.64], R10 ;  /* 0x0000000a10000986 */ /* 0x0005e2000c101b0e */
[C---:B-1----:R-:W-:Y:S01]  /*1f30*/  IMAD.WIDE R14, R19.reuse, 0x4, R14 ;  /* 0x00000004130e7825 */ /* 0x042fe200078e020e */
[----:B------:R-:W-:Y:S03]  /*1f40*/  BAR.SYNC.DEFER_BLOCKING 0x0 ;  /* 0x0000000000007b1d */ /* 0x000fe60000010000 */
[----:B0-----:R-:W-:-:S03]  /*1f50*/  IMAD.WIDE R8, R19, 0x4, R8 ;  /* 0x0000000413087825 */ /* 0x001fc600078e0208 */
[----:B------:R-:W5:Y:S04]  /*1f60*/  LDG.E.64 R14, desc[UR14][R14.64] ;  /* 0x0000000e0e0e7981 */ /* 0x000f68000c1e1b00 */
[----:B------:R-:W5:Y:S01]  /*1f70*/  LDG.E.64 R8, desc[UR14][R8.64] ;  /* 0x0000000e08087981 */ /* 0x000f62000c1e1b00 */
[----:B--2---:R-:W-:Y:S01]  /*1f80*/  MOV R16, 0x3f800000 ;  /* 0x3f80000000107802 */ /* 0x004fe20000000f00 */
[----:B------:R-:W-:Y:S01]  /*1f90*/  BSSY.RECONVERGENT B0, `(.L_x_2407) ;  /* 0x00000ea000007945 */ /* 0x000fe20003800200 */
[----:B------:R-:W-:Y:S01]  /*1fa0*/  IADD3 R17, PT, PT, R4, 0x20, RZ ;  /* 0x0000002004117810 */ /* 0x000fe20007ffe0ff */
        /* <DEDUP_REMOVED lines=37> */
[----:B0-----:R-:W-:-:S03]  /*2200*/  LEA R12, P2, R10, UR8, 0x1 ;  /* 0x000000080a0c7c11 */ /* 0x001fc6000f8408ff */
[----:B------:R-:W-:Y:S01]  /*2210*/  IMAD.IADD R35, R11, 0x1, R35 ;  /* 0x000000010b237824 */ /* 0x000fe200078e0223 */
[----:B------:R-:W-:-:S04]  /*2220*/  F2FP.F16.F32.PACK_AB R11, R22, R23 ;  /* 0x00000017160b723e */ /* 0x000fc800000000ff */
[----:B------:R-:W-:-:S05]  /*2230*/  LEA.HI.X R13, R10, UR9, R35, 0x1, P2 ;  /* 0x000000090a0d7c11 */ /* 0x000fca00090f0c23 */
[----:B------:R2:W-:Y:S02]  /*2240*/  STG.E desc[UR14][R12.64], R11 ;  /* 0x0000000b0c007986 */ /* 0x0005e4000c10190e */
.L_x_2410:
[----:B------:R-:W-:Y:S05]  /*2250*/  BSYNC.RECONVERGENT B1 ;  /* 0x0000000000017941 */ /* 0x000fea0003800200 */
.L_x_2409:
[----:B------:R-:W-:Y:S04]  /*2260*/  BSSY.RECONVERGENT B1, `(.L_x_2411) ;  /* 0x0000014000017945 */ /* 0x000fe80003800200 */
[----:B------:R-:W-:Y:S05]  /*2270*/  @P3 BRA `(.L_x_2412) ;  /* 0x0000000000483947 */ /* 0x000fea0003800000 */
[----:B------:R-:W3:Y:S01]  /*2280*/  LDCU.64 UR8, c[0x0][0x3e0] ;  /* 0x00007c00ff0877ac */ /* 0x000ee20008000a00 */
[----:B0-----:R-:W-:Y:S01]  /*2290*/  MOV R10, R30 ;  /* 0x0000001e000a7202 */ /* 0x001fe20000000f00 */
[--C-:B------:R-:W-:Y:S01]  /*22a0*/  FADD.FTZ R25, R25, -R18.reuse ;  /* 0x8000001219197221 */ /* 0x100fe20000010000 */
[----:B--2---:R-:W-:Y:S01]  /*22b0*/  MOV R11, R33 ;  /* 0x00000021000b7202 */ /* 0x004fe20000000f00 */
        /* <DEDUP_REMOVED lines=9> */
[----:B0-----:R-:W-:Y:S02]  /*2350*/  LEA R12, P2, R10, UR12, 0x1 ;  /* 0x0000000c0a0c7c11 */ /* 0x001fe4000f8408ff */
[----:B------:R-:W-:Y:S02]  /*2360*/  IADD3 R17, PT, PT, R11, R17, RZ ;  /* 0x000000110b117210 */ /* 0x000fe40007ffe0ff */
[----:B------:R-:W-:Y:S02]  /*2370*/  F2FP.F16.F32.PACK_AB R11, R22, R25 ;  /* 0x00000019160b723e */ /* 0x000fe400000000ff */
[----:B------:R-:W-:-:S05]  /*2380*/  LEA.HI.X R13, R10, UR13, R17, 0x1, P2 ;  /* 0x0000000d0a0d7c11 */ /* 0x000fca00090f0c11 */
[----:B------:R3:W-:Y:S02]  /*2390*/  STG.E desc[UR14][R12.64], R11 ;  /* 0x0000000b0c007986 */ /* 0x0007e4000c10190e */
.L_x_2412:
[----:B------:R-:W-:Y:S05]  /*23a0*/  BSYNC.RECONVERGENT B1 ;  /* 0x0000000000017941 */ /* 0x000fea0003800200 */
.L_x_2411:
        /* <DEDUP_REMOVED lines=20> */
.L_x_2414:
[----:B------:R-:W-:Y:S05]  /*24f0*/  BSYNC.RECONVERGENT B1 ;  /* 0x0000000000017941 */ /* 0x000fea0003800200 */
.L_x_2413:
        /* <DEDUP_REMOVED lines=10> */
[----:B------:R-:W-:Y:S01]  /*25a0*/  F2FP.F16.F32.PACK_AB R11, R16, R11 ;  /* 0x0000000b100b723e */ /* 0x000fe200000000ff */
[----:B0-----:R-:W-:Y:S02]  /*25b0*/  IMAD R13, R21, UR8, RZ ;  /* 0x00000008150d7c24 */ /* 0x001fe4000f8e02ff */
[----:B------:R-:W-:-:S04]  /*25c0*/  IMAD.WIDE.U32 R30, R6, UR8, R30 ;  /* 0x00000008061e7c25 */ /* 0x000fc8000f8e001e */
[----:B------:R-:W-:Y:S01]  /*25d0*/  IMAD R13, R6, UR9, R13 ;  /* 0x00000009060d7c24 */ /* 0x000fe2000f8e020d */
[----:B--2---:R-:W-:-:S04]  /*25e0*/  LEA R8, P1, R30, UR10, 0x1 ;  /* 0x0000000a1e087c11 */ /* 0x004fc8000f8208ff */
[----:B------:R-:W-:-:S04]  /*25f0*/  IADD3 R13, PT, PT, R31, R13, RZ ;  /* 0x0000000d1f0d7210 */ /* 0x000fc80007ffe0ff */
[----:B------:R-:W-:-:S05]  /*2600*/  LEA.HI.X R9, R30, UR11, R13, 0x1, P1 ;  /* 0x0000000b1e097c11 */ /* 0x000fca00088f0c0d */
[----:B------:R0:W-:Y:S01]  /*2610*/  STG.E desc[UR14][R8.64], R11 ;  /* 0x0000000b08007986 */ /* 0x0001e2000c10190e */
[----:B------:R-:W-:Y:S05]  /*2620*/  BRA `(.L_x_2415) ;  /* 0x0000000800007947 */ /* 0x000fea0003800000 */
.L_x_2408:
        /* <DEDUP_REMOVED lines=14> */
[----:B------:R-:W1:Y:S01]  /*2710*/  LDCU.64 UR12, c[0x0][0x380] ;  /* 0x00007000ff0c77ac */ /* 0x000e620008000a00 */
[----:B------:R-:W-:Y:S02]  /*2720*/  IMAD.MOV.U32 R11, RZ, RZ, R33 ;  /* 0x000000ffff0b7224 */ /* 0x000fe400078e0021 */
[----:B-----5:R-:W-:Y:S01]  /*2730*/  FFMA.FTZ R12, R14, R23, R8 ;  /* 0x000000170e0c7223 */ /* 0x020fe20000010008 */
[----:B------:R-:W-:-:S03]  /*2740*/  FFMA.FTZ R34, R15, R22, R9 ;  /* 0x000000160f227223 */ /* 0x000fc60000010009 */
        /* <DEDUP_REMOVED lines=17> */
[----:B------:R-:W-:-:S05]  /*2860*/  F2FP.F16.F32.PACK_AB R35, R35, R22 ;  /* 0x000000162323723e */ /* 0x000fca00000000ff */
[----:B------:R2:W-:Y:S02]  /*2870*/  STG.E desc[UR14][R12.64], R35 ;  /* 0x000000230c007986 */ /* 0x0005e4000c10190e */
.L_x_2417:
[----:B------:R-:W-:Y:S05]  /*2880*/  BSYNC.RECONVERGENT B1 ;  /* 0x0000000000017941 */ /* 0x000fea0003800200 */
.L_x_2416:
[----:B------:R-:W-:Y:S04]  /*2890*/  BSSY.RECONVERGENT B1, `(.L_x_2418) ;  /* 0x000001e000017945 */ /* 0x000fe80003800200 */
[----:B------:R-:W-:Y:S05]  /*28a0*/  @P1 BRA `(.L_x_2419) ;  /* 0x0000000000701947 */ /* 0x000fea0003800000 */
[--C-:B------:R-:W-:Y:S01]  /*28b0*/  FADD.FTZ R25, R25, -R18.reuse ;  /* 0x8000001219197221 */ /* 0x100fe20000010000 */
[----:B------:R-:W-:Y:S01]  /*28c0*/  FADD.FTZ R11, R24, -R18 ;  /* 0x80000012180b7221 */ /* 0x000fe20000010000 */
[----:B------:R-:W3:Y:S02]  /*28d0*/  LDCU.64 UR10, c[0x0][0x3e0] ;  /* 0x00007c00ff0a77ac */ /* 0x000ee40008000a00 */
[-C--:B-1----:R-:W-:Y:S01]  /*28e0*/  FMUL.FTZ R25, R25, R16.reuse ;  /* 0x0000001019197220 */ /* 0x082fe20000410000 */
[----:B--2---:R-:W-:Y:S01]  /*28f0*/  FMUL.FTZ R12, R11, R16 ;  /* 0x000000100b0c7220 */ /* 0x004fe20000410000 */
[----:B------:R-:W1:Y:S01]  /*2900*/  LDCU.64 UR12, c[0x0][0x380] ;  /* 0x00007000ff0c77ac */ /* 0x000e620008000a00 */
[----:B------:R-:W-:Y:S01]  /*2910*/  MOV R11, R33 ;  /* 0x00000021000b7202 */ /* 0x000fe20000000f00 */
[----:B-----5:R-:W-:Y:S01]  /*2920*/  FFMA.FTZ R25, R14, R25, R8 ;  /* 0x000000190e197223 */ /* 0x020fe20000010008 */
[----:B------:R-:W-:-:S03]  /*2930*/  FFMA.FTZ R23, R15, R12, R9 ;  /* 0x0000000c0f177223 */ /* 0x000fc60000010009 */
        /* <DEDUP_REMOVED lines=19> */
.L_x_2419:
[----:B------:R-:W-:Y:S05]  /*2a70*/  BSYNC.RECONVERGENT B1 ;  /* 0x0000000000017941 */ /* 0x000fea0003800200 */
.L_x_2418:
        /* <DEDUP_REMOVED lines=30> */
.L_x_2421:
[----:B------:R-:W-:Y:S05]  /*2c60*/  BSYNC.RECONVERGENT B1 ;  /* 0x0000000000017941 */ /* 0x000fea0003800200 */
.L_x_2420:
        /* <DEDUP_REMOVED lines=26> */
[----:B------:R-:W-:-:S05]  /*2e10*/  F2FP.F16.F32.PACK_AB R13, R13, R10 ;  /* 0x0000000a0d0d723e */ /* 0x000fca00000000ff */
[----:B------:R0:W-:Y:S02]  /*2e20*/  STG.E desc[UR14][R8.64], R13 ;  /* 0x0000000d08007986 */ /* 0x0001e4000c10190e */
.L_x_2415:
[----:B------:R-:W-:Y:S05]  /*2e30*/  BSYNC.RECONVERGENT B0 ;  /* 0x0000000000007941 */ /* 0x000fea0003800200 */
.L_x_2407:
        /* <DEDUP_REMOVED lines=8> */
.L_x_2423:
        /* <DEDUP_REMOVED lines=12> */
.L_x_3456:


//--------------------- .text._Z35group_norm_nhwc_fwd_one_pass_kernelI11Fp16IOFp32WLi256ELi26ELi416EEv26Group_norm_nhwc_fwd_params --------------------------
	.section	.text._Z35group_norm_nhwc_fwd_one_pass_kernelI11Fp16IOFp32WLi256ELi26ELi416EEv26Group_norm_nhwc_fwd_params,"ax",@progbits
	.align	128
        .global         _Z35group_norm_nhwc_fwd_one_pass_kernelI11Fp16IOFp32WLi256ELi26ELi416EEv26Group_norm_nhwc_fwd_params
        .type           _Z35group_norm_nhwc_fwd_one_pass_kernelI11Fp16IOFp32WLi256ELi26ELi416EEv26Group_norm_nhwc_fwd_params,@function
        .size           _Z35group_norm_nhwc_fwd_one_pass_kernelI11Fp16IOFp32WLi256ELi26ELi416EEv26Group_norm_nhwc_fwd_params,(.L_x_3457 - _Z35group_norm_nhwc_fwd_one_pass_kernelI11Fp16IOFp32WLi256ELi26ELi416EEv26Group_norm_nhwc_fwd_params)
        .other          _Z35group_norm_nhwc_fwd_one_pass_kernelI11Fp16IOFp32WLi256ELi26ELi416EEv26Group_norm_nhwc_fwd_params,@"STO_CUDA_ENTRY STV_DEFAULT"
_Z35group_norm_nhwc_fwd_one_pass_kernelI11Fp16IOFp32WLi256ELi26ELi416EEv26Group_norm_nhwc_fwd_params:
.text._Z35group_norm_nhwc_fwd_one_pass_kernelI11Fp16IOFp32WLi256ELi26ELi416EEv26Group_norm_nhwc_fwd_params:
        /* <DEDUP_REMOVED lines=41> */
.L_x_2467:
[----:B0-234-:R-:W0:Y:S01]  /*0290*/  LDC R23, c[0x0][0x3f8] ;  /* 0x0000fe00ff177b82 */ /* 0x01de220000000800 */
[----:B------:R-:W1:Y:S01]  /*02a0*/  LDCU UR8, c[0x0][0x404] ;  /* 0x00008080ff0877ac */ /* 0x000e620008000800 */
[----:B------:R-:W-:Y:S01]  /*02b0*/  LOP3.LUT R56, R10, 0xffff, RZ, 0xc0, !PT ;  /* 0x0000ffff0a387812 */ /* 0x000fe200078ec0ff */
[----:B------:R-:W2:Y:S01]  /*02c0*/  LDCU.64 UR4, c[0x0][0x3e8] ;  /* 0x00007d00ff0477ac */ /* 0x000ea20008000a00 */
[----:B-1----:R-:W-:Y:S01]  /*02d0*/  IMAD R37, R3, UR8, R54 ;  /* 0x0000000803257c24 */ /* 0x002fe2000f8e0236 */
[----:B------:R-:W1:Y:S01]  /*02e0*/  LDCU.64 UR8, c[0x0][0x3f0] ;  /* 0x00007e00ff0877ac */ /* 0x000e620008000a00 */
[----:B--2---:R-:W-:Y:S02]  /*02f0*/  ISETP.GE.U32.AND P6, PT, R48, UR4, PT ;  /* 0x0000000430007c0c */ /* 0x004fe4000bfc6070 */
[----:B0----5:R-:W-:Y:S02]  /*0300*/  IABS R19, R23 ;  /* 0x0000001700137213 */ /* 0x021fe40000000000 */
[----:B------:R-:W-:-:S02]  /*0310*/  ISETP.GE.U32.AND P4, PT, R37, UR4, PT ;  /* 0x0000000425007c0c */ /* 0x000fc4000bf86070 */
[----:B------:R-:W0:Y:S01]  /*0320*/  I2F.RP R12, R19 ;  /* 0x00000013000c7306 */ /* 0x000e220000209400 */
[----:B------:R-:W-:Y:S02]  /*0330*/  SHF.R.S32.HI R25, RZ, 0x1f, R37 ;  /* 0x0000001fff197819 */ /* 0x000fe40000011425 */
[----:B------:R-:W-:Y:S02]  /*0340*/  IADD3 R27, PT, PT, R37, 0x40, RZ ;  /* 0x00000040251b7810 */ /* 0x000fe40007ffe0ff */
[----:B------:R-:W-:Y:S02]  /*0350*/  ISETP.GE.AND.EX P4, PT, R25, UR5, PT, P4 ;  /* 0x0000000519007c0c */ /* 0x000fe4000bf86340 */
[----:B------:R-:W-:Y:S01]  /*0360*/  SHF.R.S32.HI R29, RZ, 0x1f, R27 ;  /* 0x0000001fff1d7819 */ /* 0x000fe2000001141b */
        /* <DEDUP_REMOVED lines=44> */
[----:B------:R-:W-:-:S05]  /*0630*/  @!P4 MOV R58, R56 ;  /* 0x00000038003ac202 */ /* 0x000fca0000000f00 */
[----:B------:R-:W-:-:S03]  /*0640*/  @!P4 IMAD.WIDE.U32 R24, R37, R16, R58 ;  /* 0x000000102518c225 */ /* 0x000fc600078e003a */
[----:B------:R-:W3:Y:S01]  /*0650*/  @!P1 LDC.64 R16, c[0x0][0x3e0] ;  /* 0x0000f800ff109b82 */ /* 0x000ee20000000a00 */
[----:B-1----:R-:W-:Y:S01]  /*0660*/  @!P3 IMAD R14, R29, R22, RZ ;  /* 0x000000161d0eb224 */ /* 0x002fe200078e02ff */
[----:B------:R-:W-:Y:S02]  /*0670*/  @!P4 IADD3 R12, PT, PT, R25, R31, RZ ;  /* 0x0000001f190cc210 */ /* 0x000fe40007ffe0ff */
[C---:B0-----:R-:W-:Y:S01]  /*0680*/  @!P4 LEA R20, P5, R24.reuse, R20, 0x1 ;  /* 0x000000141814c211 */ /* 0x041fe200078a08ff */
[----:B------:R-:W-:Y:S01]  /*0690*/  @!P3 IMAD R29, R27, R23, R14 ;  /* 0x000000171b1db224 */ /* 0x000fe200078e020e */
[----:B------:R-:W-:Y:S02]  /*06a0*/  @!P3 MOV R25, R59 ;  /* 0x0000003b0019b202 */ /* 0x000fe40000000f00 */
[----:B------:R-:W-:Y:S02]  /*06b0*/  @!P4 LEA.HI.X R21, R24, R21, R12, 0x1, P5 ;  /* 0x000000151815c211 */ /* 0x000fe400028f0c0c */
[----:B------:R-:W-:-:S02]  /*06c0*/  @!P3 MOV R24, R56 ;  /* 0x000000380018b202 */ /* 0x000fc40000000f00 */
[----:B------:R-:W-:Y:S02]  /*06d0*/  MOV R14, RZ ;  /* 0x000000ff000e7202 */ /* 0x000fe40000000f00 */
[----:B------:R-:W-:Y:S01]  /*06e0*/  ISETP.GE.U32.AND P5, PT, R46, UR4, PT ;  /* 0x000000042e007c0c */ /* 0x000fe2000bfa6070 */
[----:B------:R-:W-:Y:S02]  /*06f0*/  @!P3 IMAD.WIDE.U32 R22, R27, R22, R24 ;  /* 0x000000161b16b225 */ /* 0x000fe400078e0018 */
[----:B------:R-:W0:Y:S01]  /*0700*/  @!P2 LDC.64 R24, c[0x0][0x3e0] ;  /* 0x0000f800ff18ab82 */ /* 0x000e220000000a00 */
[----:B------:R1:W4:Y:S01]  /*0710*/  @!P4 LDG.E R14, desc[UR6][R20.64] ;  /* 0x00000006140ec981 */ /* 0x000322000c1e1900 */
[----:B------:R-:W-:-:S06]  /*0720*/  ISETP.GE.AND.EX P4, PT, R13, UR5, PT, P6 ;  /* 0x000000050d007c0c */ /* 0x000fcc000bf86360 */
[----:B------:R-:W5:Y:S01]  /*0730*/  @!P1 LDC.64 R26, c[0x0][0x390] ;  /* 0x0000e400ff1a9b82 */ /* 0x000f620000000a00 */
[----:B------:R-:W-:Y:S02]  /*0740*/  ISETP.GE.AND.EX P5, PT, R15, UR5, PT, P5 ;  /* 0x000000050f007c0c */ /* 0x000fe4000bfa6350 */
[----:B------:R-:W-:Y:S01]  /*0750*/  @!P3 IADD3 R12, PT, PT, R23, R29, RZ ;  /* 0x0000001d170cb210 */ /* 0x000fe20007ffe0ff */
[----:B---3--:R-:W-:Y:S01]  /*0760*/  @!P1 IMAD R23, R9, R16, RZ ;  /* 0x0000001009179224 */ /* 0x008fe200078e02ff */
[----:B-1----:R-:W-:Y:S02]  /*0770*/  @!P1 MOV R20, R56 ;  /* 0x0000003800149202 */ /* 0x002fe40000000f00 */
[----:B------:R-:W-:Y:S02]  /*0780*/  @!P1 MOV R21, R59 ;  /* 0x0000003b00159202 */ /* 0x000fe40000000f00 */
[----:B--2---:R-:W-:Y:S01]  /*0790*/  @!P3 LEA R18, P6, R22, R18, 0x1 ;  /* 0x000000121612b211 */ /* 0x004fe200078c08ff */
[C---:B------:R-:W-:Y:S01]  /*07a0*/  @!P1 IMAD R37, R52.reuse, R17, R23 ;  /* 0x0000001134259224 */ /* 0x040fe200078e0217 */
[----:B------:R-:W-:Y:S01]  /*07b0*/  MOV R41, RZ ;  /* 0x000000ff00297202 */ /* 0x000fe20000000f00 */
[----:B------:R-:W-:Y:S01]  /*07c0*/  @!P1 IMAD.WIDE.U32 R16, R52, R16, R20 ;  /* 0x0000001034109225 */ /* 0x000fe200078e0014 */
[----:B------:R-:W-:Y:S01]  /*07d0*/  @!P3 LEA.HI.X R19, R22, R19, R12, 0x1, P6 ;  /* 0x000000131613b211 */ /* 0x000fe200030f0c0c */
[----:B------:R-:W1:Y:S03]  /*07e0*/  @!P4 LDC.64 R28, c[0x0][0x3e0] ;  /* 0x0000f800ff1ccb82 */ /* 0x000e660000000a00 */
[----:B------:R-:W-:Y:S01]  /*07f0*/  @!P1 IADD3 R12, PT, PT, R17, R37, RZ ;  /* 0x00000025110c9210 */ /* 0x000fe20007ffe0ff */
[----:B0-----:R-:W-:Y:S01]  /*0800*/  @!P2 IMAD R17, R11, R24, RZ ;  /* 0x000000180b11a224 */ /* 0x001fe200078e02ff */
[----:B------:R0:W2:Y:S03]  /*0810*/  @!P3 LDG.E R41, desc[UR6][R18.64] ;  /* 0x000000061229b981 */ /* 0x0000a6000c1e1900 */
[----:B------:R-:W3:Y:S01]  /*0820*/  @!P2 LDC.64 R22, c[0x0][0x390] ;  /* 0x0000e400ff16ab82 */ /* 0x000ee20000000a00 */
[----:B------:R-:W-:-:S02]  /*0830*/  ISETP.GE.U32.AND P3, PT, R44, UR4, PT ;  /* 0x000000042c007c0c */ /* 0x000fc4000bf66070 */
[----:B-----5:R-:W-:Y:S01]  /*0840*/  @!P1 LEA R26, P6, R16, R26, 0x1 ;  /* 0x0000001a101a9211 */ /* 0x020fe200078c08ff */
[----:B------:R-:W-:-:S04]  /*0850*/  @!P2 IMAD R37, R50, R25, R17 ;  /* 0x000000193225a224 */ /* 0x000fc800078e0211 */
[----:B------:R-:W5:Y:S01]  /*0860*/  @!P5 LDC.64 R30, c[0x0][0x3e0] ;  /* 0x0000f800ff1edb82 */ /* 0x000f620000000a00 */
[----:B------:R-:W-:Y:S02]  /*0870*/  @!P1 LEA.HI.X R27, R16, R27, R12, 0x1, P6 ;  /* 0x0000001b101b9211 */ /* 0x000fe400030f0c0c */
[----:B------:R-:W-:Y:S02]  /*0880*/  ISETP.GE.AND.EX P3, PT, R33, UR5, PT, P3 ;  /* 0x0000000521007c0c */ /* 0x000fe4000bf66330 */
[----:B------:R-:W-:-:S03]  /*0890*/  ISETP.GE.U32.AND P6, PT, R7, UR4, PT ;  /* 0x0000000407007c0c */ /* 0x000fc6000bfc6070 */
[----:B------:R-:W5:Y:S01]  /*08a0*/  @!P4 LDC.64 R16, c[0x0][0x390] ;  /* 0x0000e400ff10cb82 */ /* 0x000f620000000a00 */
[----:B0-----:R-:W-:Y:S02]  /*08b0*/  @!P2 MOV R18, R56 ;  /* 0x000000380012a202 */ /* 0x001fe40000000f00 */
[----:B------:R-:W-:Y:S02]  /*08c0*/  @!P2 MOV R19, R59 ;  /* 0x0000003b0013a202 */ /* 0x000fe40000000f00 */
[----:B------:R-:W-:Y:S02]  /*08d0*/  ISETP.GE.AND.EX P6, PT, R35, UR5, PT, P6 ;  /* 0x0000000523007c0c */ /* 0x000fe4000bfc6360 */
[----:B------:R-:W-:Y:S01]  /*08e0*/  MOV R39, RZ ;  /* 0x000000ff00277202 */ /* 0x000fe20000000f00 */
[----:B------:R-:W-:Y:S01]  /*08f0*/  @!P2 IMAD.WIDE.U32 R24, R50, R24, R18 ;  /* 0x000000183218a225 */ /* 0x000fe200078e0012 */
[----:B------:R-:W0:Y:S03]  /*0900*/  @!P3 LDC.64 R20, c[0x0][0x3e0] ;  /* 0x0000f800ff14bb82 */ /* 0x000e260000000a00 */
[----:B-1----:R-:W-:Y:S01]  /*0910*/  @!P4 IMAD R32, R13, R28, RZ ;  /* 0x0000001c0d20c224 */ /* 0x002fe200078e02ff */
[----:B------:R1:W2:Y:S01]  /*0920*/  @!P1 LDG.E R39, desc[UR6][R26.64] ;  /* 0x000000061a279981 */ /* 0x0002a2000c1e1900 */
[----:B------:R-:W-:-:S02]  /*0930*/  @!P2 IADD3 R12, PT, PT, R25, R37, RZ ;  /* 0x00000025190ca210 */ /* 0x000fc40007ffe0ff */
[----:B---3--:R-:W-:Y:S01]  /*0940*/  @!P2 LEA R22, P1, R24, R22, 0x1 ;  /* 0x000000161816a211 */ /* 0x008fe200078208ff */
[----:B------:R-:W3:Y:S01]  /*0950*/  @!P5 LDC.64 R18, c[0x0][0x390] ;  /* 0x0000e400ff12db82 */ /* 0x000ee20000000a00 */
[----:B------:R-:W-:Y:S01]  /*0960*/  @!P4 IMAD R45, R48, R29, R32 ;  /* 0x0000001d302dc224 */ /* 0x000fe200078e0220 */
[----:B-1----:R-:W-:Y:S02]  /*0970*/  @!P4 MOV R26, R56 ;  /* 0x00000038001ac202 */ /* 0x002fe40000000f00 */
[----:B------:R-:W-:Y:S02]  /*0980*/  @!P4 MOV R27, R59 ;  /* 0x0000003b001bc202 */ /* 0x000fe40000000f00 */
[----:B------:R-:W-:Y:S01]  /*0990*/  @!P2 LEA.HI.X R23, R24, R23, R12, 0x1, P1 ;  /* 0x000000171817a211 */ /* 0x000fe200008f0c0c */
[----:B-----5:R-:W-:Y:S01]  /*09a0*/  @!P5 IMAD R12, R15, R30, RZ ;  /* 0x0000001e0f0cd224 */ /* 0x020fe200078e02ff */
[----:B------:R-:W1:Y:S01]  /*09b0*/  @!P6 LDC.64 R24, c[0x0][0x3e0] ;  /* 0x0000f800ff18eb82 */ /* 0x000e620000000a00 */
[----:B------:R-:W-:Y:S01]  /*09c0*/  @!P4 IMAD.WIDE.U32 R28, R48, R28, R26 ;  /* 0x0000001c301cc225 */ /* 0x000fe200078e001a */
[----:B------:R-:W-:-:S03]  /*09d0*/  @!P5 MOV R36, R56 ;  /* 0x000000380024d202 */ /* 0x000fc60000000f00 */
[----:B------:R-:W-:Y:S01]  /*09e0*/  @!P5 IMAD R47, R46, R31, R12 ;  /* 0x0000001f2e2fd224 */ /* 0x000fe200078e020c */
[----:B------:R-:W-:Y:S02]  /*09f0*/  @!P4 IADD3 R12, PT, PT, R29, R45, RZ ;  /* 0x0000002d1d0cc210 */ /* 0x000fe40007ffe0ff */
[----:B------:R-:W5:Y:S01]  /*0a00*/  @!P3 LDC.64 R26, c[0x0][0x390] ;  /* 0x0000e400ff1abb82 */ /* 0x000f620000000a00 */
[C---:B------:R-:W-:Y:S02]  /*0a10*/  @!P4 LEA R16, P1, R28.reuse, R16, 0x1 ;  /* 0x000000101c10c211 */ /* 0x040fe400078208ff */
[----:B------:R-:W-:Y:S02]  /*0a20*/  @!P5 MOV R37, R59 ;  /* 0x0000003b0025d202 */ /* 0x000fe40000000f00 */
[----:B------:R-:W-:Y:S02]  /*0a30*/  @!P4 LEA.HI.X R17, R28, R17, R12, 0x1, P1 ;  /* 0x000000111c11c211 */ /* 0x000fe400008f0c0c */
[----:B------:R-:W-:Y:S01]  /*0a40*/  MOV R45, RZ ;  /* 0x000000ff002d7202 */ /* 0x000fe20000000f00 */
[----:B------:R-:W5:Y:S01]  /*0a50*/  @!P6 LDC.64 R28, c[0x0][0x390] ;  /* 0x0000e400ff1ceb82 */ /* 0x000f620000000a00 */
[----:B------:R-:W-:Y:S01]  /*0a60*/  @!P5 IMAD.WIDE.U32 R30, R46, R30, R36 ;  /* 0x0000001e2e1ed225 */ /* 0x000fe200078e0024 */
[----:B------:R-:W-:-:S03]  /*0a70*/  MOV R43, RZ ;  /* 0x000000ff002b7202 */ /* 0x000fc60000000f00 */
[----:B------:R3:W2:Y:S01]  /*0a80*/  @!P4 LDG.E R45, desc[UR6][R16.64] ;  /* 0x00000006102dc981 */ /* 0x0006a2000c1e1900 */
[----:B------:R-:W-:Y:S01]  /*0a90*/  @!P5 IADD3 R12, PT, PT, R31, R47, RZ ;  /* 0x0000002f1f0cd210 */ /* 0x000fe20007ffe0ff */
[----:B0-----:R-:W-:Y:S01]  /*0aa0*/  @!P3 IMAD R31, R33, R20, RZ ;  /* 0x00000014211fb224 */ /* 0x001fe200078e02ff */
[----:B---3--:R-:W-:Y:S01]  /*0ab0*/  @!P5 LEA R18, P1, R30, R18, 0x1 ;  /* 0x000000121e12d211 */ /* 0x008fe200078208ff */
[----:B------:R-:W3:Y:S02]  /*0ac0*/  @!P2 LDG.E R43, desc[UR6][R22.64] ;  /* 0x00000006162ba981 */ /* 0x000ee4000c1e1900 */
[----:B------:R-:W-:Y:S01]  /*0ad0*/  @!P3 IMAD R31, R44, R21, R31 ;  /* 0x000000152c1fb224 */ /* 0x000fe200078e021f */
[----:B------:R-:W-:Y:S02]  /*0ae0*/  @!P3 MOV R16, R56 ;  /* 0x000000380010b202 */ /* 0x000fe40000000f00 */
[----:B------:R-:W-:Y:S02]  /*0af0*/  @!P3 MOV R17, R59 ;  /* 0x0000003b0011b202 */ /* 0x000fe40000000f00 */
[----:B------:R-:W-:Y:S01]  /*0b00*/  @!P5 LEA.HI.X R19, R30, R19, R12, 0x1, P1 ;  /* 0x000000131e13d211 */ /* 0x000fe200008f0c0c */
[----:B-1----:R-:W-:-:S02]  /*0b10*/  @!P6 IMAD R12, R35, R24, RZ ;  /* 0x00000018230ce224 */ /* 0x002fc400078e02ff */
[----:B------:R-:W-:Y:S01]  /*0b20*/  @!P3 IMAD.WIDE.U32 R20, R44, R20, R16 ;  /* 0x000000142c14b225 */ /* 0x000fe200078e0010 */
[----:B------:R-:W-:Y:S02]  /*0b30*/  @!P6 MOV R16, R56 ;  /* 0x000000380010e202 */ /* 0x000fe40000000f00 */
[----:B------:R-:W-:Y:S01]  /*0b40*/  @!P6 MOV R17, R59 ;  /* 0x0000003b0011e202 */ /* 0x000fe20000000f00 */
[----:B------:R-:W-:Y:S01]  /*0b50*/  @!P6 IMAD R25, R7, R25, R12 ;  /* 0x000000190719e224 */ /* 0x000fe200078e020c */
[----:B------:R-:W-:Y:S02]  /*0b60*/  MOV R47, RZ ;  /* 0x000000ff002f7202 */ /* 0x000fe40000000f00 */
[----:B------:R-:W-:Y:S01]  /*0b70*/  @!P3 IADD3 R12, PT, PT, R21, R31, RZ ;  /* 0x0000001f150cb210 */ /* 0x000fe20007ffe0ff */
[----:B------:R-:W-:Y:S01]  /*0b80*/  @!P6 IMAD.WIDE.U32 R16, R7, R24, R16 ;  /* 0x000000180710e225 */ /* 0x000fe200078e0010 */
[C---:B-----5:R-:W-:Y:S02]  /*0b90*/  @!P3 LEA R26, P1, R20.reuse, R26, 0x1 ;  /* 0x0000001a141ab211 */ /* 0x060fe400078208ff */
[----:B------:R-:W-:Y:S01]  /*0ba0*/  MOV R49, RZ ;  /* 0x000000ff00317202 */ /* 0x000fe20000000f00 */
[----:B------:R0:W5:Y:S01]  /*0bb0*/  @!P5 LDG.E R47, desc[UR6][R18.64] ;  /* 0x00000006122fd981 */ /* 0x000162000c1e1900 */
[----:B------:R-:W-:-:S02]  /*0bc0*/  @!P3 LEA.HI.X R27, R20, R27, R12, 0x1, P1 ;  /* 0x0000001b141bb211 */ /* 0x000fc400008f0c0c */
[----:B------:R-:W-:Y:S02]  /*0bd0*/  @!P6 IADD3 R12, PT, PT, R17, R25, RZ ;  /* 0x00000019110ce210 */ /* 0x000fe40007ffe0ff */
[C---:B------:R-:W-:Y:S01]  /*0be0*/  @!P6 LEA R28, P1, R16.reuse, R28, 0x1 ;  /* 0x0000001c101ce211 */ /* 0x040fe200078208ff */
[----:B------:R-:W5:Y:S01]  /*0bf0*/  @!P3 LDG.E R49, desc[UR6][R26.64] ;  /* 0x000000061a31b981 */ /* 0x000f62000c1e1900 */
[----:B------:R-:W-:Y:S02]  /*0c00*/  MOV R51, RZ ;  /* 0x000000ff00337202 */ /* 0x000fe40000000f00 */
[----:B------:R-:W-:-:S05]  /*0c10*/  @!P6 LEA.HI.X R29, R16, R29, R12, 0x1, P1 ;  /* 0x0000001d101de211 */ /* 0x000fca00008f0c0c */
[----:B------:R-:W5:Y:S01]  /*0c20*/  @!P6 LDG.E R51, desc[UR6][R28.64] ;  /* 0x000000061c33e981 */ /* 0x000f62000c1e1900 */
[----:B------:R-:W-:Y:S01]  /*0c30*/  ISETP.GT.AND P1, PT, R4, 0x1e, PT ;  /* 0x0000001e0400780c */ /* 0x000fe20003f24270 */
[--C-:B----4-:R-:W-:Y:S02]  /*0c40*/  HADD2.F32 R37, -RZ, R14.reuse.H1_H1 ;  /* 0x3000000eff257230 */ /* 0x110fe40000004100 */
[----:B------:R-:W-:-:S03]  /*0c50*/  HADD2.F32 R12, -RZ, R14.H0_H0 ;  /* 0x2000000eff0c7230 */ /* 0x000fc60000004100 */
[----:B------:R-:W-:Y:S02]  /*0c60*/  FMUL.FTZ R17, R37, R37 ;  /* 0x0000002525117220 */ /* 0x000fe40000410000 */
[C---:B------:R-:W-:Y:S02]  /*0c70*/  FADD.FTZ R16, R12.reuse, R37 ;  /* 0x000000250c107221 */ /* 0x040fe40000010000 */
[----:B------:R-:W-:Y:S02]  /*0c80*/  FFMA.FTZ R17, R12, R12, R17 ;  /* 0x0000000c0c117223 */ /* 0x000fe40000010011 */
[----:B------:R-:W-:Y:S02]  /*0c90*/  FADD.FTZ R16, RZ, R16 ;  /* 0x00000010ff107221 */ /* 0x000fe40000010000 */
[----:B------:R-:W-:Y:S01]  /*0ca0*/  FADD.FTZ R17, RZ, R17 ;  /* 0x00000011ff117221 */ /* 0x000fe20000010000 */
[--C-:B--2---:R-:W-:Y:S02]  /*0cb0*/  HADD2.F32 R32, -RZ, R41.reuse.H1_H1 ;  /* 0x30000029ff207230 */ /* 0x104fe40000004100 */
[----:B------:R-:W-:-:S03]  /*0cc0*/  HADD2.F32 R41, -RZ, R41.H0_H0 ;  /* 0x20000029ff297230 */ /* 0x000fc60000004100 */
[----:B------:R-:W-:-:S04]  /*0cd0*/  FMUL.FTZ R20, R32, R32 ;  /* 0x0000002020147220 */ /* 0x000fc80000410000 */
[----:B------:R-:W-:Y:S01]  /*0ce0*/  FFMA.FTZ R20, R41, R41, R20 ;  /* 0x0000002929147223 */ /* 0x000fe20000010014 */
[--C-:B------:R-:W-:Y:S02]  /*0cf0*/  HADD2.F32 R14, -RZ, R39.reuse.H0_H0 ;  /* 0x20000027ff0e7230 */ /* 0x100fe40000004100 */
[----:B------:R-:W-:-:S05]  /*0d00*/  HADD2.F32 R39, -RZ, R39.H1_H1 ;  /* 0x30000027ff277230 */ /* 0x000fca0000004100 */
[----:B------:R-:W-:Y:S01]  /*0d10*/  FMUL.FTZ R21, R39, R39 ;  /* 0x0000002727157220 */ /* 0x000fe20000410000 */
[----:B0-----:R-:W-:-:S03]  /*0d20*/  FADD.FTZ R19, R14, R39 ;  /* 0x000000270e137221 */ /* 0x001fc60000010000 */
[----:B------:R-:W-:Y:S01]  /*0d30*/  FFMA.FTZ R18, R14, R14, R21 ;  /* 0x0000000e0e127223 */ /* 0x000fe20000010015 */
[----:B------:R-:W-:Y:S01]  /*0d40*/  FADD.FTZ R16, R16, R19 ;  /* 0x0000001310107221 */ /* 0x000fe20000010000 */
[----:B------:R-:W-:Y:S02]  /*0d50*/  FADD.FTZ R19, R41, R32 ;  /* 0x0000002029137221 */ /* 0x000fe40000010000 */
[----:B------:R-:W-:Y:S02]  /*0d60*/  FADD.FTZ R17, R17, R18 ;  /* 0x0000001211117221 */ /* 0x000fe40000010000 */
[----:B------:R-:W-:Y:S02]  /*0d70*/  FADD.FTZ R16, R16, R19 ;  /* 0x0000001310107221 */ /* 0x000fe40000010000 */
[----:B------:R-:W-:Y:S01]  /*0d80*/  FADD.FTZ R17, R17, R20 ;  /* 0x0000001411117221 */ /* 0x000fe20000010000 */
[--C-:B---3--:R-:W-:Y:S02]  /*0d90*/  HADD2.F32 R34, -RZ, R43.reuse.H1_H1 ;  /* 0x3000002bff227230 */ /* 0x108fe40000004100 */
[----:B------:R-:W-:-:S03]  /*0da0*/  HADD2.F32 R43, -RZ, R43.H0_H0 ;  /* 0x2000002bff2b7230 */ /* 0x000fc60000004100 */
[----:B------:R-:W-:Y:S01]  /*0db0*/  FMUL.FTZ R18, R34, R34 ;  /* 0x0000002222127220 */ /* 0x000fe20000410000 */
[--C-:B------:R-:W-:Y:S02]  /*0dc0*/  HADD2.F32 R36, -RZ, R45.reuse.H1_H1 ;  /* 0x3000002dff247230 */ /* 0x100fe40000004100 */
[C---:B------:R-:W-:Y:S01]  /*0dd0*/  FADD.FTZ R19, R43.reuse, R34 ;  /* 0x000000222b137221 */ /* 0x040fe20000010000 */
[----:B------:R-:W-:Y:S01]  /*0de0*/  FFMA.FTZ R18, R43, R43, R18 ;  /* 0x0000002b2b127223 */ /* 0x000fe20000010012 */
[----:B------:R-:W-:Y:S02]  /*0df0*/  HADD2.F32 R45, -RZ, R45.H0_H0 ;  /* 0x2000002dff2d7230 */ /* 0x000fe40000004100 */
[----:B------:R-:W-:Y:S01]  /*0e00*/  FADD.FTZ R16, R16, R19 ;  /* 0x0000001310107221 */ /* 0x000fe20000010000 */
[----:B------:R-:W-:Y:S01]  /*0e10*/  FADD.FTZ R17, R17, R18 ;  /* 0x0000001211117221 */ /* 0x000fe20000010000 */
[----:B------:R-:W-:Y:S01]  /*0e20*/  FMUL.FTZ R18, R36, R36 ;  /* 0x0000002424127220 */ /* 0x000fe20000410000 */
[----:B------:R-:W-:-:S03]  /*0e30*/  FADD.FTZ R19, R45, R36 ;  /* 0x000000242d137221 */ /* 0x000fc60000010000 */
[----:B------:R-:W-:Y:S01]  /*0e40*/  FFMA.FTZ R18, R45, R45, R18 ;  /* 0x0000002d2d127223 */ /* 0x000fe20000010012 */
[--C-:B-----5:R-:W-:Y:S02]  /*0e50*/  HADD2.F32 R38, -RZ, R47.reuse.H1_H1 ;  /* 0x3000002fff267230 */ /* 0x120fe40000004100 */
[----:B------:R-:W-:Y:S02]  /*0e60*/  HADD2.F32 R47, -RZ, R47.H0_H0 ;  /* 0x2000002fff2f7230 */ /* 0x000fe40000004100 */
[----:B------:R-:W-:Y:S01]  /*0e70*/  FADD.FTZ R16, R16, R19 ;  /* 0x0000001310107221 */ /* 0x000fe20000010000 */
[----:B------:R-:W-:Y:S01]  /*0e80*/  FMUL.FTZ R20, R38, R38 ;  /* 0x0000002626147220 */ /* 0x000fe20000410000 */
[--C-:B------:R-:W-:Y:S02]  /*0e90*/  HADD2.F32 R40, -RZ, R49.reuse.H1_H1 ;  /* 0x30000031ff287230 */ /* 0x100fe40000004100 */
[----:B------:R-:W-:Y:S01]  /*0ea0*/  FADD.FTZ R19, R47, R38 ;  /* 0x000000262f137221 */ /* 0x000fe20000010000 */
[----:B------:R-:W-:-:S02]  /*0eb0*/  HADD2.F32 R49, -RZ, R49.H0_H0 ;  /* 0x20000031ff317230 */ /* 0x000fc40000004100 */
[----:B------:R-:W-:Y:S01]  /*0ec0*/  FADD.FTZ R17, R17, R18 ;  /* 0x0000001211117221 */ /* 0x000fe20000010000 */
[----:B------:R-:W-:Y:S01]  /*0ed0*/  FFMA.FTZ R20, R47, R47, R20 ;  /* 0x0000002f2f147223 */ /* 0x000fe20000010014 */
[----:B------:R-:W-:Y:S01]  /*0ee0*/  FMUL.FTZ R18, R40, R40 ;  /* 0x0000002828127220 */ /* 0x000fe20000410000 */
[--C-:B------:R-:W-:Y:S02]  /*0ef0*/  HADD2.F32 R42, -RZ, R51.reuse.H1_H1 ;  /* 0x30000033ff2a7230 */ /* 0x100fe40000004100 */
[----:B------:R-:W-:Y:S01]  /*0f00*/  FADD.FTZ R16, R16, R19 ;  /* 0x0000001310107221 */ /* 0x000fe20000010000 */
[----:B------:R-:W-:Y:S01]  /*0f10*/  FADD.FTZ R17, R17, R20 ;  /* 0x0000001411117221 */ /* 0x000fe20000010000 */
[----:B------:R-:W-:Y:S02]  /*0f20*/  HADD2.F32 R51, -RZ, R51.H0_H0 ;  /* 0x20000033ff337230 */ /* 0x000fe40000004100 */
        /* <DEDUP_REMOVED lines=46> */
.L_x_2425:
[----:B------:R-:W-:Y:S05]  /*1210*/  BSYNC.RECONVERGENT B0 ;  /* 0x0000000000007941 */ /* 0x000fea0003800200 */
.L_x_2424:
        /* <DEDUP_REMOVED lines=37> */
.L_x_2427:
[----:B------:R-:W-:Y:S05]  /*1470*/  BSYNC.RECONVERGENT B0 ;  /* 0x0000000000007941 */ /* 0x000fea0003800200 */
.L_x_2426:
        /* <DEDUP_REMOVED lines=26> */
.L_x_2430:
[----:B---3--:R-:W2:Y:S04]  /*1620*/  LDG.E.STRONG.GPU R18, desc[UR6][R16.64] ;  /* 0x0000000610127981 */ /* 0x008ea8000c1ef900 */
[----:B--2---:R-:W-:Y:S01]  /*1630*/  CCTL.IVALL ;  /* 0x00000000ff00798f */ /* 0x004fe20002000000 */
[----:B------:R-:W-:Y:S05]  /*1640*/  YIELD ;  /* 0x0000000000007946 */ /* 0x000fea0003800000 */
[----:B------:R-:W-:-:S13]  /*1650*/  ISETP.NE.AND P1, PT, R18, R25, PT ;  /* 0x000000191200720c */ /* 0x000fda0003f25270 */
[----:B------:R-:W-:Y:S05]  /*1660*/  @P1 BRA `(.L_x_2430) ;  /* 0xfffffffc00ec1947 */ /* 0x000fea000383ffff */
.L_x_2429:
        /* <DEDUP_REMOVED lines=14> */
.L_x_2432:
        /* <DEDUP_REMOVED lines=62> */
.L_x_2431:
        /* <DEDUP_REMOVED lines=36> */
.L_x_2433:
        /* <DEDUP_REMOVED lines=18> */
.L_x_2434:
        /* <DEDUP_REMOVED lines=9> */
.L_x_2435:
[----:B------:R-:W-:Y:S05]  /*1f20*/  BSYNC.RECONVERGENT B0 ;  /* 0x0000000000007941 */ /* 0x000fea0003800200 */
.L_x_2428:
        /* <DEDUP_REMOVED lines=61> */
[----:B------:R-:W-:Y:S02]  /*2300*/  F2FP.F16.F32.PACK_AB R21, R12, R27 ;  /* 0x0000001b0c15723e */ /* 0x000fe400000000ff */
[----:B------:R-:W-:-:S05]  /*2310*/  LEA.HI.X R23, R20, UR5, R29, 0x1, P2 ;  /* 0x0000000514177c11 */ /* 0x000fca00090f0c1d */
[----:B------:R2:W-:Y:S02]  /*2320*/  STG.E desc[UR6][R22.64], R21 ;  /* 0x0000001516007986 */ /* 0x0005e4000c101906 */
.L_x_2439:
[----:B------:R-:W-:Y:S05]  /*2330*/  BSYNC.RECONVERGENT B1 ;  /* 0x0000000000017941 */ /* 0x000fea0003800200 */
.L_x_2438:
        /* <DEDUP_REMOVED lines=17> */
[----:B------:R-:W-:Y:S02]  /*2450*/  F2FP.F16.F32.PACK_AB R21, R27, R14 ;  /* 0x0000000e1b15723e */ /* 0x000fe400000000ff */
[----:B------:R-:W-:-:S05]  /*2460*/  LEA.HI.X R23, R20, UR11, R29, 0x1, P2 ;  /* 0x0000000b14177c11 */ /* 0x000fca00090f0c1d */
[----:B------:R3:W-:Y:S02]  /*2470*/  STG.E desc[UR6][R22.64], R21 ;  /* 0x0000001516007986 */ /* 0x0007e4000c101906 */
.L_x_2441:
[----:B------:R-:W-:Y:S05]  /*2480*/  BSYNC.RECONVERGENT B1 ;  /* 0x0000000000017941 */ /* 0x000fea0003800200 */
.L_x_2440:
        /* <DEDUP_REMOVED lines=27> */
[----:B------:R-:W-:Y:S02]  /*2640*/  F2FP.F16.F32.PACK_AB R21, R12, R41 ;  /* 0x000000290c15723e */ /* 0x000fe400000000ff */
[----:B------:R-:W-:-:S05]  /*2650*/  LEA.HI.X R23, R20, UR11, R25, 0x1, P5 ;  /* 0x0000000b14177c11 */ /* 0x000fca000a8f0c19 */
[----:B------:R4:W-:Y:S02]  /*2660*/  STG.E desc[UR6][R22.64], R21 ;  /* 0x0000001516007986 */ /* 0x0009e4000c101906 */
.L_x_2443:
[----:B------:R-:W-:Y:S05]  /*2670*/  BSYNC.RECONVERGENT B1 ;  /* 0x0000000000017941 */ /* 0x000fea0003800200 */
.L_x_2442:
        /* <DEDUP_REMOVED lines=17> */
[----:B------:R-:W-:Y:S02]  /*2790*/  F2FP.F16.F32.PACK_AB R21, R12, R43 ;  /* 0x0000002b0c15723e */ /* 0x000fe400000000ff */
[----:B------:R-:W-:-:S05]  /*27a0*/  LEA.HI.X R23, R20, UR11, R25, 0x1, P1 ;  /* 0x0000000b14177c11 */ /* 0x000fca00088f0c19 */
[----:B------:R0:W-:Y:S02]  /*27b0*/  STG.E desc[UR6][R22.64], R21 ;  /* 0x0000001516007986 */ /* 0x0001e4000c101906 */
.L_x_2445:
[----:B------:R-:W-:Y:S05]  /*27c0*/  BSYNC.RECONVERGENT B1 ;  /* 0x0000000000017941 */ /* 0x000fea0003800200 */
.L_x_2444:
        /* <DEDUP_REMOVED lines=17> */
[----:B------:R-:W-:Y:S02]  /*28e0*/  F2FP.F16.F32.PACK_AB R21, R12, R45 ;  /* 0x0000002d0c15723e */ /* 0x000fe400000000ff */
[----:B------:R-:W-:-:S05]  /*28f0*/  LEA.HI.X R23, R20, UR11, R25, 0x1, P1 ;  /* 0x0000000b14177c11 */ /* 0x000fca00088f0c19 */
[----:B------:R0:W-:Y:S02]  /*2900*/  STG.E desc[UR6][R22.64], R21 ;  /* 0x0000001516007986 */ /* 0x0001e4000c101906 */
.L_x_2447:
[----:B------:R-:W-:Y:S05]  /*2910*/  BSYNC.RECONVERGENT B1 ;  /* 0x0000000000017941 */ /* 0x000fea0003800200 */
.L_x_2446:
        /* <DEDUP_REMOVED lines=20> */
.L_x_2449:
[----:B------:R-:W-:Y:S05]  /*2a60*/  BSYNC.RECONVERGENT B1 ;  /* 0x0000000000017941 */ /* 0x000fea0003800200 */
.L_x_2448:
        /* <DEDUP_REMOVED lines=20> */
.L_x_2451:
[----:B------:R-:W-:Y:S05]  /*2bb0*/  BSYNC.RECONVERGENT B1 ;  /* 0x0000000000017941 */ /* 0x000fea0003800200 */
.L_x_2450:
        /* <DEDUP_REMOVED lines=10> */
[----:B------:R-:W-:Y:S01]  /*2c60*/  F2FP.F16.F32.PACK_AB R19, R24, R51 ;  /* 0x000000331813723e */ /* 0x000fe200000000ff */
        /* <DEDUP_REMOVED lines=8> */
.L_x_2437:
        /* <DEDUP_REMOVED lines=35> */
[----:B------:R-:W-:-:S05]  /*2f20*/  F2FP.F16.F32.PACK_AB R27, R27, R12 ;  /* 0x0000000c1b1b723e */ /* 0x000fca00000000ff */
[----:B------:R2:W-:Y:S02]  /*2f30*/  STG.E desc[UR6][R20.64], R27 ;  /* 0x0000001b14007986 */ /* 0x0005e4000c101906 */
.L_x_2454:
[----:B------:R-:W-:Y:S05]  /*2f40*/  BSYNC.RECONVERGENT B1 ;  /* 0x0000000000017941 */ /* 0x000fea0003800200 */
.L_x_2453:
        /* <DEDUP_REMOVED lines=28> */
[----:B------:R-:W-:-:S05]  /*3110*/  F2FP.F16.F32.PACK_AB R29, R29, R12 ;  /* 0x0000000c1d1d723e */ /* 0x000fca00000000ff */
[----:B------:R3:W-:Y:S02]  /*3120*/  STG.E desc[UR6][R20.64], R29 ;  /* 0x0000001d14007986 */ /* 0x0007e4000c101906 */
.L_x_2456:
[----:B------:R-:W-:Y:S05]  /*3130*/  BSYNC.RECONVERGENT B1 ;  /* 0x0000000000017941 */ /* 0x000fea0003800200 */
.L_x_2455:
        /* <DEDUP_REMOVED lines=38> */
[----:B------:R-:W-:-:S05]  /*33a0*/  F2FP.F16.F32.PACK_AB R25, R25, R12 ;  /* 0x0000000c1919723e */ /* 0x000fca00000000ff */
[----:B------:R4:W-:Y:S02]  /*33b0*/  STG.E desc[UR6][R22.64], R25 ;  /* 0x0000001916007986 */ /* 0x0009e4000c101906 */
.L_x_2458:
[----:B------:R-:W-:Y:S05]  /*33c0*/  BSYNC.RECONVERGENT B1 ;  /* 0x0000000000017941 */ /* 0x000fea0003800200 */
.L_x_2457:
        /* <DEDUP_REMOVED lines=28> */
[----:B------:R-:W-:-:S05]  /*3590*/  F2FP.F16.F32.PACK_AB R27, R27, R12 ;  /* 0x0000000c1b1b723e */ /* 0x000fca00000000ff */
[----:B------:R0:W-:Y:S02]  /*35a0*/  STG.E desc[UR6][R20.64], R27 ;  /* 0x0000001b14007986 */ /* 0x0001e4000c101906 */
.L_x_2460:
[----:B------:R-:W-:Y:S05]  /*35b0*/  BSYNC.RECONVERGENT B1 ;  /* 0x0000000000017941 */ /* 0x000fea0003800200 */
.L_x_2459:
[----:B------:R-:W-:Y:S04]  /*35c0*/  BSSY.RECONVERGENT B1, `(.L_x_2461) ;  /* 0x000001e000017945 */ /* 0x000fe80003800200 */
[----:B------:R-:W-:Y:S05]  /*35d0*/  @P6 BRA `(.L_x_2462) ;  /* 0x0000000000706947 */ /* 0x000fea0003800000 */
[--C-:B------:R-:W-:Y:S01]  /*35e0*/  FADD.FTZ R45, R45, -R30.reuse ;  /* 0x8000001e2d2d7221 */ /* 0x100fe20000010000 */
[----:B0-23--:R-:W-:Y:S01]  /*35f0*/  FADD.FTZ R21, R36, -R30 ;  /* 0x8000001e24157221 */ /* 0x00dfe20000010000 */
        /* <DEDUP_REMOVED lines=26> */
.L_x_2462:
[----:B------:R-:W-:Y:S05]  /*37a0*/  BSYNC.RECONVERGENT B1 ;  /* 0x0000000000017941 */ /* 0x000fea0003800200 */
.L_x_2461:
        /* <DEDUP_REMOVED lines=30> */
.L_x_2464:
[----:B------:R-:W-:Y:S05]  /*3990*/  BSYNC.RECONVERGENT B1 ;  /* 0x0000000000017941 */ /* 0x000fea0003800200 */
.L_x_2463:
        /* <DEDUP_REMOVED lines=30> */
.L_x_2466:
[----:B------:R-:W-:Y:S05]  /*3b80*/  BSYNC.RECONVERGENT B1 ;  /* 0x0000000000017941 */ /* 0x000fea0003800200 */
.L_x_2465:
        /* <DEDUP_REMOVED lines=28> */
.L_x_2452:
[----:B------:R-:W-:Y:S05]  /*3d50*/  BSYNC.RECONVERGENT B0 ;  /* 0x0000000000007941 */ /* 0x000fea0003800200 */
.L_x_2436:
        /* <DEDUP_REMOVED lines=8> */
.L_x_2468:
        /* <DEDUP_REMOVED lines=10> */
.L_x_3457:


//--------------------- .text._Z35group_norm_nhwc_fwd_one_pass_kernelI11Fp16IOFp32WLi512ELi26ELi416EEv26Group_norm_nhwc_fwd_params --------------------------
	.section	.text._Z35group_norm_nhwc_fwd_one_pass_kernelI11Fp16IOFp32WLi512ELi26ELi416EEv26Group_norm_nhwc_fwd_params,"ax",@progbits
	.align	128
        .global         _Z35group_norm_nhwc_fwd_one_pass_kernelI11Fp16IOFp32WLi512ELi26ELi416EEv26Group_norm_nhwc_fwd_params
        .type           _Z35group_norm_nhwc_fwd_one_pass_kernelI11Fp16IOFp32WLi512ELi26ELi416EEv26Group_norm_nhwc_fwd_params,@function
        .size           _Z35group_norm_nhwc_fwd_one_pass_kernelI11Fp16IOFp32WLi512ELi26ELi416EEv26Group_norm_nhwc_fwd_params,(.L_x_3458 - _Z35group_norm_nhwc_fwd_one_pass_kernelI11Fp16IOFp32WLi512ELi26ELi416EEv26Group_norm_nhwc_fwd_params)
        .other          _Z35group_norm_nhwc_fwd_one_pass_kernelI11Fp16IOFp32WLi512ELi26ELi416EEv26Group_norm_nhwc_fwd_params,@"STO_CUDA_ENTRY STV_DEFAULT"
_Z35group_norm_nhwc_fwd_one_pass_kernelI11Fp16IOFp32WLi512ELi26ELi416EEv26Group_norm_nhwc_fwd_params:
.text._Z35group_norm_nhwc_fwd_one_pass_kernelI11Fp16IOFp32WLi512ELi26ELi416EEv26Group_norm_nhwc_fwd_params:
        /* <DEDUP_REMOVED lines=61> */
.L_x_2544:
[----:B0-234-:R-:W0:Y:S01]  /*03d0*/  LDC R47, c[0x0][0x3f8] ;  /* 0x0000fe00ff2f7b82 */ /* 0x01de220000000800 */
[----:B-1----:R-:W1:Y:S01]  /*03e0*/  LDCU.64 UR6, c[0x0][0x3e8] ;  /* 0x00007d00ff0677ac */ /* 0x002e620008000a00 */
[----:B------:R-:W-:Y:S02]  /*03f0*/  LOP3.LUT R103, R14, 0xffff, RZ, 0xc0, !PT ;  /* 0x0000ffff0e677812 */ /* 0x000fe400078ec0ff */
[----:B------:R-:W-:Y:S01]  /*0400*/  MOV R65, RZ ;  /* 0x000000ff00417202 */ /* 0x000fe20000000f00 */
[----:B------:R-:W2:Y:S01]  /*0410*/  LDCU.64 UR10, c[0x0][0x3f0] ;  /* 0x00007e00ff0a77ac */ /* 0x000ea20008000a00 */
[----:B-1----:R-:W-:-:S04]  /*0420*/  ISETP.GE.U32.AND P5, PT, R92, UR6, PT ;  /* 0x000000065c007c0c */ /* 0x002fc8000bfa6070 */
[----:B------:R-:W-:Y:S02]  /*0430*/  ISETP.GE.AND.EX P5, PT, R15, UR7, PT, P5 ;  /* 0x000000070f007c0c */ /* 0x000fe4000bfa6350 */
[----:B0----5:R-:W-:Y:S02]  /*0440*/  IABS R43, R47 ;  /* 0x0000002f002b7213 */ /* 0x021fe40000000000 */
[----:B------:R-:W-:Y:S02]  /*0450*/  ISETP.NE.AND P3, PT, R47, RZ, PT ;  /* 0x000000ff2f00720c */ /* 0x000fe40003f65270 */
[----:B------:R-:W0:Y:S08]  /*0460*/  I2F.RP R16, R43 ;  /* 0x0000002b00107306 */ /* 0x000e300000209400 */
[----:B0-----:R-:W0:Y:S02]  /*0470*/  MUFU.RCP R16, R16 ;  /* 0x0000001000107308 */ /* 0x001e240000001000 */
[----:B0-----:R-:W-:-:S06]  /*0480*/  IADD3 R40, PT, PT, R16, 0xffffffe, RZ ;  /* 0x0ffffffe10287810 */ /* 0x001fcc0007ffe0ff */
[----:B------:R0:W1:Y:S02]  /*0490*/  F2I.FTZ.U32.TRUNC.NTZ R41, R40 ;  /* 0x0000002800297305 */ /* 0x000064000021f000 */
[----:B0-----:R-:W-:Y:S02]  /*04a0*/  MOV R40, RZ ;  /* 0x000000ff00287202 */ /* 0x001fe40000000f00 */
[----:B-1----:R-:W-:-:S05]  /*04b0*/  IADD3 R18, PT, PT, RZ, -R41, RZ ;  /* 0x80000029ff127210 */ /* 0x002fca0007ffe0ff */
        /* <DEDUP_REMOVED lines=10> */
[----:B------:R-:W-:Y:S01]  /*0560*/  LOP3.LUT R16, R8, R47, RZ, 0x3c, !PT ;  /* 0x0000002f08107212 */ /* 0x000fe200078e3cff */
[----:B------:R-:W0:Y:S01]  /*0570*/  @!P5 LDC.64 R42, c[0x0][0x3e0] ;  /* 0x0000f800ff2adb82 */ /* 0x000e220000000a00 */
[----:B------:R-:W-:Y:S02]  /*0580*/  ISETP.GE.U32.AND P2, PT, R94, UR6, PT ;  /* 0x000000065e007c0c */ /* 0x000fe4000bf46070 */
[----:B------:R-:W-:-:S02]  /*0590*/  ISETP.GE.AND P4, PT, R16, RZ, PT ;  /* 0x000000ff1000720c */ /* 0x000fc40003f86270 */
[----:B------:R-:W-:-:S05]  /*05a0*/  ISETP.GE.AND.EX P2, PT, R13, UR7, PT, P2 ;  /* 0x000000070d007c0c */ /* 0x000fca000bf46320 */
[----:B------:R-:W-:Y:S02]  /*05b0*/  @P1 IADD3 R41, PT, PT, R41, 0x1, RZ ;  /* 0x0000000129291810 */ /* 0x000fe40007ffe0ff */
[----:B------:R-:W-:Y:S02]  /*05c0*/  ISETP.GE.U32.AND P1, PT, R90, UR6, PT ;  /* 0x000000065a007c0c */ /* 0x000fe4000bf26070 */
[----:B------:R-:W-:Y:S02]  /*05d0*/  MOV R45, R41 ;  /* 0x00000029002d7202 */ /* 0x000fe40000000f00 */
[----:B------:R-:W-:Y:S02]  /*05e0*/  ISETP.GE.AND.EX P1, PT, R17, UR7, PT, P1 ;  /* 0x0000000711007c0c */ /* 0x000fe4000bf26310 */
[----:B------:R-:W-:Y:S01]  /*05f0*/  @!P4 IADD3 R45, PT, PT, -R45, RZ, RZ ;  /* 0x000000ff2d2dc210 */ /* 0x000fe20007ffe1ff */
[----:B------:R-:W1:Y:S01]  /*0600*/  @!P2 LDC.64 R50, c[0x0][0x3e0] ;  /* 0x0000f800ff32ab82 */ /* 0x000e620000000a00 */
[----:B------:R-:W-:-:S02]  /*0610*/  @!P3 LOP3.LUT R45, RZ, R47, RZ, 0x33, !PT ;  /* 0x0000002fff2db212 */ /* 0x000fc400078e33ff */
[----:B------:R-:W-:Y:S02]  /*0620*/  ISETP.GE.U32.AND P4, PT, R82, UR6, PT ;  /* 0x0000000652007c0c */ /* 0x000fe4000bf86070 */
[----:B------:R-:W-:Y:S02]  /*0630*/  IADD3 R41, PT, PT, -R45, RZ, RZ ;  /* 0x000000ff2d297210 */ /* 0x000fe40007ffe1ff */
[----:B------:R-:W-:Y:S02]  /*0640*/  SHF.R.S32.HI R16, RZ, 0x1f, R45 ;  /* 0x0000001fff107819 */ /* 0x000fe4000001142d */
[----:B------:R-:W-:Y:S01]  /*0650*/  ISETP.GE.AND.EX P4, PT, R21, UR7, PT, P4 ;  /* 0x0000000715007c0c */ /* 0x000fe2000bf86340 */
[----:B------:R-:W-:Y:S02]  /*0660*/  IMAD R98, R47, R41, R8 ;  /* 0x000000292f627224 */ /* 0x000fe400078e0208 */
[----:B------:R-:W3:Y:S01]  /*0670*/  @!P2 LDC.64 R40, c[0x0][0x390] ;  /* 0x0000e400ff28ab82 */ /* 0x000ee20000000a00 */
[----:B--2---:R-:W-:-:S02]  /*0680*/  IMAD R16, R16, UR10, RZ ;  /* 0x0000000a10107c24 */ /* 0x004fc4000f8e02ff */
[----:B------:R-:W-:Y:S02]  /*0690*/  IMAD R98, R98, 0x1a, RZ ;  /* 0x0000001a62627824 */ /* 0x000fe400078e02ff */
[----:B------:R-:W-:-:S03]  /*06a0*/  IMAD R101, R45, UR11, R16 ;  /* 0x0000000b2d657c24 */ /* 0x000fc6000f8e0210 */
[C---:B------:R-:W-:Y:S01]  /*06b0*/  IADD3 R102, P3, PT, R98.reuse, R103, RZ ;  /* 0x0000006762667210 */ /* 0x040fe20007f7e0ff */
[----:B------:R-:W2:Y:S03]  /*06c0*/  @!P5 LDC.64 R46, c[0x0][0x390] ;  /* 0x0000e400ff2edb82 */ /* 0x000ea60000000a00 */
[----:B------:R-:W-:Y:S01]  /*06d0*/  LEA.HI.X.SX32 R103, R98, RZ, 0x1, P3 ;  /* 0x000000ff62677211 */ /* 0x000fe200018f0eff */
[----:B-1----:R-:W-:Y:S01]  /*06e0*/  @!P2 IMAD R16, R13, R50, RZ ;  /* 0x000000320d10a224 */ /* 0x002fe200078e02ff */
[----:B------:R-:W-:Y:S01]  /*06f0*/  ISETP.GE.U32.AND P3, PT, R88, UR6, PT ;  /* 0x0000000658007c0c */ /* 0x000fe2000bf66070 */
[----:B------:R-:W-:-:S03]  /*0700*/  IMAD.WIDE.U32 R102, R45, UR10, R102 ;  /* 0x0000000a2d667c25 */ /* 0x000fc6000f8e0066 */
[----:B------:R-:W-:Y:S01]  /*0710*/  ISETP.GE.AND.EX P3, PT, R19, UR7, PT, P3 ;  /* 0x0000000713007c0c */ /* 0x000fe2000bf66330 */
[----:B------:R-:W1:Y:S01]  /*0720*/  @!P1 LDC.64 R44, c[0x0][0x3e0] ;  /* 0x0000f800ff2c9b82 */ /* 0x000e620000000a00 */
[----:B------:R-:W-:Y:S01]  /*0730*/  @!P2 IMAD R51, R94, R51, R16 ;  /* 0x000000335e33a224 */ /* 0x000fe200078e0210 */
[----:B------:R-:W-:Y:S01]  /*0740*/  IADD3 R101, PT, PT, R103, R101, RZ ;  /* 0x0000006567657210 */ /* 0x000fe20007ffe0ff */
[----:B0-----:R-:W-:Y:S01]  /*0750*/  @!P5 IMAD R16, R15, R42, RZ ;  /* 0x0000002a0f10d224 */ /* 0x001fe200078e02ff */
[-C--:B------:R-:W-:Y:S02]  /*0760*/  @!P2 MOV R100, R102.reuse ;  /* 0x000000660064a202 */ /* 0x080fe40000000f00 */
[----:B------:R-:W-:Y:S01]  /*0770*/  @!P5 MOV R54, R102 ;  /* 0x000000660036d202 */ /* 0x000fe20000000f00 */
[----:B------:R-:W-:Y:S01]  /*0780*/  @!P5 IMAD R57, R92, R43, R16 ;  /* 0x0000002b5c39d224 */ /* 0x000fe200078e0210 */
[----:B------:R-:W-:Y:S01]  /*0790*/  @!P5 MOV R55, R101 ;  /* 0x000000650037d202 */ /* 0x000fe20000000f00 */
[----:B------:R-:W-:-:S04]  /*07a0*/  @!P2 IMAD.WIDE.U32 R48, R94, R50, R100 ;  /* 0x000000325e30a225 */ /* 0x000fc800078e0064 */
[----:B------:R-:W-:Y:S01]  /*07b0*/  @!P5 IMAD.WIDE.U32 R54, R92, R42, R54 ;  /* 0x0000002a5c36d225 */ /* 0x000fe200078e0036 */
[----:B------:R-:W-:Y:S01]  /*07c0*/  @!P2 IADD3 R16, PT, PT, R49, R51, RZ ;  /* 0x000000333110a210 */ /* 0x000fe20007ffe0ff */
[----:B------:R-:W0:Y:S01]  /*07d0*/  @!P3 LDC.64 R42, c[0x0][0x3e0] ;  /* 0x0000f800ff2abb82 */ /* 0x000e220000000a00 */
[----:B---3--:R-:W-:-:S04]  /*07e0*/  @!P2 LEA R52, P6, R48, R40, 0x1 ;  /* 0x000000283034a211 */ /* 0x008fc800078c08ff */
[----:B------:R-:W-:Y:S02]  /*07f0*/  @!P2 LEA.HI.X R53, R48, R41, R16, 0x1, P6 ;  /* 0x000000293035a211 */ /* 0x000fe400030f0c10 */
[----:B------:R-:W-:Y:S01]  /*0800*/  @!P5 IADD3 R16, PT, PT, R55, R57, RZ ;  /* 0x000000393710d210 */ /* 0x000fe20007ffe0ff */
[----:B------:R-:W3:Y:S01]  /*0810*/  @!P1 LDC.64 R50, c[0x0][0x390] ;  /* 0x0000e400ff329b82 */ /* 0x000ee20000000a00 */
[C---:B--2---:R-:W-:Y:S01]  /*0820*/  @!P5 LEA R46, P6, R54.reuse, R46, 0x1 ;  /* 0x0000002e362ed211 */ /* 0x044fe200078c08ff */
[----:B-1----:R-:W-:Y:S01]  /*0830*/  @!P1 IMAD R18, R17, R44, RZ ;  /* 0x0000002c11129224 */ /* 0x002fe200078e02ff */
[----:B------:R-:W-:Y:S01]  /*0840*/  MOV R67, RZ ;  /* 0x000000ff00437202 */ /* 0x000fe20000000f00 */
[----:B------:R-:W2:Y:S01]  /*0850*/  @!P2 LDG.E R65, desc[UR8][R52.64] ;  /* 0x000000083441a981 */ /* 0x000ea2000c1e1900 */
[----:B------:R-:W-:-:S03]  /*0860*/  @!P5 LEA.HI.X R47, R54, R47, R16, 0x1, P6 ;  /* 0x0000002f362fd211 */ /* 0x000fc600030f0c10 */
[----:B------:R-:W1:Y:S01]  /*0870*/  @!P4 LDC.64 R40, c[0x0][0x3e0] ;  /* 0x0000f800ff28cb82 */ /* 0x000e620000000a00 */
[----:B------:R-:W-:Y:S02]  /*0880*/  @!P1 MOV R54, R102 ;  /* 0x0000006600369202 */ /* 0x000fe40000000f00 */
[----:B------:R-:W-:Y:S01]  /*0890*/  @!P1 MOV R55, R101 ;  /* 0x0000006500379202 */ /* 0x000fe20000000f00 */
[----:B------:R-:W-:Y:S01]  /*08a0*/  @!P1 IMAD R57, R90, R45, R18 ;  /* 0x0000002d5a399224 */ /* 0x000fe200078e0212 */
[----:B------:R-:W-:Y:S01]  /*08b0*/  ISETP.GE.U32.AND P6, PT, R80, UR6, PT ;  /* 0x0000000650007c0c */ /* 0x000fe2000bfc6070 */
[----:B------:R4:W5:Y:S02]  /*08c0*/  @!P5 LDG.E R67, desc[UR8][R46.64] ;  /* 0x000000082e43d981 */ /* 0x000964000c1e1900 */
[----:B------:R-:W1:Y:S01]  /*08d0*/  @!P3 LDC.64 R48, c[0x0][0x390] ;  /* 0x0000e400ff30bb82 */ /* 0x000e620000000a00 */
[----:B------:R-:W-:Y:S01]  /*08e0*/  @!P1 IMAD.WIDE.U32 R54, R90, R44, R54 ;  /* 0x0000002c5a369225 */ /* 0x000fe200078e0036 */
[----:B------:R-:W-:-:S02]  /*08f0*/  ISETP.GE.AND.EX P5, PT, R23, UR7, PT, P6 ;  /* 0x0000000717007c0c */ /* 0x000fc4000bfa6360 */
[----:B------:R-:W-:Y:S02]  /*0900*/  ISETP.GE.U32.AND P2, PT, R78, UR6, PT ;  /* 0x000000064e007c0c */ /* 0x000fe4000bf46070 */
[----:B------:R-:W-:Y:S02]  /*0910*/  @!P1 IADD3 R16, PT, PT, R55, R57, RZ ;  /* 0x0000003937109210 */ /* 0x000fe40007ffe0ff */
[C---:B---3--:R-:W-:Y:S01]  /*0920*/  @!P1 LEA R50, P6, R54.reuse, R50, 0x1 ;  /* 0x0000003236329211 */ /* 0x048fe200078c08ff */
[----:B------:R-:W3:Y:S01]  /*0930*/  @!P4 LDC.64 R44, c[0x0][0x390] ;  /* 0x0000e400ff2ccb82 */ /* 0x000ee20000000a00 */
[----:B------:R-:W-:Y:S02]  /*0940*/  ISETP.GE.AND.EX P2, PT, R25, UR7, PT, P2 ;  /* 0x0000000719007c0c */ /* 0x000fe4000bf46320 */
[----:B------:R-:W-:Y:S01]  /*0950*/  @!P1 LEA.HI.X R51, R54, R51, R16, 0x1, P6 ;  /* 0x0000003336339211 */ /* 0x000fe200030f0c10 */
[----:B0-----:R-:W-:Y:S01]  /*0960*/  @!P3 IMAD R18, R19, R42, RZ ;  /* 0x0000002a1312b224 */ /* 0x001fe200078e02ff */
[----:B------:R-:W-:-:S02]  /*0970*/  @!P3 MOV R54, R102 ;  /* 0x000000660036b202 */ /* 0x000fc40000000f00 */
[----:B------:R-:W-:Y:S01]  /*0980*/  @!P3 MOV R55, R101 ;  /* 0x000000650037b202 */ /* 0x000fe20000000f00 */
[----:B----4-:R-:W0:Y:S01]  /*0990*/  @!P5 LDC.64 R46, c[0x0][0x3e0] ;  /* 0x0000f800ff2edb82 */ /* 0x010e220000000a00 */
[C---:B------:R-:W-:Y:S02]  /*09a0*/  @!P3 IMAD R53, R88.reuse, R43, R18 ;  /* 0x0000002b5835b224 */ /* 0x040fe400078e0212 */
[----:B-1----:R-:W-:Y:S02]  /*09b0*/  @!P4 IMAD R16, R21, R40, RZ ;  /* 0x000000281510c224 */ /* 0x002fe400078e02ff */
[----:B------:R-:W-:Y:S01]  /*09c0*/  @!P3 IMAD.WIDE.U32 R54, R88, R42, R54 ;  /* 0x0000002a5836b225 */ /* 0x000fe200078e0036 */
[----:B------:R-:W-:Y:S02]  /*09d0*/  MOV R69, RZ ;  /* 0x000000ff00457202 */ /* 0x000fe40000000f00 */
[----:B------:R-:W1:Y:S01]  /*09e0*/  @!P2 LDC.64 R42, c[0x0][0x3e0] ;  /* 0x0000f800ff2aab82 */ /* 0x000e620000000a00 */
[----:B------:R-:W-:Y:S01]  /*09f0*/  @!P4 IMAD R59, R82, R41, R16 ;  /* 0x00000029523bc224 */ /* 0x000fe200078e0210 */
[----:B------:R-:W-:-:S02]  /*0a00*/  @!P3 IADD3 R16, PT, PT, R55, R53, RZ ;  /* 0x000000353710b210 */ /* 0x000fc40007ffe0ff */
[C---:B------:R-:W-:Y:S01]  /*0a10*/  @!P3 LEA R52, P6, R54.reuse, R48, 0x1 ;  /* 0x000000303634b211 */ /* 0x040fe200078c08ff */
[----:B------:R4:W5:Y:S01]  /*0a20*/  @!P1 LDG.E R69, desc[UR8][R50.64] ;  /* 0x0000000832459981 */ /* 0x000962000c1e1900 */
[----:B------:R-:W-:Y:S02]  /*0a30*/  @!P4 MOV R56, R102 ;  /* 0x000000660038c202 */ /* 0x000fe40000000f00 */
[----:B------:R-:W-:Y:S02]  /*0a40*/  @!P4 MOV R57, R101 ;  /* 0x000000650039c202 */ /* 0x000fe40000000f00 */
[----:B------:R-:W-:Y:S02]  /*0a50*/  MOV R71, RZ ;  /* 0x000000ff00477202 */ /* 0x000fe40000000f00 */
[----:B------:R-:W-:Y:S01]  /*0a60*/  @!P3 LEA.HI.X R53, R54, R49, R16, 0x1, P6 ;  /* 0x000000313635b211 */ /* 0x000fe200030f0c10 */
[----:B------:R-:W-:Y:S01]  /*0a70*/  @!P4 IMAD.WIDE.U32 R40, R82, R40, R56 ;  /* 0x000000285228c225 */ /* 0x000fe200078e0038 */
[----:B------:R-:W1:Y:S01]  /*0a80*/  @!P5 LDC.64 R48, c[0x0][0x390] ;  /* 0x0000e400ff30db82 */ /* 0x000e620000000a00 */
[----:B------:R-:W-:-:S02]  /*0a90*/  ISETP.GE.U32.AND P1, PT, R76, UR6, PT ;  /* 0x000000064c007c0c */ /* 0x000fc4000bf26070 */
[----:B------:R-:W5:Y:S01]  /*0aa0*/  @!P3 LDG.E R71, desc[UR8][R52.64] ;  /* 0x000000083447b981 */ /* 0x000f62000c1e1900 */
[----:B------:R-:W-:Y:S02]  /*0ab0*/  ISETP.GE.U32.AND P3, PT, R96, UR6, PT ;  /* 0x0000000660007c0c */ /* 0x000fe4000bf66070 */
[----:B------:R-:W-:Y:S02]  /*0ac0*/  ISETP.GE.AND.EX P1, PT, R27, UR7, PT, P1 ;  /* 0x000000071b007c0c */ /* 0x000fe4000bf26310 */
[----:B------:R-:W-:Y:S01]  /*0ad0*/  @!P4 IADD3 R16, PT, PT, R41, R59, RZ ;  /* 0x0000003b2910c210 */ /* 0x000fe20007ffe0ff */
[----:B----4-:R-:W4:Y:S01]  /*0ae0*/  @!P2 LDC.64 R50, c[0x0][0x390] ;  /* 0x0000e400ff32ab82 */ /* 0x010f220000000a00 */
[----:B---3--:R-:W-:Y:S02]  /*0af0*/  @!P4 LEA R44, P6, R40, R44, 0x1 ;  /* 0x0000002c282cc211 */ /* 0x008fe400078c08ff */
[----:B------:R-:W-:Y:S02]  /*0b00*/  MOV R73, RZ ;  /* 0x000000ff00497202 */ /* 0x000fe40000000f00 */
[----:B------:R-:W-:-:S02]  /*0b10*/  ISETP.GE.AND.EX P3, PT, R9, UR7, PT, P3 ;  /* 0x0000000709007c0c */ /* 0x000fc4000bf66330 */
[----:B------:R-:W-:Y:S01]  /*0b20*/  @!P4 LEA.HI.X R45, R40, R45, R16, 0x1, P6 ;  /* 0x0000002d282dc211 */ /* 0x000fe200030f0c10 */
[----:B0-----:R-:W-:Y:S01]  /*0b30*/  @!P5 IMAD R16, R23, R46, RZ ;  /* 0x0000002e1710d224 */ /* 0x001fe200078e02ff */
[----:B------:R-:W-:Y:S02]  /*0b40*/  @!P5 MOV R54, R102 ;  /* 0x000000660036d202 */ /* 0x000fe40000000f00 */
[----:B------:R-:W-:Y:S01]  /*0b50*/  @!P5 MOV R55, R101 ;  /* 0x000000650037d202 */ /* 0x000fe20000000f00 */
[----:B------:R0:W3:Y:S01]  /*0b60*/  @!P4 LDG.E R73, desc[UR8][R44.64] ;  /* 0x000000082c49c981 */ /* 0x0000e2000c1e1900 */
[----:B------:R-:W-:Y:S01]  /*0b70*/  ISETP.GE.U32.AND P4, PT, R74, UR6, PT ;  /* 0x000000064a007c0c */ /* 0x000fe2000bf86070 */
[C---:B------:R-:W-:Y:S02]  /*0b80*/  @!P5 IMAD R57, R80.reuse, R47, R16 ;  /* 0x0000002f5039d224 */ /* 0x040fe400078e0210 */
[----:B------:R-:W-:Y:S02]  /*0b90*/  @!P5 IMAD.WIDE.U32 R54, R80, R46, R54 ;  /* 0x0000002e5036d225 */ /* 0x000fe400078e0036 */
[----:B------:R-:W4:Y:S01]  /*0ba0*/  @!P1 LDC.64 R46, c[0x0][0x3e0] ;  /* 0x0000f800ff2e9b82 */ /* 0x000f220000000a00 */
[----:B------:R-:W-:Y:S01]  /*0bb0*/  ISETP.GE.AND.EX P4, PT, R29, UR7, PT, P4 ;  /* 0x000000071d007c0c */ /* 0x000fe2000bf86340 */
[----:B-1----:R-:W-:Y:S01]  /*0bc0*/  @!P2 IMAD R16, R25, R42, RZ ;  /* 0x0000002a1910a224 */ /* 0x002fe200078e02ff */
[----:B0-----:R-:W-:-:S02]  /*0bd0*/  @!P2 MOV R44, R102 ;  /* 0x00000066002ca202 */ /* 0x001fc40000000f00 */
[----:B------:R-:W-:-:S03]  /*0be0*/  @!P2 MOV R45, R101 ;  /* 0x00000065002da202 */ /* 0x000fc60000000f00 */
[----:B------:R-:W0:Y:S01]  /*0bf0*/  @!P3 LDC.64 R40, c[0x0][0x3e0] ;  /* 0x0000f800ff28bb82 */ /* 0x000e220000000a00 */
[C---:B------:R-:W-:Y:S01]  /*0c00*/  @!P2 IMAD R59, R78.reuse, R43, R16 ;  /* 0x0000002b4e3ba224 */ /* 0x040fe200078e0210 */
[----:B------:R-:W-:Y:S01]  /*0c10*/  @!P5 IADD3 R16, PT, PT, R55, R57, RZ ;  /* 0x000000393710d210 */ /* 0x000fe20007ffe0ff */
[----:B------:R-:W-:Y:S01]  /*0c20*/  @!P2 IMAD.WIDE.U32 R42, R78, R42, R44 ;  /* 0x0000002a4e2aa225 */ /* 0x000fe200078e002c */
[C---:B------:R-:W-:Y:S02]  /*0c30*/  @!P5 LEA R52, P6, R54.reuse, R48, 0x1 ;  /* 0x000000303634d211 */ /* 0x040fe400078c08ff */
[----:B------:R-:W-:Y:S02]  /*0c40*/  MOV R75, RZ ;  /* 0x000000ff004b7202 */ /* 0x000fe40000000f00 */
[----:B------:R-:W1:Y:S01]  /*0c50*/  @!P1 LDC.64 R44, c[0x0][0x390] ;  /* 0x0000e400ff2c9b82 */ /* 0x000e620000000a00 */
[----:B------:R-:W-:Y:S02]  /*0c60*/  @!P5 LEA.HI.X R53, R54, R49, R16, 0x1, P6 ;  /* 0x000000313635d211 */ /* 0x000fe400030f0c10 */
[----:B------:R-:W-:-:S02]  /*0c70*/  @!P2 IADD3 R16, PT, PT, R43, R59, RZ ;  /* 0x0000003b2b10a210 */ /* 0x000fc40007ffe0ff */
[----:B----4-:R-:W-:Y:S01]  /*0c80*/  @!P2 LEA R54, P6, R42, R50, 0x1 ;  /* 0x000000322a36a211 */ /* 0x010fe200078c08ff */
[----:B------:R4:W3:Y:S02]  /*0c90*/  @!P5 LDG.E R75, desc[UR8][R52.64] ;  /* 0x00000008344bd981 */ /* 0x0008e4000c1e1900 */
[----:B------:R-:W1:Y:S01]  /*0ca0*/  @!P4 LDC.64 R48, c[0x0][0x3e0] ;  /* 0x0000f800ff30cb82 */ /* 0x000e620000000a00 */
[----:B------:R-:W-:Y:S02]  /*0cb0*/  ISETP.GE.U32.AND P5, PT, R72, UR6, PT ;  /* 0x0000000648007c0c */ /* 0x000fe4000bfa6070 */
[----:B------:R-:W-:Y:S02]  /*0cc0*/  @!P2 LEA.HI.X R55, R42, R51, R16, 0x1, P6 ;  /* 0x000000332a37a211 */ /* 0x000fe400030f0c10 */
[----:B------:R-:W-:-:S03]  /*0cd0*/  ISETP.GE.AND.EX P5, PT, R31, UR7, PT, P5 ;  /* 0x000000071f007c0c */ /* 0x000fc6000bfa6350 */
[----:B------:R-:W1:Y:S01]  /*0ce0*/  @!P3 LDC.64 R50, c[0x0][0x390] ;  /* 0x0000e400ff32bb82 */ /* 0x000e620000000a00 */
[----:B----4-:R-:W-:Y:S01]  /*0cf0*/  @!P1 MOV R52, R102 ;  /* 0x0000006600349202 */ /* 0x010fe20000000f00 */
[----:B------:R-:W-:Y:S01]  /*0d00*/  @!P1 IMAD R18, R27, R46, RZ ;  /* 0x0000002e1b129224 */ /* 0x000fe200078e02ff */
[----:B------:R-:W-:Y:S02]  /*0d10*/  @!P1 MOV R53, R101 ;  /* 0x0000006500359202 */ /* 0x000fe40000000f00 */
[----:B------:R-:W-:Y:S01]  /*0d20*/  MOV R77, RZ ;  /* 0x000000ff004d7202 */ /* 0x000fe20000000f00 */
[----:B0-----:R-:W-:Y:S02]  /*0d30*/  @!P3 IMAD R16, R9, R40, RZ ;  /* 0x000000280910b224 */ /* 0x001fe400078e02ff */
[C---:B------:R-:W-:Y:S02]  /*0d40*/  @!P1 IMAD R59, R76.reuse, R47, R18 ;  /* 0x0000002f4c3b9224 */ /* 0x040fe400078e0212 */
[----:B------:R-:W-:Y:S01]  /*0d50*/  @!P1 IMAD.WIDE.U32 R52, R76, R46, R52 ;  /* 0x0000002e4c349225 */ /* 0x000fe200078e0034 */
[----:B------:R0:W4:Y:S01]  /*0d60*/  @!P2 LDG.E R77, desc[UR8][R54.64] ;  /* 0x00000008364da981 */ /* 0x000122000c1e1900 */
[----:B------:R-:W-:Y:S01]  /*0d70*/  ISETP.GE.U32.AND P2, PT, R70, UR6, PT ;  /* 0x0000000646007c0c */ /* 0x000fe2000bf46070 */
[----:B------:R-:W0:Y:S01]  /*0d80*/  @!P4 LDC.64 R46, c[0x0][0x390] ;  /* 0x0000e400ff2ecb82 */ /* 0x000e220000000a00 */
[----:B------:R-:W-:Y:S01]  /*0d90*/  @!P3 IMAD R57, R96, R41, R16 ;  /* 0x000000296039b224 */ /* 0x000fe200078e0210 */
[----:B------:R-:W-:-:S02]  /*0da0*/  @!P1 IADD3 R16, PT, PT, R53, R59, RZ ;  /* 0x0000003b35109210 */ /* 0x000fc40007ffe0ff */
[C---:B-1----:R-:W-:Y:S02]  /*0db0*/  @!P1 LEA R44, P6, R52.reuse, R44, 0x1 ;  /* 0x0000002c342c9211 */ /* 0x042fe400078c08ff */
[----:B------:R-:W-:Y:S02]  /*0dc0*/  ISETP.GE.AND.EX P2, PT, R33, UR7, PT, P2 ;  /* 0x0000000721007c0c */ /* 0x000fe4000bf46320 */
[----:B------:R-:W1:Y:S01]  /*0dd0*/  @!P5 LDC.64 R42, c[0x0][0x3e0] ;  /* 0x0000f800ff2adb82 */ /* 0x000e620000000a00 */
[----:B0-----:R-:W-:Y:S02]  /*0de0*/  @!P3 MOV R54, R102 ;  /* 0x000000660036b202 */ /* 0x001fe40000000f00 */
[----:B------:R-:W-:Y:S02]  /*0df0*/  @!P3 MOV R55, R101 ;  /* 0x000000650037b202 */ /* 0x000fe40000000f00 */
[----:B------:R-:W-:Y:S01]  /*0e00*/  @!P1 LEA.HI.X R45, R52, R45, R16, 0x1, P6 ;  /* 0x0000002d342d9211 */ /* 0x000fe200030f0c10 */
[----:B------:R-:W-:Y:S01]  /*0e10*/  @!P4 IMAD R18, R29, R48, RZ ;  /* 0x000000301d12c224 */ /* 0x000fe200078e02ff */
[----:B------:R-:W-:Y:S01]  /*0e20*/  @!P4 MOV R52, R102 ;  /* 0x000000660034c202 */ /* 0x000fe20000000f00 */
[----:B------:R-:W-:Y:S01]  /*0e30*/  @!P3 IMAD.WIDE.U32 R40, R96, R40, R54 ;  /* 0x000000286028b225 */ /* 0x000fe200078e0036 */
[----:B------:R-:W-:-:S03]  /*0e40*/  @!P4 MOV R53, R101 ;  /* 0x000000650035c202 */ /* 0x000fc60000000f00 */
[C---:B------:R-:W-:Y:S01]  /*0e50*/  @!P4 IMAD R55, R74.reuse, R49, R18 ;  /* 0x000000314a37c224 */ /* 0x040fe200078e0212 */
[----:B------:R-:W-:Y:S01]  /*0e60*/  @!P3 IADD3 R16, PT, PT, R41, R57, RZ ;  /* 0x000000392910b210 */ /* 0x000fe20007ffe0ff */
[----:B------:R-:W-:Y:S01]  /*0e70*/  @!P4 IMAD.WIDE.U32 R52, R74, R48, R52 ;  /* 0x000000304a34c225 */ /* 0x000fe200078e0034 */
[C---:B------:R-:W-:Y:S01]  /*0e80*/  @!P3 LEA R50, P6, R40.reuse, R50, 0x1 ;  /* 0x000000322832b211 */ /* 0x040fe200078c08ff */
[----:B------:R-:W0:Y:S03]  /*0e90*/  @!P5 LDC.64 R48, c[0x0][0x390] ;  /* 0x0000e400ff30db82 */ /* 0x000e260000000a00 */
[----:B------:R-:W-:Y:S02]  /*0ea0*/  @!P3 LEA.HI.X R51, R40, R51, R16, 0x1, P6 ;  /* 0x000000332833b211 */ /* 0x000fe400030f0c10 */
[----:B------:R-:W-:-:S03]  /*0eb0*/  MOV R79, RZ ;  /* 0x000000ff004f7202 */ /* 0x000fc60000000f00 */
[----:B------:R-:W0:Y:S01]  /*0ec0*/  @!P2 LDC.64 R40, c[0x0][0x3e0] ;  /* 0x0000f800ff28ab82 */ /* 0x000e220000000a00 */
[----:B------:R-:W-:Y:S01]  /*0ed0*/  @!P4 IADD3 R16, PT, PT, R53, R55, RZ ;  /* 0x000000373510c210 */ /* 0x000fe20007ffe0ff */
[----:B-1----:R-:W-:Y:S01]  /*0ee0*/  @!P5 IMAD R18, R31, R42, RZ ;  /* 0x0000002a1f12d224 */ /* 0x002fe200078e02ff */
[----:B------:R-:W-:Y:S01]  /*0ef0*/  @!P4 LEA R46, P6, R52, R46, 0x1 ;  /* 0x0000002e342ec211 */ /* 0x000fe200078c08ff */
[----:B------:R1:W4:Y:S01]  /*0f00*/  @!P1 LDG.E R79, desc[UR8][R44.64] ;  /* 0x000000082c4f9981 */ /* 0x000322000c1e1900 */
[----:B------:R-:W-:Y:S02]  /*0f10*/  ISETP.GE.U32.AND P1, PT, R68, UR6, PT ;  /* 0x0000000644007c0c */ /* 0x000fe4000bf26070 */
[----:B------:R-:W-:Y:S01]  /*0f20*/  MOV R81, RZ ;  /* 0x000000ff00517202 */ /* 0x000fe20000000f00 */
[----:B------:R-:W2:Y:S01]  /*0f30*/  @!P2 LDC.64 R54, c[0x0][0x390] ;  /* 0x0000e400ff36ab82 */ /* 0x000ea20000000a00 */
[----:B------:R-:W-:Y:S01]  /*0f40*/  @!P4 LEA.HI.X R47, R52, R47, R16, 0x1, P6 ;  /* 0x0000002f342fc211 */ /* 0x000fe200030f0c10 */
[----:B------:R-:W-:Y:S01]  /*0f50*/  @!P5 IMAD R53, R72, R43, R18 ;  /* 0x0000002b4835d224 */ /* 0x000fe200078e0212 */
[----:B-1----:R-:W-:-:S03]  /*0f60*/  @!P5 MOV R44, R102 ;  /* 0x00000066002cd202 */ /* 0x002fc60000000f00 */
[----:B------:R-:W4:Y:S01]  /*0f70*/  @!P4 LDG.E R81, desc[UR8][R46.64] ;  /* 0x000000082e51c981 */ /* 0x000f22000c1e1900 */
[----:B------:R-:W-:Y:S02]  /*0f80*/  @!P5 MOV R45, R101 ;  /* 0x00000065002dd202 */ /* 0x000fe40000000f00 */
[----:B------:R-:W-:Y:S02]  /*0f90*/  MOV R63, RZ ;  /* 0x000000ff003f7202 */ /* 0x000fe40000000f00 */
[----:B------:R-:W-:Y:S01]  /*0fa0*/  ISETP.GE.U32.AND P6, PT, R10, UR6, PT ;  /* 0x000000060a007c0c */ /* 0x000fe2000bfc6070 */
[----:B------:R-:W-:Y:S01]  /*0fb0*/  @!P5 IMAD.WIDE.U32 R42, R72, R42, R44 ;  /* 0x0000002a482ad225 */ /* 0x000fe200078e002c */
[----:B------:R-:W-:Y:S02]  /*0fc0*/  ISETP.GE.AND.EX P1, PT, R35, UR7, PT, P1 ;  /* 0x0000000723007c0c */ /* 0x000fe4000bf26310 */
[----:B------:R-:W-:Y:S01]  /*0fd0*/  ISETP.GE.AND.EX P4, PT, R37, UR7, PT, P6 ;  /* 0x0000000725007c0c */ /* 0x000fe2000bf86360 */
[----:B------:R1:W3:Y:S01]  /*0fe0*/  @!P3 LDG.E R63, desc[UR8][R50.64] ;  /* 0x00000008323fb981 */ /* 0x0002e2000c1e1900 */
[----:B------:R-:W-:-:S02]  /*0ff0*/  @!P5 IADD3 R16, PT, PT, R43, R53, RZ ;  /* 0x000000352b10d210 */ /* 0x000fc40007ffe0ff */
[C---:B0-----:R-:W-:Y:S01]  /*1000*/  @!P5 LEA R44, P6, R42.reuse, R48, 0x1 ;  /* 0x000000302a2cd211 */ /* 0x041fe200078c08ff */
[----:B------:R-:W-:Y:S01]  /*1010*/  @!P2 IMAD R18, R33, R40, RZ ;  /* 0x000000282112a224 */ /* 0x000fe200078e02ff */
[----:B------:R-:W-:Y:S02]  /*1020*/  @!P2 MOV R43, R101 ;  /* 0x00000065002ba202 */ /* 0x000fe40000000f00 */
[----:B------:R-:W-:Y:S02]  /*1030*/  @!P5 LEA.HI.X R45, R42, R49, R16, 0x1, P6 ;  /* 0x000000312a2dd211 */ /* 0x000fe400030f0c10 */
[----:B------:R-:W-:Y:S01]  /*1040*/  @!P2 MOV R42, R102 ;  /* 0x00000066002aa202 */ /* 0x000fe20000000f00 */
[----:B------:R-:W0:Y:S01]  /*1050*/  @!P1 LDC.64 R52, c[0x0][0x3e0] ;  /* 0x0000f800ff349b82 */ /* 0x000e220000000a00 */
[----:B------:R-:W-:Y:S01]  /*1060*/  MOV R83, RZ ;  /* 0x000000ff00537202 */ /* 0x000fe20000000f00 */
[C---:B------:R-:W-:Y:S02]  /*1070*/  @!P2 IMAD R49, R70.reuse, R41, R18 ;  /* 0x000000294631a224 */ /* 0x040fe400078e0212 */
[----:B------:R-:W-:-:S03]  /*1080*/  @!P2 IMAD.WIDE.U32 R40, R70, R40, R42 ;  /* 0x000000284628a225 */ /* 0x000fc600078e002a */
[----:B------:R0:W4:Y:S01]  /*1090*/  @!P5 LDG.E R83, desc[UR8][R44.64] ;  /* 0x000000082c53d981 */ /* 0x000122000c1e1900 */
[----:B-1----:R-:W1:Y:S01]  /*10a0*/  @!P4 LDC.64 R50, c[0x0][0x3e0] ;  /* 0x0000f800ff32cb82 */ /* 0x002e620000000a00 */
[----:B------:R-:W-:Y:S02]  /*10b0*/  ISETP.GE.U32.AND P5, PT, R11, UR6, PT ;  /* 0x000000060b007c0c */ /* 0x000fe4000bfa6070 */
[----:B------:R-:W-:Y:S02]  /*10c0*/  @!P2 IADD3 R16, PT, PT, R41, R49, RZ ;  /* 0x000000312910a210 */ /* 0x000fe40007ffe0ff */
[C---:B--2---:R-:W-:Y:S02]  /*10d0*/  @!P2 LEA R54, P6, R40.reuse, R54, 0x1 ;  /* 0x000000362836a211 */ /* 0x044fe400078c08ff */
[----:B------:R-:W-:Y:S01]  /*10e0*/  ISETP.GE.AND.EX P5, PT, R39, UR7, PT, P5 ;  /* 0x0000000727007c0c */ /* 0x000fe2000bfa6350 */
[----:B------:R-:W2:Y:S01]  /*10f0*/  @!P1 LDC.64 R48, c[0x0][0x390] ;  /* 0x0000e400ff309b82 */ /* 0x000ea20000000a00 */
[----:B------:R-:W-:-:S02]  /*1100*/  @!P2 LEA.HI.X R55, R40, R55, R16, 0x1, P6 ;  /* 0x000000372837a211 */ /* 0x000fc400030f0c10 */
[----:B------:R-:W-:-:S04]  /*1110*/  ISETP.GE.U32.AND P6, PT, R12, UR6, PT ;  /* 0x000000060c007c0c */ /* 0x000fc8000bfc6070 */
[----:B------:R-:W-:Y:S01]  /*1120*/  ISETP.GE.AND.EX P6, PT, R61, UR7, PT, P6 ;  /* 0x000000073d007c0c */ /* 0x000fe2000bfc6360 */
[----:B------:R-:W2:Y:S01]  /*1130*/  @!P4 LDC.64 R42, c[0x0][0x390] ;  /* 0x0000e400ff2acb82 */ /* 0x000ea20000000a00 */
[----:B0-----:R-:W-:Y:S01]  /*1140*/  @!P1 IMAD R16, R35, R52, RZ ;  /* 0x0000003423109224 */ /* 0x001fe200078e02ff */
[----:B------:R-:W-:Y:S02]  /*1150*/  @!P1 MOV R46, R102 ;  /* 0x00000066002e9202 */ /* 0x000fe40000000f00 */
[----:B------:R-:W-:Y:S02]  /*1160*/  @!P1 MOV R47, R101 ;  /* 0x00000065002f9202 */ /* 0x000fe40000000f00 */
[----:B------:R-:W-:Y:S02]  /*1170*/  MOV R89, RZ ;  /* 0x000000ff00597202 */ /* 0x000fe40000000f00 */
[----:B------:R-:W0:Y:S01]  /*1180*/  @!P5 LDC.64 R44, c[0x0][0x3e0] ;  /* 0x0000f800ff2cdb82 */ /* 0x000e220000000a00 */
[----:B------:R-:W-:-:S02]  /*1190*/  @!P1 IMAD R57, R68, R53, R16 ;  /* 0x0000003544399224 */ /* 0x000fc400078e0210 */
[----:B-1----:R-:W-:Y:S01]  /*11a0*/  @!P4 IMAD R16, R37, R50, RZ ;  /* 0x000000322510c224 */ /* 0x002fe200078e02ff */
[----:B------:R1:W4:Y:S01]  /*11b0*/  @!P2 LDG.E R89, desc[UR8][R54.64] ;  /* 0x000000083659a981 */ /* 0x000322000c1e1900 */
[----:B------:R-:W-:-:S03]  /*11c0*/  @!P1 IMAD.WIDE.U32 R52, R68, R52, R46 ;  /* 0x0000003444349225 */ /* 0x000fc600078e002e */
[----:B------:R-:W5:Y:S01]  /*11d0*/  @!P6 LDC.64 R40, c[0x0][0x3e0] ;  /* 0x0000f800ff28eb82 */ /* 0x000f620000000a00 */
[----:B------:R-:W-:Y:S01]  /*11e0*/  @!P4 IMAD R59, R10, R51, R16 ;  /* 0x000000330a3bc224 */ /* 0x000fe200078e0210 */
[----:B------:R-:W-:Y:S02]  /*11f0*/  @!P1 IADD3 R16, PT, PT, R53, R57, RZ ;  /* 0x0000003935109210 */ /* 0x000fe40007ffe0ff */
[C---:B--2---:R-:W-:Y:S02]  /*1200*/  @!P1 LEA R48, P2, R52.reuse, R48, 0x1 ;  /* 0x0000003034309211 */ /* 0x044fe400078408ff */
[----:B-1----:R-:W-:Y:S02]  /*1210*/  @!P4 MOV R54, R102 ;  /* 0x000000660036c202 */ /* 0x002fe40000000f00 */
[----:B------:R-:W-:Y:S01]  /*1220*/  @!P4 MOV R55, R101 ;  /* 0x000000650037c202 */ /* 0x000fe20000000f00 */
[----:B------:R-:W1:Y:S01]  /*1230*/  @!P5 LDC.64 R46, c[0x0][0x390] ;  /* 0x0000e400ff2edb82 */ /* 0x000e620000000a00 */
[----:B------:R-:W-:Y:S01]  /*1240*/  @!P1 LEA.HI.X R49, R52, R49, R16, 0x1, P2 ;  /* 0x0000003134319211 */ /* 0x000fe200010f0c10 */
[----:B------:R-:W-:Y:S01]  /*1250*/  @!P4 IMAD.WIDE.U32 R50, R10, R50, R54 ;  /* 0x000000320a32c225 */ /* 0x000fe200078e0036 */
[----:B------:R-:W-:-:S05]  /*1260*/  MOV R91, RZ ;  /* 0x000000ff005b7202 */ /* 0x000fca0000000f00 */
[----:B------:R-:W2:Y:S01]  /*1270*/  @!P6 LDC.64 R52, c[0x0][0x390] ;  /* 0x0000e400ff34eb82 */ /* 0x000ea20000000a00 */
[----:B------:R-:W-:Y:S02]  /*1280*/  @!P4 IADD3 R16, PT, PT, R51, R59, RZ ;  /* 0x0000003b3310c210 */ /* 0x000fe40007ffe0ff */
[C---:B------:R-:W-:Y:S01]  /*1290*/  @!P4 LEA R42, P2, R50.reuse, R42, 0x1 ;  /* 0x0000002a322ac211 */ /* 0x040fe200078408ff */
[----:B------:R5:W4:Y:S01]  /*12a0*/  @!P1 LDG.E R91, desc[UR8][R48.64] ;  /* 0x00000008305b9981 */ /* 0x000b22000c1e1900 */
[----:B------:R-:W-:Y:S01]  /*12b0*/  MOV R93, RZ ;  /* 0x000000ff005d7202 */ /* 0x000fe20000000f00 */
[----:B0-----:R-:W-:Y:S01]  /*12c0*/  @!P5 IMAD R18, R39, R44, RZ ;  /* 0x0000002c2712d224 */ /* 0x001fe200078e02ff */
[----:B------:R-:W-:Y:S01]  /*12d0*/  @!P4 LEA.HI.X R43, R50, R43, R16, 0x1, P2 ;  /* 0x0000002b322bc211 */ /* 0x000fe200010f0c10 */
[----:B-----5:R-:W-:Y:S02]  /*12e0*/  @!P6 IMAD R16, R61, R40, RZ ;  /* 0x000000283d10e224 */ /* 0x020fe400078e02ff */
[----:B------:R-:W-:-:S02]  /*12f0*/  @!P5 IMAD R51, R11, R45, R18 ;  /* 0x0000002d0b33d224 */ /* 0x000fc400078e0212 */
[----:B------:R0:W5:Y:S01]  /*1300*/  @!P4 LDG.E R93, desc[UR8][R42.64] ;  /* 0x000000082a5dc981 */ /* 0x000162000c1e1900 */
[----:B------:R-:W-:Y:S02]  /*1310*/  @!P5 MOV R48, R102 ;  /* 0x000000660030d202 */ /* 0x000fe40000000f00 */
[----:B------:R-:W-:Y:S01]  /*1320*/  @!P5 MOV R49, R101 ;  /* 0x000000650031d202 */ /* 0x000fe20000000f00 */
[----:B------:R-:W-:Y:S02]  /*1330*/  @!P6 IMAD R55, R12, R41, R16 ;  /* 0x000000290c37e224 */ /* 0x000fe400078e0210 */
[----:B------:R-:W-:Y:S01]  /*1340*/  @!P5 IMAD.WIDE.U32 R44, R11, R44, R48 ;  /* 0x0000002c0b2cd225 */ /* 0x000fe200078e0030 */
[----:B0-----:R-:W-:Y:S02]  /*1350*/  @!P6 MOV R42, R102 ;  /* 0x00000066002ae202 */ /* 0x001fe40000000f00 */
[----:B------:R-:W-:Y:S02]  /*1360*/  @!P6 MOV R43, R101 ;  /* 0x00000065002be202 */ /* 0x000fe40000000f00 */
[----:B------:R-:W-:-:S02]  /*1370*/  @!P5 IADD3 R16, PT, PT, R45, R51, RZ ;  /* 0x000000332d10d210 */ /* 0x000fc40007ffe0ff */
[----:B-1----:R-:W-:Y:S01]  /*1380*/  @!P5 LEA R46, P1, R44, R46, 0x1 ;  /* 0x0000002e2c2ed211 */ /* 0x002fe200078208ff */
[----:B------:R-:W-:Y:S01]  /*1390*/  @!P6 IMAD.WIDE.U32 R40, R12, R40, R42 ;  /* 0x000000280c28e225 */ /* 0x000fe200078e002a */
[----:B------:R-:W-:Y:S02]  /*13a0*/  MOV R95, RZ ;  /* 0x000000ff005f7202 */ /* 0x000fe40000000f00 */
[----:B------:R-:W-:Y:S02]  /*13b0*/  @!P5 LEA.HI.X R47, R44, R47, R16, 0x1, P1 ;  /* 0x0000002f2c2fd211 */ /* 0x000fe400008f0c10 */
[----:B------:R-:W-:Y:S02]  /*13c0*/  @!P6 IADD3 R16, PT, PT, R41, R55, RZ ;  /* 0x000000372910e210 */ /* 0x000fe40007ffe0ff */
[----:B--2---:R-:W-:Y:S01]  /*13d0*/  @!P6 LEA R52, P1, R40, R52, 0x1 ;  /* 0x000000342834e211 */ /* 0x004fe200078208ff */
[----:B------:R-:W2:Y:S01]  /*13e0*/  @!P5 LDG.E R95, desc[UR8][R46.64] ;  /* 0x000000082e5fd981 */ /* 0x000ea2000c1e1900 */
[----:B------:R-:W-:-:S02]  /*13f0*/  MOV R97, RZ ;  /* 0x000000ff00617202 */ /* 0x000fc40000000f00 */
[----:B------:R-:W-:-:S05]  /*1400*/  @!P6 LEA.HI.X R53, R40, R53, R16, 0x1, P1 ;  /* 0x000000352835e211 */ /* 0x000fca00008f0c10 */
[----:B------:R-:W2:Y:S01]  /*1410*/  @!P6 LDG.E R97, desc[UR8][R52.64] ;  /* 0x000000083461e981 */ /* 0x000ea2000c1e1900 */
[--C-:B------:R-:W-:Y:S02]  /*1420*/  HADD2.F32 R18, -RZ, R65.reuse.H0_H0 ;  /* 0x20000041ff127230 */ /* 0x100fe40000004100 */
[----:B------:R-:W-:-:S05]  /*1430*/  HADD2.F32 R65, -RZ, R65.H1_H1 ;  /* 0x30000041ff417230 */ /* 0x000fca0000004100 */
[C---:B------:R-:W-:Y:S01]  /*1440*/  FADD.FTZ R43, R18.reuse, R65 ;  /* 0x00000041122b7221 */ /* 0x040fe20000010000 */
[----:B------:R-:W-:Y:S01]  /*1450*/  FMUL.FTZ R45, R65, R65 ;  /* 0x00000041412d7220 */ /* 0x000fe20000410000 */
[--C-:B------:R-:W-:Y:S02]  /*1460*/  HADD2.F32 R20, -RZ, R67.reuse.H0_H0 ;  /* 0x20000043ff147230 */ /* 0x100fe40000004100 */
[----:B------:R-:W-:Y:S02]  /*1470*/  HADD2.F32 R67, -RZ, R67.H1_H1 ;  /* 0x30000043ff437230 */ /* 0x000fe40000004100 */
[----:B------:R-:W-:-:S03]  /*1480*/  FFMA.FTZ R24, R18, R18, R45 ;  /* 0x0000001212187223 */ /* 0x000fc6000001002d */
[----:B------:R-:W-:Y:S01]  /*1490*/  FADD.FTZ R26, R20, R67 ;  /* 0x00000043141a7221 */ /* 0x000fe20000010000 */
[----:B------:R-:W-:-:S04]  /*14a0*/  FMUL.FTZ R45, R67, R67 ;  /* 0x00000043432d7220 */ /* 0x000fc80000410000 */
[----:B------:R-:W-:Y:S01]  /*14b0*/  FFMA.FTZ R28, R20, R20, R45 ;  /* 0x00000014141c7223 */ /* 0x000fe2000001002d */
[----:B------:R-:W-:Y:S01]  /*14c0*/  ISETP.GT.AND P1, PT, R4, 0x1e, PT ;  /* 0x0000001e0400780c */ /* 0x000fe20003f24270 */
[--C-:B---3--:R-:W-:Y:S02]  /*14d0*/  HADD2.F32 R16, -RZ, R63.reuse.H0_H0 ;  /* 0x2000003fff107230 */ /* 0x108fe40000004100 */
[----:B------:R-:W-:-:S05]  /*14e0*/  HADD2.F32 R63, -RZ, R63.H1_H1 ;  /* 0x3000003fff3f7230 */ /* 0x000fca0000004100 */
[----:B------:R-:W-:Y:S01]  /*14f0*/  FADD.FTZ R22, R16, R63 ;  /* 0x0000003f10167221 */ /* 0x000fe20000010000 */
[----:B------:R-:W-:-:S03]  /*1500*/  FMUL.FTZ R41, R63, R63 ;  /* 0x0000003f3f297220 */ /* 0x000fc60000410000 */
[----:B------:R-:W-:Y:S01]  /*1510*/  FADD.FTZ R22, RZ, R22 ;  /* 0x00000016ff167221 */ /* 0x000fe20000010000 */
[----:B------:R-:W-:-:S03]  /*1520*/  FFMA.FTZ R41, R16, R16, R41 ;  /* 0x0000001010297223 */ /* 0x000fc60000010029 */
[----:B------:R-:W-:Y:S01]  /*1530*/  FADD.FTZ R43, R22, R43 ;  /* 0x0000002b162b7221 */ /* 0x000fe20000010000 */
[--C-:B------:R-:W-:Y:S02]  /*1540*/  HADD2.F32 R22, -RZ, R69.reuse.H0_H0 ;  /* 0x20000045ff167230 */ /* 0x100fe40000004100 */
[----:B------:R-:W-:Y:S01]  /*1550*/  FADD.FTZ R41, RZ, R41 ;  /* 0x00000029ff297221 */ /* 0x000fe20000010000 */
[----:B------:R-:W-:Y:S02]  /*1560*/  HADD2.F32 R69, -RZ, R69.H1_H1 ;  /* 0x30000045ff457230 */ /* 0x000fe40000004100 */
[----:B------:R-:W-:Y:S01]  /*1570*/  FADD.FTZ R26, R43, R26 ;  /* 0x0000001a2b1a7221 */ /* 0x000fe20000010000 */
[----:B------:R-:W-:Y:S01]  /*1580*/  FADD.FTZ R41, R41, R24 ;  /* 0x0000001829297221 */ /* 0x000fe20000010000 */
[--C-:B------:R-:W-:Y:S02]  /*1590*/  HADD2.F32 R24, -RZ, R71.reuse.H0_H0 ;  /* 0x20000047ff187230 */ /* 0x100fe40000004100 */
[----:B------:R-:W-:Y:S01]  /*15a0*/  FADD.FTZ R43, R22, R69 ;  /* 0x00000045162b7221 */ /* 0x000fe20000010000 */
[----:B------:R-:W-:-:S02]  /*15b0*/  HADD2.F32 R71, -RZ, R71.H1_H1 ;  /* 0x30000047ff477230 */ /* 0x000fc40000004100 */
[----:B------:R-:W-:Y:S01]  /*15c0*/  FMUL.FTZ R45, R69, R69 ;  /* 0x00000045452d7220 */ /* 0x000fe20000410000 */
[----:B------:R-:W-:Y:S01]  /*15d0*/  FADD.FTZ R28, R41, R28 ;  /* 0x0000001c291c7221 */ /* 0x000fe20000010000 */
[----:B------:R-:W-:Y:S01]  /*15e0*/  FADD.FTZ R43, R26, R43 ;  /* 0x0000002b1a2b7221 */ /* 0x000fe20000010000 */
[--C-:B------:R-:W-:Y:S02]  /*15f0*/  HADD2.F32 R26, -RZ, R73.reuse.H0_H0 ;  /* 0x20000049ff1a7230 */ /* 0x100fe40000004100 */
[----:B------:R-:W-:Y:S01]  /*1600*/  FFMA.FTZ R45, R22, R22, R45 ;  /* 0x00000016162d7223 */ /* 0x000fe2000001002d */
[----:B------:R-:W-:Y:S02]  /*1610*/  HADD2.F32 R73, -RZ, R73.H1_H1 ;  /* 0x30000049ff497230 */ /* 0x000fe40000004100 */
[----:B------:R-:W-:Y:S01]  /*1620*/  FMUL.FTZ R41, R71, R71 ;  /* 0x0000004747297220 */ /* 0x000fe20000410000 */
[----:B------:R-:W-:Y:S01]  /*1630*/  FADD.FTZ R30, R24, R71 ;  /* 0x00000047181e7221 */ /* 0x000fe20000010000 */
[----:B------:R-:W-:Y:S01]  /*1640*/  FADD.FTZ R45, R28, R45 ;  /* 0x0000002d1c2d7221 */ /* 0x000fe20000010000 */
[----:B------:R-:W-:-:S02]  /*1650*/  HADD2.F32 R28, -RZ, R75.H0_H0 ;  /* 0x2000004bff1c7230 */ /* 0x000fc40000004100 */
[----:B------:R-:W-:Y:S01]  /*1660*/  FFMA.FTZ R32, R24, R24, R41 ;  /* 0x0000001818207223 */ /* 0x000fe20000010029 */
[----:B------:R-:W-:Y:S01]  /*1670*/  FADD.FTZ R30, R43, R30 ;  /* 0x0000001e2b1e7221 */ /* 0x000fe20000010000 */
[----:B------:R-:W-:Y:S01]  /*1680*/  FADD.FTZ R41, R26, R73 ;  /* 0x000000491a297221 */ /* 0x000fe20000010000 */
[----:B------:R-:W-:Y:S02]  /*1690*/  HADD2.F32 R75, -RZ, R75.H1_H1 ;  /* 0x3000004bff4b7230 */ /* 0x000fe40000004100 */
[----:B------:R-:W-:Y:S01]  /*16a0*/  FMUL.FTZ R43, R73, R73 ;  /* 0x00000049492b7220 */ /* 0x000fe20000410000 */
[----:B------:R-:W-:Y:S01]  /*16b0*/  FADD.FTZ R41, R30, R41 ;  /* 0x000000291e297221 */ /* 0x000fe20000010000 */
[--C-:B----4-:R-:W-:Y:S02]  /*16c0*/  HADD2.F32 R30, -RZ, R77.reuse.H0_H0 ;  /* 0x2000004dff1e7230 */ /* 0x110fe40000004100 */
[----:B------:R-:W-:Y:S01]  /*16d0*/  FADD.FTZ R32, R45, R32 ;  /* 0x000000202d207221 */ /* 0x000fe20000010000 */
[----:B------:R-:W-:Y:S01]  /*16e0*/  FFMA.FTZ R43, R26, R26, R43 ;  /* 0x0000001a1a2b7223 */ /* 0x000fe2000001002b */
[----:B------:R-:W-:Y:S01]  /*16f0*/  FADD.FTZ R34, R28, R75 ;  /* 0x0000004b1c227221 */ /* 0x000fe20000010000 */
[----:B------:R-:W-:-:S02]  /*1700*/  HADD2.F32 R77, -RZ, R77.H1_H1 ;  /* 0x3000004dff4d7230 */ /* 0x000fc40000004100 */
[----:B------:R-:W-:Y:S01]  /*1710*/  FMUL.FTZ R45, R75, R75 ;  /* 0x0000004b4b2d7220 */ /* 0x000fe20000410000 */
[----:B------:R-:W-:Y:S01]  /*1720*/  FADD.FTZ R43, R32, R43 ;  /* 0x0000002b202b7221 */ /* 0x000fe20000010000 */
[----:B------:R-:W-:Y:S01]  /*1730*/  FADD.FTZ R34, R41, R34 ;  /* 0x0000002229227221 */ /* 0x000fe20000010000 */
[--C-:B------:R-:W-:Y:S02]  /*1740*/  HADD2.F32 R32, -RZ, R79.reuse.H0_H0 ;  /* 0x2000004fff207230 */ /* 0x100fe40000004100 */
[----:B------:R-:W-:Y:S01]  /*1750*/  FADD.FTZ R41, R30, R77 ;  /* 0x0000004d1e297221 */ /* 0x000fe20000010000 */
        /* <DEDUP_REMOVED lines=8> */
[----:B------:R-:W-:Y:S01]  /*17e0*/  FMUL.FTZ R43, R79, R79 ;  /* 0x0000004f4f2b7220 */ /* 0x000fe20000410000 */
[----:B------:R-:W-:Y:S02]  /*17f0*/  HADD2.F32 R81, -RZ, R81.H1_H1 ;  /* 0x30000051ff517230 */ /* 0x000fe40000004100 */
[----:B------:R-:W-:Y:S01]  /*1800*/  FADD.FTZ R45, R36, R45 ;  /* 0x0000002d242d7221 */ /* 0x000fe20000010000 */
[----:B------:R-:W-:Y:S01]  /*1810*/  FADD.FTZ R38, R41, R38 ;  /* 0x0000002629267221 */ /* 0x000fe20000010000 */
[----:B------:R-:W-:Y:S01]  /*1820*/  FFMA.FTZ R40, R32, R32, R43 ;  /* 0x0000002020287223 */ /* 0x000fe2000001002b */
[--C-:B------:R-:W-:Y:S02]  /*1830*/  HADD2.F32 R36, -RZ, R83.reuse.H1_H1 ;  /* 0x30000053ff247230 */ /* 0x100fe40000004100 */
[----:B------:R-:W-:Y:S01]  /*1840*/  FADD.FTZ R41, R34, R81 ;  /* 0x0000005122297221 */ /* 0x000fe20000010000 */
[----:B------:R-:W-:Y:S01]  /*1850*/  FMUL.FTZ R43, R81, R81 ;  /* 0x00000051512b7220 */ /* 0x000fe20000410000 */
[----:B------:R-:W-:Y:S01]  /*1860*/  FADD.FTZ R40, R45, R40 ;  /* 0x000000282d287221 */ /* 0x000fe20000010000 */
[----:B------:R-:W-:-:S02]  /*1870*/  HADD2.F32 R83, -RZ, R83.H0_H0 ;  /* 0x20000053ff537230 */ /* 0x000fc40000004100 */
[----:B------:R-:W-:Y:S01]  /*1880*/  FADD.FTZ R41, R38, R41 ;  /* 0x0000002926297221 */ /* 0x000fe20000010000 */
[----:B------:R-:W-:Y:S01]  /*1890*/  FFMA.FTZ R43, R34, R34, R43 ;  /* 0x00000022222b7223 */ /* 0x000fe2000001002b */
[----:B------:R-:W-:Y:S01]  /*18a0*/  FMUL.FTZ R44, R36, R36 ;  /* 0x00000024242c7220 */ /* 0x000fe20000410000 */
[--C-:B------:R-:W-:Y:S02]  /*18b0*/  HADD2.F32 R38, -RZ, R89.reuse.H1_H1 ;  /* 0x30000059ff267230 */ /* 0x100fe40000004100 */
[C---:B------:R-:W-:Y:S01]  /*18c0*/  FADD.FTZ R42, R83.reuse, R36 ;  /* 0x00000024532a7221 */ /* 0x040fe20000010000 */
[----:B------:R-:W-:Y:S01]  /*18d0*/  FADD.FTZ R40, R40, R43 ;  /* 0x0000002b28287221 */ /* 0x000fe20000010000 */
[----:B------:R-:W-:Y:S01]  /*18e0*/  FFMA.FTZ R43, R83, R83, R44 ;  /* 0x00000053532b7223 */ /* 0x000fe2000001002c */
[----:B------:R-:W-:Y:S02]  /*18f0*/  HADD2.F32 R89, -RZ, R89.H0_H0 ;  /* 0x20000059ff597230 */ /* 0x000fe40000004100 */
[----:B------:R-:W-:Y:S01]  /*1900*/  FMUL.FTZ R44, R38, R38 ;  /* 0x00000026262c7220 */ /* 0x000fe20000410000 */
[----:B------:R-:W-:-:S02]  /*1910*/  HADD2.F32 R60, -RZ, R91.H1_H1 ;  /* 0x3000005bff3c7230 */ /* 0x000fc40000004100 */
[----:B------:R-:W-:Y:S01]  /*1920*/  FADD.FTZ R41, R41, R42 ;  /* 0x0000002a29297221 */ /* 0x000fe20000010000 */
[----:B------:R-:W-:Y:S01]  /*1930*/  FADD.FTZ R40, R40, R43 ;  /* 0x0000002b28287221 */ /* 0x000fe20000010000 */
[C---:B------:R-:W-:Y:S01]  /*1940*/  FADD.FTZ R42, R89.reuse, R38 ;  /* 0x00000026592a7221 */ /* 0x040fe20000010000 */
[----:B------:R-:W-:Y:S01]  /*1950*/  FFMA.FTZ R43, R89, R89, R44 ;  /* 0x00000059592b7223 */ /* 0x000fe2000001002c */
[----:B------:R-:W-:Y:S02]  /*1960*/  HADD2.F32 R91, -RZ, R91.H0_H0 ;  /* 0x2000005bff5b7230 */ /* 0x000fe40000004100 */
[----:B------:R-:W-:Y:S01]  /*1970*/  FMUL.FTZ R44, R60, R60 ;  /* 0x0000003c3c2c7220 */ /* 0x000fe20000410000 */
[--C-:B-----5:R-:W-:Y:S02]  /*1980*/  HADD2.F32 R62, -RZ, R93.reuse.H1_H1 ;  /* 0x3000005dff3e7230 */ /* 0x120fe40000004100 */
[----:B------:R-:W-:Y:S01]  /*1990*/  FADD.FTZ R41, R41, R42 ;  /* 0x0000002a29297221 */ /* 0x000fe20000010000 */
[----:B------:R-:W-:Y:S01]  /*19a0*/  FADD.FTZ R40, R40, R43 ;  /* 0x0000002b28287221 */ /* 0x000fe20000010000 */
[----:B------:R-:W-:Y:S01]  /*19b0*/  FADD.FTZ R42, R91, R60 ;  /* 0x0000003c5b2a7221 */ /* 0x000fe20000010000 */
[----:B------:R-:W-:-:S02]  /*19c0*/  HADD2.F32 R93, -RZ, R93.H0_H0 ;  /* 0x2000005dff5d7230 */ /* 0x000fc40000004100 */
[----:B------:R-:W-:Y:S01]  /*19d0*/  FFMA.FTZ R43, R91, R91, R44 ;  /* 0x0000005b5b2b7223 */ /* 0x000fe2000001002c */
        /* <DEDUP_REMOVED lines=8> */
[--C-:B------:R-:W-:Y:S02]  /*1a60*/  HADD2.F32 R66, -RZ, R97.reuse.H1_H1 ;  /* 0x30000061ff427230 */ /* 0x100fe40000004100 */
[----:B------:R-:W-:Y:S01]  /*1a70*/  FADD.FTZ R41, R41, R42 ;  /* 0x0000002a29297221 */ /* 0x000fe20000010000 */
[----:B------:R-:W-:Y:S01]  /*1a80*/  FADD.FTZ R40, R40, R43 ;  /* 0x0000002b28287221 */ /* 0x000fe20000010000 */
[----:B------:R-:W-:Y:S02]  /*1a90*/  HADD2.F32 R97, -RZ, R97.H0_H0 ;  /* 0x20000061ff617230 */ /* 0x000fe40000004100 */
[C---:B------:R-:W-:Y:S01]  /*1aa0*/  FADD.FTZ R42, R95.reuse, R64 ;  /* 0x000000405f2a7221 */ /* 0x040fe20000010000 */
[----:B------:R-:W-:Y:S01]  /*1ab0*/  FFMA.FTZ R43, R95, R95, R44 ;  /* 0x0000005f5f2b7223 */ /* 0x000fe2000001002c */
[----:B------:R-:W-:Y:S02]  /*1ac0*/  FMUL.FTZ R44, R66, R66 ;  /* 0x00000042422c7220 */ /* 0x000fe40000410000 */
        /* <DEDUP_REMOVED lines=42> */
.L_x_2470:
[----:B------:R-:W-:Y:S05]  /*1d70*/  BSYNC.RECONVERGENT B0 ;  /* 0x0000000000007941 */ /* 0x000fea0003800200 */
.L_x_2469:
        /* <DEDUP_REMOVED lines=39> */
.L_x_2472:
[----:B------:R-:W-:Y:S05]  /*1ff0*/  BSYNC.RECONVERGENT B0 ;  /* 0x0000000000007941 */ /* 0x000fea0003800200 */
.L_x_2471:
        /* <DEDUP_REMOVED lines=25> */
.L_x_2475:
[----:B----4-:R-:W3:Y:S04]  /*2190*/  LDG.E.STRONG.GPU R42, desc[UR8][R40.64] ;  /* 0x00000008282a7981 */ /* 0x010ee8000c1ef900 */
[----:B---3--:R-:W-:Y:S01]  /*21a0*/  CCTL.IVALL ;  /* 0x00000000ff00798f */ /* 0x008fe20002000000 */
[----:B------:R-:W-:Y:S05]  /*21b0*/  YIELD ;  /* 0x0000000000007946 */ /* 0x000fea0003800000 */
[----:B------:R-:W-:-:S13]  /*21c0*/  ISETP.NE.AND P4, PT, R42, R47, PT ;  /* 0x0000002f2a00720c */ /* 0x000fda0003f85270 */
[----:B------:R-:W-:Y:S05]  /*21d0*/  @P4 BRA `(.L_x_2475) ;  /* 0xfffffffc00ec4947 */ /* 0x000fea000383ffff */
.L_x_2474:
        /* <DEDUP_REMOVED lines=15> */
.L_x_2477:
        /* <DEDUP_REMOVED lines=60> */
.L_x_2476:
        /* <DEDUP_REMOVED lines=35> */
.L_x_2478:
        /* <DEDUP_REMOVED lines=18> */
.L_x_2479:
        /* <DEDUP_REMOVED lines=9> */
.L_x_2480:
[----:B------:R-:W-:Y:S05]  /*2a70*/  BSYNC.RECONVERGENT B0 ;  /* 0x0000000000007941 */ /* 0x000fea0003800200 */
.L_x_2473:
        /* <DEDUP_REMOVED lines=48> */
[----:B------:R-:W-:-:S04]  /*2d80*/  FMUL.FTZ R16, R63, R48 ;  /* 0x000000303f107220 */ /* 0x000fc80000410000 */
[----:B-----5:R-:W-:Y:S01]  /*2d90*/  FFMA.FTZ R16, R41, R16, R43 ;  /* 0x0000001029107223 */ /* 0x020fe2000001002b */
[----:B--2---:R-:W-:Y:S02]  /*2da0*/  IMAD R49, R9, UR12, RZ ;  /* 0x0000000c09317c24 */ /* 0x004fe4000f8e02ff */
        /* <DEDUP_REMOVED lines=8> */
.L_x_2484:
[----:B------:R-:W-:Y:S05]  /*2e30*/  BSYNC.RECONVERGENT B1 ;  /* 0x0000000000017941 */ /* 0x000fea0003800200 */
.L_x_2483:
        /* <DEDUP_REMOVED lines=20> */
.L_x_2486:
[----:B------:R-:W-:Y:S05]  /*2f80*/  BSYNC.RECONVERGENT B1 ;  /* 0x0000000000017941 */ /* 0x000fea0003800200 */
.L_x_2485:
        /* <DEDUP_REMOVED lines=28> */
.L_x_2488:
[----:B------:R-:W-:Y:S05]  /*3150*/  BSYNC.RECONVERGENT B1 ;  /* 0x0000000000017941 */ /* 0x000fea0003800200 */
.L_x_2487:
        /* <DEDUP_REMOVED lines=20> */
.L_x_2490:
[----:B------:R-:W-:Y:S05]  /*32a0*/  BSYNC.RECONVERGENT B1 ;  /* 0x0000000000017941 */ /* 0x000fea0003800200 */
.L_x_2489:
        /* <DEDUP_REMOVED lines=20> */
.L_x_2492:
[----:B------:R-:W-:Y:S05]  /*33f0*/  BSYNC.RECONVERGENT B1 ;  /* 0x0000000000017941 */ /* 0x000fea0003800200 */
.L_x_2491:
        /* <DEDUP_REMOVED lines=20> */
.L_x_2494:
[----:B------:R-:W-:Y:S05]  /*3540*/  BSYNC.RECONVERGENT B1 ;  /* 0x0000000000017941 */ /* 0x000fea0003800200 */
.L_x_2493:
        /* <DEDUP_REMOVED lines=28> */
.L_x_2496:
[----:B------:R-:W-:Y:S05]  /*3710*/  BSYNC.RECONVERGENT B1 ;  /* 0x0000000000017941 */ /* 0x000fea0003800200 */
.L_x_2495:
        /* <DEDUP_REMOVED lines=20> */
.L_x_2498:
[----:B------:R-:W-:Y:S05]  /*3860*/  BSYNC.RECONVERGENT B1 ;  /* 0x0000000000017941 */ /* 0x000fea0003800200 */
.L_x_2497:
        /* <DEDUP_REMOVED lines=20> */
.L_x_2500:
[----:B------:R-:W-:Y:S05]  /*39b0*/  BSYNC.RECONVERGENT B1 ;  /* 0x0000000000017941 */ /* 0x000fea0003800200 */
.L_x_2499:
        /* <DEDUP_REMOVED lines=20> */
.L_x_2502:
[----:B------:R-:W-:Y:S05]  /*3b00*/  BSYNC.RECONVERGENT B1 ;  /* 0x0000000000017941 */ /* 0x000fea0003800200 */
.L_x_2501:
        /* <DEDUP_REMOVED lines=30> */
.L_x_2504:
[----:B------:R-:W-:Y:S05]  /*3cf0*/  BSYNC.RECONVERGENT B1 ;  /* 0x0000000000017941 */ /* 0x000fea0003800200 */
.L_x_2503:
        /* <DEDUP_REMOVED lines=20> */
.L_x_2506:
[----:B------:R-:W-:Y:S05]  /*3e40*/  BSYNC.RECONVERGENT B1 ;  /* 0x0000000000017941 */ /* 0x000fea0003800200 */
.L_x_2505:
        /* <DEDUP_REMOVED lines=20> */
.L_x_2508:
[----:B------:R-:W-:Y:S05]  /*3f90*/  BSYNC.RECONVERGENT B1 ;  /* 0x0000000000017941 */ /* 0x000fea0003800200 */
.L_x_2507:
        /* <DEDUP_REMOVED lines=20> */
.L_x_2510:
[----:B------:R-:W-:Y:S05]  /*40e0*/  BSYNC.RECONVERGENT B1 ;  /* 0x0000000000017941 */ /* 0x000fea0003800200 */
.L_x_2509:
        /* <DEDUP_REMOVED lines=20> */
.L_x_2512:
[----:B------:R-:W-:Y:S05]  /*4230*/  BSYNC.RECONVERGENT B1 ;  /* 0x0000000000017941 */ /* 0x000fea0003800200 */
.L_x_2511:
        /* <DEDUP_REMOVED lines=19> */
.L_x_2482:
        /* <DEDUP_REMOVED lines=35> */
.L_x_2515:
[----:B------:R-:W-:Y:S05]  /*45a0*/  BSYNC.RECONVERGENT B1 ;  /* 0x0000000000017941 */ /* 0x000fea0003800200 */
.L_x_2514:
        /* <DEDUP_REMOVED lines=28> */
[----:B------:R-:W-:-:S05]  /*4770*/  F2FP.F16.F32.PACK_AB R51, R51, R16 ;  /* 0x000000103333723e */ /* 0x000fca00000000ff */
[----:B------:R3:W-:Y:S02]  /*4780*/  STG.E desc[UR8][R44.64], R51 ;  /* 0x000000332c007986 */ /* 0x0007e4000c101908 */
.L_x_2517:
[----:B------:R-:W-:Y:S05]  /*4790*/  BSYNC.RECONVERGENT B1 ;  /* 0x0000000000017941 */ /* 0x000fea0003800200 */
.L_x_2516:
        /* <DEDUP_REMOVED lines=36> */
[----:B------:R-:W-:-:S05]  /*49e0*/  F2FP.F16.F32.PACK_AB R51, R51, R16 ;  /* 0x000000103333723e */ /* 0x000fca00000000ff */
[----:B------:R4:W-:Y:S02]  /*49f0*/  STG.E desc[UR8][R44.64], R51 ;  /* 0x000000332c007986 */ /* 0x0009e4000c101908 */
.L_x_2519:
[----:B------:R-:W-:Y:S05]  /*4a00*/  BSYNC.RECONVERGENT B1 ;  /* 0x0000000000017941 */ /* 0x000fea0003800200 */
.L_x_2518:
[----:B------:R-:W-:Y:S04]  /*4a10*/  BSSY.RECONVERGENT B1, `(.L_x_2520) ;  /* 0x000001e000017945 */ /* 0x000fe80003800200 */
[----:B------:R-:W-:Y:S05]  /*4a20*/  @P2 BRA `(.L_x_2521) ;  /* 0x0000000000702947 */ /* 0x000fea0003800000 */
[--C-:B--234-:R-:W-:Y:S01]  /*4a30*/  FADD.FTZ R45, R22, -R52.reuse ;  /* 0x80000034162d7221 */ /* 0x11cfe20000010000 */
        /* <DEDUP_REMOVED lines=25> */
[----:B------:R-:W-:-:S05]  /*4bd0*/  F2FP.F16.F32.PACK_AB R49, R49, R16 ;  /* 0x000000103131723e */ /* 0x000fca00000000ff */
[----:B------:R0:W-:Y:S02]  /*4be0*/  STG.E desc[UR8][R44.64], R49 ;  /* 0x000000312c007986 */ /* 0x0001e4000c101908 */
.L_x_2521:
[----:B------:R-:W-:Y:S05]  /*4bf0*/  BSYNC.RECONVERGENT B1 ;  /* 0x0000000000017941 */ /* 0x000fea0003800200 */
.L_x_2520:
        /* <DEDUP_REMOVED lines=30> */
.L_x_2523:
[----:B------:R-:W-:Y:S05]  /*4de0*/  BSYNC.RECONVERGENT B1 ;  /* 0x0000000000017941 */ /* 0x000fea0003800200 */
.L_x_2522:
        /* <DEDUP_REMOVED lines=30> */
.L_x_2525:
[----:B------:R-:W-:Y:S05]  /*4fd0*/  BSYNC.RECONVERGENT B1 ;  /* 0x0000000000017941 */ /* 0x000fea0003800200 */
.L_x_2524:
        /* <DEDUP_REMOVED lines=38> */
.L_x_2527:
[----:B------:R-:W-:Y:S05]  /*5240*/  BSYNC.RECONVERGENT B1 ;  /* 0x0000000000017941 */ /* 0x000fea0003800200 */
.L_x_2526:
        /* <DEDUP_REMOVED lines=30> */
.L_x_2529:
[----:B------:R-:W-:Y:S05]  /*5430*/  BSYNC.RECONVERGENT B1 ;  /* 0x0000000000017941 */ /* 0x000fea0003800200 */
.L_x_2528:
        /* <DEDUP_REMOVED lines=30> */
.L_x_2531:
[----:B------:R-:W-:Y:S05]  /*5620*/  BSYNC.RECONVERGENT B1 ;  /* 0x0000000000017941 */ /* 0x000fea0003800200 */
.L_x_2530:
        /* <DEDUP_REMOVED lines=30> */
.L_x_2533:
[----:B------:R-:W-:Y:S05]  /*5810*/  BSYNC.RECONVERGENT B1 ;  /* 0x0000000000017941 */ /* 0x000fea0003800200 */
.L_x_2532:
        /* <DEDUP_REMOVED lines=38> */
[----:B------:R-:W-:-:S05]  /*5a80*/  F2FP.F16.F32.PACK_AB R49, R49, R16 ;  /* 0x000000103131723e */ /* 0x000fca00000000ff */
[----:B------:R0:W-:Y:S02]  /*5a90*/  STG.E desc[UR8][R46.64], R49 ;  /* 0x000000312e007986 */ /* 0x0001e4000c101908 */
.L_x_2535:
[----:B------:R-:W-:Y:S05]  /*5aa0*/  BSYNC.RECONVERGENT B1 ;  /* 0x0000000000017941 */ /* 0x000fea0003800200 */
.L_x_2534:
        /* <DEDUP_REMOVED lines=30> */
.L_x_2537:
[----:B------:R-:W-:Y:S05]  /*5c90*/  BSYNC.RECONVERGENT B1 ;  /* 0x0000000000017941 */ /* 0x000fea0003800200 */
.L_x_2536:
        /* <DEDUP_REMOVED lines=30> */
.L_x_2539:
[----:B------:R-:W-:Y:S05]  /*5e80*/  BSYNC.RECONVERGENT B1 ;  /* 0x0000000000017941 */ /* 0x000fea0003800200 */
.L_x_2538:
        /* <DEDUP_REMOVED lines=30> */
.L_x_2541:
[----:B------:R-:W-:Y:S05]  /*6070*/  BSYNC.RECONVERGENT B1 ;  /* 0x0000000000017941 */ /* 0x000fea0003800200 */
.L_x_2540:
        /* <DEDUP_REMOVED lines=30> */
.L_x_2543:
[----:B------:R-:W-:Y:S05]  /*6260*/  BSYNC.RECONVERGENT B1 ;  /* 0x0000000000017941 */ /* 0x000fea0003800200 */
.L_x_2542:
        /* <DEDUP_REMOVED lines=28> */
.L_x_2513:
[----:B------:R-:W-:Y:S05]  /*6430*/  BSYNC.RECONVERGENT B0 ;  /* 0x0000000000007941 */ /* 0x000fea0003800200 */
.L_x_2481:
[----:B------:R-:W-:Y:S02]  /*6440*/  IADD3 R8, PT, PT, R5, R8, RZ ;  /* 0x0000000805087210 */ /* 0x000fe40007ffe0ff */
[----:B------:R-:W-:Y:S02]  /*6450*/  IADD3 R6, PT, PT, R6, 0x1, RZ ;  /* 0x0000000106067810 */ /* 0x000fe40007ffe0ff */
[----:B------:R-:W-:-:S13]  /*6460*/  ISETP.GE.AND P1, PT, R8, UR5, PT ;  /* 0x0000000508007c0c */ /* 0x000fda000bf26270 */
[----:B------:R-:W-:Y:S05]  /*6470*/  @!P1 BRA `(.L_x_2544) ;  /* 0xffffff9c00d49947 */ /* 0x000fea000383ffff */
[----:B------:R-:W-:Y:S05]  /*6480*/  EXIT ;  /* 0x000000000000794d */ /* 0x000fea0003800000 */
.L_x_2545:
        /* <DEDUP_REMOVED lines=15> */
.L_x_3458:


//--------------------- .text._Z35group_norm_nhwc_fwd_one_pass_kernelI11Fp16IOBf16WLi64ELi26ELi416EEv26Group_norm_nhwc_fwd_params --------------------------
	.section	.text._Z35group_norm_nhwc_fwd_one_pass_kernelI11Fp16IOBf16WLi64ELi26ELi416EEv26Group_norm_nhwc_fwd_params,"ax",@progbits
	.align	128
        .global         _Z35group_norm_nhwc_fwd_one_pass_kernelI11Fp16IOBf16WLi64ELi26ELi416EEv26Group_norm_nhwc_fwd_params
        .type           _Z35group_norm_nhwc_fwd_one_pass_kernelI11Fp16IOBf16WLi64ELi26ELi416EEv26Group_norm_nhwc_fwd_params,@function
        .size           _Z35group_norm_nhwc_fwd_one_pass_kernelI11Fp16IOBf16WLi64ELi26ELi416EEv26Group_norm_nhwc_fwd_params,(.L_x_3459 - _Z35group_norm_nhwc_fwd_one_pass_kernelI11Fp16IOBf16WLi64ELi26ELi416EEv26Group_norm_nhwc_fwd_params)
        .other          _Z35group_norm_nhwc_fwd_one_pass_kernelI11Fp16IOBf16WLi64ELi26ELi416EEv26Group_norm_nhwc_fwd_params,@"STO_CUDA_ENTRY STV_DEFAULT"
_Z35group_norm_nhwc_fwd_one_pass_kernelI11Fp16IOBf16WLi64ELi26ELi416EEv26Group_norm_nhwc_fwd_params:
.text._Z35group_norm_nhwc_fwd_one_pass_kernelI11Fp16IOBf16WLi64ELi26ELi416EEv26Group_norm_nhwc_fwd_params:
        /* <DEDUP_REMOVED lines=37> */
.L_x_2565:
[----:B0-2---:R-:W0:Y:S01]  /*0250*/  LDC R10, c[0x0][0x3f8] ;  /* 0x0000fe00ff0a7b82 */ /* 0x005e220000000800 */
[----:B------:R-:W-:Y:S01]  /*0260*/  IABS R14, UR8 ;  /* 0x00000008000e7c13 */ /* 0x000fe20008000000 */
[----:B-1----:R-:W1:Y:S01]  /*0270*/  LDCU.64 UR10, c[0x0][0x3e8] ;  /* 0x00007d00ff0a77ac */ /* 0x002e620008000a00 */
[----:B------:R-:W-:-:S04]  /*0280*/  SHF.L.U32 R16, R18, 0x1, RZ ;  /* 0x0000000112107819 */ /* 0x000fc800000006ff */
[----:B------:R-:W-:Y:S02]  /*0290*/  LOP3.LUT R24, R16, 0xffff, RZ, 0xc0, !PT ;  /* 0x0000ffff10187812 */ /* 0x000fe400078ec0ff */
[----:B0-----:R-:W-:Y:S02]  /*02a0*/  IABS R12, R10 ;  /* 0x0000000a000c7213 */ /* 0x001fe40000000000 */
[----:B------:R-:W-:Y:S02]  /*02b0*/  ISETP.NE.AND P3, PT, R10, RZ, PT ;  /* 0x000000ff0a00720c */ /* 0x000fe40003f65270 */
[----:B------:R-:W0:Y:S08]  /*02c0*/  I2F.RP R11, R12 ;  /* 0x0000000c000b7306 */ /* 0x000e300000209400 */
        /* <DEDUP_REMOVED lines=10> */
[----:B------:R-:W-:-:S03]  /*0370*/  ISETP.GE.AND P4, PT, R8, RZ, PT ;  /* 0x000000ff0800720c */ /* 0x000fc60003f86270 */
[----:B------:R-:W-:-:S04]  /*0380*/  IMAD.MOV R11, RZ, RZ, -R9 ;  /* 0x000000ffff0b7224 */ /* 0x000fc800078e0a09 */
[----:B------:R-:W-:-:S05]  /*0390*/  IMAD R11, R12, R11, R13 ;  /* 0x0000000b0c0b7224 */ /* 0x000fca00078e020d */
[----:B------:R-:W-:-:S13]  /*03a0*/  ISETP.GT.U32.AND P2, PT, R12, R11, PT ;  /* 0x0000000b0c00720c */ /* 0x000fda0003f44070 */
[-C--:B------:R-:W-:Y:S02]  /*03b0*/  @!P2 IADD3 R11, PT, PT, R11, -R12.reuse, RZ ;  /* 0x8000000c0b0ba210 */ /* 0x080fe40007ffe0ff */
[----:B------:R-:W-:Y:S02]  /*03c0*/  @!P2 IADD3 R9, PT, PT, R9, 0x1, RZ ;  /* 0x000000010909a810 */ /* 0x000fe40007ffe0ff */
[----:B------:R-:W-:Y:S02]  /*03d0*/  ISETP.GE.U32.AND P1, PT, R11, R12, PT ;  /* 0x0000000c0b00720c */ /* 0x000fe40003f26070 */
[----:B-1----:R-:W-:-:S04]  /*03e0*/  ISETP.GE.U32.AND P2, PT, R2, UR10, PT ;  /* 0x0000000a02007c0c */ /* 0x002fc8000bf46070 */
[----:B------:R-:W-:-:S07]  /*03f0*/  ISETP.GE.AND.EX P2, PT, R3, UR11, PT, P2 ;  /* 0x0000000b03007c0c */ /* 0x000fce000bf46320 */
[----:B------:R-:W-:Y:S02]  /*0400*/  @P1 IADD3 R9, PT, PT, R9, 0x1, RZ ;  /* 0x0000000109091810 */ /* 0x000fe40007ffe0ff */
[----:B------:R-:W-:-:S03]  /*0410*/  ISETP.GE.U32.AND P1, PT, R19, UR10, PT ;  /* 0x0000000a13007c0c */ /* 0x000fc6000bf26070 */
[----:B------:R-:W-:Y:S01]  /*0420*/  IMAD.MOV.U32 R21, RZ, RZ, R9 ;  /* 0x000000ffff157224 */ /* 0x000fe200078e0009 */
[----:B------:R-:W-:Y:S01]  /*0430*/  ISETP.GE.AND.EX P1, PT, R5, UR11, PT, P1 ;  /* 0x0000000b05007c0c */ /* 0x000fe2000bf26310 */
[----:B------:R-:W0:Y:S03]  /*0440*/  LDCU.64 UR10, c[0x0][0x3f0] ;  /* 0x00007e00ff0a77ac */ /* 0x000e260008000a00 */
[----:B------:R-:W-:Y:S02]  /*0450*/  @!P4 IADD3 R21, PT, PT, -R21, RZ, RZ ;  /* 0x000000ff1515c210 */ /* 0x000fe40007ffe1ff */
[----:B------:R-:W-:-:S04]  /*0460*/  @!P3 LOP3.LUT R21, RZ, R10, RZ, 0x33, !PT ;  /* 0x0000000aff15b212 */ /* 0x000fc800078e33ff */
[----:B------:R-:W-:Y:S02]  /*0470*/  IADD3 R17, PT, PT, -R21, RZ, RZ ;  /* 0x000000ff15117210 */ /* 0x000fe40007ffe1ff */
[----:B------:R-:W-:Y:S01]  /*0480*/  SHF.R.S32.HI R14, RZ, 0x1f, R21 ;  /* 0x0000001fff0e7819 */ /* 0x000fe20000011415 */
[----:B------:R-:W1:Y:S02]  /*0490*/  @!P1 LDC.64 R8, c[0x0][0x3e0] ;  /* 0x0000f800ff089b82 */ /* 0x000e640000000a00 */
[----:B------:R-:W-:-:S04]  /*04a0*/  IMAD R17, R10, R17, UR8 ;  /* 0x000000080a117e24 */ /* 0x000fc8000f8e0211 */
[----:B------:R-:W-:Y:S02]  /*04b0*/  IMAD R17, R17, 0x1a, RZ ;  /* 0x0000001a11117824 */ /* 0x000fe400078e02ff */
[----:B------:R-:W2:Y:S01]  /*04c0*/  @!P2 LDC.64 R10, c[0x0][0x3e0] ;  /* 0x0000f800ff0aab82 */ /* 0x000ea20000000a00 */
[----:B0-----:R-:W-:Y:S02]  /*04d0*/  IMAD R20, R14, UR10, RZ ;  /* 0x0000000a0e147c24 */ /* 0x001fe4000f8e02ff */
[----:B------:R-:W-:Y:S02]  /*04e0*/  IADD3 R24, P3, PT, R17, R24, RZ ;  /* 0x0000001811187210 */ /* 0x000fe40007f7e0ff */
[----:B------:R-:W-:Y:S02]  /*04f0*/  IMAD R27, R21, UR11, R20 ;  /* 0x0000000b151b7c24 */ /* 0x000fe4000f8e0214 */
[----:B------:R-:W-:Y:S01]  /*0500*/  LEA.HI.X.SX32 R25, R17, RZ, 0x1, P3 ;  /* 0x000000ff11197211 */ /* 0x000fe200018f0eff */
[----:B------:R-:W0:Y:S02]  /*0510*/  @!P1 LDC.64 R12, c[0x0][0x390] ;  /* 0x0000e400ff0c9b82 */ /* 0x000e240000000a00 */
[----:B------:R-:W-:-:S06]  /*0520*/  IMAD.WIDE.U32 R24, R21, UR10, R24 ;  /* 0x0000000a15187c25 */ /* 0x000fcc000f8e0018 */
[----:B------:R-:W3:Y:S01]  /*0530*/  @!P2 LDC.64 R14, c[0x0][0x390] ;  /* 0x0000e400ff0eab82 */ /* 0x000ee20000000a00 */
[-C--:B-1----:R-:W-:Y:S01]  /*0540*/  @!P1 IMAD R20, R5, R8.reuse, RZ ;  /* 0x0000000805149224 */ /* 0x082fe200078e02ff */
[----:B------:R-:W-:Y:S01]  /*0550*/  IADD3 R27, PT, PT, R25, R27, RZ ;  /* 0x0000001b191b7210 */ /* 0x000fe20007ffe0ff */
[----:B------:R-:W-:Y:S02]  /*0560*/  @!P1 IMAD.MOV.U32 R26, RZ, RZ, R24 ;  /* 0x000000ffff1a9224 */ /* 0x000fe400078e0018 */
[C---:B------:R-:W-:Y:S01]  /*0570*/  @!P1 IMAD R23, R19.reuse, R9, R20 ;  /* 0x0000000913179224 */ /* 0x040fe200078e0214 */
[----:B------:R-:W-:Y:S01]  /*0580*/  @!P2 MOV R9, R27 ;  /* 0x0000001b0009a202 */ /* 0x000fe20000000f00 */
[----:B------:R-:W-:Y:S01]  /*0590*/  @!P1 IMAD.WIDE.U32 R20, R19, R8, R26 ;  /* 0x0000000813149225 */ /* 0x000fe200078e001a */
[----:B------:R-:W-:-:S03]  /*05a0*/  @!P2 MOV R8, R24 ;  /* 0x000000180008a202 */ /* 0x000fc60000000f00 */
[-C--:B--2---:R-:W-:Y:S01]  /*05b0*/  @!P2 IMAD R22, R3, R10.reuse, RZ ;  /* 0x0000000a0316a224 */ /* 0x084fe200078e02ff */
[----:B------:R-:W-:Y:S01]  /*05c0*/  @!P1 IADD3 R23, PT, PT, R21, R23, RZ ;  /* 0x0000001715179210 */ /* 0x000fe20007ffe0ff */
[----:B------:R-:W-:-:S04]  /*05d0*/  @!P2 IMAD.WIDE.U32 R8, R2, R10, R8 ;  /* 0x0000000a0208a225 */ /* 0x000fc800078e0008 */
[----:B------:R-:W-:Y:S01]  /*05e0*/  HFMA2 R21, -RZ, RZ, 0, 0 ;  /* 0x00000000ff157431 */ /* 0x000fe200000001ff */
[----:B0-----:R-:W-:Y:S01]  /*05f0*/  @!P1 LEA R12, P3, R20, R12, 0x1 ;  /* 0x0000000c140c9211 */ /* 0x001fe200078608ff */
[----:B------:R-:W-:-:S03]  /*0600*/  @!P2 IMAD R11, R2, R11, R22 ;  /* 0x0000000b020ba224 */ /* 0x000fc600078e0216 */
[----:B------:R-:W-:Y:S01]  /*0610*/  @!P1 LEA.HI.X R13, R20, R13, R23, 0x1, P3 ;  /* 0x0000000d140d9211 */ /* 0x000fe200018f0c17 */
[----:B------:R-:W-:Y:S01]  /*0620*/  IMAD.MOV.U32 R23, RZ, RZ, RZ ;  /* 0x000000ffff177224 */ /* 0x000fe200078e00ff */
[----:B------:R-:W-:Y:S02]  /*0630*/  @!P2 IADD3 R11, PT, PT, R9, R11, RZ ;  /* 0x0000000b090ba210 */ /* 0x000fe40007ffe0ff */
[----:B---3--:R-:W-:-:S03]  /*0640*/  @!P2 LEA R14, P4, R8, R14, 0x1 ;  /* 0x0000000e080ea211 */ /* 0x008fc600078808ff */
[----:B------:R-:W2:Y:S01]  /*0650*/  @!P1 LDG.E R23, desc[UR14][R12.64] ;  /* 0x0000000e0c179981 */ /* 0x000ea2000c1e1900 */
        /* <DEDUP_REMOVED lines=53> */
.L_x_2547:
[----:B------:R-:W-:Y:S05]  /*09b0*/  BSYNC.RECONVERGENT B0 ;  /* 0x0000000000007941 */ /* 0x000fea0003800200 */
.L_x_2546:
        /* <DEDUP_REMOVED lines=39> */
.L_x_2549:
[----:B------:R-:W-:Y:S05]  /*0c30*/  BSYNC.RECONVERGENT B0 ;  /* 0x0000000000007941 */ /* 0x000fea0003800200 */
.L_x_2548:
        /* <DEDUP_REMOVED lines=31> */
.L_x_2552:
[----:B---3--:R-:W2:Y:S04]  /*0e30*/  LDG.E.STRONG.GPU R8, desc[UR14][R10.64] ;  /* 0x0000000e0a087981 */ /* 0x008ea8000c1ef900 */
[----:B--2---:R-:W-:Y:S01]  /*0e40*/  CCTL.IVALL ;  /* 0x00000000ff00798f */ /* 0x004fe20002000000 */
[----:B------:R-:W-:Y:S05]  /*0e50*/  YIELD ;  /* 0x0000000000007946 */ /* 0x000fea0003800000 */
[----:B------:R-:W-:-:S13]  /*0e60*/  ISETP.NE.AND P2, PT, R8, R15, PT ;  /* 0x0000000f0800720c */ /* 0x000fda0003f45270 */
[----:B------:R-:W-:Y:S05]  /*0e70*/  @P2 BRA `(.L_x_2552) ;  /* 0xfffffffc00ec2947 */ /* 0x000fea000383ffff */
.L_x_2551:
        /* <DEDUP_REMOVED lines=15> */
.L_x_2554:
[----:B------:R-:W-:Y:S01]  /*0f70*/  UIADD3 UR24, UPT, UPT, UR5, 0x1, URZ ;  /* 0x0000000105187890 */ /* 0x000fe2000fffe0ff */
[----:B------:R-:W-:-:S05]  /*0f80*/  ISETP.EQ.OR P2, PT, RZ, UR23, P3 ;  /* 0x00000017ff007c0c */ /* 0x000fca0009f42670 */
[----:B---3--:R-:W-:-:S04]  /*0f90*/  MOV R8, UR24 ;  /* 0x0000001800087c02 */ /* 0x008fc80008000f00 */
[----:B------:R-:W-:-:S04]  /*0fa0*/  ISETP.EQ.OR P4, PT, R8, UR18, P3 ;  /* 0x0000001208007c0c */ /* 0x000fc80009f82670 */
[----:B------:R-:W-:-:S05]  /*0fb0*/  VOTEU.ALL UP1, P2 ;  /* 0x0000000000ff7886 */ /* 0x000fca0001020000 */
[----:B------:R-:W-:-:S04]  /*0fc0*/  @!UP1 UIMAD.WIDE.U32 UR24, UR9, 0x8, UR16 ;  /* 0x00000008091898a5 */ /* 0x000fc8000f8e0010 */
[----:B------:R-:W-:Y:S02]  /*0fd0*/  VOTEU.ALL UP1, P4 ;  /* 0x0000000000ff7886 */ /* 0x000fe40002020000 */
[----:B------:R-:W-:Y:S01]  /*0fe0*/  MOV R8, UR24 ;  /* 0x0000001800087c02 */ /* 0x000fe20008000f00 */
[----:B------:R-:W-:Y:S02]  /*0ff0*/  IMAD.U32 R9, RZ, RZ, UR25 ;  /* 0x00000019ff097e24 */ /* 0x000fe4000f8e00ff */
[----:B------:R-:W-:-:S04]  /*1000*/  @!UP1 UIMAD.WIDE.U32 UR24, UR22, 0x8, UR16 ;  /* 0x00000008161898a5 */ /* 0x000fc8000f8e0010 */
[----:B------:R-:W0:Y:S02]  /*1010*/  @!P2 LDG.E.64 R8, desc[UR14][R8.64] ;  /* 0x0000000e0808a981 */ /* 0x000e24000c1e1b00 */
[----:B------:R-:W-:Y:S01]  /*1020*/  MOV R10, UR24 ;  /* 0x00000018000a7c02 */ /* 0x000fe20008000f00 */
        /* <DEDUP_REMOVED lines=10> */
[----:B------:R-:W-:Y:S01]  /*10d0*/  IMAD.U32 R14, RZ, RZ, UR24 ;  /* 0x00000018ff0e7e24 */ /* 0x000fe2000f8e00ff */
[----:B--2---:R-:W-:-:S06]  /*10e0*/  MOV R15, UR25 ;  /* 0x00000019000f7c02 */ /* 0x004fcc0008000f00 */
[----:B------:R-:W2:Y:S01]  /*10f0*/  @!P5 LDG.E.64 R14, desc[UR14][R14.64] ;  /* 0x0000000e0e0ed981 */ /* 0x000ea2000c1e1b00 */
[----:B------:R-:W-:-:S05]  /*1100*/  VOTEU.ALL UP1, P6 ;  /* 0x0000000000ff7886 */ /* 0x000fca0003020000 */
[----:B------:R-:W-:Y:S01]  /*1110*/  @!UP1 UIMAD.WIDE.U32 UR24, UR10, 0x8, UR16 ;  /* 0x000000080a1898a5 */ /* 0x000fe2000f8e0010 */
[----:B0-----:R-:W-:Y:S01]  /*1120*/  @!P2 FADD.FTZ R12, R12, R8 ;  /* 0x000000080c0ca221 */ /* 0x001fe20000010000 */
[----:B------:R-:W-:-:S04]  /*1130*/  @!P2 FADD.FTZ R13, R13, R9 ;  /* 0x000000090d0da221 */ /* 0x000fc80000010000 */
[----:B------:R-:W-:Y:S02]  /*1140*/  MOV R8, UR24 ;  /* 0x0000001800087c02 */ /* 0x000fe40008000f00 */
        /* <DEDUP_REMOVED lines=8> */
[----:B------:R-:W-:-:S06]  /*11d0*/  IMAD.U32 R10, RZ, RZ, UR24 ;  /* 0x00000018ff0a7e24 */ /* 0x000fcc000f8e00ff */
[----:B------:R-:W-:-:S05]  /*11e0*/  VOTEU.ALL UP1, P4 ;  /* 0x0000000000ff7886 */ /* 0x000fca0002020000 */
[----:B------:R-:W-:Y:S01]  /*11f0*/  @!UP1 UIMAD.WIDE.U32 UR24, UR21, 0x8, UR16 ;  /* 0x00000008151898a5 */ /* 0x000fe2000f8e0010 */
[----:B--2---:R-:W-:Y:S01]  /*1200*/  @!P5 FADD.FTZ R12, R12, R14 ;  /* 0x0000000e0c0cd221 */ /* 0x004fe20000010000 */
[----:B------:R-:W-:-:S04]  /*1210*/  @!P5 FADD.FTZ R13, R13, R15 ;  /* 0x0000000f0d0dd221 */ /* 0x000fc80000010000 */
[----:B------:R-:W-:Y:S02]  /*1220*/  MOV R14, UR24 ;  /* 0x00000018000e7c02 */ /* 0x000fe40008000f00 */
        /* <DEDUP_REMOVED lines=25> */
[----:B------:R-:W-:Y:S01]  /*13c0*/  MOV R14, UR24 ;  /* 0x00000018000e7c02 */ /* 0x000fe20008000f00 */
[----:B------:R-:W-:-:S06]  /*13d0*/  IMAD.U32 R15, RZ, RZ, UR25 ;  /* 0x00000019ff0f7e24 */ /* 0x000fcc000f8e00ff */
        /* <DEDUP_REMOVED lines=20> */
.L_x_2553:
        /* <DEDUP_REMOVED lines=16> */
[----:B------:R-:W-:-:S05]  /*1620*/  IMAD.U32 R8, RZ, RZ, UR10 ;  /* 0x0000000aff087e24 */ /* 0x000fca000f8e00ff */
[----:B------:R-:W-:Y:S02]  /*1630*/  ISETP.EQ.OR P4, PT, R8, UR18, P3 ;  /* 0x0000001208007c0c */ /* 0x000fe40009f82670 */
[----:B------:R-:W-:-:S04]  /*1640*/  MOV R8, UR9 ;  /* 0x0000000900087c02 */ /* 0x000fc80008000f00 */
        /* <DEDUP_REMOVED lines=15> */
[----:B------:R-:W-:Y:S01]  /*1740*/  IMAD.U32 R28, RZ, RZ, UR10 ;  /* 0x0000000aff1c7e24 */ /* 0x000fe2000f8e00ff */
[----:B------:R-:W-:-:S03]  /*1750*/  MOV R29, UR11 ;  /* 0x0000000b001d7c02 */ /* 0x000fc60008000f00 */
        /* <DEDUP_REMOVED lines=15> */
.L_x_2555:
        /* <DEDUP_REMOVED lines=17> */
[----:B------:R-:W-:Y:S01]  /*1960*/  IMAD.U32 R10, RZ, RZ, UR10 ;  /* 0x0000000aff0a7e24 */ /* 0x000fe2000f8e00ff */
[----:B------:R-:W-:Y:S01]  /*1970*/  MOV R11, UR11 ;  /* 0x0000000b000b7c02 */ /* 0x000fe20008000f00 */
        /* <DEDUP_REMOVED lines=9> */
.L_x_2556:
[----:B------:R-:W-:Y:S01]  /*1a10*/  MOV R9, UR5 ;  /* 0x0000000500097c02 */ /* 0x000fe20008000f00 */
[----:B------:R-:W-:Y:S01]  /*1a20*/  BSSY.RECONVERGENT B0, `(.L_x_2550) ;  /* 0x000000c000007945 */ /* 0x000fe20003800200 */
[----:B------:R-:W-:Y:S02]  /*1a30*/  LOP3.LUT R8, R6, 0x1, RZ, 0xc0, !PT ;  /* 0x0000000106087812 */ /* 0x000fe400078ec0ff */
[----:B------:R-:W-:-:S04]  /*1a40*/  ISETP.EQ.OR P2, PT, R9, UR18, P3 ;  /* 0x0000001209007c0c */ /* 0x000fc80009f42670 */
[----:B------:R-:W-:-:S13]  /*1a50*/  ISETP.NE.U32.OR P2, PT, R8, 0x1, P2 ;  /* 0x000000010800780c */ /* 0x000fda0001745470 */
[----:B------:R-:W-:Y:S05]  /*1a60*/  @P2 BRA `(.L_x_2557) ;  /* 0x00000000001c2947 */ /* 0x000fea0003800000 */
[----:B------:R-:W-:Y:S01]  /*1a70*/  UIMAD UR9, UR19, UR5, UR6 ;  /* 0x00000005130972a4 */ /* 0x000fe2000f8e0206 */
[----:B------:R-:W-:-:S05]  /*1a80*/  IMAD.MOV.U32 R9, RZ, RZ, 0x8 ;  /* 0x00000008ff097424 */ /* 0x000fca00078e00ff */
[----:B------:R-:W-:-:S05]  /*1a90*/  MOV R8, UR9 ;  /* 0x0000000900087c02 */ /* 0x000fca0008000f00 */
[----:B------:R-:W-:-:S06]  /*1aa0*/  IMAD.WIDE.U32 R8, R8, R9, UR16 ;  /* 0x0000001008087e25 */ /* 0x000fcc000f8e0009 */
[----:B------:R-:W0:Y:S02]  /*1ab0*/  LDG.E.64 R8, desc[UR14][R8.64] ;  /* 0x0000000e08087981 */ /* 0x000e24000c1e1b00 */
[----:B0-----:R-:W-:Y:S01]  /*1ac0*/  FADD.FTZ R12, R12, R8 ;  /* 0x000000080c0c7221 */ /* 0x001fe20000010000 */
[----:B------:R-:W-:-:S07]  /*1ad0*/  FADD.FTZ R13, R13, R9 ;  /* 0x000000090d0d7221 */ /* 0x000fce0000010000 */
.L_x_2557:
[----:B------:R-:W-:Y:S05]  /*1ae0*/  BSYNC.RECONVERGENT B0 ;  /* 0x0000000000007941 */ /* 0x000fea0003800200 */
.L_x_2550:
        /* <DEDUP_REMOVED lines=30> */
[----:B------:R-:W-:-:S06]  /*1cd0*/  HFMA2 R13, -RZ, RZ, 1.875, 0 ;  /* 0x3f800000ff0d7431 */ /* 0x000fcc00000001ff */
[----:B------:R0:W1:Y:S01]  /*1ce0*/  @P2 MUFU.RSQ R13, R9 ;  /* 0x00000009000d2308 */ /* 0x0000620000001400 */
[----:B--2---:R-:W-:Y:S01]  /*1cf0*/  SHF.L.U32 R17, R8, 0x10, RZ ;  /* 0x0000001008117819 */ /* 0x004fe200000006ff */
[----:B---3--:R-:W-:Y:S01]  /*1d00*/  IMAD.U32 R14, R14, 0x10000, RZ ;  /* 0x000100000e0e7824 */ /* 0x008fe200078e00ff */
        /* <DEDUP_REMOVED lines=28> */
.L_x_2561:
[----:B------:R-:W-:Y:S05]  /*1ed0*/  BSYNC.RECONVERGENT B1 ;  /* 0x0000000000017941 */ /* 0x000fea0003800200 */
.L_x_2560:
        /* <DEDUP_REMOVED lines=10> */
[----:B------:R-:W-:Y:S01]  /*1f80*/  F2FP.F16.F32.PACK_AB R11, R12, R11 ;  /* 0x0000000b0c0b723e */ /* 0x000fe200000000ff */
        /* <DEDUP_REMOVED lines=8> */
.L_x_2559:
        /* <DEDUP_REMOVED lines=27> */
[----:B------:R-:W-:Y:S02]  /*21c0*/  F2FP.F16.F32.PACK_AB R11, R28, R22 ;  /* 0x000000161c0b723e */ /* 0x000fe400000000ff */
[----:B------:R-:W-:-:S05]  /*21d0*/  LEA.HI.X R9, R10, UR13, R23, 0x1, P1 ;  /* 0x0000000d0a097c11 */ /* 0x000fca00088f0c17 */
[----:B------:R0:W-:Y:S04]  /*21e0*/  STG.E desc[UR14][R8.64], R11 ;  /* 0x0000000b08007986 */ /* 0x0001e8000c10190e */
.L_x_2564:
[----:B------:R-:W-:Y:S05]  /*21f0*/  BSYNC.RECONVERGENT B1 ;  /* 0x0000000000017941 */ /* 0x000fea0003800200 */
.L_x_2563:
        /* <DEDUP_REMOVED lines=30> */
[----:B------:R-:W-:-:S05]  /*23e0*/  F2FP.F16.F32.PACK_AB R15, R15, R14 ;  /* 0x0000000e0f0f723e */ /* 0x000fca00000000ff */
[----:B------:R2:W-:Y:S02]  /*23f0*/  STG.E desc[UR14][R10.64], R15 ;  /* 0x0000000f0a007986 */ /* 0x0005e4000c10190e */
.L_x_2562:
[----:B------:R-:W-:Y:S05]  /*2400*/  BSYNC.RECONVERGENT B0 ;  /* 0x0000000000007941 */ /* 0x000fea0003800200 */
.L_x_2558:
[----:B------:R-:W-:Y:S02]  /*2410*/  UIADD3 UR8, UPT, UPT, UR19, UR8, URZ ;  /* 0x0000000813087290 */ /* 0x000fe4000fffe0ff */
[----:B------:R-:W-:Y:S02]  /*2420*/  UIADD3 UR4, UPT, UPT, UR4, 0x1, URZ ;  /* 0x0000000104047890 */ /* 0x000fe4000fffe0ff */
[----:B------:R-:W-:-:S09]  /*2430*/  UISETP.GE.AND UP1, UPT, UR8, UR7, UPT ;  /* 0x000000070800728c */ /* 0x000fd2000bf26270 */
[----:B------:R-:W-:Y:S05]  /*2440*/  BRA.U !UP1, `(.L_x_2565) ;  /* 0xffffffdd09807547 */ /* 0x000fea000b83ffff */
[----:B------:R-:W-:Y:S05]  /*2450*/  EXIT ;  /* 0x000000000000794d */ /* 0x000fea0003800000 */
.L_x_2566:
        /* <DEDUP_REMOVED lines=10> */
.L_x_3459:


//--------------------- .text._Z35group_norm_nhwc_fwd_one_pass_kernelI11Fp16IOBf16WLi128ELi26ELi416EEv26Group_norm_nhwc_fwd_params --------------------------
	.section	.text._Z35group_norm_nhwc_fwd_one_pass_kernelI11Fp16IOBf16WLi128ELi26ELi416EEv26Group_norm_nhwc_fwd_params,"ax",@progbits
	.align	128
        .global         _Z35group_norm_nhwc_fwd_one_pass_kernelI11Fp16IOBf16WLi128ELi26ELi416EEv26Group_norm_nhwc_fwd_params
        .type           _Z35group_norm_nhwc_fwd_one_pass_kernelI11Fp16IOBf16WLi128ELi26ELi416EEv26Group_norm_nhwc_fwd_params,@function
        .size           _Z35group_norm_nhwc_fwd_one_pass_kernelI11Fp16IOBf16WLi128ELi26ELi416EEv26Group_norm_nhwc_fwd_params,(.L_x_3460 - _Z35group_norm_nhwc_fwd_one_pass_kernelI11Fp16IOBf16WLi128ELi26ELi416EEv26Group_norm_nhwc_fwd_params)
        .other          _Z35group_norm_nhwc_fwd_one_pass_kernelI11Fp16IOBf16WLi128ELi26ELi416EEv26Group_norm_nhwc_fwd_params,@"STO_CUDA_ENTRY STV_DEFAULT"
_Z35group_norm_nhwc_fwd_one_pass_kernelI11Fp16IOBf16WLi128ELi26ELi416EEv26Group_norm_nhwc_fwd_params:
.text._Z35group_norm_nhwc_fwd_one_pass_kernelI11Fp16IOBf16WLi128ELi26ELi416EEv26Group_norm_nhwc_fwd_params:
        /* <DEDUP_REMOVED lines=36> */
.L_x_2594:
        /* <DEDUP_REMOVED lines=19> */
[----:B------:R-:W-:Y:S01]  /*0370*/  R2UR UR8, R8 ;  /* 0x00000000080872ca */ /* 0x000fe200000e0000 */
[----:B---3--:R-:W-:Y:S01]  /*0380*/  IMAD.MOV R12, RZ, RZ, -R9 ;  /* 0x000000ffff0c7224 */ /* 0x008fe200078e0a09 */
[----:B------:R-:W-:-:S03]  /*0390*/  R2UR UR9, R9 ;  /* 0x00000000090972ca */ /* 0x000fc600000e0000 */
[----:B------:R-:W-:Y:S01]  /*03a0*/  IMAD R13, R12, R11, RZ ;  /* 0x0000000b0c0d7224 */ /* 0x000fe200078e02ff */
[----:B------:R-:W-:-:S04]  /*03b0*/  MOV R12, R14 ;  /* 0x0000000e000c7202 */ /* 0x000fc80000000f00 */
[----:B------:R-:W-:-:S05]  /*03c0*/  R2UR UR10, R12 ;  /* 0x000000000c0a72ca */ /* 0x000fca00000e0000 */
        /* <DEDUP_REMOVED lines=42> */
[----:B------:R-:W-:Y:S01]  /*0670*/  VIADD R33, R31, UR5 ;  /* 0x000000051f217c36 */ /* 0x000fe20008000000 */
[-C--:B------:R-:W-:Y:S01]  /*0680*/  @!P2 MOV R32, R30.reuse ;  /* 0x0000001e0020a202 */ /* 0x080fe20000000f00 */
[----:B------:R-:W-:Y:S01]  /*0690*/  @!P2 IMAD R25, R4, R23, R8 ;  /* 0x000000170419a224 */ /* 0x000fe200078e0208 */
[----:B------:R-:W-:-:S03]  /*06a0*/  @!P3 MOV R26, R30 ;  /* 0x0000001e001ab202 */ /* 0x000fc60000000f00 */
[----:B------:R-:W-:-:S05]  /*06b0*/  @!P2 IMAD.WIDE.U32 R22, R4, R22, R32 ;  /* 0x000000160416a225 */ /* 0x000fca00078e0020 */
[----:B------:R-:W5:Y:S01]  /*06c0*/  @!P4 LDC.64 R8, c[0x0][0x3e0] ;  /* 0x0000f800ff08cb82 */ /* 0x000f620000000a00 */
[----:B------:R-:W-:Y:S01]  /*06d0*/  @!P2 IADD3 R23, PT, PT, R23, R25, RZ ;  /* 0x000000191717a210 */ /* 0x000fe20007ffe0ff */
[----:B--2---:R-:W-:Y:S01]  /*06e0*/  @!P1 IMAD R25, R27, R18, RZ ;  /* 0x000000121b199224 */ /* 0x004fe200078e02ff */
[----:B---3--:R-:W-:Y:S02]  /*06f0*/  @!P2 LEA R12, P5, R22, R12, 0x1 ;  /* 0x0000000c160ca211 */ /* 0x008fe400078a08ff */
[----:B------:R-:W-:Y:S01]  /*0700*/  @!P3 MOV R27, R33 ;  /* 0x00000021001bb202 */ /* 0x000fe20000000f00 */
[----:B------:R-:W-:Y:S01]  /*0710*/  @!P1 IMAD R29, R24, R19, R25 ;  /* 0x00000013181d9224 */ /* 0x000fe200078e0219 */
[----:B------:R-:W-:Y:S02]  /*0720*/  @!P2 LEA.HI.X R13, R22, R13, R23, 0x1, P5 ;  /* 0x0000000d160da211 */ /* 0x000fe400028f0c17 */
[----:B------:R-:W-:Y:S01]  /*0730*/  @!P1 MOV R22, R30 ;  /* 0x0000001e00169202 */ /* 0x000fe20000000f00 */
[----:B------:R-:W-:Y:S01]  /*0740*/  @!P3 IMAD.WIDE.U32 R16, R5, R16, R26 ;  /* 0x000000100510b225 */ /* 0x000fe200078e001a */
[----:B------:R-:W-:-:S03]  /*0750*/  @!P1 MOV R23, R33 ;  /* 0x0000002100179202 */ /* 0x000fc60000000f00 */
[----:B------:R-:W-:-:S04]  /*0760*/  @!P1 IMAD.WIDE.U32 R24, R24, R18, R22 ;  /* 0x0000001218189225 */ /* 0x000fc800078e0016 */
[----:B------:R-:W-:Y:S01]  /*0770*/  HFMA2 R23, -RZ, RZ, 0, 0 ;  /* 0x00000000ff177431 */ /* 0x000fe200000001ff */
[----:B------:R-:W2:Y:S01]  /*0780*/  @!P4 LDC.64 R18, c[0x0][0x390] ;  /* 0x0000e400ff12cb82 */ /* 0x000ea20000000a00 */
[----:B------:R-:W-:Y:S01]  /*0790*/  @!P1 IMAD.IADD R22, R25, 0x1, R29 ;  /* 0x0000000119169824 */ /* 0x000fe200078e021d */
[----:B----4-:R-:W-:-:S03]  /*07a0*/  @!P1 LEA R14, P5, R24, R14, 0x1 ;  /* 0x0000000e180e9211 */ /* 0x010fc600078a08ff */
[----:B------:R3:W4:Y:S01]  /*07b0*/  @!P2 LDG.E R23, desc[UR14][R12.64] ;  /* 0x0000000e0c17a981 */ /* 0x000722000c1e1900 */
[----:B------:R-:W-:Y:S01]  /*07c0*/  @!P3 IADD3 R17, PT, PT, R17, R35, RZ ;  /* 0x000000231111b210 */ /* 0x000fe20007ffe0ff */
[----:B------:R-:W-:Y:S01]  /*07d0*/  HFMA2 R25, -RZ, RZ, 0, 0 ;  /* 0x00000000ff197431 */ /* 0x000fe200000001ff */
[----:B------:R-:W-:Y:S01]  /*07e0*/  @!P1 LEA.HI.X R15, R24, R15, R22, 0x1, P5 ;  /* 0x0000000f180f9211 */ /* 0x000fe200028f0c16 */
[----:B-----5:R-:W-:Y:S01]  /*07f0*/  @!P4 IMAD R22, R21, R8, RZ ;  /* 0x000000081516c224 */ /* 0x020fe200078e02ff */
[C---:B-1----:R-:W-:Y:S02]  /*0800*/  @!P3 LEA R10, P2, R16.reuse, R10, 0x1 ;  /* 0x0000000a100ab211 */ /* 0x042fe400078408ff */
[----:B------:R-:W-:Y:S01]  /*0810*/  MOV R27, RZ ;  /* 0x000000ff001b7202 */ /* 0x000fe20000000f00 */
[----:B------:R-:W5:Y:S01]  /*0820*/  @!P1 LDG.E R25, desc[UR14][R14.64] ;  /* 0x0000000e0e199981 */ /* 0x000f62000c1e1900 */
[----:B------:R-:W-:Y:S01]  /*0830*/  @!P3 LEA.HI.X R11, R16, R11, R17, 0x1, P2 ;  /* 0x0000000b100bb211 */ /* 0x000fe200010f0c11 */
[----:B------:R-:W-:Y:S01]  /*0840*/  @!P4 IMAD R17, R6, R9, R22 ;  /* 0x000000090611c224 */ /* 0x000fe200078e0216 */
[----:B---3--:R-:W-:-:S02]  /*0850*/  @!P4 MOV R12, R30 ;  /* 0x0000001e000cc202 */ /* 0x008fc40000000f00 */
        /* <DEDUP_REMOVED lines=70> */
[----:B0-----:R-:W-:-:S05]  /*0cc0*/  @!P2 LEA R9, R10, R9, 0x18 ;  /* 0x000000090a09a211 */ /* 0x001fca00078ec0ff */
[----:B------:R-:W-:-:S05]  /*0cd0*/  @!P2 IMAD.IADD R8, R8, 0x1, R9 ;  /* 0x000000010808a824 */ /* 0x000fca00078e0209 */
[----:B------:R3:W-:Y:S02]  /*0ce0*/  @!P2 STS.64 [R8+0x10], R12 ;  /* 0x0000100c0800a388 */ /* 0x0007e40000000a00 */
.L_x_2568:
[----:B------:R-:W-:Y:S05]  /*0cf0*/  BSYNC.RECONVERGENT B0 ;  /* 0x0000000000007941 */ /* 0x000fea0003800200 */
.L_x_2567:
        /* <DEDUP_REMOVED lines=39> */
.L_x_2570:
[----:B------:R-:W-:Y:S05]  /*0f70*/  BSYNC.RECONVERGENT B0 ;  /* 0x0000000000007941 */ /* 0x000fea0003800200 */
.L_x_2569:
        /* <DEDUP_REMOVED lines=31> */
.L_x_2573:
[----:B---3--:R-:W3:Y:S04]  /*1170*/  LDG.E.STRONG.GPU R10, desc[UR14][R8.64] ;  /* 0x0000000e080a7981 */ /* 0x008ee8000c1ef900 */
[----:B---3--:R-:W-:Y:S01]  /*1180*/  CCTL.IVALL ;  /* 0x00000000ff00798f */ /* 0x008fe20002000000 */
[----:B------:R-:W-:Y:S05]  /*1190*/  YIELD ;  /* 0x0000000000007946 */ /* 0x000fea0003800000 */
[----:B------:R-:W-:-:S13]  /*11a0*/  ISETP.NE.AND P2, PT, R10, R15, PT ;  /* 0x0000000f0a00720c */ /* 0x000fda0003f45270 */
[----:B------:R-:W-:Y:S05]  /*11b0*/  @P2 BRA `(.L_x_2573) ;  /* 0xfffffffc00ec2947 */ /* 0x000fea000383ffff */
.L_x_2572:
        /* <DEDUP_REMOVED lines=15> */
.L_x_2575:
[----:B------:R-:W-:Y:S01]  /*12b0*/  UIADD3 UR24, UPT, UPT, UR5, 0x1, URZ ;  /* 0x0000000105187890 */ /* 0x000fe2000fffe0ff */
[----:B------:R-:W-:Y:S01]  /*12c0*/  ISETP.EQ.OR P2, PT, RZ, UR23, P3 ;  /* 0x00000017ff007c0c */ /* 0x000fe20009f42670 */
[----:B------:R-:W-:-:S04]  /*12d0*/  UIADD3 UR25, UPT, UPT, UR5, 0x2, URZ ;  /* 0x0000000205197890 */ /* 0x000fc8000fffe0ff */
[----:B---3--:R-:W-:Y:S01]  /*12e0*/  MOV R8, UR24 ;  /* 0x0000001800087c02 */ /* 0x008fe20008000f00 */
[----:B------:R-:W-:Y:S01]  /*12f0*/  UIADD3 UR24, UPT, UPT, UR5, 0x3, URZ ;  /* 0x0000000305187890 */ /* 0x000fe2000fffe0ff */
[----:B------:R-:W-:Y:S02]  /*1300*/  MOV R9, UR25 ;  /* 0x0000001900097c02 */ /* 0x000fe40008000f00 */
[----:B------:R-:W-:Y:S02]  /*1310*/  ISETP.EQ.OR P4, PT, R8, UR18, P3 ;  /* 0x0000001208007c0c */ /* 0x000fe40009f82670 */
[----:B------:R-:W-:Y:S01]  /*1320*/  ISETP.EQ.OR P6, PT, R9, UR18, P3 ;  /* 0x0000001209007c0c */ /* 0x000fe20009fc2670 */
[----:B------:R-:W-:Y:S01]  /*1330*/  IMAD.U32 R8, RZ, RZ, UR24 ;  /* 0x00000018ff087e24 */ /* 0x000fe2000f8e00ff */
[----:B------:R-:W-:-:S04]  /*1340*/  VOTEU.ALL UP0, P2 ;  /* 0x0000000000ff7886 */ /* 0x000fc80001000000 */
[----:B------:R-:W-:Y:S01]  /*1350*/  ISETP.EQ.OR P5, PT, R8, UR18, P3 ;  /* 0x0000001208007c0c */ /* 0x000fe20009fa2670 */
[----:B------:R-:W-:-:S04]  /*1360*/  @!UP0 UIMAD.WIDE.U32 UR24, UR9, 0x8, UR16 ;  /* 0x00000008091888a5 */ /* 0x000fc8000f8e0010 */
[----:B------:R-:W-:Y:S02]  /*1370*/  VOTEU.ALL UP0, P4 ;  /* 0x0000000000ff7886 */ /* 0x000fe40002000000 */
        /* <DEDUP_REMOVED lines=10> */
[----:B-1----:R-:W-:Y:S02]  /*1420*/  MOV R14, UR26 ;  /* 0x0000001a000e7c02 */ /* 0x002fe40008000f00 */
[----:B------:R-:W-:Y:S02]  /*1430*/  MOV R15, UR27 ;  /* 0x0000001b000f7c02 */ /* 0x000fe40008000f00 */
[----:B------:R-:W3:Y:S01]  /*1440*/  @!P4 LDG.E.64 R10, desc[UR14][R10.64] ;  /* 0x0000000e0a0ac981 */ /* 0x000ee2000c1e1b00 */
[----:B--2---:R-:W-:Y:S01]  /*1450*/  MOV R16, UR24 ;  /* 0x0000001800107c02 */ /* 0x004fe20008000f00 */
[----:B------:R-:W-:-:S02]  /*1460*/  IMAD.U32 R17, RZ, RZ, UR25 ;  /* 0x00000019ff117e24 */ /* 0x000fc4000f8e00ff */
[----:B------:R-:W2:Y:S04]  /*1470*/  @!P6 LDG.E.64 R14, desc[UR14][R14.64] ;  /* 0x0000000e0e0ee981 */ /* 0x000ea8000c1e1b00 */
[----:B------:R-:W4:Y:S01]  /*1480*/  @!P5 LDG.E.64 R16, desc[UR14][R16.64] ;  /* 0x0000000e1010d981 */ /* 0x000f22000c1e1b00 */
[----:B------:R-:W-:Y:S02]  /*1490*/  UIADD3 UR24, UPT, UPT, UR5, 0x4, URZ ;  /* 0x0000000405187890 */ /* 0x000fe4000fffe0ff */
        /* <DEDUP_REMOVED lines=23> */
[----:B------:R-:W-:Y:S01]  /*1610*/  @!UP1 UIMAD.WIDE.U32 UR26, UR20, 0x8, UR16 ;  /* 0x00000008141a98a5 */ /* 0x000fe2000f8e0010 */
[----:B------:R-:W-:Y:S01]  /*1620*/  MOV R9, UR25 ;  /* 0x0000001900097c02 */ /* 0x000fe20008000f00 */
[----:B------:R-:W-:-:S03]  /*1630*/  VOTEU.ALL UP0, P6 ;  /* 0x0000000000ff7886 */ /* 0x000fc60003000000 */
[----:B------:R-:W-:Y:S01]  /*1640*/  VOTEU.ALL UP1, P5 ;  /* 0x0000000000ff7886 */ /* 0x000fe20002820000 */
[----:B------:R-:W-:Y:S01]  /*1650*/  MOV R10, UR26 ;  /* 0x0000001a000a7c02 */ /* 0x000fe20008000f00 */
[----:B------:R-:W-:Y:S01]  /*1660*/  @!UP0 UIMAD.WIDE.U32 UR24, UR13, 0x8, UR16 ;  /* 0x000000080d1888a5 */ /* 0x000fe2000f8e0010 */
[----:B------:R-:W2:Y:S01]  /*1670*/  @!P2 LDG.E.64 R8, desc[UR14][R8.64] ;  /* 0x0000000e0808a981 */ /* 0x000ea2000c1e1b00 */
[----:B------:R-:W-:Y:S01]  /*1680*/  IMAD.U32 R11, RZ, RZ, UR27 ;  /* 0x0000001bff0b7e24 */ /* 0x000fe2000f8e00ff */
[----:B------:R-:W-:-:S03]  /*1690*/  @!UP1 UIMAD.WIDE.U32 UR26, UR10, 0x8, UR16 ;  /* 0x000000080a1a98a5 */ /* 0x000fc6000f8e0010 */
        /* <DEDUP_REMOVED lines=28> */
.L_x_2574:
        /* <DEDUP_REMOVED lines=12> */
[----:B------:R-:W-:Y:S01]  /*1920*/  MOV R8, UR10 ;  /* 0x0000000a00087c02 */ /* 0x000fe20008000f00 */
[----:B------:R-:W-:-:S06]  /*1930*/  IMAD.U32 R9, RZ, RZ, UR11 ;  /* 0x0000000bff097e24 */ /* 0x000fcc000f8e00ff */
        /* <DEDUP_REMOVED lines=27> */
[----:B-1----:R-:W-:Y:S01]  /*1af0*/  IMAD.U32 R14, RZ, RZ, UR10 ;  /* 0x0000000aff0e7e24 */ /* 0x002fe2000f8e00ff */
[----:B------:R-:W-:-:S06]  /*1b00*/  MOV R15, UR11 ;  /* 0x0000000b000f7c02 */ /* 0x000fcc0008000f00 */
        /* <DEDUP_REMOVED lines=10> */
.L_x_2576:
        /* <DEDUP_REMOVED lines=27> */
.L_x_2577:
        /* <DEDUP_REMOVED lines=13> */
.L_x_2578:
[----:B------:R-:W-:Y:S05]  /*1e30*/  BSYNC.RECONVERGENT B0 ;  /* 0x0000000000007941 */ /* 0x000fea0003800200 */
.L_x_2571:
[----:B------:R-:W4:Y:S01]  /*1e40*/  S2UR UR9, SR_CgaCtaId ;  /* 0x00000000000979c3 */ /* 0x000f220000008800 */
[----:B------:R-:W5:Y:S01]  /*1e50*/  LDCU UR10, c[0x0][0x414] ;  /* 0x00008280ff0a77ac */ /* 0x000f620008000800 */
[----:B---3--:R-:W-:Y:S02]  /*1e60*/  MOV R11, UR7 ;  /* 0x00000007000b7c02 */ /* 0x008fe40008000f00 */
[----:B------:R-:W-:Y:S01]  /*1e70*/  LOP3.LUT R19, R20, 0xffff, RZ, 0xc0, !PT ;  /* 0x0000ffff14137812 */ /* 0x000fe200078ec0ff */
[----:B------:R-:W-:-:S03]  /*1e80*/  UMOV UR5, 0x400 ;  /* 0x0000040000057882 */ /* 0x000fc60000000000 */
[----:B--2---:R-:W2:Y:S01]  /*1e90*/  @P0 LDC.64 R16, c[0x0][0x388] ;  /* 0x0000e200ff100b82 */ /* 0x004ea20000000a00 */
[----:B------:R-:W-:-:S07]  /*1ea0*/  IADD3 R19, PT, PT, R19, UR8, RZ ;  /* 0x0000000813137c10 */ /* 0x000fce000fffe0ff */
[----:B-1----:R-:W1:Y:S01]  /*1eb0*/  LDC.64 R14, c[0x0][0x398] ;  /* 0x0000e600ff0e7b82 */ /* 0x002e620000000a00 */
[----:B-----5:R-:W-:Y:S01]  /*1ec0*/  @P0 FMUL.FTZ R10, R12, UR10 ;  /* 0x0000000a0c0a0c20 */ /* 0x020fe20008410000 */
[----:B----4-:R-:W-:-:S06]  /*1ed0*/  ULEA UR5, UR9, UR5, 0x18 ;  /* 0x0000000509057291 */ /* 0x010fcc000f8ec0ff */
[----:B------:R-:W3:Y:S01]  /*1ee0*/  LDC.64 R8, c[0x0][0x3a0] ;  /* 0x0000e800ff087b82 */ /* 0x000ee20000000a00 */
[----:B--2---:R-:W-:-:S04]  /*1ef0*/  @P0 IMAD.WIDE R16, R11, 0x8, R16 ;  /* 0x000000080b100825 */ /* 0x004fc800078e0210 */
        /* <DEDUP_REMOVED lines=14> */
[----:B-1----:R-:W-:-:S05]  /*1fe0*/  VIADD R19, R4, 0x20 ;  /* 0x0000002004137836 */ /* 0x002fca0000000000 */
        /* <DEDUP_REMOVED lines=40> */
[----:B-1----:R-:W-:Y:S02]  /*2270*/  LEA R14, P2, R12, UR8, 0x1 ;  /* 0x000000080c0e7c11 */ /* 0x002fe4000f8408ff */
[----:B------:R-:W-:Y:S02]  /*2280*/  F2FP.F16.F32.PACK_AB R13, R22, R23 ;  /* 0x00000017160d723e */ /* 0x000fe400000000ff */
[----:B------:R-:W-:-:S05]  /*2290*/  LEA.HI.X R15, R12, UR9, R35, 0x1, P2 ;  /* 0x000000090c0f7c11 */ /* 0x000fca00090f0c23 */
[----:B------:R0:W-:Y:S04]  /*22a0*/  STG.E desc[UR14][R14.64], R13 ;  /* 0x0000000d0e007986 */ /* 0x0001e8000c10190e */
.L_x_2582:
[----:B------:R-:W-:Y:S05]  /*22b0*/  BSYNC.RECONVERGENT B1 ;  /* 0x0000000000017941 */ /* 0x000fea0003800200 */
.L_x_2581:
        /* <DEDUP_REMOVED lines=9> */
[----:B------:R-:W-:-:S02]  /*2350*/  FMUL.FTZ R15, R15, R8 ;  /* 0x000000080f0f7220 */ /* 0x000fc40000410000 */
[----:B------:R-:W-:Y:S01]  /*2360*/  FFMA.FTZ R25, R10, R25, R17 ;  /* 0x000000190a197223 */ /* 0x000fe20000010011 */
[----:B-1----:R-:W-:Y:S02]  /*2370*/  IMAD R18, R18, UR8, RZ ;  /* 0x0000000812127c24 */ /* 0x002fe4000f8e02ff */
        /* <DEDUP_REMOVED lines=8> */
.L_x_2584:
[----:B------:R-:W-:Y:S05]  /*2400*/  BSYNC.RECONVERGENT B1 ;  /* 0x0000000000017941 */ /* 0x000fea0003800200 */
.L_x_2583:
        /* <DEDUP_REMOVED lines=20> */
.L_x_2586:
[----:B------:R-:W-:Y:S05]  /*2550*/  BSYNC.RECONVERGENT B1 ;  /* 0x0000000000017941 */ /* 0x000fea0003800200 */
.L_x_2585:
        /* <DEDUP_REMOVED lines=10> */
[----:B------:R-:W-:Y:S01]  /*2600*/  F2FP.F16.F32.PACK_AB R11, R16, R29 ;  /* 0x0000001d100b723e */ /* 0x000fe200000000ff */
        /* <DEDUP_REMOVED lines=8> */
.L_x_2580:
        /* <DEDUP_REMOVED lines=35> */
[----:B------:R-:W-:-:S05]  /*28c0*/  F2FP.F16.F32.PACK_AB R35, R35, R22 ;  /* 0x000000162323723e */ /* 0x000fca00000000ff */
[----:B------:R0:W-:Y:S02]  /*28d0*/  STG.E desc[UR14][R14.64], R35 ;  /* 0x000000230e007986 */ /* 0x0001e4000c10190e */
.L_x_2589:
[----:B------:R-:W-:Y:S05]  /*28e0*/  BSYNC.RECONVERGENT B1 ;  /* 0x0000000000017941 */ /* 0x000fea0003800200 */
.L_x_2588:
        /* <DEDUP_REMOVED lines=28> */
[----:B------:R-:W-:-:S05]  /*2ab0*/  F2FP.F16.F32.PACK_AB R19, R19, R18 ;  /* 0x000000121313723e */ /* 0x000fca00000000ff */
[----:B------:R1:W-:Y:S02]  /*2ac0*/  STG.E desc[UR14][R14.64], R19 ;  /* 0x000000130e007986 */ /* 0x0003e4000c10190e */
.L_x_2591:
[----:B------:R-:W-:Y:S05]  /*2ad0*/  BSYNC.RECONVERGENT B1 ;  /* 0x0000000000017941 */ /* 0x000fea0003800200 */
.L_x_2590:
        /* <DEDUP_REMOVED lines=28> */
[----:B------:R-:W-:-:S05]  /*2ca0*/  F2FP.F16.F32.PACK_AB R23, R23, R18 ;  /* 0x000000121717723e */ /* 0x000fca00000000ff */
[----:B------:R2:W-:Y:S02]  /*2cb0*/  STG.E desc[UR14][R14.64], R23 ;  /* 0x000000170e007986 */ /* 0x0005e4000c10190e */
.L_x_2593:
[----:B------:R-:W-:Y:S05]  /*2cc0*/  BSYNC.RECONVERGENT B1 ;  /* 0x0000000000017941 */ /* 0x000fea0003800200 */
.L_x_2592:
        /* <DEDUP_REMOVED lines=26> */
[----:B------:R-:W-:-:S05]  /*2e70*/  F2FP.F16.F32.PACK_AB R13, R13, R10 ;  /* 0x0000000a0d0d723e */ /* 0x000fca00000000ff */
[----:B------:R4:W-:Y:S02]  /*2e80*/  STG.E desc[UR14][R8.64], R13 ;  /* 0x0000000d08007986 */ /* 0x0009e4000c10190e */
.L_x_2587:
[----:B------:R-:W-:Y:S05]  /*2e90*/  BSYNC.RECONVERGENT B0 ;  /* 0x0000000000007941 */ /* 0x000fea0003800200 */
.L_x_2579:
        /* <DEDUP_REMOVED lines=8> */
.L_x_2595:
        /* <DEDUP_REMOVED lines=14> */
.L_x_3460:


//--------------------- .text._Z35group_norm_nhwc_fwd_one_pass_kernelI11Fp16IOBf16WLi256ELi26ELi416EEv26Group_norm_nhwc_fwd_params --------------------------
	.section	.text._Z35group_norm_nhwc_fwd_one_pass_kernelI11Fp16IOBf16WLi256ELi26ELi416EEv26Group_norm_nhwc_fwd_params,"ax",@progbits
	.align	128
        .global         _Z35group_norm_nhwc_fwd_one_pass_kernelI11Fp16IOBf16WLi256ELi26ELi416EEv26Group_norm_nhwc_fwd_params
        .type           _Z35group_norm_nhwc_fwd_one_pass_kernelI11Fp16IOBf16WLi256ELi26ELi416EEv26Group_norm_nhwc_fwd_params,@function
        .size           _Z35group_norm_nhwc_fwd_one_pass_kernelI11Fp16IOBf16WLi256ELi26ELi416EEv26Group_norm_nhwc_fwd_params,(.L_x_3461 - _Z35group_norm_nhwc_fwd_one_pass_kernelI11Fp16IOBf16WLi256ELi26ELi416EEv26Group_norm_nhwc_fwd_params)
        .other          _Z35group_norm_nhwc_fwd_one_pass_kernelI11Fp16IOBf16WLi256ELi26ELi416EEv26Group_norm_nhwc_fwd_params,@"STO_CUDA_ENTRY STV_DEFAULT"
_Z35group_norm_nhwc_fwd_one_pass_kernelI11Fp16IOBf16WLi256ELi26ELi416EEv26Group_norm_nhwc_fwd_params:
.text._Z35group_norm_nhwc_fwd_one_pass_kernelI11Fp16IOBf16WLi256ELi26ELi416EEv26Group_norm_nhwc_fwd_params:
        /* <DEDUP_REMOVED lines=41> */
.L_x_2639:
        /* <DEDUP_REMOVED lines=10> */
[----:B------:R-:W-:Y:S02]  /*0330*/  SHF.R.S32.HI R23, RZ, 0x1f, R27 ;  /* 0x0000001fff177819 */ /* 0x000fe4000001141b */
[----:B------:R-:W-:Y:S02]  /*0340*/  ISETP.GE.AND.EX P5, PT, R9, UR5, PT, P5 ;  /* 0x0000000509007c0c */ /* 0x000fe4000bfa6350 */
[----:B------:R-:W-:Y:S02]  /*0350*/  ISETP.GE.AND.EX P6, PT, R23, UR5, PT, P6 ;  /* 0x0000000517007c0c */ /* 0x000fe4000bfc6360 */
[----:B------:R-:W-:Y:S02]  /*0360*/  IADD3 R45, PT, PT, R27, 0xa0, RZ ;  /* 0x000000a01b2d7810 */ /* 0x000fe40007ffe0ff */
[----:B------:R-:W-:-:S04]  /*0370*/  ISETP.GE.U32.AND P4, PT, R48, UR4, PT ;  /* 0x0000000430007c0c */ /* 0x000fc8000bf86070 */
        /* <DEDUP_REMOVED lines=20> */
[----:B------:R-:W-:Y:S02]  /*04c0*/  @P1 IADD3 R17, PT, PT, R17, 0x1, RZ ;  /* 0x0000000111111810 */ /* 0x000fe40007ffe0ff */
[----:B------:R-:W-:Y:S02]  /*04d0*/  ISETP.GE.U32.AND P1, PT, R50, UR4, PT ;  /* 0x0000000432007c0c */ /* 0x000fe4000bf26070 */
[----:B------:R-:W-:Y:S02]  /*04e0*/  MOV R19, R17 ;  /* 0x0000001100137202 */ /* 0x000fe40000000f00 */
[----:B------:R-:W-:Y:S01]  /*04f0*/  ISETP.GE.AND.EX P1, PT, R11, UR5, PT, P1 ;  /* 0x000000050b007c0c */ /* 0x000fe2000bf26310 */
[----:B------:R-:W2:Y:S01]  /*0500*/  @!P5 LDC.64 R16, c[0x0][0x3e0] ;  /* 0x0000f800ff10db82 */ /* 0x000ea20000000a00 */
[----:B------:R-:W-:Y:S02]  /*0510*/  @!P3 IADD3 R19, PT, PT, -R19, RZ, RZ ;  /* 0x000000ff1313b210 */ /* 0x000fe40007ffe1ff */
[----:B------:R-:W-:-:S04]  /*0520*/  @!P2 LOP3.LUT R19, RZ, R25, RZ, 0x33, !PT ;  /* 0x00000019ff13a212 */ /* 0x000fc800078e33ff */
[----:B------:R-:W-:Y:S02]  /*0530*/  IADD3 R53, PT, PT, -R19, RZ, RZ ;  /* 0x000000ff13357210 */ /* 0x000fe40007ffe1ff */
[----:B------:R-:W-:-:S03]  /*0540*/  SHF.R.S32.HI R12, RZ, 0x1f, R19 ;  /* 0x0000001fff0c7819 */ /* 0x000fc60000011413 */
[----:B------:R-:W-:Y:S01]  /*0550*/  IMAD R53, R25, R53, R8 ;  /* 0x0000003519357224 */ /* 0x000fe200078e0208 */
[----:B------:R-:W3:Y:S01]  /*0560*/  @!P1 LDC.64 R42, c[0x0][0x390] ;  /* 0x0000e400ff2a9b82 */ /* 0x000ee20000000a00 */
[----:B-1----:R-:W-:Y:S02]  /*0570*/  IMAD R12, R12, UR8, RZ ;  /* 0x000000080c0c7c24 */ /* 0x002fe4000f8e02ff */
[----:B------:R-:W-:Y:S02]  /*0580*/  IMAD R53, R53, 0x1a, RZ ;  /* 0x0000001a35357824 */ /* 0x000fe400078e02ff */
[----:B------:R-:W-:Y:S02]  /*0590*/  IMAD R59, R19, UR9, R12 ;  /* 0x00000009133b7c24 */ /* 0x000fe4000f8e020c */
[----:B0-----:R-:W-:Y:S01]  /*05a0*/  @!P6 IMAD R12, R23, R20, RZ ;  /* 0x00000014170ce224 */ /* 0x001fe200078e02ff */
[----:B------:R-:W-:Y:S01]  /*05b0*/  IADD3 R56, P2, PT, R53, R56, RZ ;  /* 0x0000003835387210 */ /* 0x000fe20007f5e0ff */
[----:B------:R-:W0:Y:S02]  /*05c0*/  @!P6 LDC.64 R24, c[0x0][0x390] ;  /* 0x0000e400ff18eb82 */ /* 0x000e240000000a00 */
[----:B------:R-:W-:Y:S01]  /*05d0*/  @!P6 IMAD R29, R27, R21, R12 ;  /* 0x000000151b1de224 */ /* 0x000fe200078e020c */
[----:B------:R-:W-:Y:S01]  /*05e0*/  LEA.HI.X.SX32 R57, R53, RZ, 0x1, P2 ;  /* 0x000000ff35397211 */ /* 0x000fe200010f0eff */
[----:B--2---:R-:W-:Y:S01]  /*05f0*/  @!P5 IMAD R14, R9, R16, RZ ;  /* 0x00000010090ed224 */ /* 0x004fe200078e02ff */
[----:B------:R-:W-:Y:S01]  /*0600*/  ISETP.GE.U32.AND P2, PT, R45, UR4, PT ;  /* 0x000000042d007c0c */ /* 0x000fe2000bf46070 */
[----:B------:R-:W-:-:S02]  /*0610*/  IMAD.WIDE.U32 R56, R19, UR8, R56 ;  /* 0x0000000813387c25 */ /* 0x000fc4000f8e0038 */
[----:B------:R-:W1:Y:S02]  /*0620*/  @!P5 LDC.64 R22, c[0x0][0x390] ;  /* 0x0000e400ff16db82 */ /* 0x000e640000000a00 */
[----:B------:R-:W-:Y:S01]  /*0630*/  @!P5 IMAD R31, R52, R17, R14 ;  /* 0x00000011341fd224 */ /* 0x000fe200078e020e */
[----:B------:R-:W-:Y:S02]  /*0640*/  IADD3 R59, PT, PT, R57, R59, RZ ;  /* 0x0000003b393b7210 */ /* 0x000fe40007ffe0ff */
[----:B------:R-:W-:-:S03]  /*0650*/  @!P6 MOV R58, R56 ;  /* 0x00000038003ae202 */ /* 0x000fc60000000f00 */
[----:B------:R-:W2:Y:S01]  /*0660*/  @!P1 LDC.64 R18, c[0x0][0x3e0] ;  /* 0x0000f800ff129b82 */ /* 0x000ea20000000a00 */
[----:B------:R-:W-:Y:S01]  /*0670*/  MOV R14, RZ ;  /* 0x000000ff000e7202 */ /* 0x000fe20000000f00 */
[----:B------:R-:W-:Y:S01]  /*0680*/  @!P6 IMAD.WIDE.U32 R20, R27, R20, R58 ;  /* 0x000000141b14e225 */ /* 0x000fe200078e003a */
[----:B------:R-:W-:-:S04]  /*0690*/  SHF.R.S32.HI R27, RZ, 0x1f, R45 ;  /* 0x0000001fff1b7819 */ /* 0x000fc8000001142d */
[----:B------:R-:W-:Y:S02]  /*06a0*/  ISETP.GE.AND.EX P2, PT, R27, UR5, PT, P2 ;  /* 0x000000051b007c0c */ /* 0x000fe4000bf46320 */
[----:B------:R-:W-:Y:S02]  /*06b0*/  @!P6 IADD3 R12, PT, PT, R21, R29, RZ ;  /* 0x0000001d150ce210 */ /* 0x000fe40007ffe0ff */
[C---:B0-----:R-:W-:Y:S01]  /*06c0*/  @!P6 LEA R24, P3, R20.reuse, R24, 0x1 ;  /* 0x000000181418e211 */ /* 0x041fe200078608ff */
[----:B------:R-:W0:Y:S01]  /*06d0*/  @!P4 LDC.64 R28, c[0x0][0x3e0] ;  /* 0x0000f800ff1ccb82 */ /* 0x000e220000000a00 */
[----:B------:R-:W-:Y:S02]  /*06e0*/  @!P5 MOV R21, R59 ;  /* 0x0000003b0015d202 */ /* 0x000fe40000000f00 */
[----:B------:R-:W-:Y:S02]  /*06f0*/  @!P6 LEA.HI.X R25, R20, R25, R12, 0x1, P3 ;  /* 0x000000191419e211 */ /* 0x000fe400018f0c0c */
[----:B------:R-:W-:-:S02]  /*0700*/  ISETP.GE.U32.AND P3, PT, R46, UR4, PT ;  /* 0x000000042e007c0c */ /* 0x000fc4000bf66070 */
[----:B------:R-:W-:Y:S01]  /*0710*/  @!P5 MOV R20, R56 ;  /* 0x000000380014d202 */ /* 0x000fe20000000f00 */
[----:B------:R4:W5:Y:S01]  /*0720*/  @!P6 LDG.E R14, desc[UR6][R24.64] ;  /* 0x00000006180ee981 */ /* 0x000962000c1e1900 */
[----:B------:R-:W-:Y:S01]  /*0730*/  ISETP.GE.AND.EX P3, PT, R15, UR5, PT, P3 ;  /* 0x000000050f007c0c */ /* 0x000fe2000bf66330 */
[----:B--2---:R-:W-:Y:S02]  /*0740*/  @!P1 IMAD R12, R11, R18, RZ ;  /* 0x000000120b0c9224 */ /* 0x004fe400078e02ff */
[----:B------:R-:W-:Y:S02]  /*0750*/  @!P5 IMAD.WIDE.U32 R16, R52, R16, R20 ;  /* 0x000000103410d225 */ /* 0x000fe400078e0014 */
[----:B------:R-:W2:Y:S02]  /*0760*/  @!P2 LDC.64 R20, c[0x0][0x3e0] ;  /* 0x0000f800ff14ab82 */ /* 0x000ea40000000a00 */
[----:B------:R-:W-:Y:S01]  /*0770*/  @!P1 IMAD R37, R50, R19, R12 ;  /* 0x0000001332259224 */ /* 0x000fe200078e020c */
[----:B------:R-:W-:-:S02]  /*0780*/  @!P5 IADD3 R12, PT, PT, R17, R31, RZ ;  /* 0x0000001f110cd210 */ /* 0x000fc40007ffe0ff */
[C---:B-1----:R-:W-:Y:S02]  /*0790*/  @!P5 LEA R22, P6, R16.reuse, R22, 0x1 ;  /* 0x000000161016d211 */ /* 0x042fe400078c08ff */
[----:B----4-:R-:W-:Y:S02]  /*07a0*/  @!P1 MOV R24, R56 ;  /* 0x0000003800189202 */ /* 0x010fe40000000f00 */
[----:B------:R-:W-:Y:S02]  /*07b0*/  CS2R R38, SRZ ;  /* 0x0000000000267805 */ /* 0x000fe4000001ff00 */
[----:B------:R-:W-:Y:S01]  /*07c0*/  @!P1 MOV R25, R59 ;  /* 0x0000003b00199202 */ /* 0x000fe20000000f00 */
[----:B------:R-:W1:Y:S01]  /*07d0*/  @!P3 LDC.64 R30, c[0x0][0x3e0] ;  /* 0x0000f800ff1ebb82 */ /* 0x000e620000000a00 */
[----:B------:R-:W-:Y:S01]  /*07e0*/  @!P5 LEA.HI.X R23, R16, R23, R12, 0x1, P6 ;  /* 0x000000171017d211 */ /* 0x000fe200030f0c0c */
[----:B------:R-:W-:-:S04]  /*07f0*/  @!P1 IMAD.WIDE.U32 R18, R50, R18, R24 ;  /* 0x0000001232129225 */ /* 0x000fc800078e0018 */
[----:B------:R4:W5:Y:S01]  /*0800*/  @!P5 LDG.E R39, desc[UR6][R22.64] ;  /* 0x000000061627d981 */ /* 0x000962000c1e1900 */
[----:B------:R-:W-:Y:S01]  /*0810*/  ISETP.GE.U32.AND P5, PT, R44, UR4, PT ;  /* 0x000000042c007c0c */ /* 0x000fe2000bfa6070 */
[----:B------:R-:W1:Y:S01]  /*0820*/  @!P4 LDC.64 R16, c[0x0][0x390] ;  /* 0x0000e400ff10cb82 */ /* 0x000e620000000a00 */
[----:B------:R-:W-:Y:S02]  /*0830*/  @!P1 IADD3 R12, PT, PT, R19, R37, RZ ;  /* 0x00000025130c9210 */ /* 0x000fe40007ffe0ff */
[C---:B---3--:R-:W-:Y:S02]  /*0840*/  @!P1 LEA R42, P6, R18.reuse, R42, 0x1 ;  /* 0x0000002a122a9211 */ /* 0x048fe400078c08ff */
[----:B------:R-:W-:Y:S02]  /*0850*/  ISETP.GE.AND.EX P5, PT, R33, UR5, PT, P5 ;  /* 0x0000000521007c0c */ /* 0x000fe4000bfa6350 */
[----:B------:R-:W-:Y:S01]  /*0860*/  @!P1 LEA.HI.X R43, R18, R43, R12, 0x1, P6 ;  /* 0x0000002b122b9211 */ /* 0x000fe200030f0c0c */
[----:B------:R-:W3:Y:S01]  /*0870*/  @!P2 LDC.64 R24, c[0x0][0x390] ;  /* 0x0000e400ff18ab82 */ /* 0x000ee20000000a00 */
[----:B------:R-:W-:Y:S01]  /*0880*/  ISETP.GE.U32.AND P6, PT, R7, UR4, PT ;  /* 0x0000000407007c0c */ /* 0x000fe2000bfc6070 */
[----:B--2---:R-:W-:-:S03]  /*0890*/  @!P2 IMAD R18, R27, R20, RZ ;  /* 0x000000141b12a224 */ /* 0x004fc600078e02ff */
[----:B------:R-:W-:Y:S01]  /*08a0*/  ISETP.GE.AND.EX P6, PT, R35, UR5, PT, P6 ;  /* 0x0000000523007c0c */ /* 0x000fe2000bfc6360 */
[----:B------:R-:W-:Y:S01]  /*08b0*/  @!P2 IMAD R47, R45, R21, R18 ;  /* 0x000000152d2fa224 */ /* 0x000fe200078e0212 */
[----:B------:R-:W-:Y:S01]  /*08c0*/  @!P4 MOV R18, R56 ;  /* 0x000000380012c202 */ /* 0x000fe20000000f00 */
[----:B------:R-:W2:Y:S01]  /*08d0*/  @!P3 LDC.64 R26, c[0x0][0x390] ;  /* 0x0000e400ff1abb82 */ /* 0x000ea20000000a00 */
[-C--:B0-----:R-:W-:Y:S01]  /*08e0*/  @!P4 IMAD R12, R13, R28.reuse, RZ ;  /* 0x0000001c0d0cc224 */ /* 0x081fe200078e02ff */
[----:B------:R-:W-:Y:S02]  /*08f0*/  @!P4 MOV R19, R59 ;  /* 0x0000003b0013c202 */ /* 0x000fe40000000f00 */
[----:B------:R-:W-:Y:S01]  /*0900*/  MOV R41, RZ ;  /* 0x000000ff00297202 */ /* 0x000fe20000000f00 */
[C---:B------:R-:W-:Y:S02]  /*0910*/  @!P4 IMAD R21, R48.reuse, R29, R12 ;  /* 0x0000001d3015c224 */ /* 0x040fe400078e020c */
[----:B------:R-:W-:Y:S01]  /*0920*/  @!P4 IMAD.WIDE.U32 R28, R48, R28, R18 ;  /* 0x0000001c301cc225 */ /* 0x000fe200078e0012 */
[----:B----4-:R-:W0:Y:S01]  /*0930*/  @!P5 LDC.64 R22, c[0x0][0x3e0] ;  /* 0x0000f800ff16db82 */ /* 0x010e220000000a00 */
[----:B------:R-:W-:Y:S01]  /*0940*/  @!P3 MOV R36, R56 ;  /* 0x000000380024b202 */ /* 0x000fe20000000f00 */
[----:B------:R-:W4:Y:S01]  /*0950*/  @!P1 LDG.E R41, desc[UR6][R42.64] ;  /* 0x000000062a299981 */ /* 0x000f22000c1e1900 */
[----:B-1----:R-:W-:Y:S01]  /*0960*/  @!P3 IMAD R12, R15, R30, RZ ;  /* 0x0000001e0f0cb224 */ /* 0x002fe200078e02ff */
[----:B------:R-:W-:-:S02]  /*0970*/  @!P3 MOV R37, R59 ;  /* 0x0000003b0025b202 */ /* 0x000fc40000000f00 */
[----:B------:R-:W-:Y:S01]  /*0980*/  @!P4 LEA R16, P1, R28, R16, 0x1 ;  /* 0x000000101c10c211 */ /* 0x000fe200078208ff */
[C---:B------:R-:W-:Y:S01]  /*0990*/  @!P3 IMAD R49, R46.reuse, R31, R12 ;  /* 0x0000001f2e31b224 */ /* 0x040fe200078e020c */
[----:B------:R-:W-:Y:S01]  /*09a0*/  @!P4 IADD3 R12, PT, PT, R29, R21, RZ ;  /* 0x000000151d0cc210 */ /* 0x000fe20007ffe0ff */
[----:B------:R-:W1:Y:S01]  /*09b0*/  @!P6 LDC.64 R18, c[0x0][0x3e0] ;  /* 0x0000f800ff12eb82 */ /* 0x000e620000000a00 */
[----:B------:R-:W-:Y:S01]  /*09c0*/  @!P3 IMAD.WIDE.U32 R36, R46, R30, R36 ;  /* 0x0000001e2e24b225 */ /* 0x000fe200078e0024 */
[----:B------:R-:W-:Y:S02]  /*09d0*/  @!P2 MOV R30, R56 ;  /* 0x00000038001ea202 */ /* 0x000fe40000000f00 */
[----:B------:R-:W-:Y:S02]  /*09e0*/  @!P4 LEA.HI.X R17, R28, R17, R12, 0x1, P1 ;  /* 0x000000111c11c211 */ /* 0x000fe400008f0c0c */
[----:B------:R-:W-:Y:S02]  /*09f0*/  @!P2 MOV R31, R59 ;  /* 0x0000003b001fa202 */ /* 0x000fe40000000f00 */
[----:B------:R-:W1:Y:S01]  /*0a00*/  @!P5 LDC.64 R28, c[0x0][0x390] ;  /* 0x0000e400ff1cdb82 */ /* 0x000e620000000a00 */
[----:B------:R-:W-:Y:S01]  /*0a10*/  @!P3 IADD3 R12, PT, PT, R37, R49, RZ ;  /* 0x00000031250cb210 */ /* 0x000fe20007ffe0ff */
[----:B------:R3:W4:Y:S01]  /*0a20*/  @!P4 LDG.E R38, desc[UR6][R16.64] ;  /* 0x000000061026c981 */ /* 0x000722000c1e1900 */
[----:B------:R-:W-:Y:S01]  /*0a30*/  @!P2 IMAD.WIDE.U32 R30, R45, R20, R30 ;  /* 0x000000142d1ea225 */ /* 0x000fe200078e001e */
[----:B--2---:R-:W-:-:S04]  /*0a40*/  @!P3 LEA R26, P1, R36, R26, 0x1 ;  /* 0x0000001a241ab211 */ /* 0x004fc800078208ff */
[----:B------:R-:W2:Y:S01]  /*0a50*/  @!P6 LDC.64 R20, c[0x0][0x390] ;  /* 0x0000e400ff14eb82 */ /* 0x000ea20000000a00 */
[----:B------:R-:W-:Y:S01]  /*0a60*/  @!P3 LEA.HI.X R27, R36, R27, R12, 0x1, P1 ;  /* 0x0000001b241bb211 */ /* 0x000fe200008f0c0c */
[----:B0-----:R-:W-:Y:S01]  /*0a70*/  @!P5 IMAD R12, R33, R22, RZ ;  /* 0x00000016210cd224 */ /* 0x001fe200078e02ff */
[----:B---3--:R-:W-:Y:S02]  /*0a80*/  @!P5 MOV R16, R56 ;  /* 0x000000380010d202 */ /* 0x008fe40000000f00 */
[----:B------:R-:W-:Y:S02]  /*0a90*/  @!P5 MOV R17, R59 ;  /* 0x0000003b0011d202 */ /* 0x000fe40000000f00 */
[----:B------:R-:W-:Y:S01]  /*0aa0*/  @!P2 IADD3 R47, PT, PT, R31, R47, RZ ;  /* 0x0000002f1f2fa210 */ /* 0x000fe20007ffe0ff */
[----:B------:R-:W-:Y:S01]  /*0ab0*/  @!P5 IMAD R31, R44, R23, R12 ;  /* 0x000000172c1fd224 */ /* 0x000fe200078e020c */
[----:B------:R-:W-:Y:S01]  /*0ac0*/  @!P2 LEA R24, P1, R30, R24, 0x1 ;  /* 0x000000181e18a211 */ /* 0x000fe200078208ff */
[----:B------:R-:W-:Y:S01]  /*0ad0*/  @!P5 IMAD.WIDE.U32 R22, R44, R22, R16 ;  /* 0x000000162c16d225 */ /* 0x000fe200078e0010 */
[----:B------:R-:W-:-:S02]  /*0ae0*/  MOV R45, RZ ;  /* 0x000000ff002d7202 */ /* 0x000fc40000000f00 */
[----:B------:R-:W-:Y:S01]  /*0af0*/  @!P6 MOV R16, R56 ;  /* 0x000000380010e202 */ /* 0x000fe20000000f00 */
[-C--:B-1----:R-:W-:Y:S01]  /*0b00*/  @!P6 IMAD R12, R35, R18.reuse, RZ ;  /* 0x00000012230ce224 */ /* 0x082fe200078e02ff */
[----:B------:R-:W-:Y:S02]  /*0b10*/  @!P6 MOV R17, R59 ;  /* 0x0000003b0011e202 */ /* 0x000fe40000000f00 */
[----:B------:R-:W-:Y:S01]  /*0b20*/  @!P2 LEA.HI.X R25, R30, R25, R47, 0x1, P1 ;  /* 0x000000191e19a211 */ /* 0x000fe200008f0c2f */
[C---:B------:R-:W-:Y:S01]  /*0b30*/  @!P6 IMAD R19, R7.reuse, R19, R12 ;  /* 0x000000130713e224 */ /* 0x040fe200078e020c */
[----:B------:R-:W-:Y:S01]  /*0b40*/  MOV R47, RZ ;  /* 0x000000ff002f7202 */ /* 0x000fe20000000f00 */
[----:B------:R-:W-:Y:S01]  /*0b50*/  @!P6 IMAD.WIDE.U32 R16, R7, R18, R16 ;  /* 0x000000120710e225 */ /* 0x000fe200078e0010 */
[----:B------:R-:W-:Y:S01]  /*0b60*/  @!P5 IADD3 R12, PT, PT, R23, R31, RZ ;  /* 0x0000001f170cd210 */ /* 0x000fe20007ffe0ff */
[----:B------:R-:W3:Y:S01]  /*0b70*/  @!P3 LDG.E R45, desc[UR6][R26.64] ;  /* 0x000000061a2db981 */ /* 0x000ee2000c1e1900 */
[----:B------:R-:W-:-:S02]  /*0b80*/  @!P5 LEA R28, P1, R22, R28, 0x1 ;  /* 0x0000001c161cd211 */ /* 0x000fc400078208ff */
[----:B------:R-:W-:Y:S01]  /*0b90*/  MOV R49, RZ ;  /* 0x000000ff00317202 */ /* 0x000fe20000000f00 */
[----:B------:R-:W3:Y:S01]  /*0ba0*/  @!P2 LDG.E R47, desc[UR6][R24.64] ;  /* 0x00000006182fa981 */ /* 0x000ee2000c1e1900 */
[----:B------:R-:W-:Y:S02]  /*0bb0*/  @!P5 LEA.HI.X R29, R22, R29, R12, 0x1, P1 ;  /* 0x0000001d161dd211 */ /* 0x000fe400008f0c0c */
[----:B------:R-:W-:Y:S02]  /*0bc0*/  @!P6 IADD3 R12, PT, PT, R17, R19, RZ ;  /* 0x00000013110ce210 */ /* 0x000fe40007ffe0ff */
[C---:B--2---:R-:W-:Y:S01]  /*0bd0*/  @!P6 LEA R20, P1, R16.reuse, R20, 0x1 ;  /* 0x000000141014e211 */ /* 0x044fe200078208ff */
[----:B------:R-:W2:Y:S01]  /*0be0*/  @!P5 LDG.E R49, desc[UR6][R28.64] ;  /* 0x000000061c31d981 */ /* 0x000ea2000c1e1900 */
[----:B------:R-:W-:Y:S02]  /*0bf0*/  MOV R51, RZ ;  /* 0x000000ff00337202 */ /* 0x000fe40000000f00 */
[----:B------:R-:W-:-:S05]  /*0c00*/  @!P6 LEA.HI.X R21, R16, R21, R12, 0x1, P1 ;  /* 0x000000151015e211 */ /* 0x000fca00008f0c0c */
[----:B------:R0:W2:Y:S01]  /*0c10*/  @!P6 LDG.E R51, desc[UR6][R20.64] ;  /* 0x000000061433e981 */ /* 0x0000a2000c1e1900 */
[C---:B------:R-:W-:Y:S02]  /*0c20*/  ISETP.GT.AND P1, PT, R4.reuse, 0x1e, PT ;  /* 0x0000001e0400780c */ /* 0x040fe40003f24270 */
[----:B------:R-:W-:Y:S01]  /*0c30*/  ISETP.GT.AND P3, PT, R4, 0xf, PT ;  /* 0x0000000f0400780c */ /* 0x000fe20003f64270 */
[----:B------:R-:W-:Y:S01]  /*0c40*/  BSSY.RECONVERGENT B0, `(.L_x_2596) ;  /* 0x000005c000007945 */ /* 0x000fe20003800200 */
[----:B------:R-:W-:Y:S01]  /*0c50*/  ISETP.NE.AND P2, PT, R2, RZ, PT ;  /* 0x000000ff0200720c */ /* 0x000fe20003f45270 */
[--C-:B-----5:R-:W-:Y:S02]  /*0c60*/  HADD2.F32 R37, -RZ, R14.reuse.H1_H1 ;  /* 0x3000000eff257230 */ /* 0x120fe40000004100 */
[----:B------:R-:W-:-:S03]  /*0c70*/  HADD2.F32 R12, -RZ, R14.H0_H0 ;  /* 0x2000000eff0c7230 */ /* 0x000fc60000004100 */
[----:B------:R-:W-:Y:S02]  /*0c80*/  FMUL.FTZ R17, R37, R37 ;  /* 0x0000002525117220 */ /* 0x000fe40000410000 */
[C---:B------:R-:W-:Y:S02]  /*0c90*/  FADD.FTZ R16, R12.reuse, R37 ;  /* 0x000000250c107221 */ /* 0x040fe40000010000 */
[----:B------:R-:W-:Y:S02]  /*0ca0*/  FFMA.FTZ R17, R12, R12, R17 ;  /* 0x0000000c0c117223 */ /* 0x000fe40000010011 */
[----:B------:R-:W-:Y:S02]  /*0cb0*/  FADD.FTZ R16, RZ, R16 ;  /* 0x00000010ff107221 */ /* 0x000fe40000010000 */
[----:B------:R-:W-:Y:S01]  /*0cc0*/  FADD.FTZ R17, RZ, R17 ;  /* 0x00000011ff117221 */ /* 0x000fe20000010000 */
[--C-:B------:R-:W-:Y:S02]  /*0cd0*/  HADD2.F32 R14, -RZ, R39.reuse.H0_H0 ;  /* 0x20000027ff0e7230 */ /* 0x100fe40000004100 */
[----:B------:R-:W-:-:S05]  /*0ce0*/  HADD2.F32 R39, -RZ, R39.H1_H1 ;  /* 0x30000027ff277230 */ /* 0x000fca0000004100 */
[----:B------:R-:W-:Y:S01]  /*0cf0*/  FMUL.FTZ R23, R39, R39 ;  /* 0x0000002727177220 */ /* 0x000fe20000410000 */
[----:B------:R-:W-:-:S03]  /*0d00*/  FADD.FTZ R19, R14, R39 ;  /* 0x000000270e137221 */ /* 0x000fc60000010000 */
[----:B------:R-:W-:Y:S01]  /*0d10*/  FFMA.FTZ R18, R14, R14, R23 ;  /* 0x0000000e0e127223 */ /* 0x000fe20000010017 */
[----:B------:R-:W-:-:S03]  /*0d20*/  FADD.FTZ R16, R16, R19 ;  /* 0x0000001310107221 */ /* 0x000fc60000010000 */
[----:B------:R-:W-:Y:S01]  /*0d30*/  FADD.FTZ R17, R17, R18 ;  /* 0x0000001211117221 */ /* 0x000fe20000010000 */
[--C-:B----4-:R-:W-:Y:S02]  /*0d40*/  HADD2.F32 R32, -RZ, R41.reuse.H1_H1 ;  /* 0x30000029ff207230 */ /* 0x110fe40000004100 */
[----:B------:R-:W-:-:S03]  /*0d50*/  HADD2.F32 R41, -RZ, R41.H0_H0 ;  /* 0x20000029ff297230 */ /* 0x000fc60000004100 */
[----:B0-----:R-:W-:Y:S02]  /*0d60*/  FMUL.FTZ R20, R32, R32 ;  /* 0x0000002020147220 */ /* 0x001fe40000410000 */
[C---:B------:R-:W-:Y:S02]  /*0d70*/  FADD.FTZ R19, R41.reuse, R32 ;  /* 0x0000002029137221 */ /* 0x040fe40000010000 */
[----:B------:R-:W-:Y:S01]  /*0d80*/  FFMA.FTZ R20, R41, R41, R20 ;  /* 0x0000002929147223 */ /* 0x000fe20000010014 */
[--C-:B------:R-:W-:Y:S02]  /*0d90*/  HADD2.F32 R34, -RZ, R38.reuse.H1_H1 ;  /* 0x30000026ff227230 */ /* 0x100fe40000004100 */
[----:B------:R-:W-:-:S03]  /*0da0*/  HADD2.F32 R43, -RZ, R38.H0_H0 ;  /* 0x20000026ff2b7230 */ /* 0x000fc60000004100 */
[----:B------:R-:W-:Y:S01]  /*0db0*/  FMUL.FTZ R18, R34, R34 ;  /* 0x0000002222127220 */ /* 0x000fe20000410000 */
[----:B------:R-:W-:Y:S01]  /*0dc0*/  FADD.FTZ R17, R17, R20 ;  /* 0x0000001411117221 */ /* 0x000fe20000010000 */
[----:B------:R-:W-:Y:S02]  /*0dd0*/  FADD.FTZ R16, R16, R19 ;  /* 0x0000001310107221 */ /* 0x000fe40000010000 */
[C---:B------:R-:W-:Y:S01]  /*0de0*/  FFMA.FTZ R18, R43.reuse, R43, R18 ;  /* 0x0000002b2b127223 */ /* 0x040fe20000010012 */
[----:B------:R-:W-:-:S03]  /*0df0*/  FADD.FTZ R19, R43, R34 ;  /* 0x000000222b137221 */ /* 0x000fc60000010000 */
[----:B------:R-:W-:Y:S01]  /*0e00*/  FADD.FTZ R17, R17, R18 ;  /* 0x0000001211117221 */ /* 0x000fe20000010000 */
[----:B------:R-:W-:Y:S01]  /*0e10*/  FADD.FTZ R16, R16, R19 ;  /* 0x0000001310107221 */ /* 0x000fe20000010000 */
[--C-:B---3--:R-:W-:Y:S02]  /*0e20*/  HADD2.F32 R36, -RZ, R45.reuse.H1_H1 ;  /* 0x3000002dff247230 */ /* 0x108fe40000004100 */
[----:B------:R-:W-:Y:S02]  /*0e30*/  HADD2.F32 R45, -RZ, R45.H0_H0 ;  /* 0x2000002dff2d7230 */ /* 0x000fe40000004100 */
[--C-:B------:R-:W-:Y:S02]  /*0e40*/  HADD2.F32 R38, -RZ, R47.reuse.H1_H1 ;  /* 0x3000002fff267230 */ /* 0x100fe40000004100 */
[----:B------:R-:W-:Y:S01]  /*0e50*/  FMUL.FTZ R18, R36, R36 ;  /* 0x0000002424127220 */ /* 0x000fe20000410000 */
[----:B------:R-:W-:Y:S02]  /*0e60*/  HADD2.F32 R47, -RZ, R47.H0_H0 ;  /* 0x2000002fff2f7230 */ /* 0x000fe40000004100 */
[C---:B------:R-:W-:Y:S01]  /*0e70*/  FADD.FTZ R19, R45.reuse, R36 ;  /* 0x000000242d137221 */ /* 0x040fe20000010000 */
[----:B------:R-:W-:Y:S01]  /*0e80*/  FFMA.FTZ R18, R45, R45, R18 ;  /* 0x0000002d2d127223 */ /* 0x000fe20000010012 */
[----:B------:R-:W-:Y:S01]  /*0e90*/  FMUL.FTZ R20, R38, R38 ;  /* 0x0000002626147220 */ /* 0x000fe20000410000 */
[----:B--2---:R-:W-:-:S02]  /*0ea0*/  HADD2.F32 R40, -RZ, R49.H1_H1 ;  /* 0x30000031ff287230 */ /* 0x004fc40000004100 */
[----:B------:R-:W-:Y:S01]  /*0eb0*/  FADD.FTZ R16, R16, R19 ;  /* 0x0000001310107221 */ /* 0x000fe20000010000 */
[----:B------:R-:W-:Y:S01]  /*0ec0*/  FADD.FTZ R19, R47, R38 ;  /* 0x000000262f137221 */ /* 0x000fe20000010000 */
[----:B------:R-:W-:Y:S02]  /*0ed0*/  HADD2.F32 R49, -RZ, R49.H0_H0 ;  /* 0x20000031ff317230 */ /* 0x000fe40000004100 */
[----:B------:R-:W-:Y:S01]  /*0ee0*/  FADD.FTZ R17, R17, R18 ;  /* 0x0000001211117221 */ /* 0x000fe20000010000 */
[----:B------:R-:W-:Y:S01]  /*0ef0*/  FFMA.FTZ R20, R47, R47, R20 ;  /* 0x0000002f2f147223 */ /* 0x000fe20000010014 */
[----:B------:R-:W-:Y:S01]  /*0f00*/  FMUL.FTZ R18, R40, R40 ;  /* 0x0000002828127220 */ /* 0x000fe20000410000 */
[--C-:B------:R-:W-:Y:S02]  /*0f10*/  HADD2.F32 R42, -RZ, R51.reuse.H1_H1 ;  /* 0x30000033ff2a7230 */ /* 0x100fe40000004100 */
[----:B------:R-:W-:Y:S01]  /*0f20*/  FADD.FTZ R16, R16, R19 ;  /* 0x0000001310107221 */ /* 0x000fe20000010000 */
[----:B------:R-:W-:Y:S01]  /*0f30*/  FADD.FTZ R17, R17, R20 ;  /* 0x0000001411117221 */ /* 0x000fe20000010000 */
[----:B------:R-:W-:-:S02]  /*0f40*/  HADD2.F32 R51, -RZ, R51.H0_H0 ;  /* 0x20000033ff337230 */ /* 0x000fc40000004100 */
        /* <DEDUP_REMOVED lines=43> */
.L_x_2597:
[----:B------:R-:W-:Y:S05]  /*1200*/  BSYNC.RECONVERGENT B0 ;  /* 0x0000000000007941 */ /* 0x000fea0003800200 */
.L_x_2596:
        /* <DEDUP_REMOVED lines=37> */
.L_x_2599:
[----:B------:R-:W-:Y:S05]  /*1460*/  BSYNC.RECONVERGENT B0 ;  /* 0x0000000000007941 */ /* 0x000fea0003800200 */
.L_x_2598:
        /* <DEDUP_REMOVED lines=26> */
.L_x_2602:
[----:B---3--:R-:W2:Y:S04]  /*1610*/  LDG.E.STRONG.GPU R18, desc[UR6][R16.64] ;  /* 0x0000000610127981 */ /* 0x008ea8000c1ef900 */
[----:B--2---:R-:W-:Y:S01]  /*1620*/  CCTL.IVALL ;  /* 0x00000000ff00798f */ /* 0x004fe20002000000 */
[----:B------:R-:W-:Y:S05]  /*1630*/  YIELD ;  /* 0x0000000000007946 */ /* 0x000fea0003800000 */
[----:B------:R-:W-:-:S13]  /*1640*/  ISETP.NE.AND P1, PT, R18, R25, PT ;  /* 0x000000191200720c */ /* 0x000fda0003f25270 */
[----:B------:R-:W-:Y:S05]  /*1650*/  @P1 BRA `(.L_x_2602) ;  /* 0xfffffffc00ec1947 */ /* 0x000fea000383ffff */
.L_x_2601:
        /* <DEDUP_REMOVED lines=14> */
.L_x_2604:
        /* <DEDUP_REMOVED lines=62> */
.L_x_2603:
        /* <DEDUP_REMOVED lines=36> */
.L_x_2605:
        /* <DEDUP_REMOVED lines=18> */
.L_x_2606:
        /* <DEDUP_REMOVED lines=9> */
.L_x_2607:
[----:B------:R-:W-:Y:S05]  /*1f10*/  BSYNC.RECONVERGENT B0 ;  /* 0x0000000000007941 */ /* 0x000fea0003800200 */
.L_x_2600:
[----:B------:R-:W4:Y:S01]  /*1f20*/  S2UR UR5, SR_CgaCtaId ;  /* 0x00000000000579c3 */ /* 0x000f220000008800 */
[----:B------:R-:W5:Y:S01]  /*1f30*/  LDCU UR8, c[0x0][0x414] ;  /* 0x00008280ff0877ac */ /* 0x000f620008000800 */
[----:B-1----:R-:W-:Y:S01]  /*1f40*/  LOP3.LUT R24, R10, 0xffff, RZ, 0xc0, !PT ;  /* 0x0000ffff0a187812 */ /* 0x002fe200078ec0ff */
[----:B------:R-:W-:-:S03]  /*1f50*/  UMOV UR4, 0x400 ;  /* 0x0000040000047882 */ /* 0x000fc60000000000 */
[----:B------:R-:W-:Y:S02]  /*1f60*/  IADD3 R29, PT, PT, R53, R24, RZ ;  /* 0x00000018351d7210 */ /* 0x000fe40007ffe0ff */
[----:B---3--:R-:W1:Y:S08]  /*1f70*/  @P0 LDC.64 R16, c[0x0][0x388] ;  /* 0x0000e200ff100b82 */ /* 0x008e700000000a00 */
[----:B--2---:R-:W2:Y:S01]  /*1f80*/  LDC.64 R22, c[0x0][0x398] ;  /* 0x0000e600ff167b82 */ /* 0x004ea20000000a00 */
[----:B----4-:R-:W-:-:S07]  /*1f90*/  ULEA UR4, UR5, UR4, 0x18 ;  /* 0x0000000405047291 */ /* 0x010fce000f8ec0ff */
[----:B------:R-:W3:Y:S01]  /*1fa0*/  LDC.64 R18, c[0x0][0x3a0] ;  /* 0x0000e800ff127b82 */ /* 0x000ee20000000a00 */
[----:B------:R-:W4:Y:S01]  /*1fb0*/  LDCU UR5, c[0x0][0x404] ;  /* 0x00008080ff0577ac */ /* 0x000f220008000800 */
[----:B-1----:R-:W-:-:S04]  /*1fc0*/  @P0 IMAD.WIDE R24, R8, 0x8, R16 ;  /* 0x0000000808180825 */ /* 0x002fc800078e0210 */
[----:B-----5:R-:W-:Y:S01]  /*1fd0*/  @P0 FMUL.FTZ R16, R20, UR8 ;  /* 0x0000000814100c20 */ /* 0x020fe20008410000 */
        /* <DEDUP_REMOVED lines=58> */
.L_x_2611:
[----:B------:R-:W-:Y:S05]  /*2380*/  BSYNC.RECONVERGENT B1 ;  /* 0x0000000000017941 */ /* 0x000fea0003800200 */
.L_x_2610:
        /* <DEDUP_REMOVED lines=20> */
.L_x_2613:
[----:B------:R-:W-:Y:S05]  /*24d0*/  BSYNC.RECONVERGENT B1 ;  /* 0x0000000000017941 */ /* 0x000fea0003800200 */
.L_x_2612:
        /* <DEDUP_REMOVED lines=30> */
.L_x_2615:
[----:B------:R-:W-:Y:S05]  /*26c0*/  BSYNC.RECONVERGENT B1 ;  /* 0x0000000000017941 */ /* 0x000fea0003800200 */
.L_x_2614:
        /* <DEDUP_REMOVED lines=20> */
.L_x_2617:
[----:B------:R-:W-:Y:S05]  /*2810*/  BSYNC.RECONVERGENT B1 ;  /* 0x0000000000017941 */ /* 0x000fea0003800200 */
.L_x_2616:
        /* <DEDUP_REMOVED lines=20> */
.L_x_2619:
[----:B------:R-:W-:Y:S05]  /*2960*/  BSYNC.RECONVERGENT B1 ;  /* 0x0000000000017941 */ /* 0x000fea0003800200 */
.L_x_2618:
        /* <DEDUP_REMOVED lines=20> */
.L_x_2621:
[----:B------:R-:W-:Y:S05]  /*2ab0*/  BSYNC.RECONVERGENT B1 ;  /* 0x0000000000017941 */ /* 0x000fea0003800200 */
.L_x_2620:
        /* <DEDUP_REMOVED lines=17> */
[----:B------:R-:W-:Y:S02]  /*2bd0*/  F2FP.F16.F32.PACK_AB R17, R12, R49 ;  /* 0x000000310c11723e */ /* 0x000fe400000000ff */
[----:B------:R-:W-:-:S05]  /*2be0*/  LEA.HI.X R19, R16, UR11, R21, 0x1, P1 ;  /* 0x0000000b10137c11 */ /* 0x000fca00088f0c15 */
[----:B------:R0:W-:Y:S02]  /*2bf0*/  STG.E desc[UR6][R18.64], R17 ;  /* 0x0000001112007986 */ /* 0x0001e4000c101906 */
.L_x_2623:
[----:B------:R-:W-:Y:S05]  /*2c00*/  BSYNC.RECONVERGENT B1 ;  /* 0x0000000000017941 */ /* 0x000fea0003800200 */
.L_x_2622:
        /* <DEDUP_REMOVED lines=10> */
[----:B------:R-:W-:Y:S01]  /*2cb0*/  F2FP.F16.F32.PACK_AB R19, R26, R19 ;  /* 0x000000131a13723e */ /* 0x000fe200000000ff */
        /* <DEDUP_REMOVED lines=8> */
.L_x_2609:
        /* <DEDUP_REMOVED lines=35> */
[----:B------:R-:W-:-:S05]  /*2f70*/  F2FP.F16.F32.PACK_AB R29, R29, R12 ;  /* 0x0000000c1d1d723e */ /* 0x000fca00000000ff */
[----:B------:R0:W-:Y:S02]  /*2f80*/  STG.E desc[UR6][R16.64], R29 ;  /* 0x0000001d10007986 */ /* 0x0001e4000c101906 */
.L_x_2626:
[----:B------:R-:W-:Y:S05]  /*2f90*/  BSYNC.RECONVERGENT B1 ;  /* 0x0000000000017941 */ /* 0x000fea0003800200 */
.L_x_2625:
        /* <DEDUP_REMOVED lines=30> */
.L_x_2628:
[----:B------:R-:W-:Y:S05]  /*3180*/  BSYNC.RECONVERGENT B1 ;  /* 0x0000000000017941 */ /* 0x000fea0003800200 */
.L_x_2627:
        /* <DEDUP_REMOVED lines=38> */
[----:B------:R-:W-:-:S05]  /*33f0*/  F2FP.F16.F32.PACK_AB R29, R29, R12 ;  /* 0x0000000c1d1d723e */ /* 0x000fca00000000ff */
[----:B------:R2:W-:Y:S02]  /*3400*/  STG.E desc[UR6][R16.64], R29 ;  /* 0x0000001d10007986 */ /* 0x0005e4000c101906 */
.L_x_2630:
[----:B------:R-:W-:Y:S05]  /*3410*/  BSYNC.RECONVERGENT B1 ;  /* 0x0000000000017941 */ /* 0x000fea0003800200 */
.L_x_2629:
        /* <DEDUP_REMOVED lines=30> */
.L_x_2632:
[----:B------:R-:W-:Y:S05]  /*3600*/  BSYNC.RECONVERGENT B1 ;  /* 0x0000000000017941 */ /* 0x000fea0003800200 */
.L_x_2631:
        /* <DEDUP_REMOVED lines=30> */
.L_x_2634:
[----:B------:R-:W-:Y:S05]  /*37f0*/  BSYNC.RECONVERGENT B1 ;  /* 0x0000000000017941 */ /* 0x000fea0003800200 */
.L_x_2633:
        /* <DEDUP_REMOVED lines=30> */
.L_x_2636:
[----:B------:R-:W-:Y:S05]  /*39e0*/  BSYNC.RECONVERGENT B1 ;  /* 0x0000000000017941 */ /* 0x000fea0003800200 */
.L_x_2635:
        /* <DEDUP_REMOVED lines=30> */
.L_x_2638:
[----:B------:R-:W-:Y:S05]  /*3bd0*/  BSYNC.RECONVERGENT B1 ;  /* 0x0000000000017941 */ /* 0x000fea0003800200 */
.L_x_2637:
        /* <DEDUP_REMOVED lines=28> */
.L_x_2624:
[----:B------:R-:W-:Y:S05]  /*3da0*/  BSYNC.RECONVERGENT B0 ;  /* 0x0000000000007941 */ /* 0x000fea0003800200 */
.L_x_2608:
        /* <DEDUP_REMOVED lines=8> */
.L_x_2640:
        /* <DEDUP_REMOVED lines=13> */
.L_x_3461:


//--------------------- .text._Z35group_norm_nhwc_fwd_one_pass_kernelI11Fp16IOBf16WLi512ELi26ELi416EEv26Group_norm_nhwc_fwd_params --------------------------
	.section	.text._Z35group_norm_nhwc_fwd_one_pass_kernelI11Fp16IOBf16WLi512ELi26ELi416EEv26Group_norm_nhwc_fwd_params,"ax",@progbits
	.align	128
        .global         _Z35group_norm_nhwc_fwd_one_pass_kernelI11Fp16IOBf16WLi512ELi26ELi416EEv26Group_norm_nhwc_fwd_params
        .type           _Z35group_norm_nhwc_fwd_one_pass_kernelI11Fp16IOBf16WLi512ELi26ELi416EEv26Group_norm_nhwc_fwd_params,@function
        .size           _Z35group_norm_nhwc_fwd_one_pass_kernelI11Fp16IOBf16WLi512ELi26ELi416EEv26Group_norm_nhwc_fwd_params,(.L_x_3462 - _Z35group_norm_nhwc_fwd_one_pass_kernelI11Fp16IOBf16WLi512ELi26ELi416EEv26Group_norm_nhwc_fwd_params)
        .other          _Z35group_norm_nhwc_fwd_one_pass_kernelI11Fp16IOBf16WLi512ELi26ELi416EEv26Group_norm_nhwc_fwd_params,@"STO_CUDA_ENTRY STV_DEFAULT"
_Z35group_norm_nhwc_fwd_one_pass_kernelI11Fp16IOBf16WLi512ELi26ELi416EEv26Group_norm_nhwc_fwd_params:
.text._Z35group_norm_nhwc_fwd_one_pass_kernelI11Fp16IOBf16WLi512ELi26ELi416EEv26Group_norm_nhwc_fwd_params:
        /* <DEDUP_REMOVED lines=61> */
.L_x_2716:
[----:B0-----:R-:W0:Y:S01]  /*03d0*/  LDC R43, c[0x0][0x3f8] ;  /* 0x0000fe00ff2b7b82 */ /* 0x001e220000000800 */
[----:B-1----:R-:W1:Y:S01]  /*03e0*/  LDCU.64 UR6, c[0x0][0x3e8] ;  /* 0x00007d00ff0677ac */ /* 0x002e620008000a00 */
[----:B------:R-:W-:Y:S02]  /*03f0*/  LOP3.LUT R105, R16, 0xffff, RZ, 0xc0, !PT ;  /* 0x0000ffff10697812 */ /* 0x000fe400078ec0ff */
[----:B------:R-:W-:Y:S01]  /*0400*/  MOV R69, RZ ;  /* 0x000000ff00457202 */ /* 0x000fe20000000f00 */
[----:B--2---:R-:W2:Y:S01]  /*0410*/  LDCU.64 UR10, c[0x0][0x3f0] ;  /* 0x00007e00ff0a77ac */ /* 0x004ea20008000a00 */
[----:B-1----:R-:W-:-:S04]  /*0420*/  ISETP.GE.U32.AND P5, PT, R88, UR6, PT ;  /* 0x0000000658007c0c */ /* 0x002fc8000bfa6070 */
[----:B------:R-:W-:Y:S02]  /*0430*/  ISETP.GE.AND.EX P5, PT, R19, UR7, PT, P5 ;  /* 0x0000000713007c0c */ /* 0x000fe4000bfa6350 */
[----:B0--34-:R-:W-:Y:S02]  /*0440*/  IABS R39, R43 ;  /* 0x0000002b00277213 */ /* 0x019fe40000000000 */
        /* <DEDUP_REMOVED lines=180> */
[----:B------:R-:W-:Y:S02]  /*0f90*/  ISETP.GE.U32.AND P6, PT, R13, UR6, PT ;  /* 0x000000060d007c0c */ /* 0x000fe4000bfc6070 */
[----:B------:R-:W-:Y:S01]  /*0fa0*/  ISETP.GE.AND.EX P1, PT, R59, UR7, PT, P1 ;  /* 0x000000073b007c0c */ /* 0x000fe2000bf26310 */
[----:B------:R-:W-:Y:S01]  /*0fb0*/  @!P5 IMAD.WIDE.U32 R38, R10, R38, R40 ;  /* 0x000000260a26d225 */ /* 0x000fe200078e0028 */
[----:B------:R-:W-:Y:S02]  /*0fc0*/  MOV R67, RZ ;  /* 0x000000ff00437202 */ /* 0x000fe40000000f00 */
[----:B------:R-:W-:Y:S02]  /*0fd0*/  ISETP.GE.AND.EX P4, PT, R61, UR7, PT, P6 ;  /* 0x000000073d007c0c */ /* 0x000fe4000bf86360 */
[----:B------:R-:W-:-:S02]  /*0fe0*/  @!P5 IADD3 R18, PT, PT, R39, R49, RZ ;  /* 0x000000312712d210 */ /* 0x000fc40007ffe0ff */
[C---:B0-----:R-:W-:Y:S01]  /*0ff0*/  @!P5 LEA R40, P6, R38.reuse, R44, 0x1 ;  /* 0x0000002c2628d211 */ /* 0x041fe200078c08ff */
[----:B------:R0:W3:Y:S01]  /*1000*/  @!P3 LDG.E R67, desc[UR8][R46.64] ;  /* 0x000000082e43b981 */ /* 0x0000e2000c1e1900 */
[----:B------:R-:W-:Y:S01]  /*1010*/  @!P2 IMAD R20, R57, R36, RZ ;  /* 0x000000243914a224 */ /* 0x000fe200078e02ff */
[----:B------:R-:W-:Y:S02]  /*1020*/  @!P2 MOV R39, R103 ;  /* 0x000000670027a202 */ /* 0x000fe40000000f00 */
[----:B------:R-:W-:Y:S01]  /*1030*/  @!P5 LEA.HI.X R41, R38, R45, R18, 0x1, P6 ;  /* 0x0000002d2629d211 */ /* 0x000fe200030f0c12 */
[----:B------:R-:W1:Y:S01]  /*1040*/  @!P1 LDC.64 R48, c[0x0][0x3e0] ;  /* 0x0000f800ff309b82 */ /* 0x000e620000000a00 */
[----:B------:R-:W-:Y:S01]  /*1050*/  @!P2 MOV R38, R104 ;  /* 0x000000680026a202 */ /* 0x000fe20000000f00 */
[----:B------:R-:W-:Y:S01]  /*1060*/  @!P2 IMAD R45, R11, R37, R20 ;  /* 0x000000250b2da224 */ /* 0x000fe200078e0214 */
[----:B------:R-:W-:-:S03]  /*1070*/  MOV R91, RZ ;  /* 0x000000ff005b7202 */ /* 0x000fc60000000f00 */
[----:B------:R-:W-:Y:S02]  /*1080*/  @!P2 IMAD.WIDE.U32 R36, R11, R36, R38 ;  /* 0x000000240b24a225 */ /* 0x000fe400078e0026 */
[----:B0-----:R-:W0:Y:S01]  /*1090*/  @!P4 LDC.64 R46, c[0x0][0x3e0] ;  /* 0x0000f800ff2ecb82 */ /* 0x001e220000000a00 */
[----:B------:R1:W4:Y:S01]  /*10a0*/  @!P5 LDG.E R91, desc[UR8][R40.64] ;  /* 0x00000008285bd981 */ /* 0x000322000c1e1900 */
[----:B------:R-:W-:Y:S02]  /*10b0*/  ISETP.GE.U32.AND P5, PT, R14, UR6, PT ;  /* 0x000000060e007c0c */ /* 0x000fe4000bfa6070 */
[----:B------:R-:W-:Y:S02]  /*10c0*/  @!P2 IADD3 R18, PT, PT, R37, R45, RZ ;  /* 0x0000002d2512a210 */ /* 0x000fe40007ffe0ff */
[----:B--2---:R-:W-:Y:S02]  /*10d0*/  @!P2 LEA R50, P6, R36, R50, 0x1 ;  /* 0x000000322432a211 */ /* 0x004fe400078c08ff */
[----:B------:R-:W2:Y:S01]  /*10e0*/  @!P1 LDC.64 R44, c[0x0][0x390] ;  /* 0x0000e400ff2c9b82 */ /* 0x000ea20000000a00 */
[----:B------:R-:W-:-:S02]  /*10f0*/  ISETP.GE.AND.EX P5, PT, R63, UR7, PT, P5 ;  /* 0x000000073f007c0c */ /* 0x000fc4000bfa6350 */
[----:B------:R-:W-:Y:S02]  /*1100*/  @!P2 LEA.HI.X R51, R36, R51, R18, 0x1, P6 ;  /* 0x000000332433a211 */ /* 0x000fe400030f0c12 */
[----:B------:R-:W-:-:S03]  /*1110*/  ISETP.GE.U32.AND P6, PT, R15, UR6, PT ;  /* 0x000000060f007c0c */ /* 0x000fc6000bfc6070 */
[----:B------:R-:W2:Y:S01]  /*1120*/  @!P4 LDC.64 R38, c[0x0][0x390] ;  /* 0x0000e400ff26cb82 */ /* 0x000ea20000000a00 */
[----:B------:R-:W-:Y:S01]  /*1130*/  ISETP.GE.AND.EX P6, PT, R65, UR7, PT, P6 ;  /* 0x0000000741007c0c */ /* 0x000fe2000bfc6360 */
[----:B-1----:R-:W-:Y:S01]  /*1140*/  @!P1 IMAD R18, R59, R48, RZ ;  /* 0x000000303b129224 */ /* 0x002fe200078e02ff */
[----:B------:R-:W-:Y:S02]  /*1150*/  @!P1 MOV R42, R104 ;  /* 0x00000068002a9202 */ /* 0x000fe40000000f00 */
[----:B------:R-:W-:-:S03]  /*1160*/  @!P1 MOV R43, R103 ;  /* 0x00000067002b9202 */ /* 0x000fc60000000f00 */
[----:B------:R-:W1:Y:S01]  /*1170*/  @!P5 LDC.64 R40, c[0x0][0x3e0] ;  /* 0x0000f800ff28db82 */ /* 0x000e620000000a00 */
[----:B------:R-:W-:Y:S01]  /*1180*/  MOV R93, RZ ;  /* 0x000000ff005d7202 */ /* 0x000fe20000000f00 */
[C---:B------:R-:W-:Y:S02]  /*1190*/  @!P1 IMAD R53, R12.reuse, R49, R18 ;  /* 0x000000310c359224 */ /* 0x040fe400078e0212 */
[----:B0-----:R-:W-:Y:S02]  /*11a0*/  @!P4 IMAD R18, R61, R46, RZ ;  /* 0x0000002e3d12c224 */ /* 0x001fe400078e02ff */
[----:B------:R-:W-:Y:S01]  /*11b0*/  @!P1 IMAD.WIDE.U32 R48, R12, R48, R42 ;  /* 0x000000300c309225 */ /* 0x000fe200078e002a */
[----:B------:R0:W4:Y:S01]  /*11c0*/  @!P2 LDG.E R93, desc[UR8][R50.64] ;  /* 0x00000008325da981 */ /* 0x000122000c1e1900 */
[----:B------:R-:W1:Y:S02]  /*11d0*/  @!P6 LDC.64 R36, c[0x0][0x3e0] ;  /* 0x0000f800ff24eb82 */ /* 0x000e640000000a00 */
[----:B------:R-:W-:Y:S01]  /*11e0*/  @!P4 IMAD R55, R13, R47, R18 ;  /* 0x0000002f0d37c224 */ /* 0x000fe200078e0212 */
[----:B------:R-:W-:-:S02]  /*11f0*/  @!P1 IADD3 R18, PT, PT, R49, R53, RZ ;  /* 0x0000003531129210 */ /* 0x000fc40007ffe0ff */
[----:B--2---:R-:W-:-:S03]  /*1200*/  @!P1 LEA R44, P2, R48, R44, 0x1 ;  /* 0x0000002c302c9211 */ /* 0x004fc600078408ff */
[----:B------:R-:W2:Y:S01]  /*1210*/  @!P5 LDC.64 R42, c[0x0][0x390] ;  /* 0x0000e400ff2adb82 */ /* 0x000ea20000000a00 */
[----:B0-----:R-:W-:Y:S02]  /*1220*/  @!P4 MOV R50, R104 ;  /* 0x000000680032c202 */ /* 0x001fe40000000f00 */
[----:B------:R-:W-:Y:S02]  /*1230*/  @!P4 MOV R51, R103 ;  /* 0x000000670033c202 */ /* 0x000fe40000000f00 */
[----:B------:R-:W-:Y:S01]  /*1240*/  @!P1 LEA.HI.X R45, R48, R45, R18, 0x1, P2 ;  /* 0x0000002d302d9211 */ /* 0x000fe200010f0c12 */
[----:B------:R-:W-:Y:S02]  /*1250*/  @!P4 IMAD.WIDE.U32 R46, R13, R46, R50 ;  /* 0x0000002e0d2ec225 */ /* 0x000fe400078e0032 */
[----:B------:R-:W0:Y:S01]  /*1260*/  @!P6 LDC.64 R48, c[0x0][0x390] ;  /* 0x0000e400ff30eb82 */ /* 0x000e220000000a00 */
[----:B------:R-:W-:Y:S02]  /*1270*/  MOV R95, RZ ;  /* 0x000000ff005f7202 */ /* 0x000fe40000000f00 */
[----:B------:R-:W-:-:S02]  /*1280*/  @!P4 IADD3 R18, PT, PT, R47, R55, RZ ;  /* 0x000000372f12c210 */ /* 0x000fc40007ffe0ff */
[C---:B------:R-:W-:Y:S02]  /*1290*/  @!P4 LEA R38, P2, R46.reuse, R38, 0x1 ;  /* 0x000000262e26c211 */ /* 0x040fe400078408ff */
[----:B------:R1:W4:Y:S01]  /*12a0*/  @!P1 LDG.E R95, desc[UR8][R44.64] ;  /* 0x000000082c5f9981 */ /* 0x000322000c1e1900 */
[----:B------:R-:W-:Y:S01]  /*12b0*/  MOV R97, RZ ;  /* 0x000000ff00617202 */ /* 0x000fe20000000f00 */
[----:B-1----:R-:W-:Y:S01]  /*12c0*/  @!P5 IMAD R20, R63, R40, RZ ;  /* 0x000000283f14d224 */ /* 0x002fe200078e02ff */
[----:B------:R-:W-:Y:S01]  /*12d0*/  @!P4 LEA.HI.X R39, R46, R39, R18, 0x1, P2 ;  /* 0x000000272e27c211 */ /* 0x000fe200010f0c12 */
[----:B------:R-:W-:Y:S02]  /*12e0*/  @!P6 IMAD R18, R65, R36, RZ ;  /* 0x000000244112e224 */ /* 0x000fe400078e02ff */
[----:B------:R-:W-:Y:S02]  /*12f0*/  @!P5 IMAD R47, R14, R41, R20 ;  /* 0x000000290e2fd224 */ /* 0x000fe400078e0214 */
[----:B------:R1:W4:Y:S01]  /*1300*/  @!P4 LDG.E R97, desc[UR8][R38.64] ;  /* 0x000000082661c981 */ /* 0x000322000c1e1900 */
[----:B------:R-:W-:-:S02]  /*1310*/  @!P5 MOV R44, R104 ;  /* 0x00000068002cd202 */ /* 0x000fc40000000f00 */
[----:B------:R-:W-:Y:S01]  /*1320*/  @!P5 MOV R45, R103 ;  /* 0x00000067002dd202 */ /* 0x000fe20000000f00 */
[----:B------:R-:W-:Y:S02]  /*1330*/  @!P6 IMAD R51, R15, R37, R18 ;  /* 0x000000250f33e224 */ /* 0x000fe400078e0212 */
[----:B------:R-:W-:Y:S01]  /*1340*/  @!P5 IMAD.WIDE.U32 R40, R14, R40, R44 ;  /* 0x000000280e28d225 */ /* 0x000fe200078e002c */
[----:B-1----:R-:W-:Y:S02]  /*1350*/  @!P6 MOV R38, R104 ;  /* 0x000000680026e202 */ /* 0x002fe40000000f00 */
[----:B------:R-:W-:Y:S02]  /*1360*/  @!P6 MOV R39, R103 ;  /* 0x000000670027e202 */ /* 0x000fe40000000f00 */
[----:B------:R-:W-:Y:S02]  /*1370*/  @!P5 IADD3 R18, PT, PT, R41, R47, RZ ;  /* 0x0000002f2912d210 */ /* 0x000fe40007ffe0ff */
[----:B--2---:R-:W-:Y:S01]  /*1380*/  @!P5 LEA R42, P1, R40, R42, 0x1 ;  /* 0x0000002a282ad211 */ /* 0x004fe200078208ff */
[----:B------:R-:W-:Y:S01]  /*1390*/  @!P6 IMAD.WIDE.U32 R36, R15, R36, R38 ;  /* 0x000000240f24e225 */ /* 0x000fe200078e0026 */
[----:B------:R-:W-:-:S02]  /*13a0*/  MOV R99, RZ ;  /* 0x000000ff00637202 */ /* 0x000fc40000000f00 */
[----:B------:R-:W-:Y:S02]  /*13b0*/  @!P5 LEA.HI.X R43, R40, R43, R18, 0x1, P1 ;  /* 0x0000002b282bd211 */ /* 0x000fe400008f0c12 */
[----:B------:R-:W-:Y:S02]  /*13c0*/  @!P6 IADD3 R18, PT, PT, R37, R51, RZ ;  /* 0x000000332512e210 */ /* 0x000fe40007ffe0ff */
[C---:B0-----:R-:W-:Y:S01]  /*13d0*/  @!P6 LEA R48, P1, R36.reuse, R48, 0x1 ;  /* 0x000000302430e211 */ /* 0x041fe200078208ff */
[----:B------:R-:W2:Y:S01]  /*13e0*/  @!P5 LDG.E R99, desc[UR8][R42.64] ;  /* 0x000000082a63d981 */ /* 0x000ea2000c1e1900 */
[----:B------:R-:W-:Y:S02]  /*13f0*/  MOV R101, RZ ;  /* 0x000000ff00657202 */ /* 0x000fe40000000f00 */
[----:B------:R-:W-:-:S05]  /*1400*/  @!P6 LEA.HI.X R49, R36, R49, R18, 0x1, P1 ;  /* 0x000000312431e211 */ /* 0x000fca00008f0c12 */
[----:B------:R-:W2:Y:S01]  /*1410*/  @!P6 LDG.E R101, desc[UR8][R48.64] ;  /* 0x000000083065e981 */ /* 0x000ea2000c1e1900 */
[--C-:B------:R-:W-:Y:S02]  /*1420*/  HADD2.F32 R20, -RZ, R69.reuse.H0_H0 ;  /* 0x20000045ff147230 */ /* 0x100fe40000004100 */
[----:B------:R-:W-:-:S05]  /*1430*/  HADD2.F32 R69, -RZ, R69.H1_H1 ;  /* 0x30000045ff457230 */ /* 0x000fca0000004100 */
[C---:B------:R-:W-:Y:S01]  /*1440*/  FADD.FTZ R39, R20.reuse, R69 ;  /* 0x0000004514277221 */ /* 0x040fe20000010000 */
[----:B------:R-:W-:Y:S01]  /*1450*/  FMUL.FTZ R41, R69, R69 ;  /* 0x0000004545297220 */ /* 0x000fe20000410000 */
[--C-:B-----5:R-:W-:Y:S02]  /*1460*/  HADD2.F32 R22, -RZ, R71.reuse.H0_H0 ;  /* 0x20000047ff167230 */ /* 0x120fe40000004100 */
        /* <DEDUP_REMOVED lines=37> */
[----:B------:R-:W-:Y:S01]  /*16c0*/  FADD.FTZ R37, R32, R37 ;  /* 0x0000002520257221 */ /* 0x000fe20000010000 */
[--C-:B----4-:R-:W-:Y:S02]  /*16d0*/  HADD2.F32 R32, -RZ, R81.reuse.H0_H0 ;  /* 0x20000051ff207230 */ /* 0x110fe40000004100 */
[----:B------:R-:W-:Y:S01]  /*16e0*/  FFMA.FTZ R39, R28, R28, R39 ;  /* 0x0000001c1c277223 */ /* 0x000fe20000010027 */
        /* <DEDUP_REMOVED lines=11> */
[----:B------:R-:W-:Y:S01]  /*17a0*/  FADD.FTZ R38, R39, R38 ;  /* 0x0000002627267221 */ /* 0x000fe20000010000 */
[----:B------:R-:W-:Y:S01]  /*17b0*/  FFMA.FTZ R41, R32, R32, R41 ;  /* 0x0000002020297223 */ /* 0x000fe20000010029 */
[----:B------:R-:W-:Y:S02]  /*17c0*/  HADD2.F32 R89, -RZ, R89.H1_H1 ;  /* 0x30000059ff597230 */ /* 0x000fe40000004100 */
[----:B------:R-:W-:Y:S01]  /*17d0*/  FMUL.FTZ R39, R83, R83 ;  /* 0x0000005353277220 */ /* 0x000fe20000410000 */
[----:B------:R-:W-:Y:S01]  /*17e0*/  FADD.FTZ R36, R36, R37 ;  /* 0x0000002524247221 */ /* 0x000fe20000010000 */
[----:B------:R-:W-:Y:S01]  /*17f0*/  FADD.FTZ R37, R34, R83 ;  /* 0x0000005322257221 */ /* 0x000fe20000010000 */
[----:B------:R-:W-:Y:S01]  /*1800*/  FADD.FTZ R38, R38, R41 ;  /* 0x0000002926267221 */ /* 0x000fe20000010000 */
[--C-:B------:R-:W-:Y:S02]  /*1810*/  HADD2.F32 R58, -RZ, R91.reuse.H1_H1 ;  /* 0x3000005bff3a7230 */ /* 0x100fe40000004100 */
[----:B------:R-:W-:Y:S01]  /*1820*/  FFMA.FTZ R39, R34, R34, R39 ;  /* 0x0000002222277223 */ /* 0x000fe20000010027 */
[----:B------:R-:W-:Y:S01]  /*1830*/  FMUL.FTZ R41, R89, R89 ;  /* 0x0000005959297220 */ /* 0x000fe20000410000 */
[----:B------:R-:W-:Y:S01]  /*1840*/  FADD.FTZ R36, R36, R37 ;  /* 0x0000002524247221 */ /* 0x000fe20000010000 */
[----:B------:R-:W-:Y:S01]  /*1850*/  FADD.FTZ R37, R56, R89 ;  /* 0x0000005938257221 */ /* 0x000fe20000010000 */
[----:B------:R-:W-:-:S02]  /*1860*/  HADD2.F32 R91, -RZ, R91.H0_H0 ;  /* 0x2000005bff5b7230 */ /* 0x000fc40000004100 */
[----:B------:R-:W-:Y:S01]  /*1870*/  FADD.FTZ R38, R38, R39 ;  /* 0x0000002726267221 */ /* 0x000fe20000010000 */
[----:B------:R-:W-:Y:S01]  /*1880*/  FFMA.FTZ R41, R56, R56, R41 ;  /* 0x0000003838297223 */ /* 0x000fe20000010029 */
[----:B------:R-:W-:Y:S01]  /*1890*/  FMUL.FTZ R40, R58, R58 ;  /* 0x0000003a3a287220 */ /* 0x000fe20000410000 */
[--C-:B------:R-:W-:Y:S02]  /*18a0*/  HADD2.F32 R60, -RZ, R93.reuse.H1_H1 ;  /* 0x3000005dff3c7230 */ /* 0x100fe40000004100 */
[----:B------:R-:W-:Y:S01]  /*18b0*/  FADD.FTZ R36, R36, R37 ;  /* 0x0000002524247221 */ /* 0x000fe20000010000 */
        /* <DEDUP_REMOVED lines=12> */
[--C-:B------:R-:W-:Y:S02]  /*1980*/  HADD2.F32 R64, -RZ, R97.reuse.H1_H1 ;  /* 0x30000061ff407230 */ /* 0x100fe40000004100 */
        /* <DEDUP_REMOVED lines=62> */
.L_x_2642:
[----:B------:R-:W-:Y:S05]  /*1d70*/  BSYNC.RECONVERGENT B0 ;  /* 0x0000000000007941 */ /* 0x000fea0003800200 */
.L_x_2641:
        /* <DEDUP_REMOVED lines=39> */
.L_x_2644:
[----:B------:R-:W-:Y:S05]  /*1ff0*/  BSYNC.RECONVERGENT B0 ;  /* 0x0000000000007941 */ /* 0x000fea0003800200 */
.L_x_2643:
        /* <DEDUP_REMOVED lines=10> */
[----:B-1----:R-:W-:Y:S02]  /*20a0*/  LOP3.LUT P4, R40, R4, 0x2, RZ, 0xc0, !PT ;  /* 0x0000000204287812 */ /* 0x002fe4000788c0ff */
[----:B------:R-:W-:Y:S01]  /*20b0*/  IADD3 R41, PT, PT, R39, R8, RZ ;  /* 0x0000000827297210 */ /* 0x000fe20007ffe0ff */
        /* <DEDUP_REMOVED lines=13> */
.L_x_2647:
[----:B----4-:R-:W3:Y:S04]  /*2190*/  LDG.E.STRONG.GPU R38, desc[UR8][R36.64] ;  /* 0x0000000824267981 */ /* 0x010ee8000c1ef900 */
[----:B---3--:R-:W-:Y:S01]  /*21a0*/  CCTL.IVALL ;  /* 0x00000000ff00798f */ /* 0x008fe20002000000 */
[----:B------:R-:W-:Y:S05]  /*21b0*/  YIELD ;  /* 0x0000000000007946 */ /* 0x000fea0003800000 */
[----:B------:R-:W-:-:S13]  /*21c0*/  ISETP.NE.AND P4, PT, R38, R43, PT ;  /* 0x0000002b2600720c */ /* 0x000fda0003f85270 */
[----:B------:R-:W-:Y:S05]  /*21d0*/  @P4 BRA `(.L_x_2647) ;  /* 0xfffffffc00ec4947 */ /* 0x000fea000383ffff */
.L_x_2646:
        /* <DEDUP_REMOVED lines=15> */
.L_x_2649:
        /* <DEDUP_REMOVED lines=60> */
.L_x_2648:
        /* <DEDUP_REMOVED lines=26> */
[----:B-1----:R-:W-:-:S06]  /*2830*/  @!P6 IMAD.WIDE.U32 R40, R47, 0x8, R44 ;  /* 0x000000082f28e825 */ /* 0x002fcc00078e002c */
        /* <DEDUP_REMOVED lines=8> */
.L_x_2650:
[----:B------:R-:W-:Y:S05]  /*28c0*/  @!P1 BRA `(.L_x_2645) ;  /* 0x00000000006c9947 */ /* 0x000fea0003800000 */
[----:B------:R-:W-:Y:S02]  /*28d0*/  ISETP.NE.AND P1, PT, R42, 0x1, PT ;  /* 0x000000012a00780c */ /* 0x000fe40003f25270 */
[----:B-1----:R-:W-:-:S11]  /*28e0*/  LOP3.LUT R40, R0, 0x1, RZ, 0xc0, !PT ;  /* 0x0000000100287812 */ /* 0x002fd600078ec0ff */
        /* <DEDUP_REMOVED lines=15> */
.L_x_2651:
        /* <DEDUP_REMOVED lines=9> */
.L_x_2652:
[----:B------:R-:W-:Y:S05]  /*2a70*/  BSYNC.RECONVERGENT B0 ;  /* 0x0000000000007941 */ /* 0x000fea0003800200 */
.L_x_2645:
        /* <DEDUP_REMOVED lines=65> */
.L_x_2656:
[----:B------:R-:W-:Y:S05]  /*2e90*/  BSYNC.RECONVERGENT B1 ;  /* 0x0000000000017941 */ /* 0x000fea0003800200 */
.L_x_2655:
        /* <DEDUP_REMOVED lines=20> */
.L_x_2658:
[----:B------:R-:W-:Y:S05]  /*2fe0*/  BSYNC.RECONVERGENT B1 ;  /* 0x0000000000017941 */ /* 0x000fea0003800200 */
.L_x_2657:
        /* <DEDUP_REMOVED lines=28> */
.L_x_2660:
[----:B------:R-:W-:Y:S05]  /*31b0*/  BSYNC.RECONVERGENT B1 ;  /* 0x0000000000017941 */ /* 0x000fea0003800200 */
.L_x_2659:
[----:B------:R-:W-:Y:S04]  /*31c0*/  BSSY.RECONVERGENT B1, `(.L_x_2661) ;  /* 0x0000014000017945 */ /* 0x000fe80003800200 */
[----:B------:R-:W-:Y:S05]  /*31d0*/  @P6 BRA `(.L_x_2662) ;  /* 0x0000000000486947 */ /* 0x000fea0003800000 */
[----:B------:R-:W3:Y:S01]  /*31e0*/  LDCU.64 UR6, c[0x0][0x3e0] ;  /* 0x00007c00ff0677ac */ /* 0x000ee20008000a00 */
[----:B------:R-:W-:Y:S01]  /*31f0*/  MOV R36, R104 ;  /* 0x0000006800247202 */ /* 0x000fe20000000f00 */
[--C-:B012---:R-:W-:Y:S01]  /*3200*/  FADD.FTZ R39, R24, -R46.reuse ;  /* 0x8000002e18277221 */ /* 0x107fe20000010000 */
[----:B------:R-:W-:Y:S01]  /*3210*/  MOV R37, R103 ;  /* 0x0000006700257202 */ /* 0x000fe20000000f00 */
        /* <DEDUP_REMOVED lines=14> */
.L_x_2662:
[----:B------:R-:W-:Y:S05]  /*3300*/  BSYNC.RECONVERGENT B1 ;  /* 0x0000000000017941 */ /* 0x000fea0003800200 */
.L_x_2661:
        /* <DEDUP_REMOVED lines=20> */
.L_x_2664:
[----:B------:R-:W-:Y:S05]  /*3450*/  BSYNC.RECONVERGENT B1 ;  /* 0x0000000000017941 */ /* 0x000fea0003800200 */
.L_x_2663:
        /* <DEDUP_REMOVED lines=20> */
.L_x_2666:
[----:B------:R-:W-:Y:S05]  /*35a0*/  BSYNC.RECONVERGENT B1 ;  /* 0x0000000000017941 */ /* 0x000fea0003800200 */
.L_x_2665:
        /* <DEDUP_REMOVED lines=28> */
.L_x_2668:
[----:B------:R-:W-:Y:S05]  /*3770*/  BSYNC.RECONVERGENT B1 ;  /* 0x0000000000017941 */ /* 0x000fea0003800200 */
.L_x_2667:
        /* <DEDUP_REMOVED lines=20> */
.L_x_2670:
[----:B------:R-:W-:Y:S05]  /*38c0*/  BSYNC.RECONVERGENT B1 ;  /* 0x0000000000017941 */ /* 0x000fea0003800200 */
.L_x_2669:
        /* <DEDUP_REMOVED lines=20> */
.L_x_2672:
[----:B------:R-:W-:Y:S05]  /*3a10*/  BSYNC.RECONVERGENT B1 ;  /* 0x0000000000017941 */ /* 0x000fea0003800200 */
.L_x_2671:
        /* <DEDUP_REMOVED lines=20> */
.L_x_2674:
[----:B------:R-:W-:Y:S05]  /*3b60*/  BSYNC.RECONVERGENT B1 ;  /* 0x0000000000017941 */ /* 0x000fea0003800200 */
.L_x_2673:
        /* <DEDUP_REMOVED lines=30> */
.L_x_2676:
[----:B------:R-:W-:Y:S05]  /*3d50*/  BSYNC.RECONVERGENT B1 ;  /* 0x0000000000017941 */ /* 0x000fea0003800200 */
.L_x_2675:
        /* <DEDUP_REMOVED lines=20> */
.L_x_2678:
[----:B------:R-:W-:Y:S05]  /*3ea0*/  BSYNC.RECONVERGENT B1 ;  /* 0x0000000000017941 */ /* 0x000fea0003800200 */
.L_x_2677:
        /* <DEDUP_REMOVED lines=20> */
.L_x_2680:
[----:B------:R-:W-:Y:S05]  /*3ff0*/  BSYNC.RECONVERGENT B1 ;  /* 0x0000000000017941 */ /* 0x000fea0003800200 */
.L_x_2679:
        /* <DEDUP_REMOVED lines=20> */
.L_x_2682:
[----:B------:R-:W-:Y:S05]  /*4140*/  BSYNC.RECONVERGENT B1 ;  /* 0x0000000000017941 */ /* 0x000fea0003800200 */
.L_x_2681:
        /* <DEDUP_REMOVED lines=20> */
.L_x_2684:
[----:B------:R-:W-:Y:S05]  /*4290*/  BSYNC.RECONVERGENT B1 ;  /* 0x0000000000017941 */ /* 0x000fea0003800200 */
.L_x_2683:
        /* <DEDUP_REMOVED lines=19> */
.L_x_2654:
        /* <DEDUP_REMOVED lines=35> */
.L_x_2687:
[----:B------:R-:W-:Y:S05]  /*4600*/  BSYNC.RECONVERGENT B1 ;  /* 0x0000000000017941 */ /* 0x000fea0003800200 */
.L_x_2686:
        /* <DEDUP_REMOVED lines=30> */
.L_x_2689:
[----:B------:R-:W-:Y:S05]  /*47f0*/  BSYNC.RECONVERGENT B1 ;  /* 0x0000000000017941 */ /* 0x000fea0003800200 */
.L_x_2688:
        /* <DEDUP_REMOVED lines=38> */
.L_x_2691:
[----:B------:R-:W-:Y:S05]  /*4a60*/  BSYNC.RECONVERGENT B1 ;  /* 0x0000000000017941 */ /* 0x000fea0003800200 */
.L_x_2690:
[----:B------:R-:W-:Y:S04]  /*4a70*/  BSSY.RECONVERGENT B1, `(.L_x_2692) ;  /* 0x000001e000017945 */ /* 0x000fe80003800200 */
[----:B------:R-:W-:Y:S05]  /*4a80*/  @P2 BRA `(.L_x_2693) ;  /* 0x0000000000702947 */ /* 0x000fea0003800000 */
[--C-:B012---:R-:W-:Y:S01]  /*4a90*/  FADD.FTZ R37, R24, -R46.reuse ;  /* 0x8000002e18257221 */ /* 0x107fe20000010000 */
        /* <DEDUP_REMOVED lines=27> */
.L_x_2693:
[----:B------:R-:W-:Y:S05]  /*4c50*/  BSYNC.RECONVERGENT B1 ;  /* 0x0000000000017941 */ /* 0x000fea0003800200 */
.L_x_2692:
        /* <DEDUP_REMOVED lines=30> */
.L_x_2695:
[----:B------:R-:W-:Y:S05]  /*4e40*/  BSYNC.RECONVERGENT B1 ;  /* 0x0000000000017941 */ /* 0x000fea0003800200 */
.L_x_2694:
        /* <DEDUP_REMOVED lines=30> */
.L_x_2697:
[----:B------:R-:W-:Y:S05]  /*5030*/  BSYNC.RECONVERGENT B1 ;  /* 0x0000000000017941 */ /* 0x000fea0003800200 */
.L_x_2696:
        /* <DEDUP_REMOVED lines=38> */
.L_x_2699:
[----:B------:R-:W-:Y:S05]  /*52a0*/  BSYNC.RECONVERGENT B1 ;  /* 0x0000000000017941 */ /* 0x000fea0003800200 */
.L_x_2698:
        /* <DEDUP_REMOVED lines=30> */
.L_x_2701:
[----:B------:R-:W-:Y:S05]  /*5490*/  BSYNC.RECONVERGENT B1 ;  /* 0x0000000000017941 */ /* 0x000fea0003800200 */
.L_x_2700:
        /* <DEDUP_REMOVED lines=30> */
.L_x_2703:
[----:B------:R-:W-:Y:S05]  /*5680*/  BSYNC.RECONVERGENT B1 ;  /* 0x0000000000017941 */ /* 0x000fea0003800200 */
.L_x_2702:
        /* <DEDUP_REMOVED lines=30> */
.L_x_2705:
[----:B------:R-:W-:Y:S05]  /*5870*/  BSYNC.RECONVERGENT B1 ;  /* 0x0000000000017941 */ /* 0x000fea0003800200 */
.L_x_2704:
        /* <DEDUP_REMOVED lines=40> */
.L_x_2707:
[----:B------:R-:W-:Y:S05]  /*5b00*/  BSYNC.RECONVERGENT B1 ;  /* 0x0000000000017941 */ /* 0x000fea0003800200 */
.L_x_2706:
        /* <DEDUP_REMOVED lines=30> */
.L_x_2709:
[----:B------:R-:W-:Y:S05]  /*5cf0*/  BSYNC.RECONVERGENT B1 ;  /* 0x0000000000017941 */ /* 0x000fea0003800200 */
.L_x_2708:
        /* <DEDUP_REMOVED lines=30> */
.L_x_2711:
[----:B------:R-:W-:Y:S05]  /*5ee0*/  BSYNC.RECONVERGENT B1 ;  /* 0x0000000000017941 */ /* 0x000fea0003800200 */
.L_x_2710:
        /* <DEDUP_REMOVED lines=30> */
.L_x_2713:
[----:B------:R-:W-:Y:S05]  /*60d0*/  BSYNC.RECONVERGENT B1 ;  /* 0x0000000000017941 */ /* 0x000fea0003800200 */
.L_x_2712:
        /* <DEDUP_REMOVED lines=30> */
.L_x_2715:
[----:B------:R-:W-:Y:S05]  /*62c0*/  BSYNC.RECONVERGENT B1 ;  /* 0x0000000000017941 */ /* 0x000fea0003800200 */
.L_x_2714:
        /* <DEDUP_REMOVED lines=26> */
[----:B------:R-:W-:-:S05]  /*6470*/  F2FP.F16.F32.PACK_AB R39, R39, R18 ;  /* 0x000000122727723e */ /* 0x000fca00000000ff */
[----:B------:R0:W-:Y:S02]  /*6480*/  STG.E desc[UR8][R36.64], R39 ;  /* 0x0000002724007986 */ /* 0x0001e4000c101908 */
.L_x_2685:
[----:B------:R-:W-:Y:S05]  /*6490*/  BSYNC.RECONVERGENT B0 ;  /* 0x0000000000007941 */ /* 0x000fea0003800200 */
.L_x_2653:
[----:B------:R-:W-:Y:S02]  /*64a0*/  IADD3 R2, PT, PT, R7, R2, RZ ;  /* 0x0000000207027210 */ /* 0x000fe40007ffe0ff */
[----:B------:R-:W-:Y:S02]  /*64b0*/  IADD3 R4, PT, PT, R4, 0x1, RZ ;  /* 0x0000000104047810 */ /* 0x000fe40007ffe0ff */
[----:B------:R-:W-:-:S13]  /*64c0*/  ISETP.GE.AND P1, PT, R2, UR5, PT ;  /* 0x0000000502007c0c */ /* 0x000fda000bf26270 */
[----:B------:R-:W-:Y:S05]  /*64d0*/  @!P1 BRA `(.L_x_2716) ;  /* 0xffffff9c00bc9947 */ /* 0x000fea000383ffff */
[----:B------:R-:W-:Y:S05]  /*64e0*/  EXIT ;  /* 0x000000000000794d */ /* 0x000fea0003800000 */
.L_x_2717:
        /* <DEDUP_REMOVED lines=9> */
.L_x_3462:


//--------------------- .text._Z35group_norm_nhwc_fwd_one_pass_kernelI11Fp16IOFp16WLi64ELi26ELi416EEv26Group_norm_nhwc_fwd_params --------------------------
	.section	.text._Z35group_norm_nhwc_fwd_one_pass_kernelI11Fp16IOFp16WLi64ELi26ELi416EEv26Group_norm_nhwc_fwd_params,"ax",@progbits
	.align	128
        .global         _Z35group_norm_nhwc_fwd_one_pass_kernelI11Fp16IOFp16WLi64ELi26ELi416EEv26Group_norm_nhwc_fwd_params
        .type           _Z35group_norm_nhwc_fwd_one_pass_kernelI11Fp16IOFp16WLi64ELi26ELi416EEv26Group_norm_nhwc_fwd_params,@function
        .size           _Z35group_norm_nhwc_fwd_one_pass_kernelI11Fp16IOFp16WLi64ELi26ELi416EEv26Group_norm_nhwc_fwd_params,(.L_x_3463 - _Z35group_norm_nhwc_fwd_one_pass_kernelI11Fp16IOFp16WLi64ELi26ELi416EEv26Group_norm_nhwc_fwd_params)
        .other          _Z35group_norm_nhwc_fwd_one_pass_kernelI11Fp16IOFp16WLi64ELi26ELi416EEv26Group_norm_nhwc_fwd_params,@"STO_CUDA_ENTRY STV_DEFAULT"
_Z35group_norm_nhwc_fwd_one_pass_kernelI11Fp16IOFp16WLi64ELi26ELi416EEv26Group_norm_nhwc_fwd_params:
.text._Z35group_norm_nhwc_fwd_one_pass_kernelI11Fp16IOFp16WLi64ELi26ELi416EEv26Group_norm_nhwc_fwd_params:
        /* <DEDUP_REMOVED lines=37> */
.L_x_2737:
        /* <DEDUP_REMOVED lines=11> */
[----:B0-----:R-:W-:Y:S02]  /*0300*/  HFMA2 R8, -RZ, RZ, 0, 0 ;  /* 0x00000000ff087431 */ /* 0x001fe400000001ff */
[----:B--2---:R-:W-:-:S04]  /*0310*/  IMAD.MOV R13, RZ, RZ, -R9 ;  /* 0x000000ffff0d7224 */ /* 0x004fc800078e0a09 */
        /* <DEDUP_REMOVED lines=9> */
[-C--:B------:R-:W-:Y:S01]  /*03b0*/  @!P2 IADD3 R11, PT, PT, R11, -R12.reuse, RZ ;  /* 0x8000000c0b0ba210 */ /* 0x080fe20007ffe0ff */
[----:B------:R-:W-:Y:S01]  /*03c0*/  @!P2 VIADD R9, R9, 0x1 ;  /* 0x000000010909a836 */ /* 0x000fe20000000000 */
        /* <DEDUP_REMOVED lines=26> */
[----:B------:R-:W-:Y:S01]  /*0570*/  @!P1 IMAD R23, R19, R9, R20 ;  /* 0x0000000913179224 */ /* 0x000fe200078e0214 */
[----:B------:R-:W-:Y:S01]  /*0580*/  @!P2 MOV R9, R27 ;  /* 0x0000001b0009a202 */ /* 0x000fe20000000f00 */
[----:B0-----:R-:W-:Y:S02]  /*0590*/  @!P2 IMAD R22, R3, R10, RZ ;  /* 0x0000000a0316a224 */ /* 0x001fe400078e02ff */
[----:B------:R-:W-:Y:S01]  /*05a0*/  @!P1 IMAD.WIDE.U32 R20, R19, R8, R26 ;  /* 0x0000000813149225 */ /* 0x000fe200078e001a */
[----:B------:R-:W-:-:S03]  /*05b0*/  @!P2 MOV R8, R24 ;  /* 0x000000180008a202 */ /* 0x000fc60000000f00 */
[C---:B------:R-:W-:Y:S01]  /*05c0*/  @!P2 IMAD R11, R2.reuse, R11, R22 ;  /* 0x0000000b020ba224 */ /* 0x040fe200078e0216 */
[----:B------:R-:W-:Y:S01]  /*05d0*/  @!P1 IADD3 R23, PT, PT, R21, R23, RZ ;  /* 0x0000001715179210 */ /* 0x000fe20007ffe0ff */
[----:B------:R-:W-:Y:S01]  /*05e0*/  @!P2 IMAD.WIDE.U32 R8, R2, R10, R8 ;  /* 0x0000000a0208a225 */ /* 0x000fe200078e0008 */
[C---:B--2---:R-:W-:Y:S02]  /*05f0*/  @!P1 LEA R12, P3, R20.reuse, R12, 0x1 ;  /* 0x0000000c140c9211 */ /* 0x044fe400078608ff */
[----:B------:R-:W-:Y:S01]  /*0600*/  MOV R21, RZ ;  /* 0x000000ff00157202 */ /* 0x000fe20000000f00 */
[----:B------:R-:W-:Y:S01]  /*0610*/  @!P2 IMAD.IADD R11, R9, 0x1, R11 ;  /* 0x00000001090ba824 */ /* 0x000fe200078e020b */
[----:B------:R-:W-:Y:S01]  /*0620*/  @!P1 LEA.HI.X R13, R20, R13, R23, 0x1, P3 ;  /* 0x0000000d140d9211 */ /* 0x000fe200018f0c17 */
[----:B------:R-:W-:Y:S01]  /*0630*/  HFMA2 R23, -RZ, RZ, 0, 0 ;  /* 0x00000000ff177431 */ /* 0x000fe200000001ff */
[----:B---3--:R-:W-:-:S04]  /*0640*/  @!P2 LEA R14, P4, R8, R14, 0x1 ;  /* 0x0000000e080ea211 */ /* 0x008fc800078808ff */
[----:B------:R-:W-:Y:S01]  /*0650*/  @!P2 LEA.HI.X R15, R8, R15, R11, 0x1, P4 ;  /* 0x0000000f080fa211 */ /* 0x000fe200020f0c0b */
[----:B------:R-:W2:Y:S04]  /*0660*/  @!P1 LDG.E R23, desc[UR14][R12.64] ;  /* 0x0000000e0c179981 */ /* 0x000ea8000c1e1900 */
[----:B------:R-:W3:Y:S01]  /*0670*/  @!P2 LDG.E R21, desc[UR14][R14.64] ;  /* 0x0000000e0e15a981 */ /* 0x000ee2000c1e1900 */
[C---:B------:R-:W-:Y:S01]  /*0680*/  ISETP.GT.AND P2, PT, R4.reuse, 0x1e, PT ;  /* 0x0000001e0400780c */ /* 0x040fe20003f44270 */
[----:B------:R-:W-:Y:S01]  /*0690*/  BSSY.RECONVERGENT B0, `(.L_x_2718) ;  /* 0x0000032000007945 */ /* 0x000fe20003800200 */
[----:B------:R-:W-:Y:S01]  /*06a0*/  ISETP.GT.AND P3, PT, R4, 0xf, PT ;  /* 0x0000000f0400780c */ /* 0x000fe20003f64270 */
[--C-:B--2---:R-:W-:Y:S02]  /*06b0*/  HADD2.F32 R22, -RZ, R23.reuse.H1_H1 ;  /* 0x30000017ff167230 */ /* 0x104fe40000004100 */
[----:B------:R-:W-:-:S02]  /*06c0*/  HADD2.F32 R23, -RZ, R23.H0_H0 ;  /* 0x20000017ff177230 */ /* 0x000fc40000004100 */
[--C-:B---3--:R-:W-:Y:S02]  /*06d0*/  HADD2.F32 R20, -RZ, R21.reuse.H1_H1 ;  /* 0x30000015ff147230 */ /* 0x108fe40000004100 */
[----:B------:R-:W-:Y:S01]  /*06e0*/  FMUL.FTZ R10, R22, R22 ;  /* 0x00000016160a7220 */ /* 0x000fe20000410000 */
[----:B------:R-:W-:Y:S02]  /*06f0*/  HADD2.F32 R21, -RZ, R21.H0_H0 ;  /* 0x20000015ff157230 */ /* 0x000fe40000004100 */
[C---:B------:R-:W-:Y:S01]  /*0700*/  FADD.FTZ R8, R23.reuse, R22 ;  /* 0x0000001617087221 */ /* 0x040fe20000010000 */
[----:B------:R-:W-:Y:S01]  /*0710*/  FMUL.FTZ R28, R20, R20 ;  /* 0x00000014141c7220 */ /* 0x000fe20000410000 */
[----:B------:R-:W-:Y:S01]  /*0720*/  FFMA.FTZ R10, R23, R23, R10 ;  /* 0x00000017170a7223 */ /* 0x000fe2000001000a */
[C---:B------:R-:W-:Y:S01]  /*0730*/  FADD.FTZ R9, R21.reuse, R20 ;  /* 0x0000001415097221 */ /* 0x040fe20000010000 */
[----:B------:R-:W-:Y:S01]  /*0740*/  FADD.FTZ R8, RZ, R8 ;  /* 0x00000008ff087221 */ /* 0x000fe20000010000 */
[----:B------:R-:W-:Y:S01]  /*0750*/  FFMA.FTZ R11, R21, R21, R28 ;  /* 0x00000015150b7223 */ /* 0x000fe2000001001c */
[----:B------:R-:W-:-:S02]  /*0760*/  FADD.FTZ R10, RZ, R10 ;  /* 0x0000000aff0a7221 */ /* 0x000fc40000010000 */
        /* <DEDUP_REMOVED lines=36> */
.L_x_2719:
[----:B------:R-:W-:Y:S05]  /*09b0*/  BSYNC.RECONVERGENT B0 ;  /* 0x0000000000007941 */ /* 0x000fea0003800200 */
.L_x_2718:
        /* <DEDUP_REMOVED lines=39> */
.L_x_2721:
[----:B------:R-:W-:Y:S05]  /*0c30*/  BSYNC.RECONVERGENT B0 ;  /* 0x0000000000007941 */ /* 0x000fea0003800200 */
.L_x_2720:
        /* <DEDUP_REMOVED lines=31> */
.L_x_2724:
[----:B---3--:R-:W2:Y:S04]  /*0e30*/  LDG.E.STRONG.GPU R8, desc[UR14][R10.64] ;  /* 0x0000000e0a087981 */ /* 0x008ea8000c1ef900 */
[----:B--2---:R-:W-:Y:S01]  /*0e40*/  CCTL.IVALL ;  /* 0x00000000ff00798f */ /* 0x004fe20002000000 */
[----:B------:R-:W-:Y:S05]  /*0e50*/  YIELD ;  /* 0x0000000000007946 */ /* 0x000fea0003800000 */
[----:B------:R-:W-:-:S13]  /*0e60*/  ISETP.NE.AND P2, PT, R8, R15, PT ;  /* 0x0000000f0800720c */ /* 0x000fda0003f45270 */
[----:B------:R-:W-:Y:S05]  /*0e70*/  @P2 BRA `(.L_x_2724) ;  /* 0xfffffffc00ec2947 */ /* 0x000fea000383ffff */
.L_x_2723:
        /* <DEDUP_REMOVED lines=15> */
.L_x_2726:
        /* <DEDUP_REMOVED lines=49> */
[----:B------:R-:W-:Y:S01]  /*1280*/  IMAD.U32 R10, RZ, RZ, UR24 ;  /* 0x00000018ff0a7e24 */ /* 0x000fe2000f8e00ff */
        /* <DEDUP_REMOVED lines=13> */
[----:B------:R-:W-:Y:S02]  /*1360*/  MOV R8, UR24 ;  /* 0x0000001800087c02 */ /* 0x000fe40008000f00 */
[----:B------:R-:W-:Y:S01]  /*1370*/  MOV R9, UR25 ;  /* 0x0000001900097c02 */ /* 0x000fe20008000f00 */
[----:B------:R-:W-:-:S05]  /*1380*/  @!UP1 UIMAD.WIDE.U32 UR24, UR12, 0x8, UR16 ;  /* 0x000000080c1898a5 */ /* 0x000fca000f8e0010 */
[----:B------:R-:W3:Y:S01]  /*1390*/  @!P6 LDG.E.64 R8, desc[UR14][R8.64] ;  /* 0x0000000e0808e981 */ /* 0x000ee2000c1e1b00 */
        /* <DEDUP_REMOVED lines=24> */
.L_x_2725:
        /* <DEDUP_REMOVED lines=51> */
.L_x_2727:
        /* <DEDUP_REMOVED lines=28> */
.L_x_2728:
        /* <DEDUP_REMOVED lines=13> */
.L_x_2729:
[----:B------:R-:W-:Y:S05]  /*1ae0*/  BSYNC.RECONVERGENT B0 ;  /* 0x0000000000007941 */ /* 0x000fea0003800200 */
.L_x_2722:
        /* <DEDUP_REMOVED lines=30> */
[----:B------:R-:W-:-:S06]  /*1cd0*/  IMAD.MOV.U32 R13, RZ, RZ, 0x3f800000 ;  /* 0x3f800000ff0d7424 */ /* 0x000fcc00078e00ff */
        /* <DEDUP_REMOVED lines=31> */
.L_x_2733:
[----:B------:R-:W-:Y:S05]  /*1ed0*/  BSYNC.RECONVERGENT B1 ;  /* 0x0000000000017941 */ /* 0x000fea0003800200 */
.L_x_2732:
        /* <DEDUP_REMOVED lines=19> */
.L_x_2731:
        /* <DEDUP_REMOVED lines=15> */
[----:B------:R-:W-:Y:S01]  /*2100*/  MOV R11, R27 ;  /* 0x0000001b000b7202 */ /* 0x000fe20000000f00 */
[----:B---3--:R-:W-:-:S04]  /*2110*/  FADD.FTZ R29, R28, 1 ;  /* 0x3f8000001c1d7421 */ /* 0x008fc80000010000 */
[----:B------:R-:W2:Y:S01]  /*2120*/  MUFU.RCP R23, R23 ;  /* 0x0000001700177308 */ /* 0x000ea20000001000 */
[----:B0-----:R-:W-:-:S07]  /*2130*/  IMAD R28, R5, UR10, RZ ;  /* 0x0000000a051c7c24 */ /* 0x001fce000f8e02ff */
[----:B------:R-:W0:Y:S01]  /*2140*/  MUFU.RCP R9, R29 ;  /* 0x0000001d00097308 */ /* 0x000e220000001000 */
[----:B--2---:R-:W-:Y:S01]  /*2150*/  FMUL.FTZ R22, R10, R23 ;  /* 0x000000170a167220 */ /* 0x004fe20000410000 */
[----:B------:R-:W-:Y:S02]  /*2160*/  IMAD.MOV.U32 R10, RZ, RZ, R24 ;  /* 0x000000ffff0a7224 */ /* 0x000fe400078e0018 */
[C---:B------:R-:W-:Y:S02]  /*2170*/  IMAD R23, R19.reuse, UR11, R28 ;  /* 0x0000000b13177c24 */ /* 0x040fe4000f8e021c */
[----:B------:R-:W-:-:S04]  /*2180*/  IMAD.WIDE.U32 R10, R19, UR10, R10 ;  /* 0x0000000a130a7c25 */ /* 0x000fc8000f8e000a */
[----:B0-----:R-:W-:Y:S01]  /*2190*/  FMUL.FTZ R28, R8, R9 ;  /* 0x00000009081c7220 */ /* 0x001fe20000410000 */
[----:B------:R-:W-:Y:S02]  /*21a0*/  IADD3 R23, PT, PT, R11, R23, RZ ;  /* 0x000000170b177210 */ /* 0x000fe40007ffe0ff */
[----:B-1----:R-:W-:Y:S02]  /*21b0*/  LEA R8, P1, R10, UR12, 0x1 ;  /* 0x0000000c0a087c11 */ /* 0x002fe4000f8208ff */
[----:B------:R-:W-:Y:S02]  /*21c0*/  F2FP.F16.F32.PACK_AB R11, R28, R22 ;  /* 0x000000161c0b723e */ /* 0x000fe400000000ff */
[----:B------:R-:W-:-:S05]  /*21d0*/  LEA.HI.X R9, R10, UR13, R23, 0x1, P1 ;  /* 0x0000000d0a097c11 */ /* 0x000fca00088f0c17 */
[----:B------:R0:W-:Y:S04]  /*21e0*/  STG.E desc[UR14][R8.64], R11 ;  /* 0x0000000b08007986 */ /* 0x0001e8000c10190e */
.L_x_2736:
[----:B------:R-:W-:Y:S05]  /*21f0*/  BSYNC.RECONVERGENT B1 ;  /* 0x0000000000017941 */ /* 0x000fea0003800200 */
.L_x_2735:
        /* <DEDUP_REMOVED lines=32> */
.L_x_2734:
[----:B------:R-:W-:Y:S05]  /*2400*/  BSYNC.RECONVERGENT B0 ;  /* 0x0000000000007941 */ /* 0x000fea0003800200 */
.L_x_2730:
[----:B------:R-:W-:Y:S02]  /*2410*/  UIADD3 UR8, UPT, UPT, UR19, UR8, URZ ;  /* 0x0000000813087290 */ /* 0x000fe4000fffe0ff */
[----:B------:R-:W-:Y:S02]  /*2420*/  UIADD3 UR4, UPT, UPT, UR4, 0x1, URZ ;  /* 0x0000000104047890 */ /* 0x000fe4000fffe0ff */
[----:B------:R-:W-:-:S09]  /*2430*/  UISETP.GE.AND UP1, UPT, UR8, UR7, UPT ;  /* 0x000000070800728c */ /* 0x000fd2000bf26270 */
[----:B------:R-:W-:Y:S05]  /*2440*/  BRA.U !UP1, `(.L_x_2737) ;  /* 0xffffffdd09807547 */ /* 0x000fea000b83ffff */
[----:B------:R-:W-:Y:S05]  /*2450*/  EXIT ;  /* 0x000000000000794d */ /* 0x000fea0003800000 */
.L_x_2738:
        /* <DEDUP_REMOVED lines=10> */
.L_x_3463:


//--------------------- .text._Z35group_norm_nhwc_fwd_one_pass_kernelI11Fp16IOFp16WLi128ELi26ELi416EEv26Group_norm_nhwc_fwd_params --------------------------
	.section	.text._Z35group_norm_nhwc_fwd_one_pass_kernelI11Fp16IOFp16WLi128ELi26ELi416EEv26Group_norm_nhwc_fwd_params,"ax",@progbits
	.align	128
        .global         _Z35group_norm_nhwc_fwd_one_pass_kernelI11Fp16IOFp16WLi128ELi26ELi416EEv26Group_norm_nhwc_fwd_params
        .type           _Z35group_norm_nhwc_fwd_one_pass_kernelI11Fp16IOFp16WLi128ELi26ELi416EEv26Group_norm_nhwc_fwd_params,@function
        .size           _Z35group_norm_nhwc_fwd_one_pass_kernelI11Fp16IOFp16WLi128ELi26ELi416EEv26Group_norm_nhwc_fwd_params,(.L_x_3464 - _Z35group_norm_nhwc_fwd_one_pass_kernelI11Fp16IOFp16WLi128ELi26ELi416EEv26Group_norm_nhwc_fwd_params)
        .other          _Z35group_norm_nhwc_fwd_one_pass_kernelI11Fp16IOFp16WLi128ELi26ELi416EEv26Group_norm_nhwc_fwd_params,@"STO_CUDA_ENTRY STV_DEFAULT"
_Z35group_norm_nhwc_fwd_one_pass_kernelI11Fp16IOFp16WLi128ELi26ELi416EEv26Group_norm_nhwc_fwd_params:
.text._Z35group_norm_nhwc_fwd_one_pass_kernelI11Fp16IOFp16WLi128ELi26ELi416EEv26Group_norm_nhwc_fwd_params:
        /* <DEDUP_REMOVED lines=36> */
.L_x_2766:
        /* <DEDUP_REMOVED lines=68> */
[----:B------:R-:W-:Y:S01]  /*0680*/  IADD3 R33, PT, PT, R31, UR5, RZ ;  /* 0x000000051f217c10 */ /* 0x000fe2000fffe0ff */
[----:B------:R-:W-:Y:S01]  /*0690*/  @!P3 IMAD.MOV.U32 R26, RZ, RZ, R30 ;  /* 0x000000ffff1ab224 */ /* 0x000fe200078e001e */
[----:B------:R-:W-:-:S05]  /*06a0*/  @!P2 MOV R32, R30 ;  /* 0x0000001e0020a202 */ /* 0x000fca0000000f00 */
[----:B------:R-:W-:-:S03]  /*06b0*/  @!P2 IMAD.WIDE.U32 R22, R4, R22, R32 ;  /* 0x000000160416a225 */ /* 0x000fc600078e0020 */
[----:B------:R-:W5:Y:S02]  /*06c0*/  @!P4 LDC.64 R8, c[0x0][0x3e0] ;  /* 0x0000f800ff08cb82 */ /* 0x000f640000000a00 */
        /* <DEDUP_REMOVED lines=19> */
[----:B-1----:R-:W-:-:S02]  /*0800*/  @!P3 LEA R10, P2, R16, R10, 0x1 ;  /* 0x0000000a100ab211 */ /* 0x002fc400078408ff */
[----:B------:R-:W-:Y:S01]  /*0810*/  MOV R27, RZ ;  /* 0x000000ff001b7202 */ /* 0x000fe20000000f00 */
        /* <DEDUP_REMOVED lines=77> */
.L_x_2740:
[----:B------:R-:W-:Y:S05]  /*0cf0*/  BSYNC.RECONVERGENT B0 ;  /* 0x0000000000007941 */ /* 0x000fea0003800200 */
.L_x_2739:
        /* <DEDUP_REMOVED lines=39> */
.L_x_2742:
[----:B------:R-:W-:Y:S05]  /*0f70*/  BSYNC.RECONVERGENT B0 ;  /* 0x0000000000007941 */ /* 0x000fea0003800200 */
.L_x_2741:
        /* <DEDUP_REMOVED lines=31> */
.L_x_2745:
[----:B---3--:R-:W3:Y:S04]  /*1170*/  LDG.E.STRONG.GPU R10, desc[UR14][R8.64] ;  /* 0x0000000e080a7981 */ /* 0x008ee8000c1ef900 */
[----:B---3--:R-:W-:Y:S01]  /*1180*/  CCTL.IVALL ;  /* 0x00000000ff00798f */ /* 0x008fe20002000000 */
[----:B------:R-:W-:Y:S05]  /*1190*/  YIELD ;  /* 0x0000000000007946 */ /* 0x000fea0003800000 */
[----:B------:R-:W-:-:S13]  /*11a0*/  ISETP.NE.AND P2, PT, R10, R15, PT ;  /* 0x0000000f0a00720c */ /* 0x000fda0003f45270 */
[----:B------:R-:W-:Y:S05]  /*11b0*/  @P2 BRA `(.L_x_2745) ;  /* 0xfffffffc00ec2947 */ /* 0x000fea000383ffff */
.L_x_2744:
        /* <DEDUP_REMOVED lines=15> */
.L_x_2747:
        /* <DEDUP_REMOVED lines=20> */
[----:B------:R-:W-:Y:S01]  /*13f0*/  MOV R10, UR24 ;  /* 0x00000018000a7c02 */ /* 0x000fe20008000f00 */
[----:B------:R-:W-:Y:S01]  /*1400*/  IMAD.U32 R11, RZ, RZ, UR25 ;  /* 0x00000019ff0b7e24 */ /* 0x000fe2000f8e00ff */
[----:B------:R-:W-:Y:S01]  /*1410*/  @!UP0 UIMAD.WIDE.U32 UR24, UR21, 0x8, UR16 ;  /* 0x00000008151888a5 */ /* 0x000fe2000f8e0010 */
[----:B-1----:R-:W-:-:S02]  /*1420*/  MOV R14, UR26 ;  /* 0x0000001a000e7c02 */ /* 0x002fc40008000f00 */
[----:B------:R-:W-:Y:S02]  /*1430*/  MOV R15, UR27 ;  /* 0x0000001b000f7c02 */ /* 0x000fe40008000f00 */
        /* <DEDUP_REMOVED lines=33> */
[----:B------:R-:W-:Y:S01]  /*1650*/  IMAD.U32 R10, RZ, RZ, UR26 ;  /* 0x0000001aff0a7e24 */ /* 0x000fe2000f8e00ff */
[----:B------:R-:W-:Y:S01]  /*1660*/  @!UP0 UIMAD.WIDE.U32 UR24, UR13, 0x8, UR16 ;  /* 0x000000080d1888a5 */ /* 0x000fe2000f8e0010 */
[----:B------:R-:W2:Y:S01]  /*1670*/  @!P2 LDG.E.64 R8, desc[UR14][R8.64] ;  /* 0x0000000e0808a981 */ /* 0x000ea2000c1e1b00 */
[----:B------:R-:W-:Y:S01]  /*1680*/  MOV R11, UR27 ;  /* 0x0000001b000b7c02 */ /* 0x000fe20008000f00 */
        /* <DEDUP_REMOVED lines=29> */
.L_x_2746:
        /* <DEDUP_REMOVED lines=41> */
[----:B-1----:R-:W-:Y:S02]  /*1af0*/  MOV R14, UR10 ;  /* 0x0000000a000e7c02 */ /* 0x002fe40008000f00 */
        /* <DEDUP_REMOVED lines=11> */
.L_x_2748:
        /* <DEDUP_REMOVED lines=27> */
.L_x_2749:
        /* <DEDUP_REMOVED lines=13> */
.L_x_2750:
[----:B------:R-:W-:Y:S05]  /*1e30*/  BSYNC.RECONVERGENT B0 ;  /* 0x0000000000007941 */ /* 0x000fea0003800200 */
.L_x_2743:
        /* <DEDUP_REMOVED lines=71> */
.L_x_2754:
[----:B------:R-:W-:Y:S05]  /*22b0*/  BSYNC.RECONVERGENT B1 ;  /* 0x0000000000017941 */ /* 0x000fea0003800200 */
.L_x_2753:
[----:B------:R-:W-:Y:S04]  /*22c0*/  BSSY.RECONVERGENT B1, `(.L_x_2755) ;  /* 0x0000014000017945 */ /* 0x000fe80003800200 */
[----:B------:R-:W-:Y:S05]  /*22d0*/  @P3 BRA `(.L_x_2756) ;  /* 0x0000000000483947 */ /* 0x000fea0003800000 */
[----:B------:R-:W1:Y:S01]  /*22e0*/  LDCU.64 UR8, c[0x0][0x3e0] ;  /* 0x00007c00ff0877ac */ /* 0x000e620008000a00 */
[----:B------:R-:W-:Y:S01]  /*22f0*/  MOV R12, R30 ;  /* 0x0000001e000c7202 */ /* 0x000fe20000000f00 */
[--C-:B------:R-:W-:Y:S01]  /*2300*/  FADD.FTZ R25, R25, -R9.reuse ;  /* 0x8000000919197221 */ /* 0x100fe20000010000 */
[----:B0-----:R-:W-:Y:S01]  /*2310*/  MOV R13, R33 ;  /* 0x00000021000d7202 */ /* 0x001fe20000000f00 */
[----:B------:R-:W0:Y:S01]  /*2320*/  LDCU.64 UR12, c[0x0][0x380] ;  /* 0x00007000ff0c77ac */ /* 0x000e220008000a00 */
[----:B------:R-:W-:Y:S01]  /*2330*/  FADD.FTZ R15, R24, -R9 ;  /* 0x80000009180f7221 */ /* 0x000fe20000010000 */
[----:B------:R-:W-:-:S03]  /*2340*/  FMUL.FTZ R25, R25, R8 ;  /* 0x0000000819197220 */ /* 0x000fc60000410000 */
[----:B------:R-:W-:Y:S01]  /*2350*/  FMUL.FTZ R15, R15, R8 ;  /* 0x000000080f0f7220 */ /* 0x000fe20000410000 */
        /* <DEDUP_REMOVED lines=10> */
.L_x_2756:
[----:B------:R-:W-:Y:S05]  /*2400*/  BSYNC.RECONVERGENT B1 ;  /* 0x0000000000017941 */ /* 0x000fea0003800200 */
.L_x_2755:
        /* <DEDUP_REMOVED lines=20> */
.L_x_2758:
[----:B------:R-:W-:Y:S05]  /*2550*/  BSYNC.RECONVERGENT B1 ;  /* 0x0000000000017941 */ /* 0x000fea0003800200 */
.L_x_2757:
        /* <DEDUP_REMOVED lines=19> */
.L_x_2752:
        /* <DEDUP_REMOVED lines=37> */
.L_x_2761:
[----:B------:R-:W-:Y:S05]  /*28e0*/  BSYNC.RECONVERGENT B1 ;  /* 0x0000000000017941 */ /* 0x000fea0003800200 */
.L_x_2760:
        /* <DEDUP_REMOVED lines=30> */
.L_x_2763:
[----:B------:R-:W-:Y:S05]  /*2ad0*/  BSYNC.RECONVERGENT B1 ;  /* 0x0000000000017941 */ /* 0x000fea0003800200 */
.L_x_2762:
        /* <DEDUP_REMOVED lines=30> */
.L_x_2765:
[----:B------:R-:W-:Y:S05]  /*2cc0*/  BSYNC.RECONVERGENT B1 ;  /* 0x0000000000017941 */ /* 0x000fea0003800200 */
.L_x_2764:
        /* <DEDUP_REMOVED lines=28> */
.L_x_2759:
[----:B------:R-:W-:Y:S05]  /*2e90*/  BSYNC.RECONVERGENT B0 ;  /* 0x0000000000007941 */ /* 0x000fea0003800200 */
.L_x_2751:
        /* <DEDUP_REMOVED lines=8> */
.L_x_2767:
        /* <DEDUP_REMOVED lines=14> */
.L_x_3464:


//--------------------- .text._Z35group_norm_nhwc_fwd_one_pass_kernelI11Fp16IOFp16WLi256ELi26ELi416EEv26Group_norm_nhwc_fwd_params --------------------------
	.section	.text._Z35group_norm_nhwc_fwd_one_pass_kernelI11Fp16IOFp16WLi256ELi26ELi416EEv26Group_norm_nhwc_fwd_params,"ax",@progbits
	.align	128
        .global         _Z35group_norm_nhwc_fwd_one_pass_kernelI11Fp16IOFp16WLi256ELi26ELi416EEv26Group_norm_nhwc_fwd_params
        .type           _Z35group_norm_nhwc_fwd_one_pass_kernelI11Fp16IOFp16WLi256ELi26ELi416EEv26Group_norm_nhwc_fwd_params,@function
        .size           _Z35group_norm_nhwc_fwd_one_pass_kernelI11Fp16IOFp16WLi256ELi26ELi416EEv26Group_norm_nhwc_fwd_params,(.L_x_3465 - _Z35group_norm_nhwc_fwd_one_pass_kernelI11Fp16IOFp16WLi256ELi26ELi416EEv26Group_norm_nhwc_fwd_params)
        .other          _Z35group_norm_nhwc_fwd_one_pass_kernelI11Fp16IOFp16WLi256ELi26ELi416EEv26Group_norm_nhwc_fwd_params,@"STO_CUDA_ENTRY STV_DEFAULT"
_Z35group_norm_nhwc_fwd_one_pass_kernelI11Fp16IOFp16WLi256ELi26ELi416EEv26Group_norm_nhwc_fwd_params:
.text._Z35group_norm_nhwc_fwd_one_pass_kernelI11Fp16IOFp16WLi256ELi26ELi416EEv26Group_norm_nhwc_fwd_params:
        /* <DEDUP_REMOVED lines=41> */
.L_x_2811:
        /* <DEDUP_REMOVED lines=247> */
.L_x_2769:
[----:B------:R-:W-:Y:S05]  /*1200*/  BSYNC.RECONVERGENT B0 ;  /* 0x0000000000007941 */ /* 0x000fea0003800200 */
.L_x_2768:
        /* <DEDUP_REMOVED lines=37> */
.L_x_2771:
[----:B------:R-:W-:Y:S05]  /*1460*/  BSYNC.RECONVERGENT B0 ;  /* 0x0000000000007941 */ /* 0x000fea0003800200 */
.L_x_2770:
        /* <DEDUP_REMOVED lines=26> */
.L_x_2774:
[----:B---3--:R-:W2:Y:S04]  /*1610*/  LDG.E.STRONG.GPU R18, desc[UR6][R16.64] ;  /* 0x0000000610127981 */ /* 0x008ea8000c1ef900 */
[----:B--2---:R-:W-:Y:S01]  /*1620*/  CCTL.IVALL ;  /* 0x00000000ff00798f */ /* 0x004fe20002000000 */
[----:B------:R-:W-:Y:S05]  /*1630*/  YIELD ;  /* 0x0000000000007946 */ /* 0x000fea0003800000 */
[----:B------:R-:W-:-:S13]  /*1640*/  ISETP.NE.AND P1, PT, R18, R25, PT ;  /* 0x000000191200720c */ /* 0x000fda0003f25270 */
[----:B------:R-:W-:Y:S05]  /*1650*/  @P1 BRA `(.L_x_2774) ;  /* 0xfffffffc00ec1947 */ /* 0x000fea000383ffff */
.L_x_2773:
        /* <DEDUP_REMOVED lines=14> */
.L_x_2776:
        /* <DEDUP_REMOVED lines=62> */
.L_x_2775:
        /* <DEDUP_REMOVED lines=36> */
.L_x_2777:
        /* <DEDUP_REMOVED lines=18> */
.L_x_2778:
        /* <DEDUP_REMOVED lines=9> */
.L_x_2779:
[----:B------:R-:W-:Y:S05]  /*1f10*/  BSYNC.RECONVERGENT B0 ;  /* 0x0000000000007941 */ /* 0x000fea0003800200 */
.L_x_2772:
        /* <DEDUP_REMOVED lines=70> */
.L_x_2783:
[----:B------:R-:W-:Y:S05]  /*2380*/  BSYNC.RECONVERGENT B1 ;  /* 0x0000000000017941 */ /* 0x000fea0003800200 */
.L_x_2782:
        /* <DEDUP_REMOVED lines=20> */
.L_x_2785:
[----:B------:R-:W-:Y:S05]  /*24d0*/  BSYNC.RECONVERGENT B1 ;  /* 0x0000000000017941 */ /* 0x000fea0003800200 */
.L_x_2784:
        /* <DEDUP_REMOVED lines=30> */
.L_x_2787:
[----:B------:R-:W-:Y:S05]  /*26c0*/  BSYNC.RECONVERGENT B1 ;  /* 0x0000000000017941 */ /* 0x000fea0003800200 */
.L_x_2786:
        /* <DEDUP_REMOVED lines=20> */
.L_x_2789:
[----:B------:R-:W-:Y:S05]  /*2810*/  BSYNC.RECONVERGENT B1 ;  /* 0x0000000000017941 */ /* 0x000fea0003800200 */
.L_x_2788:
        /* <DEDUP_REMOVED lines=20> */
.L_x_2791:
[----:B------:R-:W-:Y:S05]  /*2960*/  BSYNC.RECONVERGENT B1 ;  /* 0x0000000000017941 */ /* 0x000fea0003800200 */
.L_x_2790:
        /* <DEDUP_REMOVED lines=20> */
.L_x_2793:
[----:B------:R-:W-:Y:S05]  /*2ab0*/  BSYNC.RECONVERGENT B1 ;  /* 0x0000000000017941 */ /* 0x000fea0003800200 */
.L_x_2792:
        /* <DEDUP_REMOVED lines=20> */
.L_x_2795:
[----:B------:R-:W-:Y:S05]  /*2c00*/  BSYNC.RECONVERGENT B1 ;  /* 0x0000000000017941 */ /* 0x000fea0003800200 */
.L_x_2794:
        /* <DEDUP_REMOVED lines=19> */
.L_x_2781:
        /* <DEDUP_REMOVED lines=37> */
.L_x_2798:
[----:B------:R-:W-:Y:S05]  /*2f90*/  BSYNC.RECONVERGENT B1 ;  /* 0x0000000000017941 */ /* 0x000fea0003800200 */
.L_x_2797:
        /* <DEDUP_REMOVED lines=30> */
.L_x_2800:
[----:B------:R-:W-:Y:S05]  /*3180*/  BSYNC.RECONVERGENT B1 ;  /* 0x0000000000017941 */ /* 0x000fea0003800200 */
.L_x_2799:
        /* <DEDUP_REMOVED lines=40> */
.L_x_2802:
[----:B------:R-:W-:Y:S05]  /*3410*/  BSYNC.RECONVERGENT B1 ;  /* 0x0000000000017941 */ /* 0x000fea0003800200 */
.L_x_2801:
        /* <DEDUP_REMOVED lines=30> */
.L_x_2804:
[----:B------:R-:W-:Y:S05]  /*3600*/  BSYNC.RECONVERGENT B1 ;  /* 0x0000000000017941 */ /* 0x000fea0003800200 */
.L_x_2803:
        /* <DEDUP_REMOVED lines=30> */
.L_x_2806:
[----:B------:R-:W-:Y:S05]  /*37f0*/  BSYNC.RECONVERGENT B1 ;  /* 0x0000000000017941 */ /* 0x000fea0003800200 */
.L_x_2805:
        /* <DEDUP_REMOVED lines=30> */
.L_x_2808:
[----:B------:R-:W-:Y:S05]  /*39e0*/  BSYNC.RECONVERGENT B1 ;  /* 0x0000000000017941 */ /* 0x000fea0003800200 */
.L_x_2807:
        /* <DEDUP_REMOVED lines=30> */
.L_x_2810:
[----:B------:R-:W-:Y:S05]  /*3bd0*/  BSYNC.RECONVERGENT B1 ;  /* 0x0000000000017941 */ /* 0x000fea0003800200 */
.L_x_2809:
        /* <DEDUP_REMOVED lines=28> */
.L_x_2796:
[----:B------:R-:W-:Y:S05]  /*3da0*/  BSYNC.RECONVERGENT B0 ;  /* 0x0000000000007941 */ /* 0x000fea0003800200 */
.L_x_2780:
        /* <DEDUP_REMOVED lines=8> */
.L_x_2812:
        /* <DEDUP_REMOVED lines=13> */
.L_x_3465:


//--------------------- .text._Z35group_norm_nhwc_fwd_one_pass_kernelI11Fp16IOFp16WLi512ELi26ELi416EEv26Group_norm_nhwc_fwd_params --------------------------
	.section	.text._Z35group_norm_nhwc_fwd_one_pass_kernelI11Fp16IOFp16WLi512ELi26ELi416EEv26Group_norm_nhwc_fwd_params,"ax",@progbits
	.align	128
        .global         _Z35group_norm_nhwc_fwd_one_pass_kernelI11Fp16IOFp16WLi512ELi26ELi416EEv26Group_norm_nhwc_fwd_params
        .type           _Z35group_norm_nhwc_fwd_one_pass_kernelI11Fp16IOFp16WLi512ELi26ELi416EEv26Group_norm_nhwc_fwd_params,@function
        .size           _Z35group_norm_nhwc_fwd_one_pass_kernelI11Fp16IOFp16WLi512ELi26ELi416EEv26Group_norm_nhwc_fwd_params,(.L_x_3466 - _Z35group_norm_nhwc_fwd_one_pass_kernelI11Fp16IOFp16WLi512ELi26ELi416EEv26Group_norm_nhwc_fwd_params)
        .other          _Z35group_norm_nhwc_fwd_one_pass_kernelI11Fp16IOFp16WLi512ELi26ELi416EEv26Group_norm_nhwc_fwd_params,@"STO_CUDA_ENTRY STV_DEFAULT"
_Z35group_norm_nhwc_fwd_one_pass_kernelI11Fp16IOFp16WLi512ELi26ELi416EEv26Group_norm_nhwc_fwd_params:
.text._Z35group_norm_nhwc_fwd_one_pass_kernelI11Fp16IOFp16WLi512ELi26ELi416EEv26Group_norm_nhwc_fwd_params:
        /* <DEDUP_REMOVED lines=61> */
.L_x_2888:
        /* <DEDUP_REMOVED lines=410> */
.L_x_2814:
[----:B------:R-:W-:Y:S05]  /*1d70*/  BSYNC.RECONVERGENT B0 ;  /* 0x0000000000007941 */ /* 0x000fea0003800200 */
.L_x_2813:
        /* <DEDUP_REMOVED lines=39> */
.L_x_2816:
[----:B------:R-:W-:Y:S05]  /*1ff0*/  BSYNC.RECONVERGENT B0 ;  /* 0x0000000000007941 */ /* 0x000fea0003800200 */
.L_x_2815:
        /* <DEDUP_REMOVED lines=25> */
.L_x_2819:
[----:B----4-:R-:W3:Y:S04]  /*2190*/  LDG.E.STRONG.GPU R38, desc[UR8][R36.64] ;  /* 0x0000000824267981 */ /* 0x010ee8000c1ef900 */
[----:B---3--:R-:W-:Y:S01]  /*21a0*/  CCTL.IVALL ;  /* 0x00000000ff00798f */ /* 0x008fe20002000000 */
[----:B------:R-:W-:Y:S05]  /*21b0*/  YIELD ;  /* 0x0000000000007946 */ /* 0x000fea0003800000 */
[----:B------:R-:W-:-:S13]  /*21c0*/  ISETP.NE.AND P4, PT, R38, R43, PT ;  /* 0x0000002b2600720c */ /* 0x000fda0003f85270 */
[----:B------:R-:W-:Y:S05]  /*21d0*/  @P4 BRA `(.L_x_2819) ;  /* 0xfffffffc00ec4947 */ /* 0x000fea000383ffff */
.L_x_2818:
        /* <DEDUP_REMOVED lines=15> */
.L_x_2821:
        /* <DEDUP_REMOVED lines=60> */
.L_x_2820:
        /* <DEDUP_REMOVED lines=35> */
.L_x_2822:
        /* <DEDUP_REMOVED lines=18> */
.L_x_2823:
        /* <DEDUP_REMOVED lines=9> */
.L_x_2824:
[----:B------:R-:W-:Y:S05]  /*2a70*/  BSYNC.RECONVERGENT B0 ;  /* 0x0000000000007941 */ /* 0x000fea0003800200 */
.L_x_2817:
        /* <DEDUP_REMOVED lines=65> */
.L_x_2828:
[----:B------:R-:W-:Y:S05]  /*2e90*/  BSYNC.RECONVERGENT B1 ;  /* 0x0000000000017941 */ /* 0x000fea0003800200 */
.L_x_2827:
        /* <DEDUP_REMOVED lines=20> */
.L_x_2830:
[----:B------:R-:W-:Y:S05]  /*2fe0*/  BSYNC.RECONVERGENT B1 ;  /* 0x0000000000017941 */ /* 0x000fea0003800200 */
.L_x_2829:
        /* <DEDUP_REMOVED lines=28> */
.L_x_2832:
[----:B------:R-:W-:Y:S05]  /*31b0*/  BSYNC.RECONVERGENT B1 ;  /* 0x0000000000017941 */ /* 0x000fea0003800200 */
.L_x_2831:
        /* <DEDUP_REMOVED lines=20> */
.L_x_2834:
[----:B------:R-:W-:Y:S05]  /*3300*/  BSYNC.RECONVERGENT B1 ;  /* 0x0000000000017941 */ /* 0x000fea0003800200 */
.L_x_2833:
        /* <DEDUP_REMOVED lines=20> */
.L_x_2836:
[----:B------:R-:W-:Y:S05]  /*3450*/  BSYNC.RECONVERGENT B1 ;  /* 0x0000000000017941 */ /* 0x000fea0003800200 */
.L_x_2835:
        /* <DEDUP_REMOVED lines=20> */
.L_x_2838:
[----:B------:R-:W-:Y:S05]  /*35a0*/  BSYNC.RECONVERGENT B1 ;  /* 0x0000000000017941 */ /* 0x000fea0003800200 */
.L_x_2837:
        /* <DEDUP_REMOVED lines=28> */
.L_x_2840:
[----:B------:R-:W-:Y:S05]  /*3770*/  BSYNC.RECONVERGENT B1 ;  /* 0x0000000000017941 */ /* 0x000fea0003800200 */
.L_x_2839:
        /* <DEDUP_REMOVED lines=20> */
.L_x_2842:
[----:B------:R-:W-:Y:S05]  /*38c0*/  BSYNC.RECONVERGENT B1 ;  /* 0x0000000000017941 */ /* 0x000fea0003800200 */
.L_x_2841:
        /* <DEDUP_REMOVED lines=20> */
.L_x_2844:
[----:B------:R-:W-:Y:S05]  /*3a10*/  BSYNC.RECONVERGENT B1 ;  /* 0x0000000000017941 */ /* 0x000fea0003800200 */
.L_x_2843:
        /* <DEDUP_REMOVED lines=20> */
.L_x_2846:
[----:B------:R-:W-:Y:S05]  /*3b60*/  BSYNC.RECONVERGENT B1 ;  /* 0x0000000000017941 */ /* 0x000fea0003800200 */
.L_x_2845:
        /* <DEDUP_REMOVED lines=30> */
.L_x_2848:
[----:B------:R-:W-:Y:S05]  /*3d50*/  BSYNC.RECONVERGENT B1 ;  /* 0x0000000000017941 */ /* 0x000fea0003800200 */
.L_x_2847:
        /* <DEDUP_REMOVED lines=20> */
.L_x_2850:
[----:B------:R-:W-:Y:S05]  /*3ea0*/  BSYNC.RECONVERGENT B1 ;  /* 0x0000000000017941 */ /* 0x000fea0003800200 */
.L_x_2849:
        /* <DEDUP_REMOVED lines=20> */
.L_x_2852:
[----:B------:R-:W-:Y:S05]  /*3ff0*/  BSYNC.RECONVERGENT B1 ;  /* 0x0000000000017941 */ /* 0x000fea0003800200 */
.L_x_2851:
        /* <DEDUP_REMOVED lines=20> */
.L_x_2854:
[----:B------:R-:W-:Y:S05]  /*4140*/  BSYNC.RECONVERGENT B1 ;  /* 0x0000000000017941 */ /* 0x000fea0003800200 */
.L_x_2853:
        /* <DEDUP_REMOVED lines=20> */
.L_x_2856:
[----:B------:R-:W-:Y:S05]  /*4290*/  BSYNC.RECONVERGENT B1 ;  /* 0x0000000000017941 */ /* 0x000fea0003800200 */
.L_x_2855:
        /* <DEDUP_REMOVED lines=19> */
.L_x_2826:
        /* <DEDUP_REMOVED lines=35> */
.L_x_2859:
[----:B------:R-:W-:Y:S05]  /*4600*/  BSYNC.RECONVERGENT B1 ;  /* 0x0000000000017941 */ /* 0x000fea0003800200 */
.L_x_2858:
        /* <DEDUP_REMOVED lines=30> */
.L_x_2861:
[----:B------:R-:W-:Y:S05]  /*47f0*/  BSYNC.RECONVERGENT B1 ;  /* 0x0000000000017941 */ /* 0x000fea0003800200 */
.L_x_2860:
        /* <DEDUP_REMOVED lines=38> */
.L_x_2863:
[----:B------:R-:W-:Y:S05]  /*4a60*/  BSYNC.RECONVERGENT B1 ;  /* 0x0000000000017941 */ /* 0x000fea0003800200 */
.L_x_2862:
        /* <DEDUP_REMOVED lines=30> */
.L_x_2865:
[----:B------:R-:W-:Y:S05]  /*4c50*/  BSYNC.RECONVERGENT B1 ;  /* 0x0000000000017941 */ /* 0x000fea0003800200 */
.L_x_2864:
        /* <DEDUP_REMOVED lines=30> */
.L_x_2867:
[----:B------:R-:W-:Y:S05]  /*4e40*/  BSYNC.RECONVERGENT B1 ;  /* 0x0000000000017941 */ /* 0x000fea0003800200 */
.L_x_2866:
        /* <DEDUP_REMOVED lines=30> */
.L_x_2869:
[----:B------:R-:W-:Y:S05]  /*5030*/  BSYNC.RECONVERGENT B1 ;  /* 0x0000000000017941 */ /* 0x000fea0003800200 */
.L_x_2868:
        /* <DEDUP_REMOVED lines=38> */
.L_x_2871:
[----:B------:R-:W-:Y:S05]  /*52a0*/  BSYNC.RECONVERGENT B1 ;  /* 0x0000000000017941 */ /* 0x000fea0003800200 */
.L_x_2870:
        /* <DEDUP_REMOVED lines=30> */
.L_x_2873:
[----:B------:R-:W-:Y:S05]  /*5490*/  BSYNC.RECONVERGENT B1 ;  /* 0x0000000000017941 */ /* 0x000fea0003800200 */
.L_x_2872:
        /* <DEDUP_REMOVED lines=30> */
.L_x_2875:
[----:B------:R-:W-:Y:S05]  /*5680*/  BSYNC.RECONVERGENT B1 ;  /* 0x0000000000017941 */ /* 0x000fea0003800200 */
.L_x_2874:
        /* <DEDUP_REMOVED lines=30> */
.L_x_2877:
[----:B------:R-:W-:Y:S05]  /*5870*/  BSYNC.RECONVERGENT B1 ;  /* 0x0000000000017941 */ /* 0x000fea0003800200 */
.L_x_2876:
        /* <DEDUP_REMOVED lines=40> */
.L_x_2879:
[----:B------:R-:W-:Y:S05]  /*5b00*/  BSYNC.RECONVERGENT B1 ;  /* 0x0000000000017941 */ /* 0x000fea0003800200 */
.L_x_2878:
        /* <DEDUP_REMOVED lines=30> */
.L_x_2881:
[----:B------:R-:W-:Y:S05]  /*5cf0*/  BSYNC.RECONVERGENT B1 ;  /* 0x0000000000017941 */ /* 0x000fea0003800200 */
.L_x_2880:
        /* <DEDUP_REMOVED lines=30> */
.L_x_2883:
[----:B------:R-:W-:Y:S05]  /*5ee0*/  BSYNC.RECONVERGENT B1 ;  /* 0x0000000000017941 */ /* 0x000fea0003800200 */
.L_x_2882:
        /* <DEDUP_REMOVED lines=30> */
.L_x_2885:
[----:B------:R-:W-:Y:S05]  /*60d0*/  BSYNC.RECONVERGENT B1 ;  /* 0x0000000000017941 */ /* 0x000fea0003800200 */
.L_x_2884:
        /* <DEDUP_REMOVED lines=30> */
.L_x_2887:
[----:B------:R-:W-:Y:S05]  /*62c0*/  BSYNC.RECONVERGENT B1 ;  /* 0x0000000000017941 */ /* 0x000fea0003800200 */
.L_x_2886:
        /* <DEDUP_REMOVED lines=28> */
.L_x_2857:
[----:B------:R-:W-:Y:S05]  /*6490*/  BSYNC.RECONVERGENT B0 ;  /* 0x0000000000007941 */ /* 0x000fea0003800200 */
.L_x_2825:
[----:B------:R-:W-:Y:S02]  /*64a0*/  IADD3 R2, PT, PT, R7, R2, RZ ;  /* 0x0000000207027210 */ /* 0x000fe40007ffe0ff */
[----:B------:R-:W-:Y:S02]  /*64b0*/  IADD3 R4, PT, PT, R4, 0x1, RZ ;  /* 0x0000000104047810 */ /* 0x000fe40007ffe0ff */
[----:B------:R-:W-:-:S13]  /*64c0*/  ISETP.GE.AND P1, PT, R2, UR5, PT ;  /* 0x0000000502007c0c */ /* 0x000fda000bf26270 */
[----:B------:R-:W-:Y:S05]  /*64d0*/  @!P1 BRA `(.L_x_2888) ;  /* 0xffffff9c00bc9947 */ /* 0x000fea000383ffff */
[----:B------:R-:W-:Y:S05]  /*64e0*/  EXIT ;  /* 0x000000000000794d */ /* 0x000fea0003800000 */
.L_x_2889:
        /* <DEDUP_REMOVED lines=9> */
.L_x_3466:


//--------------------- .text._Z35group_norm_nhwc_fwd_one_pass_kernelI11Fp32IOFp32WLi64ELi26ELi416EEv26Group_norm_nhwc_fwd_params --------------------------
	.section	.text._Z35group_norm_nhwc_fwd_one_pass_kernelI11Fp32IOFp32WLi64ELi26ELi416EEv26Group_norm_nhwc_fwd_params,"ax",@progbits
	.align	128
        .global         _Z35group_norm_nhwc_fwd_one_pass_kernelI11Fp32IOFp32WLi64ELi26ELi416EEv26Group_norm_nhwc_fwd_params
        .type           _Z35group_norm_nhwc_fwd_one_pass_kernelI11Fp32IOFp32WLi64ELi26ELi416EEv26Group_norm_nhwc_fwd_params,@function
        .size           _Z35group_norm_nhwc_fwd_one_pass_kernelI11Fp32IOFp32WLi64ELi26ELi416EEv26Group_norm_nhwc_fwd_params,(.L_x_3467 - _Z35group_norm_nhwc_fwd_one_pass_kernelI11Fp32IOFp32WLi64ELi26ELi416EEv26Group_norm_nhwc_fwd_params)
        .other          _Z35group_norm_nhwc_fwd_one_pass_kernelI11Fp32IOFp32WLi64ELi26ELi416EEv26Group_norm_nhwc_fwd_params,@"STO_CUDA_ENTRY STV_DEFAULT"
_Z35group_norm_nhwc_fwd_one_pass_kernelI11Fp32IOFp32WLi64ELi26ELi416EEv26Group_norm_nhwc_fwd_params:
.text._Z35group_norm_nhwc_fwd_one_pass_kernelI11Fp32IOFp32WLi64ELi26ELi416EEv26Group_norm_nhwc_fwd_params:
        /* <DEDUP_REMOVED lines=12> */
[----:B------:R-:W4:Y:S01]  /*00c0*/  LDCU UR19, c[0x0][0x374] ;  /* 0x00006e80ff1377ac */ /* 0x000f220008000800 */
[----:B------:R-:W5:Y:S01]  /*00d0*/  LDCU.64 UR8, c[0x0][0x388] ;  /* 0x00007100ff0877ac */ /* 0x000f620008000a00 */
[----:B------:R-:W4:Y:S01]  /*00e0*/  LDCU.U8 UR5, c[0x0][0x3fc] ;  /* 0x00007f80ff0577ac */ /* 0x000f220008000000 */
[----:B------:R-:W0:Y:S01]  /*00f0*/  LDCU.64 UR14, c[0x0][0x358] ;  /* 0x00006b00ff0e77ac */ /* 0x000e220008000a00 */
[----:B--2---:R-:W-:Y:S01]  /*0100*/  MOV R4, UR4 ;  /* 0x0000000400047c02 */ /* 0x004fe20008000f00 */
[----:B------:R-:W-:Y:S01]  /*0110*/  UMOV UR4, URZ ;  /* 0x000000ff00047c82 */ /* 0x000fe20008000000 */
[----:B-----5:R-:W-:Y:S01]  /*0120*/  ISETP.NE.U32.AND P1, PT, RZ, UR8, PT ;  /* 0x00000008ff007c0c */ /* 0x020fe2000bf25070 */
[----:B------:R-:W-:Y:S01]  /*0130*/  UMOV UR8, UR6 ;  /* 0x0000000600087c82 */ /* 0x000fe20008000000 */
[C---:B0-----:R-:W-:Y:S01]  /*0140*/  LOP3.LUT R0, R18.reuse, 0xffff, RZ, 0xc0, !PT ;  /* 0x0000ffff12007812 */ /* 0x041fe200078ec0ff */
[----:B----4-:R-:W-:Y:S01]  /*0150*/  UISETP.NE.AND UP0, UPT, UR5, URZ, UPT ;  /* 0x000000ff0500728c */ /* 0x010fe2000bf05270 */
[----:B-1----:R-:W-:-:S03]  /*0160*/  LOP3.LUT P0, RZ, R18, UR18, RZ, 0xfc, !PT ;  /* 0x0000001212ff7c12 */ /* 0x002fc6000f80fcff */
[----:B------:R-:W-:Y:S01]  /*0170*/  IMAD R23, R0, 0x13b2, RZ ;  /* 0x000013b200177824 */ /* 0x000fe200078e02ff */
[----:B------:R-:W-:Y:S01]  /*0180*/  ISETP.NE.AND.EX P0, PT, RZ, UR9, !P0, P1 ;  /* 0x00000009ff007c0c */ /* 0x000fe2000c705310 */
[----:B------:R-:W0:Y:S03]  /*0190*/  LDC R0, c[0x0][0x370] ;  /* 0x0000dc00ff007b82 */ /* 0x000e260000000800 */
[----:B------:R-:W-:-:S04]  /*01a0*/  SHF.R.U32.HI R23, RZ, 0x10, R23 ;  /* 0x00000010ff177819 */ /* 0x000fc80000011617 */
[----:B------:R-:W-:Y:S01]  /*01b0*/  PRMT R3, R23, 0x9910, RZ ;  /* 0x0000991017037816 */ /* 0x000fe200000000ff */
[----:B------:R-:W-:-:S04]  /*01c0*/  IMAD R23, R4, UR18, R23 ;  /* 0x0000001204177c24 */ /* 0x000fc8000f8e0217 */
[----:B------:R-:W-:Y:S01]  /*01d0*/  IMAD R3, R3, 0xd, RZ ;  /* 0x0000000d03037824 */ /* 0x000fe200078e02ff */
[----:B------:R-:W-:-:S04]  /*01e0*/  IADD3 R20, PT, PT, R23, 0x20, RZ ;  /* 0x0000002017147810 */ /* 0x000fc80007ffe0ff */
[----:B------:R-:W-:Y:S02]  /*01f0*/  IADD3 R3, PT, PT, RZ, -R3, RZ ;  /* 0x80000003ff037210 */ /* 0x000fe40007ffe0ff */
[----:B------:R-:W-:Y:S02]  /*0200*/  SHF.R.S32.HI R17, RZ, 0x1f, R20 ;  /* 0x0000001fff117819 */ /* 0x000fe40000011414 */
[----:B------:R-:W-:Y:S02]  /*0210*/  PRMT R5, R3, 0x7710, RZ ;  /* 0x0000771003057816 */ /* 0x000fe400000000ff */
[----:B------:R-:W-:Y:S02]  /*0220*/  SHF.R.S32.HI R3, RZ, 0x1f, R23 ;  /* 0x0000001fff037819 */ /* 0x000fe40000011417 */
[----:B0-----:R-:W-:Y:S02]  /*0230*/  LOP3.LUT R21, R0, 0x7, RZ, 0xc0, !PT ;  /* 0x0000000700157812 */ /* 0x001fe400078ec0ff */
[----:B---3--:R-:W-:-:S07]  /*0240*/  IADD3 R22, PT, PT, R5, R18, RZ ;  /* 0x0000001205167210 */ /* 0x008fce0007ffe0ff */
.L_x_2909:
[----:B0--3--:R-:W0:Y:S01]  /*0250*/  LDC R6, c[0x0][0x3f8] ;  /* 0x0000fe00ff067b82 */ /* 0x009e220000000800 */
[----:B-----5:R-:W-:Y:S01]  /*0260*/  IABS R10, UR8 ;  /* 0x00000008000a7c13 */ /* 0x020fe20008000000 */
[----:B-1----:R-:W1:Y:S01]  /*0270*/  LDCU.64 UR10, c[0x0][0x3e8] ;  /* 0x00007d00ff0a77ac */ /* 0x002e620008000a00 */
[----:B------:R-:W-:-:S04]  /*0280*/  SHF.L.U32 R19, R22, 0x1, RZ ;  /* 0x0000000116137819 */ /* 0x000fc800000006ff */
[----:B------:R-:W-:Y:S02]  /*0290*/  LOP3.LUT R25, R19, 0xffff, RZ, 0xc0, !PT ;  /* 0x0000ffff13197812 */ /* 0x000fe400078ec0ff */
[----:B0---4-:R-:W-:Y:S02]  /*02a0*/  IABS R8, R6 ;  /* 0x0000000600087213 */ /* 0x011fe40000000000 */
[----:B------:R-:W-:Y:S02]  /*02b0*/  ISETP.NE.AND P3, PT, R6, RZ, PT ;  /* 0x000000ff0600720c */ /* 0x000fe40003f65270 */
[----:B------:R-:W0:Y:S08]  /*02c0*/  I2F.RP R7, R8 ;  /* 0x0000000800077306 */ /* 0x000e300000209400 */
[----:B0-----:R-:W0:Y:S02]  /*02d0*/  MUFU.RCP R7, R7 ;  /* 0x0000000700077308 */ /* 0x001e240000001000 */
[----:B0-2---:R-:W-:-:S06]  /*02e0*/  VIADD R4, R7, 0xffffffe ;  /* 0x0ffffffe07047836 */ /* 0x005fcc0000000000 */
        /* <DEDUP_REMOVED lines=18> */
[----:B------:R-:W-:Y:S01]  /*0410*/  ISETP.GE.U32.AND P1, PT, R23, UR10, PT ;  /* 0x0000000a17007c0c */ /* 0x000fe2000bf26070 */
[----:B------:R-:W0:Y:S01]  /*0420*/  @!P2 LDC.64 R8, c[0x0][0x3e0] ;  /* 0x0000f800ff08ab82 */ /* 0x000e220000000a00 */
[----:B------:R-:W-:Y:S02]  /*0430*/  MOV R13, R5 ;  /* 0x00000005000d7202 */ /* 0x000fe40000000f00 */
[----:B------:R-:W-:Y:S01]  /*0440*/  ISETP.GE.AND.EX P1, PT, R3, UR11, PT, P1 ;  /* 0x0000000b03007c0c */ /* 0x000fe2000bf26310 */
[----:B------:R-:W1:Y:S01]  /*0450*/  LDCU.64 UR10, c[0x0][0x3f0] ;  /* 0x00007e00ff0a77ac */ /* 0x000e620008000a00 */
[----:B------:R-:W-:Y:S02]  /*0460*/  @!P4 IADD3 R13, PT, PT, -R13, RZ, RZ ;  /* 0x000000ff0d0dc210 */ /* 0x000fe40007ffe1ff */
[----:B------:R-:W-:-:S05]  /*0470*/  @!P3 LOP3.LUT R13, RZ, R6, RZ, 0x33, !PT ;  /* 0x00000006ff0db212 */ /* 0x000fca00078e33ff */
[----:B------:R-:W-:-:S04]  /*0480*/  IMAD.MOV R7, RZ, RZ, -R13 ;  /* 0x000000ffff077224 */ /* 0x000fc800078e0a0d */
[----:B------:R-:W2:Y:S01]  /*0490*/  @!P1 LDC.64 R4, c[0x0][0x3e0] ;  /* 0x0000f800ff049b82 */ /* 0x000ea20000000a00 */
[----:B------:R-:W-:Y:S01]  /*04a0*/  IMAD R16, R6, R7, UR8 ;  /* 0x0000000806107e24 */ /* 0x000fe2000f8e0207 */
[----:B------:R-:W-:-:S03]  /*04b0*/  SHF.R.S32.HI R6, RZ, 0x1f, R13 ;  /* 0x0000001fff067819 */ /* 0x000fc6000001140d */
[----:B------:R-:W-:Y:S02]  /*04c0*/  IMAD R16, R16, 0x1a, RZ ;  /* 0x0000001a10107824 */ /* 0x000fe400078e02ff */
[----:B-1----:R-:W-:Y:S01]  /*04d0*/  IMAD R12, R6, UR10, RZ ;  /* 0x0000000a060c7c24 */ /* 0x002fe2000f8e02ff */
[----:B------:R-:W1:Y:S02]  /*04e0*/  @!P1 LDC.64 R10, c[0x0][0x390] ;  /* 0x0000e400ff0a9b82 */ /* 0x000e640000000a00 */
[----:B------:R-:W-:Y:S01]  /*04f0*/  IADD3 R24, P3, PT, R16, R25, RZ ;  /* 0x0000001910187210 */ /* 0x000fe20007f7e0ff */
[----:B------:R-:W-:-:S03]  /*0500*/  IMAD R27, R13, UR11, R12 ;  /* 0x0000000b0d1b7c24 */ /* 0x000fc6000f8e020c */
[----:B------:R-:W-:Y:S02]  /*0510*/  LEA.HI.X.SX32 R25, R16, RZ, 0x1, P3 ;  /* 0x000000ff10197211 */ /* 0x000fe400018f0eff */
[----:B------:R-:W3:Y:S01]  /*0520*/  @!P2 LDC.64 R6, c[0x0][0x390] ;  /* 0x0000e400ff06ab82 */ /* 0x000ee20000000a00 */
[----:B------:R-:W-:-:S04]  /*0530*/  IMAD.WIDE.U32 R24, R13, UR10, R24 ;  /* 0x0000000a0d187c25 */ /* 0x000fc8000f8e0018 */
[----:B0-----:R-:W-:Y:S01]  /*0540*/  @!P2 IMAD R13, R17, R8, RZ ;  /* 0x00000008110da224 */ /* 0x001fe200078e02ff */
[----:B------:R-:W-:Y:S01]  /*0550*/  IADD3 R27, PT, PT, R25, R27, RZ ;  /* 0x0000001b191b7210 */ /* 0x000fe20007ffe0ff */
[----:B--2---:R-:W-:Y:S01]  /*0560*/  @!P1 IMAD R12, R3, R4, RZ ;  /* 0x00000004030c9224 */ /* 0x004fe200078e02ff */
[-C--:B------:R-:W-:Y:S01]  /*0570*/  @!P1 MOV R26, R24.reuse ;  /* 0x00000018001a9202 */ /* 0x080fe20000000f00 */
[----:B------:R-:W-:Y:S02]  /*0580*/  @!P2 IMAD R9, R20, R9, R13 ;  /* 0x000000091409a224 */ /* 0x000fe400078e020d */
[C---:B------:R-:W-:Y:S01]  /*0590*/  @!P1 IMAD R15, R23.reuse, R5, R12 ;  /* 0x00000005170f9224 */ /* 0x040fe200078e020c */
[----:B------:R-:W-:Y:S01]  /*05a0*/  @!P2 MOV R12, R24 ;  /* 0x00000018000ca202 */ /* 0x000fe20000000f00 */
[----:B------:R-:W-:-:S04]  /*05b0*/  @!P1 IMAD.WIDE.U32 R4, R23, R4, R26 ;  /* 0x0000000417049225 */ /* 0x000fc800078e001a */
[----:B------:R-:W-:Y:S01]  /*05c0*/  @!P2 IMAD.MOV.U32 R13, RZ, RZ, R27 ;  /* 0x000000ffff0da224 */ /* 0x000fe200078e001b */
[----:B------:R-:W-:Y:S02]  /*05d0*/  @!P1 IADD3 R5, PT, PT, R5, R15, RZ ;  /* 0x0000000f05059210 */ /* 0x000fe40007ffe0ff */
[----:B-1----:R-:W-:Y:S01]  /*05e0*/  @!P1 LEA R10, P3, R4, R10, 0x2 ;  /* 0x0000000a040a9211 */ /* 0x002fe200078610ff */
[----:B------:R-:W-:-:S03]  /*05f0*/  @!P2 IMAD.WIDE.U32 R12, R20, R8, R12 ;  /* 0x00000008140ca225 */ /* 0x000fc600078e000c */
[----:B------:R-:W-:Y:S01]  /*0600*/  @!P1 LEA.HI.X R11, R4, R11, R5, 0x2, P3 ;  /* 0x0000000b040b9211 */ /* 0x000fe200018f1405 */
[----:B------:R-:W-:Y:S01]  /*0610*/  HFMA2 R5, -RZ, RZ, 0, 0 ;  /* 0x00000000ff057431 */ /* 0x000fe200000001ff */
[----:B------:R-:W-:Y:S02]  /*0620*/  @!P2 IADD3 R9, PT, PT, R13, R9, RZ ;  /* 0x000000090d09a210 */ /* 0x000fe40007ffe0ff */
[C---:B---3--:R-:W-:Y:S02]  /*0630*/  @!P2 LEA R8, P4, R12.reuse, R6, 0x2 ;  /* 0x000000060c08a211 */ /* 0x048fe400078810ff */
[----:B------:R-:W-:Y:S02]  /*0640*/  MOV R4, RZ ;  /* 0x000000ff00047202 */ /* 0x000fe40000000f00 */
[----:B------:R-:W-:Y:S02]  /*0650*/  @!P2 LEA.HI.X R9, R12, R7, R9, 0x2, P4 ;  /* 0x000000070c09a211 */ /* 0x000fe400020f1409 */
[----:B------:R-:W-:-:S02]  /*0660*/  CS2R R6, SRZ ;  /* 0x0000000000067805 */ /* 0x000fc4000001ff00 */
[----:B------:R-:W2:Y:S04]  /*0670*/  @!P1 LDG.E.64 R4, desc[UR14][R10.64] ;  /* 0x0000000e0a049981 */ /* 0x000ea8000c1e1b00 */
[----:B------:R-:W3:Y:S01]  /*0680*/  @!P2 LDG.E.64 R6, desc[UR14][R8.64] ;  /* 0x0000000e0806a981 */ /* 0x000ee2000c1e1b00 */
[C---:B------:R-:W-:Y:S01]  /*0690*/  ISETP.GT.AND P2, PT, R2.reuse, 0x1e, PT ;  /* 0x0000001e0200780c */ /* 0x040fe20003f44270 */
[----:B------:R-:W-:Y:S01]  /*06a0*/  BSSY.RECONVERGENT B0, `(.L_x_2890) ;  /* 0x000002e000007945 */ /* 0x000fe20003800200 */
[----:B------:R-:W-:Y:S01]  /*06b0*/  ISETP.GT.AND P3, PT, R2, 0xf, PT ;  /* 0x0000000f0200780c */ /* 0x000fe20003f64270 */
[----:B--2---:R-:W-:Y:S01]  /*06c0*/  FMUL.FTZ R13, R5, R5 ;  /* 0x00000005050d7220 */ /* 0x004fe20000410000 */
[----:B------:R-:W-:Y:S01]  /*06d0*/  FADD.FTZ R12, R4, R5 ;  /* 0x00000005040c7221 */ /* 0x000fe20000010000 */
[----:B---3--:R-:W-:-:S02]  /*06e0*/  FMUL.FTZ R29, R7, R7 ;  /* 0x00000007071d7220 */ /* 0x008fc40000410000 */
[----:B------:R-:W-:Y:S01]  /*06f0*/  FFMA.FTZ R13, R4, R4, R13 ;  /* 0x00000004040d7223 */ /* 0x000fe2000001000d */
[C---:B------:R-:W-:Y:S01]  /*0700*/  FADD.FTZ R15, R6.reuse, R7 ;  /* 0x00000007060f7221 */ /* 0x040fe20000010000 */
[----:B------:R-:W-:Y:S01]  /*0710*/  FADD.FTZ R12, RZ, R12 ;  /* 0x0000000cff0c7221 */ /* 0x000fe20000010000 */
[----:B------:R-:W-:Y:S01]  /*0720*/  FFMA.FTZ R28, R6, R6, R29 ;  /* 0x00000006061c7223 */ /* 0x000fe2000001001d */
[----:B------:R-:W-:Y:S02]  /*0730*/  FADD.FTZ R13, RZ, R13 ;  /* 0x0000000dff0d7221 */ /* 0x000fe40000010000 */
        /* <DEDUP_REMOVED lines=36> */
.L_x_2891:
[----:B------:R-:W-:Y:S05]  /*0980*/  BSYNC.RECONVERGENT B0 ;  /* 0x0000000000007941 */ /* 0x000fea0003800200 */
.L_x_2890:
        /* <DEDUP_REMOVED lines=9> */
[----:B--23--:R-:W2:Y:S01]  /*0a20*/  LDS.128 R8, [UR5+0x20] ;  /* 0x00002005ff087984 */ /* 0x00cea20008000c00 */
[----:B----4-:R-:W-:Y:S01]  /*0a30*/  FADD.FTZ R29, R12, R14 ;  /* 0x0000000e0c1d7221 */ /* 0x010fe20000010000 */
        /* <DEDUP_REMOVED lines=21> */
[----:B------:R-:W2:Y:S01]  /*0b90*/  LDS.64 R12, [UR5+0x70] ;  /* 0x00007005ff0c7984 */ /* 0x000ea20008000a00 */
[----:B0-----:R-:W-:Y:S01]  /*0ba0*/  FADD.FTZ R29, R29, R8 ;  /* 0x000000081d1d7221 */ /* 0x001fe20000010000 */
[----:B------:R-:W-:-:S03]  /*0bb0*/  FADD.FTZ R14, R14, R9 ;  /* 0x000000090e0e7221 */ /* 0x000fc60000010000 */
[----:B------:R-:W-:Y:S01]  /*0bc0*/  FADD.FTZ R29, R29, R10 ;  /* 0x0000000a1d1d7221 */ /* 0x000fe20000010000 */
[----:B------:R-:W-:-:S03]  /*0bd0*/  FADD.FTZ R14, R14, R11 ;  /* 0x0000000b0e0e7221 */ /* 0x000fc60000010000 */
[----:B--2---:R-:W-:Y:S01]  /*0be0*/  FADD.FTZ R12, R29, R12 ;  /* 0x0000000c1d0c7221 */ /* 0x004fe20000010000 */
[----:B------:R-:W-:-:S07]  /*0bf0*/  FADD.FTZ R13, R14, R13 ;  /* 0x0000000d0e0d7221 */ /* 0x000fce0000010000 */
.L_x_2893:
[----:B------:R-:W-:Y:S05]  /*0c00*/  BSYNC.RECONVERGENT B0 ;  /* 0x0000000000007941 */ /* 0x000fea0003800200 */
.L_x_2892:
[----:B------:R-:W-:Y:S05]  /*0c10*/  @!P2 BRA `(.L_x_2894) ;  /* 0x0000000c00a8a947 */ /* 0x000fea0003800000 */
[----:B--2---:R-:W2:Y:S01]  /*0c20*/  LDC.64 R8, c[0x0][0x3b8] ;  /* 0x0000ee00ff087b82 */ /* 0x004ea20000000a00 */
[----:B------:R-:W-:Y:S01]  /*0c30*/  ULOP3.LUT UR9, UR4, 0x1, URZ, 0xc0, !UPT ;  /* 0x0000000104097892 */ /* 0x000fe2000f8ec0ff */
[----:B------:R-:W-:-:S03]  /*0c40*/  ISETP.GE.U32.AND P4, PT, R0, 0x8, PT ;  /* 0x000000080000780c */ /* 0x000fc60003f86070 */
[----:B------:R-:W-:-:S06]  /*0c50*/  UIMAD UR5, UR9, UR19, URZ ;  /* 0x00000013090572a4 */ /* 0x000fcc000f8e02ff */
[----:B---3--:R-:W-:-:S05]  /*0c60*/  IMAD R10, R0, UR5, RZ ;  /* 0x00000005000a7c24 */ /* 0x008fca000f8e02ff */
[----:B------:R-:W-:-:S05]  /*0c70*/  SHF.L.U32 R11, R10, 0x1, RZ ;  /* 0x000000010a0b7819 */ /* 0x000fca00000006ff */
[----:B--2---:R-:W-:-:S03]  /*0c80*/  IMAD.WIDE R8, R11, 0x4, R8 ;  /* 0x000000040b087825 */ /* 0x004fc600078e0208 */
[----:B------:R-:W-:Y:S02]  /*0c90*/  R2UR UR16, R8 ;  /* 0x00000000081072ca */ /* 0x000fe400000e0000 */
[----:B------:R-:W-:Y:S01]  /*0ca0*/  R2UR UR17, R9 ;  /* 0x00000000091172ca */ /* 0x000fe200000e0000 */
[----:B------:R-:W-:-:S14]  /*0cb0*/  @P3 BRA `(.L_x_2895) ;  /* 0x0000000000643947 */ /* 0x000fdc0003800000 */
[----:B------:R-:W2:Y:S01]  /*0cc0*/  LDC.64 R10, c[0x0][0x3b0] ;  /* 0x0000ec00ff0a7b82 */ /* 0x000ea20000000a00 */
        /* <DEDUP_REMOVED lines=8> */
[----:B------:R-:W-:Y:S01]  /*0d50*/  IMAD.U32 R29, RZ, RZ, UR5 ;  /* 0x00000005ff1d7e24 */ /* 0x000fe2000f8e00ff */
[----:B------:R-:W-:Y:S02]  /*0d60*/  ISETP.NE.AND P2, PT, R15, -0x1, PT ;  /* 0xffffffff0f00780c */ /* 0x000fe40003f45270 */
[----:B------:R-:W-:Y:S01]  /*0d70*/  MOV R8, UR10 ;  /* 0x0000000a00087c02 */ /* 0x000fe20008000f00 */
[----:B--2---:R-:W-:Y:S01]  /*0d80*/  IMAD.WIDE.U32 R10, R9, 0x4, R10 ;  /* 0x00000004090a7825 */ /* 0x004fe200078e000a */
[----:B------:R-:W-:-:S05]  /*0d90*/  MOV R9, UR11 ;  /* 0x0000000b00097c02 */ /* 0x000fca0008000f00 */
[----:B------:R2:W-:Y:S01]  /*0da0*/  STG.E.64 desc[UR14][R8.64], R12 ;  /* 0x0000000c08007986 */ /* 0x0005e2000c101b0e */
[----:B------:R-:W-:Y:S06]  /*0db0*/  MEMBAR.ALL.GPU ;  /* 0x0000000000007992 */ /* 0x000fec000000a000 */
[----:B------:R-:W-:-:S00]  /*0dc0*/  ERRBAR ;  /* 0x00000000000079ab */ /* 0x000fc00000000000 */
[----:B------:R-:W-:Y:S06]  /*0dd0*/  CGAERRBAR ;  /* 0x00000000000075ab */ /* 0x000fec0000000000 */
[----:B------:R2:W-:Y:S01]  /*0de0*/  REDG.E.ADD.S32.STRONG.GPU desc[UR14][R10.64], R29 ;  /* 0x0000001d0a00798e */ /* 0x0005e2000c12e30e */
[----:B------:R-:W-:Y:S05]  /*0df0*/  @!P2 BRA `(.L_x_2895) ;  /* 0x000000000014a947 */ /* 0x000fea0003800000 */
.L_x_2896:
[----:B--2---:R-:W2:Y:S04]  /*0e00*/  LDG.E.STRONG.GPU R8, desc[UR14][R10.64] ;  /* 0x0000000e0a087981 */ /* 0x004ea8000c1ef900 */
[----:B--2---:R-:W-:Y:S01]  /*0e10*/  CCTL.IVALL ;  /* 0x00000000ff00798f */ /* 0x004fe20002000000 */
[----:B------:R-:W-:Y:S05]  /*0e20*/  YIELD ;  /* 0x0000000000007946 */ /* 0x000fea0003800000 */
[----:B------:R-:W-:-:S13]  /*0e30*/  ISETP.NE.AND P2, PT, R8, R15, PT ;  /* 0x0000000f0800720c */ /* 0x000fda0003f45270 */
[----:B------:R-:W-:Y:S05]  /*0e40*/  @P2 BRA `(.L_x_2896) ;  /* 0xfffffffc00ec2947 */ /* 0x000fea000383ffff */
.L_x_2895:
[----:B------:R-:W-:Y:S05]  /*0e50*/  WARPSYNC.ALL ;  /* 0x0000000000007948 */ /* 0x000fea0003800000 */
[----:B------:R-:W-:Y:S06]  /*0e60*/  BAR.SYNC.DEFER_BLOCKING 0x0 ;  /* 0x0000000000007b1d */ /* 0x000fec0000010000 */
[----:B------:R-:W-:Y:S01]  /*0e70*/  UMOV UR5, URZ ;  /* 0x000000ff00057c82 */ /* 0x000fe20008000000 */
[----:B------:R-:W-:Y:S05]  /*0e80*/  @!P4 BRA `(.L_x_2897) ;  /* 0x000000040098c947 */ /* 0x000fea0003800000 */
[----:B-1----:R-:W-:Y:S01]  /*0e90*/  LOP3.LUT R28, R0, 0x7ffffff8, RZ, 0xc0, !PT ;  /* 0x7ffffff8001c7812 */ /* 0x002fe200078ec0ff */
        /* <DEDUP_REMOVED lines=10> */
.L_x_2898:
[----:B------:R-:W-:Y:S01]  /*0f40*/  UIADD3 UR24, UPT, UPT, UR5, 0x1, URZ ;  /* 0x0000000105187890 */ /* 0x000fe2000fffe0ff */
[----:B------:R-:W-:-:S05]  /*0f50*/  ISETP.EQ.OR P2, PT, RZ, UR23, P3 ;  /* 0x00000017ff007c0c */ /* 0x000fca0009f42670 */
[----:B--2---:R-:W-:-:S04]  /*0f60*/  MOV R8, UR24 ;  /* 0x0000001800087c02 */ /* 0x004fc80008000f00 */
        /* <DEDUP_REMOVED lines=11> */
[----:B------:R-:W-:Y:S01]  /*1020*/  MOV R14, UR24 ;  /* 0x00000018000e7c02 */ /* 0x000fe20008000f00 */
[----:B------:R-:W2:Y:S01]  /*1030*/  @!P4 LDG.E.64 R10, desc[UR14][R10.64] ;  /* 0x0000000e0a0ac981 */ /* 0x000ea2000c1e1b00 */
[----:B------:R-:W-:Y:S02]  /*1040*/  UIADD3 UR24, UPT, UPT, UR5, 0x3, URZ ;  /* 0x0000000305187890 */ /* 0x000fe4000fffe0ff */
[----:B------:R-:W-:-:S04]  /*1050*/  ISETP.EQ.OR P5, PT, R14, UR18, P3 ;  /* 0x000000120e007c0c */ /* 0x000fc80009fa2670 */
[----:B------:R-:W-:-:S04]  /*1060*/  MOV R14, UR24 ;  /* 0x00000018000e7c02 */ /* 0x000fc80008000f00 */
[----:B------:R-:W-:-:S05]  /*1070*/  ISETP.EQ.OR P6, PT, R14, UR18, P3 ;  /* 0x000000120e007c0c */ /* 0x000fca0009fc2670 */
[----:B------:R-:W-:-:S05]  /*1080*/  VOTEU.ALL UP1, P5 ;  /* 0x0000000000ff7886 */ /* 0x000fca0002820000 */
[----:B------:R-:W-:-:S06]  /*1090*/  @!UP1 UIMAD.WIDE.U32 UR24, UR11, 0x8, UR16 ;  /* 0x000000080b1898a5 */ /* 0x000fcc000f8e0010 */
[----:B------:R-:W-:Y:S02]  /*10a0*/  MOV R14, UR24 ;  /* 0x00000018000e7c02 */ /* 0x000fe40008000f00 */
[----:B------:R-:W-:-:S06]  /*10b0*/  MOV R15, UR25 ;  /* 0x00000019000f7c02 */ /* 0x000fcc0008000f00 */
[----:B------:R-:W3:Y:S01]  /*10c0*/  @!P5 LDG.E.64 R14, desc[UR14][R14.64] ;  /* 0x0000000e0e0ed981 */ /* 0x000ee2000c1e1b00 */
[----:B------:R-:W-:-:S05]  /*10d0*/  VOTEU.ALL UP1, P6 ;  /* 0x0000000000ff7886 */ /* 0x000fca0003020000 */
[----:B------:R-:W-:Y:S01]  /*10e0*/  @!UP1 UIMAD.WIDE.U32 UR24, UR10, 0x8, UR16 ;  /* 0x000000080a1898a5 */ /* 0x000fe2000f8e0010 */
[----:B0-----:R-:W-:Y:S01]  /*10f0*/  @!P2 FADD.FTZ R12, R12, R8 ;  /* 0x000000080c0ca221 */ /* 0x001fe20000010000 */
[----:B------:R-:W-:-:S04]  /*1100*/  @!P2 FADD.FTZ R13, R13, R9 ;  /* 0x000000090d0da221 */ /* 0x000fc80000010000 */
[----:B------:R-:W-:Y:S01]  /*1110*/  IMAD.U32 R8, RZ, RZ, UR24 ;  /* 0x00000018ff087e24 */ /* 0x000fe2000f8e00ff */
[----:B------:R-:W-:Y:S01]  /*1120*/  MOV R9, UR25 ;  /* 0x0000001900097c02 */ /* 0x000fe20008000f00 */
[----:B------:R-:W-:Y:S01]  /*1130*/  UIADD3 UR24, UPT, UPT, UR5, 0x4, URZ ;  /* 0x0000000405187890 */ /* 0x000fe2000fffe0ff */
[----:B--2---:R-:W-:-:S04]  /*1140*/  @!P4 FADD.FTZ R12, R12, R10 ;  /* 0x0000000a0c0cc221 */ /* 0x004fc80000010000 */
[----:B------:R-:W2:Y:S01]  /*1150*/  @!P6 LDG.E.64 R8, desc[UR14][R8.64] ;  /* 0x0000000e0808e981 */ /* 0x000ea2000c1e1b00 */
[----:B------:R-:W-:Y:S01]  /*1160*/  MOV R10, UR24 ;  /* 0x00000018000a7c02 */ /* 0x000fe20008000f00 */
[----:B------:R-:W-:-:S03]  /*1170*/  @!P4 FADD.FTZ R13, R13, R11 ;  /* 0x0000000b0d0dc221 */ /* 0x000fc60000010000 */
[----:B------:R-:W-:Y:S01]  /*1180*/  ISETP.EQ.OR P4, PT, R10, UR18, P3 ;  /* 0x000000120a007c0c */ /* 0x000fe20009f82670 */
[----:B------:R-:W-:-:S06]  /*1190*/  UIADD3 UR24, UPT, UPT, UR5, 0x5, URZ ;  /* 0x0000000505187890 */ /* 0x000fcc000fffe0ff */
[----:B------:R-:W-:-:S06]  /*11a0*/  MOV R10, UR24 ;  /* 0x00000018000a7c02 */ /* 0x000fcc0008000f00 */
[----:B------:R-:W-:-:S05]  /*11b0*/  VOTEU.ALL UP1, P4 ;  /* 0x0000000000ff7886 */ /* 0x000fca0002020000 */
[----:B------:R-:W-:Y:S01]  /*11c0*/  @!UP1 UIMAD.WIDE.U32 UR24, UR21, 0x8, UR16 ;  /* 0x00000008151898a5 */ /* 0x000fe2000f8e0010 */
[----:B---3--:R-:W-:Y:S01]  /*11d0*/  @!P5 FADD.FTZ R12, R12, R14 ;  /* 0x0000000e0c0cd221 */ /* 0x008fe20000010000 */
[----:B------:R-:W-:-:S04]  /*11e0*/  @!P5 FADD.FTZ R13, R13, R15 ;  /* 0x0000000f0d0dd221 */ /* 0x000fc80000010000 */
[----:B------:R-:W-:Y:S01]  /*11f0*/  MOV R14, UR24 ;  /* 0x00000018000e7c02 */ /* 0x000fe20008000f00 */
[----:B------:R-:W-:-:S06]  /*1200*/  IMAD.U32 R15, RZ, RZ, UR25 ;  /* 0x00000019ff0f7e24 */ /* 0x000fcc000f8e00ff */
[----:B------:R-:W3:Y:S01]  /*1210*/  @!P4 LDG.E.64 R14, desc[UR14][R14.64] ;  /* 0x0000000e0e0ec981 */ /* 0x000ee2000c1e1b00 */
[----:B------:R-:W-:-:S13]  /*1220*/  ISETP.EQ.OR P2, PT, R10, UR18, P3 ;  /* 0x000000120a007c0c */ /* 0x000fda0009f42670 */
[----:B------:R-:W-:-:S05]  /*1230*/  VOTEU.ALL UP1, P2 ;  /* 0x0000000000ff7886 */ /* 0x000fca0001020000 */
[----:B------:R-:W-:-:S06]  /*1240*/  @!UP1 UIMAD.WIDE.U32 UR24, UR20, 0x8, UR16 ;  /* 0x00000008141898a5 */ /* 0x000fcc000f8e0010 */
[----:B------:R-:W-:Y:S01]  /*1250*/  MOV R10, UR24 ;  /* 0x00000018000a7c02 */ /* 0x000fe20008000f00 */
[----:B------:R-:W-:Y:S01]  /*1260*/  UIADD3 UR24, UPT, UPT, UR5, 0x6, URZ ;  /* 0x0000000605187890 */ /* 0x000fe2000fffe0ff */
[----:B------:R-:W-:-:S06]  /*1270*/  MOV R11, UR25 ;  /* 0x00000019000b7c02 */ /* 0x000fcc0008000f00 */
[----:B------:R-:W4:Y:S01]  /*1280*/  @!P2 LDG.E.64 R10, desc[UR14][R10.64] ;  /* 0x0000000e0a0aa981 */ /* 0x000f22000c1e1b00 */
[----:B--2---:R-:W-:Y:S01]  /*1290*/  @!P6 FADD.FTZ R12, R12, R8 ;  /* 0x000000080c0ce221 */ /* 0x004fe20000010000 */
        /* <DEDUP_REMOVED lines=12> */
[----:B------:R-:W2:Y:S01]  /*1360*/  @!P6 LDG.E.64 R8, desc[UR14][R8.64] ;  /* 0x0000000e0808e981 */ /* 0x000ea2000c1e1b00 */
[----:B---3--:R-:W-:Y:S01]  /*1370*/  @!P4 FADD.FTZ R12, R12, R14 ;  /* 0x0000000e0c0cc221 */ /* 0x008fe20000010000 */
[----:B------:R-:W-:Y:S01]  /*1380*/  @!P4 FADD.FTZ R13, R13, R15 ;  /* 0x0000000f0d0dc221 */ /* 0x000fe20000010000 */
[----:B------:R-:W-:Y:S02]  /*1390*/  MOV R14, UR24 ;  /* 0x00000018000e7c02 */ /* 0x000fe40008000f00 */
[----:B------:R-:W-:-:S06]  /*13a0*/  MOV R15, UR25 ;  /* 0x00000019000f7c02 */ /* 0x000fcc0008000f00 */
[----:B------:R-:W3:Y:S01]  /*13b0*/  @!P5 LDG.E.64 R14, desc[UR14][R14.64] ;  /* 0x0000000e0e0ed981 */ /* 0x000ee2000c1e1b00 */
        /* <DEDUP_REMOVED lines=13> */
[----:B--2---:R-:W-:Y:S01]  /*1490*/  @!P6 FADD.FTZ R12, R12, R8 ;  /* 0x000000080c0ce221 */ /* 0x004fe20000010000 */
[----:B------:R-:W-:-:S03]  /*14a0*/  @!P6 FADD.FTZ R13, R13, R9 ;  /* 0x000000090d0de221 */ /* 0x000fc60000010000 */
[----:B---3--:R-:W-:Y:S01]  /*14b0*/  @!P5 FADD.FTZ R12, R12, R14 ;  /* 0x0000000e0c0cd221 */ /* 0x008fe20000010000 */
[----:B------:R-:W-:Y:S01]  /*14c0*/  @!P5 FADD.FTZ R13, R13, R15 ;  /* 0x0000000f0d0dd221 */ /* 0x000fe20000010000 */
[----:B------:R-:W-:Y:S06]  /*14d0*/  @P2 BRA `(.L_x_2898) ;  /* 0xfffffff800982947 */ /* 0x000fec000383ffff */
[----:B------:R-:W-:-:S15]  /*14e0*/  R2UR UR5, R28 ;  /* 0x000000001c0572ca */ /* 0x000fde00000e0000 */
.L_x_2897:
[----:B------:R-:W-:-:S13]  /*14f0*/  ISETP.NE.AND P2, PT, R21, RZ, PT ;  /* 0x000000ff1500720c */ /* 0x000fda0003f45270 */
[----:B------:R-:W-:Y:S05]  /*1500*/  @!P2 BRA `(.L_x_2894) ;  /* 0x00000004006ca947 */ /* 0x000fea0003800000 */
[----:B--2---:R-:W-:-:S04]  /*1510*/  IADD3 R8, PT, PT, R21, -0x1, RZ ;  /* 0xffffffff15087810 */ /* 0x004fc80007ffe0ff */
        /* <DEDUP_REMOVED lines=29> */
[----:B------:R-:W2:Y:S01]  /*16f0*/  @!P4 LDG.E.64 R8, desc[UR14][R8.64] ;  /* 0x0000000e0808c981 */ /* 0x000ea2000c1e1b00 */
[----:B------:R-:W-:Y:S02]  /*1700*/  @!UP2 UIMAD.WIDE.U32 UR12, UR12, 0x8, UR16 ;  /* 0x000000080c0ca8a5 */ /* 0x000fe4000f8e0010 */
[----:B-1----:R-:W-:Y:S02]  /*1710*/  MOV R28, UR10 ;  /* 0x0000000a001c7c02 */ /* 0x002fe40008000f00 */
[----:B------:R-:W-:Y:S02]  /*1720*/  MOV R29, UR11 ;  /* 0x0000000b001d7c02 */ /* 0x000fe40008000f00 */
[----:B------:R-:W-:Y:S01]  /*1730*/  IMAD.U32 R14, RZ, RZ, UR12 ;  /* 0x0000000cff0e7e24 */ /* 0x000fe2000f8e00ff */
[----:B------:R-:W-:-:S06]  /*1740*/  MOV R15, UR13 ;  /* 0x0000000d000f7c02 */ /* 0x000fcc0008000f00 */
[----:B------:R-:W3:Y:S01]  /*1750*/  @!P6 LDG.E.64 R14, desc[UR14][R14.64] ;  /* 0x0000000e0e0ee981 */ /* 0x000ee2000c1e1b00 */
[----:B0-----:R-:W-:Y:S01]  /*1760*/  @!P2 FADD.FTZ R12, R12, R10 ;  /* 0x0000000a0c0ca221 */ /* 0x001fe20000010000 */
[----:B------:R-:W-:Y:S02]  /*1770*/  @!P2 FADD.FTZ R13, R13, R11 ;  /* 0x0000000b0d0da221 */ /* 0x000fe40000010000 */
[----:B------:R-:W4:Y:S01]  /*1780*/  @!P5 LDG.E.64 R10, desc[UR14][R28.64] ;  /* 0x0000000e1c0ad981 */ /* 0x000f22000c1e1b00 */
[----:B--2---:R-:W-:Y:S01]  /*1790*/  @!P4 FADD.FTZ R12, R12, R8 ;  /* 0x000000080c0cc221 */ /* 0x004fe20000010000 */
[----:B------:R-:W-:-:S04]  /*17a0*/  MOV R8, UR5 ;  /* 0x0000000500087c02 */ /* 0x000fc80008000f00 */
[----:B------:R-:W-:Y:S01]  /*17b0*/  IADD3 R8, PT, PT, R8, 0x4, RZ ;  /* 0x0000000408087810 */ /* 0x000fe20007ffe0ff */
[----:B------:R-:W-:-:S03]  /*17c0*/  @!P4 FADD.FTZ R13, R13, R9 ;  /* 0x000000090d0dc221 */ /* 0x000fc60000010000 */
[----:B------:R-:W-:Y:S01]  /*17d0*/  R2UR UR5, R8 ;  /* 0x00000000080572ca */ /* 0x000fe200000e0000 */
[----:B----4-:R-:W-:Y:S01]  /*17e0*/  @!P5 FADD.FTZ R12, R12, R10 ;  /* 0x0000000a0c0cd221 */ /* 0x010fe20000010000 */
[----:B------:R-:W-:-:S03]  /*17f0*/  @!P5 FADD.FTZ R13, R13, R11 ;  /* 0x0000000b0d0dd221 */ /* 0x000fc60000010000 */
[----:B---3--:R-:W-:Y:S01]  /*1800*/  @!P6 FADD.FTZ R12, R12, R14 ;  /* 0x0000000e0c0ce221 */ /* 0x008fe20000010000 */
[----:B------:R-:W-:-:S09]  /*1810*/  @!P6 FADD.FTZ R13, R13, R15 ;  /* 0x0000000f0d0de221 */ /* 0x000fd20000010000 */
.L_x_2899:
        /* <DEDUP_REMOVED lines=20> */
[----:B------:R-:W2:Y:S01]  /*1960*/  @!P2 LDG.E.64 R10, desc[UR14][R10.64] ;  /* 0x0000000e0a0aa981 */ /* 0x000ea2000c1e1b00 */
[----:B------:R-:W-:-:S05]  /*1970*/  IMAD.U32 R14, RZ, RZ, UR5 ;  /* 0x00000005ff0e7e24 */ /* 0x000fca000f8e00ff */
[----:B------:R-:W-:-:S04]  /*1980*/  IADD3 R14, PT, PT, R14, 0x2, RZ ;  /* 0x000000020e0e7810 */ /* 0x000fc80007ffe0ff */
[----:B------:R-:W-:Y:S01]  /*1990*/  R2UR UR5, R14 ;  /* 0x000000000e0572ca */ /* 0x000fe200000e0000 */
[----:B0-----:R-:W-:Y:S01]  /*19a0*/  @!P4 FADD.FTZ R12, R12, R8 ;  /* 0x000000080c0cc221 */ /* 0x001fe20000010000 */
[----:B------:R-:W-:-:S03]  /*19b0*/  @!P4 FADD.FTZ R13, R13, R9 ;  /* 0x000000090d0dc221 */ /* 0x000fc60000010000 */
[----:B--2---:R-:W-:Y:S01]  /*19c0*/  @!P2 FADD.FTZ R12, R12, R10 ;  /* 0x0000000a0c0ca221 */ /* 0x004fe20000010000 */
[----:B------:R-:W-:-:S09]  /*19d0*/  @!P2 FADD.FTZ R13, R13, R11 ;  /* 0x0000000b0d0da221 */ /* 0x000fd20000010000 */
.L_x_2900:
        /* <DEDUP_REMOVED lines=13> */
.L_x_2901:
[----:B------:R-:W-:Y:S05]  /*1ab0*/  BSYNC.RECONVERGENT B0 ;  /* 0x0000000000007941 */ /* 0x000fea0003800200 */
.L_x_2894:
[----:B------:R-:W4:Y:S01]  /*1ac0*/  S2UR UR9, SR_CgaCtaId ;  /* 0x00000000000979c3 */ /* 0x000f220000008800 */
[----:B------:R-:W1:Y:S01]  /*1ad0*/  LDCU UR10, c[0x0][0x414] ;  /* 0x00008280ff0a77ac */ /* 0x000e620008000800 */
[----:B--2---:R-:W-:Y:S02]  /*1ae0*/  MOV R29, UR8 ;  /* 0x00000008001d7c02 */ /* 0x004fe40008000f00 */
[----:B------:R-:W-:Y:S01]  /*1af0*/  LOP3.LUT R19, R19, 0xffff, RZ, 0xc0, !PT ;  /* 0x0000ffff13137812 */ /* 0x000fe200078ec0ff */
[----:B------:R-:W-:-:S03]  /*1b00*/  UMOV UR5, 0x400 ;  /* 0x0000040000057882 */ /* 0x000fc60000000000 */
[----:B------:R-:W2:Y:S01]  /*1b10*/  @P0 LDC.64 R14, c[0x0][0x388] ;  /* 0x0000e200ff0e0b82 */ /* 0x000ea20000000a00 */
[----:B------:R-:W-:-:S07]  /*1b20*/  IMAD.IADD R19, R16, 0x1, R19 ;  /* 0x0000000110137824 */ /* 0x000fce00078e0213 */
[----:B---3--:R-:W3:Y:S01]  /*1b30*/  LDC.64 R10, c[0x0][0x398] ;  /* 0x0000e600ff0a7b82 */ /* 0x008ee20000000a00 */
[----:B-1----:R-:W-:Y:S01]  /*1b40*/  @P0 FMUL.FTZ R28, R12, UR10 ;  /* 0x0000000a0c1c0c20 */ /* 0x002fe20008410000 */
[----:B----4-:R-:W-:-:S06]  /*1b50*/  ULEA UR5, UR9, UR5, 0x18 ;  /* 0x0000000509057291 */ /* 0x010fcc000f8ec0ff */
[----:B------:R-:W0:Y:S01]  /*1b60*/  LDC.64 R8, c[0x0][0x3a0] ;  /* 0x0000e800ff087b82 */ /* 0x000e220000000a00 */
[----:B--2---:R-:W-:-:S04]  /*1b70*/  @P0 IMAD.WIDE R14, R29, 0x8, R14 ;  /* 0x000000081d0e0825 */ /* 0x004fc800078e020e */
[----:B------:R-:W-:Y:S01]  /*1b80*/  @P0 FMUL.FTZ R29, R13, UR10 ;  /* 0x0000000a0d1d0c20 */ /* 0x000fe20008410000 */
[----:B------:R0:W-:Y:S04]  /*1b90*/  @!P3 STS.64 [UR5+0x80], R12 ;  /* 0x0000800cff00b988 */ /* 0x0001e80008000a05 */
[----:B------:R-:W-:Y:S01]  /*1ba0*/  @P0 STG.E.64 desc[UR14][R14.64], R28 ;  /* 0x0000001c0e000986 */ /* 0x000fe2000c101b0e */
[C---:B---3--:R-:W-:Y:S01]  /*1bb0*/  IMAD.WIDE R10, R19.reuse, 0x4, R10 ;  /* 0x00000004130a7825 */ /* 0x048fe200078e020a */
[----:B------:R-:W-:Y:S03]  /*1bc0*/  BAR.SYNC.DEFER_BLOCKING 0x0 ;  /* 0x0000000000007b1d */ /* 0x000fe60000010000 */
[----:B0-----:R-:W-:-:S03]  /*1bd0*/  IMAD.WIDE R12, R19, 0x4, R8 ;  /* 0x00000004130c7825 */ /* 0x001fc600078e0208 */
[----:B------:R0:W5:Y:S04]  /*1be0*/  LDG.E.64 R8, desc[UR14][R10.64] ;  /* 0x0000000e0a087981 */ /* 0x000168000c1e1b00 */
[----:B------:R-:W1:Y:S04]  /*1bf0*/  LDS.64 R14, [UR5+0x80] ;  /* 0x00008005ff0e7984 */ /* 0x000e680008000a00 */
[----:B------:R0:W5:Y:S01]  /*1c00*/  LDG.E.64 R10, desc[UR14][R12.64] ;  /* 0x0000000e0c0a7981 */ /* 0x000162000c1e1b00 */
[----:B------:R-:W-:Y:S01]  /*1c10*/  BSSY.RECONVERGENT B0, `(.L_x_2902) ;  /* 0x0000073000007945 */ /* 0x000fe20003800200 */
[----:B-1----:R-:W-:-:S04]  /*1c20*/  FMUL.FTZ R14, R14, UR10 ;  /* 0x0000000a0e0e7c20 */ /* 0x002fc80008410000 */
[----:B------:R-:W-:-:S04]  /*1c30*/  FMUL.FTZ R16, R14, R14 ;  /* 0x0000000e0e107220 */ /* 0x000fc80000410000 */
[----:B------:R-:W-:Y:S01]  /*1c40*/  FFMA.FTZ R16, R15, UR10, -R16 ;  /* 0x0000000a0f107c23 */ /* 0x000fe20008010810 */
[----:B------:R-:W-:-:S04]  /*1c50*/  MOV R15, 0x3f800000 ;  /* 0x3f800000000f7802 */ /* 0x000fc80000000f00 */
        /* <DEDUP_REMOVED lines=13> */
[----:B------:R-:W-:Y:S01]  /*1d30*/  MOV R28, R24 ;  /* 0x00000018001c7202 */ /* 0x000fe20000000f00 */
[C---:B------:R-:W-:Y:S01]  /*1d40*/  FADD.FTZ R4, -R14.reuse, R4 ;  /* 0x000000040e047221 */ /* 0x040fe20000010100 */
[----:B------:R-:W-:Y:S01]  /*1d50*/  MOV R29, R27 ;  /* 0x0000001b001d7202 */ /* 0x000fe20000000f00 */
[----:B------:R-:W3:Y:S01]  /*1d60*/  LDCU.64 UR10, c[0x0][0x380] ;  /* 0x00007000ff0a77ac */ /* 0x000ee20008000a00 */
[----:B0-----:R-:W-:Y:S01]  /*1d70*/  FADD.FTZ R16, -R14, R5 ;  /* 0x000000050e107221 */ /* 0x001fe20000010100 */
[----:B-1----:R-:W-:-:S03]  /*1d80*/  FMUL.FTZ R5, R4, R15 ;  /* 0x0000000f04057220 */ /* 0x002fc60000410000 */
[----:B------:R-:W-:Y:S01]  /*1d90*/  FMUL.FTZ R16, R16, R15 ;  /* 0x0000000f10107220 */ /* 0x000fe20000410000 */
[----:B-----5:R-:W-:-:S03]  /*1da0*/  FFMA.FTZ R4, R8, R5, R10 ;  /* 0x0000000508047223 */ /* 0x020fc6000001000a */
[----:B------:R-:W-:Y:S01]  /*1db0*/  FFMA.FTZ R5, R9, R16, R11 ;  /* 0x0000001009057223 */ /* 0x000fe2000001000b */
[----:B--2---:R-:W-:Y:S02]  /*1dc0*/  IMAD R12, R3, UR16, RZ ;  /* 0x00000010030c7c24 */ /* 0x004fe4000f8e02ff */
[----:B------:R-:W-:-:S04]  /*1dd0*/  IMAD.WIDE.U32 R28, R23, UR16, R28 ;  /* 0x00000010171c7c25 */ /* 0x000fc8000f8e001c */
[----:B------:R-:W-:Y:S01]  /*1de0*/  IMAD R13, R23, UR17, R12 ;  /* 0x00000011170d7c24 */ /* 0x000fe2000f8e020c */
[----:B---3--:R-:W-:-:S03]  /*1df0*/  LEA R12, P1, R28, UR10, 0x2 ;  /* 0x0000000a1c0c7c11 */ /* 0x008fc6000f8210ff */
[----:B------:R-:W-:-:S05]  /*1e00*/  IMAD.IADD R13, R29, 0x1, R13 ;  /* 0x000000011d0d7824 */ /* 0x000fca00078e020d */
[----:B------:R-:W-:-:S05]  /*1e10*/  LEA.HI.X R13, R28, UR11, R13, 0x2, P1 ;  /* 0x0000000b1c0d7c11 */ /* 0x000fca00088f140d */
[----:B------:R2:W-:Y:S02]  /*1e20*/  STG.E.64 desc[UR14][R12.64], R4 ;  /* 0x000000040c007986 */ /* 0x0005e4000c101b0e */
.L_x_2905:
[----:B------:R-:W-:Y:S05]  /*1e30*/  BSYNC.RECONVERGENT B1 ;  /* 0x0000000000017941 */ /* 0x000fea0003800200 */
.L_x_2904:
[----:B------:R-:W-:Y:S05]  /*1e40*/  @P2 BRA `(.L_x_2906) ;  /* 0x00000004003c2947 */ /* 0x000fea0003800000 */
[----:B------:R-:W0:Y:S01]  /*1e50*/  LDCU.64 UR10, c[0x0][0x3e0] ;  /* 0x00007c00ff0a77ac */ /* 0x000e220008000a00 */
[----:B--2---:R-:W-:Y:S01]  /*1e60*/  MOV R4, R24 ;  /* 0x0000001800047202 */ /* 0x004fe20000000f00 */
[C---:B------:R-:W-:Y:S01]  /*1e70*/  FADD.FTZ R6, -R14.reuse, R6 ;  /* 0x000000060e067221 */ /* 0x040fe20000010100 */
[----:B------:R-:W-:Y:S01]  /*1e80*/  MOV R5, R27 ;  /* 0x0000001b00057202 */ /* 0x000fe20000000f00 */
[----:B------:R-:W2:Y:S01]  /*1e90*/  LDCU.64 UR12, c[0x0][0x380] ;  /* 0x00007000ff0c77ac */ /* 0x000ea20008000a00 */
[----:B------:R-:W-:Y:S01]  /*1ea0*/  FADD.FTZ R14, -R14, R7 ;  /* 0x000000070e0e7221 */ /* 0x000fe20000010100 */
        /* <DEDUP_REMOVED lines=8> */
[----:B------:R-:W-:-:S04]  /*1f30*/  IADD3 R13, PT, PT, R5, R13, RZ ;  /* 0x0000000d050d7210 */ /* 0x000fc80007ffe0ff */
[----:B------:R-:W-:-:S05]  /*1f40*/  LEA.HI.X R7, R4, UR13, R13, 0x2, P1 ;  /* 0x0000000d04077c11 */ /* 0x000fca00088f140d */
[----:B------:R3:W-:Y:S01]  /*1f50*/  STG.E.64 desc[UR14][R6.64], R8 ;  /* 0x0000000806007986 */ /* 0x0007e2000c101b0e */
[----:B------:R-:W-:Y:S05]  /*1f60*/  BRA `(.L_x_2906) ;  /* 0x0000000000f47947 */ /* 0x000fea0003800000 */
.L_x_2903:
[----:B------:R-:W-:Y:S04]  /*1f70*/  BSSY.RECONVERGENT B1, `(.L_x_2907) ;  /* 0x000001d000017945 */ /* 0x000fe80003800200 */
[----:B------:R-:W-:Y:S05]  /*1f80*/  @P1 BRA `(.L_x_2908) ;  /* 0x00000000006c1947 */ /* 0x000fea0003800000 */
[----:B------:R-:W2:Y:S01]  /*1f90*/  LDCU.64 UR10, c[0x0][0x3e0] ;  /* 0x00007c00ff0a77ac */ /* 0x000ea20008000a00 */
[----:B------:R-:W-:Y:S01]  /*1fa0*/  MOV R28, R24 ;  /* 0x00000018001c7202 */ /* 0x000fe20000000f00 */
[----:B------:R-:W-:Y:S02]  /*1fb0*/  IMAD.MOV.U32 R29, RZ, RZ, R27 ;  /* 0x000000ffff1d7224 */ /* 0x000fe400078e001b */
[C---:B------:R-:W-:Y:S01]  /*1fc0*/  FADD.FTZ R4, -R14.reuse, R4 ;  /* 0x000000040e047221 */ /* 0x040fe20000010100 */
[----:B------:R-:W3:Y:S01]  /*1fd0*/  LDCU.64 UR12, c[0x0][0x380] ;  /* 0x00007000ff0c77ac */ /* 0x000ee20008000a00 */
[----:B0-----:R-:W-:Y:S02]  /*1fe0*/  FADD.FTZ R16, -R14, R5 ;  /* 0x000000050e107221 */ /* 0x001fe40000010100 */
[----:B-1----:R-:W-:-:S04]  /*1ff0*/  FMUL.FTZ R19, R4, R15 ;  /* 0x0000000f04137220 */ /* 0x002fc80000410000 */
[----:B-----5:R-:W-:Y:S01]  /*2000*/  FFMA.FTZ R4, R8, R19, R10 ;  /* 0x0000001308047223 */ /* 0x020fe2000001000a */
[----:B--2---:R-:W-:Y:S02]  /*2010*/  IMAD R12, R3, UR10, RZ ;  /* 0x0000000a030c7c24 */ /* 0x004fe4000f8e02ff */
[----:B------:R-:W-:-:S04]  /*2020*/  IMAD.WIDE.U32 R28, R23, UR10, R28 ;  /* 0x0000000a171c7c25 */ /* 0x000fc8000f8e001c */
[----:B------:R-:W-:Y:S01]  /*2030*/  IMAD R13, R23, UR11, R12 ;  /* 0x0000000b170d7c24 */ /* 0x000fe2000f8e020c */
[----:B---3--:R-:W-:-:S04]  /*2040*/  LEA R12, P1, R28, UR12, 0x2 ;  /* 0x0000000c1c0c7c11 */ /* 0x008fc8000f8210ff */
[----:B------:R-:W-:-:S04]  /*2050*/  IADD3 R13, PT, PT, R29, R13, RZ ;  /* 0x0000000d1d0d7210 */ /* 0x000fc80007ffe0ff */
[----:B------:R-:W-:Y:S01]  /*2060*/  LEA.HI.X R13, R28, UR13, R13, 0x2, P1 ;  /* 0x0000000d1c0d7c11 */ /* 0x000fe200088f140d */
[----:B------:R-:W-:Y:S01]  /*2070*/  FMUL.FTZ R28, R16, R15 ;  /* 0x0000000f101c7220 */ /* 0x000fe20000410000 */
[----:B------:R-:W-:-:S03]  /*2080*/  FMUL.FTZ R16, R4, -1.4426950216293334961 ;  /* 0xbfb8aa3b04107820 */ /* 0x000fc60000410000 */
[----:B------:R-:W-:-:S03]  /*2090*/  FFMA.FTZ R5, R9, R28, R11 ;  /* 0x0000001c09057223 */ /* 0x000fc6000001000b */
[----:B------:R-:W0:Y:S01]  /*20a0*/  MUFU.EX2 R16, R16 ;  /* 0x0000001000107308 */ /* 0x000e220000000800 */
[----:B------:R-:W-:-:S06]  /*20b0*/  FMUL.FTZ R28, R5, -1.4426950216293334961 ;  /* 0xbfb8aa3b051c7820 */ /* 0x000fcc0000410000 */
[----:B------:R-:W1:Y:S01]  /*20c0*/  MUFU.EX2 R28, R28 ;  /* 0x0000001c001c7308 */ /* 0x000e620000000800 */
[----:B0-----:R-:W-:-:S06]  /*20d0*/  FADD.FTZ R19, R16, 1 ;  /* 0x3f80000010137421 */ /* 0x001fcc0000010000 */
[----:B------:R-:W0:Y:S01]  /*20e0*/  MUFU.RCP R19, R19 ;  /* 0x0000001300137308 */ /* 0x000e220000001000 */
[----:B-1----:R-:W-:-:S07]  /*20f0*/  FADD.FTZ R29, R28, 1 ;  /* 0x3f8000001c1d7421 */ /* 0x002fce0000010000 */
[----:B------:R-:W1:Y:S01]  /*2100*/  MUFU.RCP R29, R29 ;  /* 0x0000001d001d7308 */ /* 0x000e620000001000 */
[----:B0-----:R-:W-:Y:S01]  /*2110*/  FMUL.FTZ R4, R4, R19 ;  /* 0x0000001304047220 */ /* 0x001fe20000410000 */
[----:B-1----:R-:W-:-:S05]  /*2120*/  FMUL.FTZ R5, R5, R29 ;  /* 0x0000001d05057220 */ /* 0x002fca0000410000 */
[----:B------:R2:W-:Y:S02]  /*2130*/  STG.E.64 desc[UR14][R12.64], R4 ;  /* 0x000000040c007986 */ /* 0x0005e4000c101b0e */
.L_x_2908:
[----:B------:R-:W-:Y:S05]  /*2140*/  BSYNC.RECONVERGENT B1 ;  /* 0x0000000000017941 */ /* 0x000fea0003800200 */
.L_x_2907:
[----:B------:R-:W3:Y:S02]  /*2150*/  LDCU.64 UR10, c[0x0][0x3e8] ;  /* 0x00007d00ff0a77ac */ /* 0x000ee40008000a00 */
[----:B---3--:R-:W-:-:S04]  /*2160*/  ISETP.GE.U32.AND P1, PT, R20, UR10, PT ;  /* 0x0000000a14007c0c */ /* 0x008fc8000bf26070 */
[----:B------:R-:W-:-:S13]  /*2170*/  ISETP.GE.AND.EX P1, PT, R17, UR11, PT, P1 ;  /* 0x0000000b11007c0c */ /* 0x000fda000bf26310 */
[----:B------:R-:W-:Y:S05]  /*2180*/  @P1 BRA `(.L_x_2906) ;  /* 0x00000000006c1947 */ /* 0x000fea0003800000 */
[C---:B------:R-:W-:Y:S01]  /*2190*/  FADD.FTZ R6, -R14.reuse, R6 ;  /* 0x000000060e067221 */ /* 0x040fe20000010100 */
[----:B------:R-:W-:Y:S01]  /*21a0*/  FADD.FTZ R14, -R14, R7 ;  /* 0x000000070e0e7221 */ /* 0x000fe20000010100 */
[----:B------:R-:W0:Y:S01]  /*21b0*/  LDCU.64 UR10, c[0x0][0x3e0] ;  /* 0x00007c00ff0a77ac */ /* 0x000e220008000a00 */
[----:B------:R-:W-:Y:S01]  /*21c0*/  MOV R7, R27 ;  /* 0x0000001b00077202 */ /* 0x000fe20000000f00 */
[-C--:B-12---:R-:W-:Y:S01]  /*21d0*/  FMUL.FTZ R5, R6, R15.reuse ;  /* 0x0000000f06057220 */ /* 0x086fe20000410000 */
        /* <DEDUP_REMOVED lines=12> */
[----:B--2---:R-:W-:Y:S01]  /*22a0*/  FADD.FTZ R10, R4, 1 ;  /* 0x3f800000040a7421 */ /* 0x004fe20000010000 */
[C---:B-1----:R-:W-:Y:S02]  /*22b0*/  LEA R4, P1, R6.reuse, UR12, 0x2 ;  /* 0x0000000c06047c11 */ /* 0x042fe4000f8210ff */
[----:B------:R-:W-:Y:S01]  /*22c0*/  IADD3 R13, PT, PT, R7, R13, RZ ;  /* 0x0000000d070d7210 */ /* 0x000fe20007ffe0ff */
[----:B0-----:R-:W-:Y:S01]  /*22d0*/  FADD.FTZ R12, R5, 1 ;  /* 0x3f800000050c7421 */ /* 0x001fe20000010000 */
[----:B------:R-:W0:Y:S02]  /*22e0*/  MUFU.RCP R11, R10 ;  /* 0x0000000a000b7308 */ /* 0x000e240000001000 */
[----:B------:R-:W-:-:S06]  /*22f0*/  LEA.HI.X R5, R6, UR13, R13, 0x2, P1 ;  /* 0x0000000d06057c11 */ /* 0x000fcc00088f140d */
[----:B------:R-:W1:Y:S01]  /*2300*/  MUFU.RCP R12, R12 ;  /* 0x0000000c000c7308 */ /* 0x000e620000001000 */
[----:B0-----:R-:W-:Y:S01]  /*2310*/  FMUL.FTZ R8, R8, R11 ;  /* 0x0000000b08087220 */ /* 0x001fe20000410000 */
[----:B-1----:R-:W-:-:S05]  /*2320*/  FMUL.FTZ R9, R9, R12 ;  /* 0x0000000c09097220 */ /* 0x002fca0000410000 */
[----:B------:R4:W-:Y:S02]  /*2330*/  STG.E.64 desc[UR14][R4.64], R8 ;  /* 0x0000000804007986 */ /* 0x0009e4000c101b0e */
.L_x_2906:
[----:B------:R-:W-:Y:S05]  /*2340*/  BSYNC.RECONVERGENT B0 ;  /* 0x0000000000007941 */ /* 0x000fea0003800200 */
.L_x_2902:
[----:B------:R-:W-:Y:S02]  /*2350*/  UIADD3 UR8, UPT, UPT, UR19, UR8, URZ ;  /* 0x0000000813087290 */ /* 0x000fe4000fffe0ff */
[----:B------:R-:W-:Y:S02]  /*2360*/  UIADD3 UR4, UPT, UPT, UR4, 0x1, URZ ;  /* 0x0000000104047890 */ /* 0x000fe4000fffe0ff */
[----:B------:R-:W-:-:S09]  /*2370*/  UISETP.GE.AND UP1, UPT, UR8, UR7, UPT ;  /* 0x000000070800728c */ /* 0x000fd2000bf26270 */
[----:B------:R-:W-:Y:S05]  /*2380*/  BRA.U !UP1, `(.L_x_2909) ;  /* 0xffffffdd09b07547 */ /* 0x000fea000b83ffff */
[----:B------:R-:W-:Y:S05]  /*2390*/  EXIT ;  /* 0x000000000000794d */ /* 0x000fea0003800000 */
.L_x_2910:
        /* <DEDUP_REMOVED lines=14> */
.L_x_3467:


//--------------------- .text._Z35group_norm_nhwc_fwd_one_pass_kernelI11Fp32IOFp32WLi128ELi26ELi416EEv26Group_norm_nhwc_fwd_params --------------------------
	.section	.text._Z35group_norm_nhwc_fwd_one_pass_kernelI11Fp32IOFp32WLi128ELi26ELi416EEv26Group_norm_nhwc_fwd_params,"ax",@progbits
	.align	128
        .global         _Z35group_norm_nhwc_fwd_one_pass_kernelI11Fp32IOFp32WLi128ELi26ELi416EEv26Group_norm_nhwc_fwd_params
        .type           _Z35group_norm_nhwc_fwd_one_pass_kernelI11Fp32IOFp32WLi128ELi26ELi416EEv26Group_norm_nhwc_fwd_params,@function
        .size           _Z35group_norm_nhwc_fwd_one_pass_kernelI11Fp32IOFp32WLi128ELi26ELi416EEv26Group_norm_nhwc_fwd_params,(.L_x_3468 - _Z35group_norm_nhwc_fwd_one_pass_kernelI11Fp32IOFp32WLi128ELi26ELi416EEv26Group_norm_nhwc_fwd_params)
        .other          _Z35group_norm_nhwc_fwd_one_pass_kernelI11Fp32IOFp32WLi128ELi26ELi416EEv26Group_norm_nhwc_fwd_params,@"STO_CUDA_ENTRY STV_DEFAULT"
_Z35group_norm_nhwc_fwd_one_pass_kernelI11Fp32IOFp32WLi128ELi26ELi416EEv26Group_norm_nhwc_fwd_params:
.text._Z35group_norm_nhwc_fwd_one_pass_kernelI11Fp32IOFp32WLi128ELi26ELi416EEv26Group_norm_nhwc_fwd_params:
        /* <DEDUP_REMOVED lines=12> */
[----:B------:R-:W4:Y:S01]  /*00c0*/  LDCU.64 UR8, c[0x0][0x388] ;  /* 0x00007100ff0877ac */ /* 0x000f220008000a00 */
[----:B------:R-:W0:Y:S04]  /*00d0*/  LDCU UR19, c[0x0][0x374] ;  /* 0x00006e80ff1377ac */ /* 0x000e280008000800 */
[----:B------:R-:W3:Y:S01]  /*00e0*/  LDC R33, c[0x0][0x370] ;  /* 0x0000dc00ff217b82 */ /* 0x000ee20000000800 */
[----:B------:R-:W0:Y:S01]  /*00f0*/  LDCU.64 UR14, c[0x0][0x358] ;  /* 0x00006b00ff0e77ac */ /* 0x000e220008000a00 */
[----:B------:R-:W-:Y:S01]  /*0100*/  UMOV UR7, UR6 ;  /* 0x0000000600077c82 */ /* 0x000fe20008000000 */
[----:B--2---:R-:W-:Y:S01]  /*0110*/  MOV R4, UR4 ;  /* 0x0000000400047c02 */ /* 0x004fe20008000f00 */
[----:B------:R-:W-:Y:S01]  /*0120*/  UMOV UR4, URZ ;  /* 0x000000ff00047c82 */ /* 0x000fe20008000000 */
[----:B----4-:R-:W-:-:S02]  /*0130*/  ISETP.NE.U32.AND P1, PT, RZ, UR8, PT ;  /* 0x00000008ff007c0c */ /* 0x010fc4000bf25070 */
[C---:B0-----:R-:W-:Y:S02]  /*0140*/  LOP3.LUT R2, R0.reuse, 0xffff, RZ, 0xc0, !PT ;  /* 0x0000ffff00027812 */ /* 0x041fe400078ec0ff */
[----:B-1----:R-:W-:-:S03]  /*0150*/  LOP3.LUT P0, RZ, R0, UR18, RZ, 0xfc, !PT ;  /* 0x0000001200ff7c12 */ /* 0x002fc6000f80fcff */
[----:B------:R-:W-:Y:S01]  /*0160*/  IMAD R2, R2, 0x13b2, RZ ;  /* 0x000013b202027824 */ /* 0x000fe200078e02ff */
[----:B------:R-:W-:-:S04]  /*0170*/  ISETP.NE.AND.EX P0, PT, RZ, UR9, !P0, P1 ;  /* 0x00000009ff007c0c */ /* 0x000fc8000c705310 */
[----:B------:R-:W-:-:S04]  /*0180*/  SHF.R.U32.HI R27, RZ, 0x10, R2 ;  /* 0x00000010ff1b7819 */ /* 0x000fc80000011602 */
[----:B------:R-:W-:Y:S01]  /*0190*/  PRMT R2, R27, 0x9910, RZ ;  /* 0x000099101b027816 */ /* 0x000fe200000000ff */
[----:B------:R-:W-:-:S04]  /*01a0*/  IMAD R27, R4, UR18, R27 ;  /* 0x00000012041b7c24 */ /* 0x000fc8000f8e021b */
[----:B------:R-:W-:Y:S01]  /*01b0*/  IMAD R2, R2, 0xd, RZ ;  /* 0x0000000d02027824 */ /* 0x000fe200078e02ff */
[C---:B------:R-:W-:Y:S02]  /*01c0*/  IADD3 R26, PT, PT, R27.reuse, 0x40, RZ ;  /* 0x000000401b1a7810 */ /* 0x040fe40007ffe0ff */
[----:B------:R-:W-:Y:S02]  /*01d0*/  IADD3 R28, PT, PT, R27, 0x60, RZ ;  /* 0x000000601b1c7810 */ /* 0x000fe40007ffe0ff */
[----:B------:R-:W-:Y:S02]  /*01e0*/  IADD3 R2, PT, PT, RZ, -R2, RZ ;  /* 0x80000002ff027210 */ /* 0x000fe40007ffe0ff */
[----:B------:R-:W-:Y:S02]  /*01f0*/  SHF.R.S32.HI R29, RZ, 0x1f, R26 ;  /* 0x0000001fff1d7819 */ /* 0x000fe4000001141a */
[----:B------:R-:W-:Y:S02]  /*0200*/  PRMT R3, R2, 0x7710, RZ ;  /* 0x0000771002037816 */ /* 0x000fe400000000ff */
[----:B------:R-:W-:-:S02]  /*0210*/  SHF.R.S32.HI R31, RZ, 0x1f, R28 ;  /* 0x0000001fff1f7819 */ /* 0x000fc4000001141c */
[----:B------:R-:W-:-:S04]  /*0220*/  IADD3 R30, PT, PT, R3, R0, RZ ;  /* 0x00000000031e7210 */ /* 0x000fc80007ffe0ff */
[----:B---3--:R-:W-:-:S07]  /*0230*/  SHF.L.U32 R30, R30, 0x1, RZ ;  /* 0x000000011e1e7819 */ /* 0x008fce00000006ff */
.L_x_2938:
[----:B0-----:R-:W0:Y:S01]  /*0240*/  LDCU UR5, c[0x0][0x3f8] ;  /* 0x00007f00ff0577ac */ /* 0x001e220008000800 */
[----:B---3--:R-:W-:Y:S02]  /*0250*/  IABS R8, UR7 ;  /* 0x0000000700087c13 */ /* 0x008fe40008000000 */
[----:B------:R-:W-:Y:S01]  /*0260*/  IADD3 R35, PT, PT, R27, 0x20, RZ ;  /* 0x000000201b237810 */ /* 0x000fe20007ffe0ff */
[----:B------:R-:W1:Y:S01]  /*0270*/  LDCU.64 UR12, c[0x0][0x3e8] ;  /* 0x00007d00ff0c77ac */ /* 0x000e620008000a00 */
[----:B------:R-:W-:Y:S02]  /*0280*/  SHF.R.S32.HI R17, RZ, 0x1f, R27 ;  /* 0x0000001fff117819 */ /* 0x000fe4000001141b */
[----:B------:R-:W-:Y:S02]  /*0290*/  SHF.R.S32.HI R21, RZ, 0x1f, R35 ;  /* 0x0000001fff157819 */ /* 0x000fe40000011423 */
[----:B0-----:R-:W-:-:S04]  /*02a0*/  MOV R2, UR5 ;  /* 0x0000000500027c02 */ /* 0x001fc80008000f00 */
[----:B-----5:R-:W-:Y:S02]  /*02b0*/  IABS R5, R2 ;  /* 0x0000000200057213 */ /* 0x020fe40000000000 */
[----:B-1----:R-:W-:Y:S02]  /*02c0*/  ISETP.GE.U32.AND P2, PT, R27, UR12, PT ;  /* 0x0000000c1b007c0c */ /* 0x002fe4000bf46070 */
[----:B------:R-:W0:Y:S01]  /*02d0*/  I2F.RP R4, R5 ;  /* 0x0000000500047306 */ /* 0x000e220000209400 */
[----:B------:R-:W-:Y:S02]  /*02e0*/  ISETP.GE.U32.AND P3, PT, R26, UR12, PT ;  /* 0x0000000c1a007c0c */ /* 0x000fe4000bf66070 */
[----:B------:R-:W-:Y:S02]  /*02f0*/  ISETP.GE.AND.EX P2, PT, R17, UR13, PT, P2 ;  /* 0x0000000d11007c0c */ /* 0x000fe4000bf46320 */
[----:B------:R-:W-:Y:S02]  /*0300*/  ISETP.GE.AND.EX P3, PT, R29, UR13, PT, P3 ;  /* 0x0000000d1d007c0c */ /* 0x000fe4000bf66330 */
[----:B------:R-:W-:-:S04]  /*0310*/  ISETP.GE.U32.AND P4, PT, R28, UR12, PT ;  /* 0x0000000c1c007c0c */ /* 0x000fc8000bf86070 */
[----:B------:R-:W-:Y:S01]  /*0320*/  ISETP.GE.AND.EX P4, PT, R31, UR13, PT, P4 ;  /* 0x0000000d1f007c0c */ /* 0x000fe2000bf86340 */
[----:B0-----:R-:W0:Y:S04]  /*0330*/  MUFU.RCP R4, R4 ;  /* 0x0000000400047308 */ /* 0x001e280000001000 */
[----:B----4-:R-:W1:Y:S08]  /*0340*/  @!P2 LDC.64 R18, c[0x0][0x3e0] ;  /* 0x0000f800ff12ab82 */ /* 0x010e700000000a00 */
[----:B--2---:R-:W2:Y:S01]  /*0350*/  @!P3 LDC.64 R12, c[0x0][0x390] ;  /* 0x0000e400ff0cbb82 */ /* 0x004ea20000000a00 */
[----:B0-----:R-:W-:-:S04]  /*0360*/  IADD3 R2, PT, PT, R4, 0xffffffe, RZ ;  /* 0x0ffffffe04027810 */ /* 0x001fc80007ffe0ff */
[----:B------:R0:W3:Y:S01]  /*0370*/  F2I.FTZ.U32.TRUNC.NTZ R3, R2 ;  /* 0x0000000200037305 */ /* 0x0000e2000021f000 */
[----:B-1----:R-:W-:-:S04]  /*0380*/  @!P2 IMAD R16, R17, R18, RZ ;  /* 0x000000121110a224 */ /* 0x002fc800078e02ff */
[----:B------:R-:W-:Y:S02]  /*0390*/  @!P2 IMAD R23, R27, R19, R16 ;  /* 0x000000131b17a224 */ /* 0x000fe400078e0210 */
[----:B0-----:R-:W-:-:S05]  /*03a0*/  HFMA2 R2, -RZ, RZ, 0, 0 ;  /* 0x00000000ff027431 */ /* 0x001fca00000001ff */
[----:B------:R-:W-:Y:S01]  /*03b0*/  R2UR UR8, R2 ;  /* 0x00000000020872ca */ /* 0x000fe200000e0000 */
[----:B---3--:R-:W-:Y:S01]  /*03c0*/  IMAD.MOV R6, RZ, RZ, -R3 ;  /* 0x000000ffff067224 */ /* 0x008fe200078e0a03 */
[----:B------:R-:W-:-:S03]  /*03d0*/  R2UR UR9, R3 ;  /* 0x00000000030972ca */ /* 0x000fc600000e0000 */
[----:B------:R-:W-:Y:S01]  /*03e0*/  IMAD R7, R6, R5, RZ ;  /* 0x0000000506077224 */ /* 0x000fe200078e02ff */
[----:B------:R-:W-:Y:S02]  /*03f0*/  MOV R6, R8 ;  /* 0x0000000800067202 */ /* 0x000fe40000000f00 */
[----:B------:R-:W0:Y:S02]  /*0400*/  @!P2 LDC.64 R8, c[0x0][0x390] ;  /* 0x0000e400ff08ab82 */ /* 0x000e240000000a00 */
[----:B------:R-:W-:-:S05]  /*0410*/  R2UR UR10, R6 ;  /* 0x00000000060a72ca */ /* 0x000fca00000e0000 */
[----:B------:R-:W-:-:S05]  /*0420*/  IMAD.HI.U32 R7, R3, R7, UR8 ;  /* 0x0000000803077e27 */ /* 0x000fca000f8e0007 */
[----:B------:R-:W-:-:S13]  /*0430*/  R2UR UR8, R7 ;  /* 0x00000000070872ca */ /* 0x000fda00000e0000 */
[----:B------:R-:W-:Y:S02]  /*0440*/  UIMAD.WIDE.U32 UR8, UR8, UR10, URZ ;  /* 0x0000000a080872a5 */ /* 0x000fe4000f8e00ff */
[----:B------:R-:W-:-:S04]  /*0450*/  ULOP3.LUT UR8, UR7, UR5, URZ, 0x3c, !UPT ;  /* 0x0000000507087292 */ /* 0x000fc8000f8e3cff */
[----:B------:R-:W-:-:S05]  /*0460*/  IADD3 R2, PT, PT, RZ, -UR9, RZ ;  /* 0x80000009ff027c10 */ /* 0x000fca000fffe0ff */
[C---:B------:R-:W-:Y:S01]  /*0470*/  IMAD R2, R5.reuse, R2, UR10 ;  /* 0x0000000a05027e24 */ /* 0x040fe2000f8e0202 */
[----:B------:R-:W1:Y:S04]  /*0480*/  LDCU.64 UR10, c[0x0][0x3f0] ;  /* 0x00007e00ff0a77ac */ /* 0x000e680008000a00 */
[----:B------:R-:W-:-:S13]  /*0490*/  ISETP.GT.U32.AND P1, PT, R5, R2, PT ;  /* 0x000000020500720c */ /* 0x000fda0003f24070 */
[----:B------:R-:W-:Y:S01]  /*04a0*/  VOTEU.ANY UP1, P1 ;  /* 0x0000000000ff7886 */ /* 0x000fe20000820100 */
[----:B------:R-:W-:Y:S02]  /*04b0*/  PLOP3.LUT P1, PT, PT, PT, UP1, 0x80, 0x8 ;  /* 0x000000000008781c */ /* 0x000fe40003f2f018 */
[----:B-1----:R-:W-:Y:S02]  /*04c0*/  MOV R7, UR10 ;  /* 0x0000000a00077c02 */ /* 0x002fe40008000f00 */
[----:B------:R-:W-:Y:S02]  /*04d0*/  @!UP1 UIADD3 UR9, UPT, UPT, UR9, 0x1, URZ ;  /* 0x0000000109099890 */ /* 0x000fe4000fffe0ff */
[----:B------:R-:W-:-:S07]  /*04e0*/  UISETP.GE.AND UP1, UPT, UR8, URZ, UPT ;  /* 0x000000ff0800728c */ /* 0x000fce000bf26270 */
[----:B------:R-:W-:-:S04]  /*04f0*/  @!P1 IADD3 R2, PT, PT, R2, -R5, RZ ;  /* 0x8000000502029210 */ /* 0x000fc80007ffe0ff */
[----:B------:R-:W-:Y:S02]  /*0500*/  ISETP.GE.U32.AND P1, PT, R2, R5, PT ;  /* 0x000000050200720c */ /* 0x000fe40003f26070 */
[----:B------:R-:W-:Y:S01]  /*0510*/  LOP3.LUT R2, R30, 0xffff, RZ, 0xc0, !PT ;  /* 0x0000ffff1e027812 */ /* 0x000fe200078ec0ff */
[----:B------:R-:W1:Y:S10]  /*0520*/  @!P3 LDC.64 R4, c[0x0][0x3e0] ;  /* 0x0000f800ff04bb82 */ /* 0x000e740000000a00 */
[----:B------:R-:W-:Y:S01]  /*0530*/  VOTEU.ANY UP0, P1 ;  /* 0x0000000000ff7886 */ /* 0x000fe20000800100 */
[----:B------:R-:W-:-:S04]  /*0540*/  ISETP.GE.U32.AND P1, PT, R35, UR12, PT ;  /* 0x0000000c23007c0c */ /* 0x000fc8000bf26070 */
[----:B------:R-:W-:Y:S01]  /*0550*/  @UP0 UIADD3 UR9, UPT, UPT, UR9, 0x1, URZ ;  /* 0x0000000109090890 */ /* 0x000fe2000fffe0ff */
[----:B------:R-:W-:Y:S01]  /*0560*/  ISETP.GE.AND.EX P1, PT, R21, UR13, PT, P1 ;  /* 0x0000000d15007c0c */ /* 0x000fe2000bf26310 */
[----:B------:R-:W-:Y:S02]  /*0570*/  UISETP.NE.AND UP0, UPT, UR5, URZ, UPT ;  /* 0x000000ff0500728c */ /* 0x000fe4000bf05270 */
[----:B------:R-:W-:Y:S01]  /*0580*/  @!UP1 UIADD3 UR9, UPT, UPT, -UR9, URZ, URZ ;  /* 0x000000ff09099290 */ /* 0x000fe2000fffe1ff */
[----:B-1----:R-:W-:-:S08]  /*0590*/  @!P3 IMAD R22, R29, R4, RZ ;  /* 0x000000041d16b224 */ /* 0x002fd000078e02ff */
[----:B------:R-:W-:Y:S01]  /*05a0*/  @!UP0 ULOP3.LUT UR9, URZ, UR5, URZ, 0x33, !UPT ;  /* 0x00000005ff098292 */ /* 0x000fe2000f8e33ff */
[----:B------:R-:W1:Y:S03]  /*05b0*/  @!P1 LDC.64 R14, c[0x0][0x3e0] ;  /* 0x0000f800ff0e9b82 */ /* 0x000e660000000a00 */
[----:B------:R-:W-:-:S04]  /*05c0*/  UIADD3 UR8, UPT, UPT, -UR9, URZ, URZ ;  /* 0x000000ff09087290 */ /* 0x000fc8000fffe1ff */
[----:B------:R-:W-:Y:S01]  /*05d0*/  UIMAD UR8, UR5, UR8, UR7 ;  /* 0x00000008050872a4 */ /* 0x000fe2000f8e0207 */
[----:B------:R-:W3:Y:S01]  /*05e0*/  @!P1 LDC.64 R10, c[0x0][0x390] ;  /* 0x0000e400ff0a9b82 */ /* 0x000ee20000000a00 */
[----:B------:R-:W-:Y:S02]  /*05f0*/  USHF.R.S32.HI UR5, URZ, 0x1f, UR9 ;  /* 0x0000001fff057899 */ /* 0x000fe40008011409 */
[----:B------:R-:W-:Y:S02]  /*0600*/  UIMAD UR8, UR8, 0x1a, URZ ;  /* 0x0000001a080878a4 */ /* 0x000fe4000f8e02ff */
[----:B------:R-:W-:-:S04]  /*0610*/  UIMAD UR5, UR5, UR10, URZ ;  /* 0x0000000a050572a4 */ /* 0x000fc8000f8e02ff */
[----:B------:R-:W-:Y:S01]  /*0620*/  IADD3 R2, P5, PT, R2, UR8, RZ ;  /* 0x0000000802027c10 */ /* 0x000fe2000ffbe0ff */
[----:B------:R-:W-:Y:S01]  /*0630*/  UIMAD UR5, UR9, UR11, UR5 ;  /* 0x0000000b090572a4 */ /* 0x000fe2000f8e0205 */
[----:B------:R-:W-:-:S04]  /*0640*/  MOV R3, UR8 ;  /* 0x0000000800037c02 */ /* 0x000fc80008000f00 */
[----:B------:R-:W-:Y:S01]  /*0650*/  LEA.HI.X.SX32 R3, R3, RZ, 0x1, P5 ;  /* 0x000000ff03037211 */ /* 0x000fe200028f0eff */
[----:B-1----:R-:W-:Y:S02]  /*0660*/  @!P1 IMAD R20, R21, R14, RZ ;  /* 0x0000000e15149224 */ /* 0x002fe400078e02ff */
[----:B------:R-:W-:Y:S02]  /*0670*/  IMAD.WIDE.U32 R2, R7, UR9, R2 ;  /* 0x0000000907027c25 */ /* 0x000fe4000f8e0002 */
[----:B------:R-:W1:Y:S02]  /*0680*/  @!P4 LDC.64 R6, c[0x0][0x3e0] ;  /* 0x0000f800ff06cb82 */ /* 0x000e640000000a00 */
[----:B------:R-:W-:Y:S01]  /*0690*/  @!P1 IMAD R25, R35, R15, R20 ;  /* 0x0000000f23199224 */ /* 0x000fe200078e0214 */
[----:B------:R-:W-:Y:S01]  /*06a0*/  IADD3 R17, PT, PT, R3, UR5, RZ ;  /* 0x0000000503117c10 */ /* 0x000fe2000fffe0ff */
[----:B------:R-:W-:Y:S01]  /*06b0*/  @!P2 IMAD.MOV.U32 R16, RZ, RZ, R2 ;  /* 0x000000ffff10a224 */ /* 0x000fe200078e0002 */
[----:B------:R-:W-:-:S02]  /*06c0*/  @!P1 MOV R20, R2 ;  /* 0x0000000200149202 */ /* 0x000fc40000000f00 */
[----:B------:R-:W-:Y:S01]  /*06d0*/  @!P1 MOV R21, R17 ;  /* 0x0000001100159202 */ /* 0x000fe20000000f00 */
[----:B------:R-:W-:-:S04]  /*06e0*/  @!P2 IMAD.WIDE.U32 R18, R27, R18, R16 ;  /* 0x000000121b12a225 */ /* 0x000fc800078e0010 */
[----:B------:R-:W-:Y:S01]  /*06f0*/  @!P1 IMAD.WIDE.U32 R14, R35, R14, R20 ;  /* 0x0000000e230e9225 */ /* 0x000fe200078e0014 */
[----:B------:R-:W-:Y:S02]  /*0700*/  @!P3 MOV R20, R2 ;  /* 0x000000020014b202 */ /* 0x000fe40000000f00 */
[----:B------:R-:W-:Y:S01]  /*0710*/  @!P3 MOV R21, R17 ;  /* 0x000000110015b202 */ /* 0x000fe20000000f00 */
[----:B------:R-:W-:Y:S01]  /*0720*/  @!P3 IMAD R35, R26, R5, R22 ;  /* 0x000000051a23b224 */ /* 0x000fe200078e0216 */
[----:B------:R-:W-:Y:S02]  /*0730*/  @!P2 IADD3 R19, PT, PT, R19, R23, RZ ;  /* 0x000000171313a210 */ /* 0x000fe40007ffe0ff */
[----:B0-----:R-:W-:Y:S01]  /*0740*/  @!P2 LEA R8, P5, R18, R8, 0x2 ;  /* 0x000000081208a211 */ /* 0x001fe200078a10ff */
[----:B------:R-:W-:Y:S02]  /*0750*/  @!P3 IMAD.WIDE.U32 R20, R26, R4, R20 ;  /* 0x000000041a14b225 */ /* 0x000fe400078e0014 */
[----:B------:R-:W0:Y:S01]  /*0760*/  @!P4 LDC.64 R4, c[0x0][0x390] ;  /* 0x0000e400ff04cb82 */ /* 0x000e220000000a00 */
[----:B------:R-:W-:Y:S01]  /*0770*/  @!P2 LEA.HI.X R9, R18, R9, R19, 0x2, P5 ;  /* 0x000000091209a211 */ /* 0x000fe200028f1413 */
[----:B-1----:R-:W-:Y:S01]  /*0780*/  @!P4 IMAD R19, R31, R6, RZ ;  /* 0x000000061f13c224 */ /* 0x002fe200078e02ff */
[----:B------:R-:W-:-:S02]  /*0790*/  @!P1 IADD3 R18, PT, PT, R15, R25, RZ ;  /* 0x000000190f129210 */ /* 0x000fc40007ffe0ff */
[----:B---3--:R-:W-:Y:S01]  /*07a0*/  @!P1 LEA R10, P5, R14, R10, 0x2 ;  /* 0x0000000a0e0a9211 */ /* 0x008fe200078a10ff */
[----:B------:R-:W-:Y:S01]  /*07b0*/  @!P4 IMAD R25, R28, R7, R19 ;  /* 0x000000071c19c224 */ /* 0x000fe200078e0213 */
[----:B------:R-:W-:Y:S02]  /*07c0*/  @!P3 IADD3 R15, PT, PT, R21, R35, RZ ;  /* 0x00000023150fb210 */ /* 0x000fe40007ffe0ff */
[----:B--2---:R-:W-:Y:S02]  /*07d0*/  @!P3 LEA R12, P6, R20, R12, 0x2 ;  /* 0x0000000c140cb211 */ /* 0x004fe400078c10ff */
[----:B------:R-:W-:Y:S02]  /*07e0*/  @!P1 LEA.HI.X R11, R14, R11, R18, 0x2, P5 ;  /* 0x0000000b0e0b9211 */ /* 0x000fe400028f1412 */
[----:B------:R-:W-:Y:S02]  /*07f0*/  CS2R R18, SRZ ;  /* 0x0000000000127805 */ /* 0x000fe4000001ff00 */
[----:B------:R-:W-:Y:S01]  /*0800*/  @!P3 LEA.HI.X R13, R20, R13, R15, 0x2, P6 ;  /* 0x0000000d140db211 */ /* 0x000fe200030f140f */
[----:B------:R-:W-:Y:S01]  /*0810*/  @!P4 IMAD.MOV.U32 R15, RZ, RZ, R17 ;  /* 0x000000ffff0fc224 */ /* 0x000fe200078e0011 */
[----:B------:R-:W-:-:S02]  /*0820*/  @!P4 MOV R14, R2 ;  /* 0x00000002000ec202 */ /* 0x000fc40000000f00 */
[----:B------:R-:W-:Y:S01]  /*0830*/  CS2R R20, SRZ ;  /* 0x0000000000147805 */ /* 0x000fe2000001ff00 */
[----:B------:R-:W2:Y:S02]  /*0840*/  @!P2 LDG.E.64 R18, desc[UR14][R8.64] ;  /* 0x0000000e0812a981 */ /* 0x000ea4000c1e1b00 */
[----:B------:R-:W-:Y:S01]  /*0850*/  @!P4 IMAD.WIDE.U32 R6, R28, R6, R14 ;  /* 0x000000061c06c225 */ /* 0x000fe200078e000e */
[----:B------:R-:W-:Y:S02]  /*0860*/  CS2R R22, SRZ ;  /* 0x0000000000167805 */ /* 0x000fe4000001ff00 */
[----:B------:R-:W3:Y:S02]  /*0870*/  @!P1 LDG.E.64 R20, desc[UR14][R10.64] ;  /* 0x0000000e0a149981 */ /* 0x000ee4000c1e1b00 */
[----:B------:R-:W-:Y:S02]  /*0880*/  @!P4 IADD3 R7, PT, PT, R7, R25, RZ ;  /* 0x000000190707c210 */ /* 0x000fe40007ffe0ff */
[----:B0-----:R-:W-:-:S02]  /*0890*/  @!P4 LEA R4, P2, R6, R4, 0x2 ;  /* 0x000000040604c211 */ /* 0x001fc400078410ff */
[----:B------:R-:W-:Y:S01]  /*08a0*/  CS2R R24, SRZ ;  /* 0x0000000000187805 */ /* 0x000fe2000001ff00 */
[----:B------:R-:W4:Y:S01]  /*08b0*/  @!P3 LDG.E.64 R22, desc[UR14][R12.64] ;  /* 0x0000000e0c16b981 */ /* 0x000f22000c1e1b00 */
[----:B------:R-:W-:-:S05]  /*08c0*/  @!P4 LEA.HI.X R5, R6, R5, R7, 0x2, P2 ;  /* 0x000000050605c211 */ /* 0x000fca00010f1407 */
[----:B------:R0:W5:Y:S01]  /*08d0*/  @!P4 LDG.E.64 R24, desc[UR14][R4.64] ;  /* 0x0000000e0418c981 */ /* 0x000162000c1e1b00 */
[C---:B------:R-:W-:Y:S02]  /*08e0*/  ISETP.GT.AND P2, PT, R32.reuse, 0x1e, PT ;  /* 0x0000001e2000780c */ /* 0x040fe40003f44270 */
[----:B------:R-:W-:Y:S01]  /*08f0*/  ISETP.GT.AND P3, PT, R32, 0xf, PT ;  /* 0x0000000f2000780c */ /* 0x000fe20003f64270 */
[----:B------:R-:W-:Y:S01]  /*0900*/  BSSY.RECONVERGENT B0, `(.L_x_2911) ;  /* 0x0000037000007945 */ /* 0x000fe20003800200 */
[----:B--2---:R-:W-:Y:S01]  /*0910*/  FMUL.FTZ R7, R19, R19 ;  /* 0x0000001313077220 */ /* 0x004fe20000410000 */
[C---:B------:R-:W-:Y:S01]  /*0920*/  FADD.FTZ R6, R18.reuse, R19 ;  /* 0x0000001312067221 */ /* 0x040fe20000010000 */
[----:B---3--:R-:W-:Y:S02]  /*0930*/  FMUL.FTZ R11, R21, R21 ;  /* 0x00000015150b7220 */ /* 0x008fe40000410000 */
[----:B------:R-:W-:Y:S01]  /*0940*/  FFMA.FTZ R7, R18, R18, R7 ;  /* 0x0000001212077223 */ /* 0x000fe20000010007 */
[C---:B------:R-:W-:Y:S01]  /*0950*/  FADD.FTZ R9, R20.reuse, R21 ;  /* 0x0000001514097221 */ /* 0x040fe20000010000 */
[----:B------:R-:W-:Y:S01]  /*0960*/  FADD.FTZ R6, RZ, R6 ;  /* 0x00000006ff067221 */ /* 0x000fe20000010000 */
[----:B------:R-:W-:Y:S01]  /*0970*/  FFMA.FTZ R8, R20, R20, R11 ;  /* 0x0000001414087223 */ /* 0x000fe2000001000b */
[----:B------:R-:W-:Y:S01]  /*0980*/  FADD.FTZ R7, RZ, R7 ;  /* 0x00000007ff077221 */ /* 0x000fe20000010000 */
[----:B----4-:R-:W-:Y:S01]  /*0990*/  FMUL.FTZ R11, R23, R23 ;  /* 0x00000017170b7220 */ /* 0x010fe20000410000 */
[----:B------:R-:W-:Y:S01]  /*09a0*/  FADD.FTZ R6, R6, R9 ;  /* 0x0000000906067221 */ /* 0x000fe20000010000 */
[C---:B0-----:R-:W-:Y:S01]  /*09b0*/  FADD.FTZ R5, R22.reuse, R23 ;  /* 0x0000001716057221 */ /* 0x041fe20000010000 */
[----:B------:R-:W-:Y:S01]  /*09c0*/  FADD.FTZ R7, R7, R8 ;  /* 0x0000000807077221 */ /* 0x000fe20000010000 */
[----:B------:R-:W-:Y:S01]  /*09d0*/  FFMA.FTZ R4, R22, R22, R11 ;  /* 0x0000001616047223 */ /* 0x000fe2000001000b */
[----:B-----5:R-:W-:Y:S01]  /*09e0*/  FMUL.FTZ R9, R25, R25 ;  /* 0x0000001919097220 */ /* 0x020fe20000410000 */
[----:B------:R-:W-:-:S02]  /*09f0*/  FADD.FTZ R5, R6, R5 ;  /* 0x0000000506057221 */ /* 0x000fc40000010000 */
        /* <DEDUP_REMOVED lines=39> */
.L_x_2912:
[----:B------:R-:W-:Y:S05]  /*0c70*/  BSYNC.RECONVERGENT B0 ;  /* 0x0000000000007941 */ /* 0x000fea0003800200 */
.L_x_2911:
        /* <DEDUP_REMOVED lines=8> */
[----:B---3--:R-:W3:Y:S04]  /*0d00*/  LDS.64 R4, [UR5+0x18] ;  /* 0x00001805ff047984 */ /* 0x008ee80008000a00 */
[----:B------:R-:W4:Y:S04]  /*0d10*/  LDS.128 R12, [UR5+0x20] ;  /* 0x00002005ff0c7984 */ /* 0x000f280008000c00 */
[----:B-12---:R-:W1:Y:S01]  /*0d20*/  LDS.128 R8, [UR5+0x30] ;  /* 0x00003005ff087984 */ /* 0x006e620008000c00 */
[----:B---3--:R-:W-:Y:S01]  /*0d30*/  FADD.FTZ R37, R34, R4 ;  /* 0x0000000422257221 */ /* 0x008fe20000010000 */
[----:B0-----:R-:W-:-:S02]  /*0d40*/  FADD.FTZ R34, R35, R5 ;  /* 0x0000000523227221 */ /* 0x001fc40000010000 */
[----:B------:R-:W0:Y:S01]  /*0d50*/  LDS.128 R4, [UR5+0x40] ;  /* 0x00004005ff047984 */ /* 0x000e220008000c00 */
[----:B----4-:R-:W-:Y:S01]  /*0d60*/  FADD.FTZ R37, R37, R12 ;  /* 0x0000000c25257221 */ /* 0x010fe20000010000 */
[----:B------:R-:W-:-:S03]  /*0d70*/  FADD.FTZ R34, R34, R13 ;  /* 0x0000000d22227221 */ /* 0x000fc60000010000 */
[----:B------:R-:W-:Y:S01]  /*0d80*/  FADD.FTZ R37, R37, R14 ;  /* 0x0000000e25257221 */ /* 0x000fe20000010000 */
[----:B------:R-:W-:Y:S02]  /*0d90*/  FADD.FTZ R34, R34, R15 ;  /* 0x0000000f22227221 */ /* 0x000fe40000010000 */
[----:B------:R-:W2:Y:S01]  /*0da0*/  LDS.128 R12, [UR5+0x50] ;  /* 0x00005005ff0c7984 */ /* 0x000ea20008000c00 */
        /* <DEDUP_REMOVED lines=18> */
[----:B0-----:R-:W-:Y:S01]  /*0ed0*/  FADD.FTZ R34, R37, R34 ;  /* 0x0000002225227221 */ /* 0x001fe20000010000 */
[----:B------:R-:W-:-:S07]  /*0ee0*/  FADD.FTZ R35, R4, R35 ;  /* 0x0000002304237221 */ /* 0x000fce0000010000 */
.L_x_2914:
[----:B------:R-:W-:Y:S05]  /*0ef0*/  BSYNC.RECONVERGENT B0 ;  /* 0x0000000000007941 */ /* 0x000fea0003800200 */
.L_x_2913:
        /* <DEDUP_REMOVED lines=19> */
[----:B-1----:R-:W-:-:S03]  /*1030*/  SEL R9, R33, RZ, !P2 ;  /* 0x000000ff21097207 */ /* 0x002fc60005000000 */
        /* <DEDUP_REMOVED lines=11> */
.L_x_2917:
[----:B---3--:R-:W3:Y:S04]  /*10f0*/  LDG.E.STRONG.GPU R6, desc[UR14][R4.64] ;  /* 0x0000000e04067981 */ /* 0x008ee8000c1ef900 */
[----:B---3--:R-:W-:Y:S01]  /*1100*/  CCTL.IVALL ;  /* 0x00000000ff00798f */ /* 0x008fe20002000000 */
[----:B------:R-:W-:Y:S05]  /*1110*/  YIELD ;  /* 0x0000000000007946 */ /* 0x000fea0003800000 */
[----:B------:R-:W-:-:S13]  /*1120*/  ISETP.NE.AND P2, PT, R6, R9, PT ;  /* 0x000000090600720c */ /* 0x000fda0003f45270 */
[----:B------:R-:W-:Y:S05]  /*1130*/  @P2 BRA `(.L_x_2917) ;  /* 0xfffffffc00ec2947 */ /* 0x000fea000383ffff */
.L_x_2916:
        /* <DEDUP_REMOVED lines=15> */
.L_x_2919:
        /* <DEDUP_REMOVED lines=23> */
[----:B------:R-:W-:Y:S02]  /*13a0*/  MOV R8, UR26 ;  /* 0x0000001a00087c02 */ /* 0x000fe40008000f00 */
[----:B-1----:R-:W-:Y:S02]  /*13b0*/  MOV R9, UR27 ;  /* 0x0000001b00097c02 */ /* 0x002fe40008000f00 */
        /* <DEDUP_REMOVED lines=36> */
[----:B------:R-:W-:Y:S01]  /*1600*/  MOV R7, UR27 ;  /* 0x0000001b00077c02 */ /* 0x000fe20008000f00 */
[----:B------:R-:W-:-:S03]  /*1610*/  @!UP1 UIMAD.WIDE.U32 UR26, UR10, 0x8, UR16 ;  /* 0x000000080a1a98a5 */ /* 0x000fc6000f8e0010 */
[----:B------:R-:W-:Y:S01]  /*1620*/  IMAD.U32 R8, RZ, RZ, UR24 ;  /* 0x00000018ff087e24 */ /* 0x000fe2000f8e00ff */
        /* <DEDUP_REMOVED lines=27> */
.L_x_2918:
        /* <DEDUP_REMOVED lines=42> */
[----:B-1----:R-:W-:-:S06]  /*1a80*/  MOV R9, UR11 ;  /* 0x0000000b00097c02 */ /* 0x002fcc0008000f00 */
[----:B------:R-:W5:Y:S01]  /*1a90*/  @!P6 LDG.E.64 R8, desc[UR14][R8.64] ;  /* 0x0000000e0808e981 */ /* 0x000f62000c1e1b00 */
[----:B--2---:R-:W-:-:S05]  /*1aa0*/  MOV R10, UR5 ;  /* 0x00000005000a7c02 */ /* 0x004fca0008000f00 */
[----:B------:R-:W-:-:S05]  /*1ab0*/  VIADD R10, R10, 0x4 ;  /* 0x000000040a0a7836 */ /* 0x000fca0000000000 */
[----:B------:R-:W-:Y:S01]  /*1ac0*/  R2UR UR5, R10 ;  /* 0x000000000a0572ca */ /* 0x000fe200000e0000 */
[----:B---3--:R-:W-:Y:S01]  /*1ad0*/  @!P5 FADD.FTZ R34, R34, R4 ;  /* 0x000000042222d221 */ /* 0x008fe20000010000 */
[----:B------:R-:W-:-:S03]  /*1ae0*/  @!P5 FADD.FTZ R35, R35, R5 ;  /* 0x000000052323d221 */ /* 0x000fc60000010000 */
[----:B----4-:R-:W-:Y:S01]  /*1af0*/  @!P4 FADD.FTZ R34, R34, R6 ;  /* 0x000000062222c221 */ /* 0x010fe20000010000 */
[----:B------:R-:W-:-:S03]  /*1b00*/  @!P4 FADD.FTZ R35, R35, R7 ;  /* 0x000000072323c221 */ /* 0x000fc60000010000 */
[----:B-----5:R-:W-:Y:S01]  /*1b10*/  @!P6 FADD.FTZ R34, R34, R8 ;  /* 0x000000082222e221 */ /* 0x020fe20000010000 */
[----:B------:R-:W-:-:S07]  /*1b20*/  @!P6 FADD.FTZ R35, R35, R9 ;  /* 0x000000092323e221 */ /* 0x000fce0000010000 */
.L_x_2920:
        /* <DEDUP_REMOVED lines=27> */
.L_x_2921:
[----:B------:R-:W-:Y:S01]  /*1ce0*/  IMAD.U32 R5, RZ, RZ, UR5 ;  /* 0x00000005ff057e24 */ /* 0x000fe2000f8e00ff */
[----:B------:R-:W-:Y:S01]  /*1cf0*/  LOP3.LUT R4, R33, 0x1, RZ, 0xc0, !PT ;  /* 0x0000000121047812 */ /* 0x000fe200078ec0ff */
[----:B------:R-:W-:Y:S03]  /*1d00*/  BSSY.RECONVERGENT B0, `(.L_x_2915) ;  /* 0x000000b000007945 */ /* 0x000fe60003800200 */
        /* <DEDUP_REMOVED lines=10> */
.L_x_2922:
[----:B------:R-:W-:Y:S05]  /*1db0*/  BSYNC.RECONVERGENT B0 ;  /* 0x0000000000007941 */ /* 0x000fea0003800200 */
.L_x_2915:
[----:B------:R-:W4:Y:S01]  /*1dc0*/  S2UR UR9, SR_CgaCtaId ;  /* 0x00000000000979c3 */ /* 0x000f220000008800 */
[----:B------:R-:W2:Y:S01]  /*1dd0*/  LDCU UR10, c[0x0][0x414] ;  /* 0x00008280ff0a77ac */ /* 0x000ea20008000800 */
[----:B---3--:R-:W-:Y:S02]  /*1de0*/  MOV R11, UR7 ;  /* 0x00000007000b7c02 */ /* 0x008fe40008000f00 */
[----:B------:R-:W-:Y:S01]  /*1df0*/  LOP3.LUT R13, R30, 0xffff, RZ, 0xc0, !PT ;  /* 0x0000ffff1e0d7812 */ /* 0x000fe200078ec0ff */
[----:B------:R-:W-:-:S03]  /*1e00*/  UMOV UR5, 0x400 ;  /* 0x0000040000057882 */ /* 0x000fc60000000000 */
[----:B-1----:R-:W1:Y:S01]  /*1e10*/  @P0 LDC.64 R8, c[0x0][0x388] ;  /* 0x0000e200ff080b82 */ /* 0x002e620000000a00 */
[----:B------:R-:W-:-:S07]  /*1e20*/  IADD3 R13, PT, PT, R13, UR8, RZ ;  /* 0x000000080d0d7c10 */ /* 0x000fce000fffe0ff */
[----:B------:R-:W3:Y:S01]  /*1e30*/  LDC.64 R6, c[0x0][0x398] ;  /* 0x0000e600ff067b82 */ /* 0x000ee20000000a00 */
[----:B--2---:R-:W-:Y:S01]  /*1e40*/  @P0 FMUL.FTZ R10, R34, UR10 ;  /* 0x0000000a220a0c20 */ /* 0x004fe20008410000 */
[----:B----4-:R-:W-:-:S06]  /*1e50*/  ULEA UR5, UR9, UR5, 0x18 ;  /* 0x0000000509057291 */ /* 0x010fcc000f8ec0ff */
[----:B------:R-:W2:Y:S01]  /*1e60*/  LDC.64 R4, c[0x0][0x3a0] ;  /* 0x0000e800ff047b82 */ /* 0x000ea20000000a00 */
[----:B-1----:R-:W-:-:S04]  /*1e70*/  @P0 IMAD.WIDE R8, R11, 0x8, R8 ;  /* 0x000000080b080825 */ /* 0x002fc800078e0208 */
[----:B------:R-:W-:Y:S01]  /*1e80*/  @P0 FMUL.FTZ R11, R35, UR10 ;  /* 0x0000000a230b0c20 */ /* 0x000fe20008410000 */
[----:B------:R-:W-:Y:S04]  /*1e90*/  @!P3 STS.64 [UR5+0x80], R34 ;  /* 0x00008022ff00b988 */ /* 0x000fe80008000a05 */
[----:B------:R-:W-:Y:S01]  /*1ea0*/  @P0 STG.E.64 desc[UR14][R8.64], R10 ;  /* 0x0000000a08000986 */ /* 0x000fe2000c101b0e */
[C---:B---3--:R-:W-:Y:S01]  /*1eb0*/  IMAD.WIDE R6, R13.reuse, 0x4, R6 ;  /* 0x000000040d067825 */ /* 0x048fe200078e0206 */
[----:B------:R-:W-:Y:S03]  /*1ec0*/  BAR.SYNC.DEFER_BLOCKING 0x0 ;  /* 0x0000000000007b1d */ /* 0x000fe60000010000 */
[----:B--2---:R-:W-:-:S03]  /*1ed0*/  IMAD.WIDE R4, R13, 0x4, R4 ;  /* 0x000000040d047825 */ /* 0x004fc600078e0204 */
[----:B------:R-:W5:Y:S04]  /*1ee0*/  LDG.E.64 R6, desc[UR14][R6.64] ;  /* 0x0000000e06067981 */ /* 0x000f68000c1e1b00 */
[----:B------:R-:W5:Y:S01]  /*1ef0*/  LDG.E.64 R4, desc[UR14][R4.64] ;  /* 0x0000000e04047981 */ /* 0x000f62000c1e1b00 */
[----:B------:R-:W-:Y:S01]  /*1f00*/  BSSY.RECONVERGENT B0, `(.L_x_2923) ;  /* 0x00000e3000007945 */ /* 0x000fe20003800200 */
[----:B------:R-:W-:Y:S02]  /*1f10*/  SHF.R.S32.HI R38, RZ, 0x1f, R27 ;  /* 0x0000001fff267819 */ /* 0x000fe4000001141b */
        /* <DEDUP_REMOVED lines=8> */
[----:B-1----:R-:W-:Y:S01]  /*1fa0*/  @P2 FADD.FTZ R8, R13, R14 ;  /* 0x0000000e0d082221 */ /* 0x002fe20000010000 */
[----:B------:R-:W-:Y:S02]  /*1fb0*/  MOV R13, 0x3f800000 ;  /* 0x3f800000000d7802 */ /* 0x000fe40000000f00 */
[----:B------:R-:W-:-:S04]  /*1fc0*/  IADD3 R14, PT, PT, R27, 0x20, RZ ;  /* 0x000000201b0e7810 */ /* 0x000fc80007ffe0ff */
[----:B------:R1:W2:Y:S01]  /*1fd0*/  @P2 MUFU.RSQ R13, R8 ;  /* 0x00000008000d2308 */ /* 0x0002a20000001400 */
[----:B------:R-:W-:Y:S01]  /*1fe0*/  SHF.R.S32.HI R15, RZ, 0x1f, R14 ;  /* 0x0000001fff0f7819 */ /* 0x000fe2000001140e */
[----:B------:R-:W-:Y:S06]  /*1ff0*/  BRA.U UP0, `(.L_x_2924) ;  /* 0x00000005005c7547 */ /* 0x000fec000b800000 */
[----:B------:R-:W3:Y:S01]  /*2000*/  LDCU.64 UR10, c[0x0][0x3e8] ;  /* 0x00007d00ff0a77ac */ /* 0x000ee20008000a00 */
[----:B------:R-:W-:Y:S01]  /*2010*/  BSSY.RECONVERGENT B1, `(.L_x_2925) ;  /* 0x000001b000017945 */ /* 0x000fe20003800200 */
[----:B---3--:R-:W-:Y:S02]  /*2020*/  ISETP.GE.U32.AND P2, PT, R27, UR10, PT ;  /* 0x0000000a1b007c0c */ /* 0x008fe4000bf46070 */
        /* <DEDUP_REMOVED lines=8> */
[----:B------:R-:W3:Y:S01]  /*20b0*/  LDCU.64 UR12, c[0x0][0x3e0] ;  /* 0x00007c00ff0c77ac */ /* 0x000ee20008000a00 */
[----:B-1----:R-:W-:Y:S01]  /*20c0*/  MOV R8, R2 ;  /* 0x0000000200087202 */ /* 0x002fe20000000f00 */
[C---:B------:R-:W-:Y:S01]  /*20d0*/  FADD.FTZ R18, -R12.reuse, R18 ;  /* 0x000000120c127221 */ /* 0x040fe20000010100 */
[----:B------:R-:W-:Y:S01]  /*20e0*/  MOV R9, R17 ;  /* 0x0000001100097202 */ /* 0x000fe20000000f00 */
[----:B------:R-:W1:Y:S01]  /*20f0*/  LDCU.64 UR8, c[0x0][0x380] ;  /* 0x00007000ff0877ac */ /* 0x000e620008000a00 */
[----:B0-----:R-:W-:-:S04]  /*2100*/  FADD.FTZ R34, -R12, R19 ;  /* 0x000000130c227221 */ /* 0x001fc80000010100 */
[----:B--2---:R-:W-:Y:S01]  /*2110*/  FMUL.FTZ R34, R34, R13 ;  /* 0x0000000d22227220 */ /* 0x004fe20000410000 */
[----:B---3--:R-:W-:Y:S02]  /*2120*/  IMAD R10, R38, UR12, RZ ;  /* 0x0000000c260a7c24 */ /* 0x008fe4000f8e02ff */
[----:B------:R-:W-:-:S04]  /*2130*/  IMAD.WIDE.U32 R8, R27, UR12, R8 ;  /* 0x0000000c1b087c25 */ /* 0x000fc8000f8e0008 */
[----:B------:R-:W-:Y:S01]  /*2140*/  IMAD R11, R27, UR13, R10 ;  /* 0x0000000d1b0b7c24 */ /* 0x000fe2000f8e020a */
[----:B-1----:R-:W-:-:S03]  /*2150*/  LEA R10, P2, R8, UR8, 0x2 ;  /* 0x00000008080a7c11 */ /* 0x002fc6000f8410ff */
[----:B------:R-:W-:Y:S02]  /*2160*/  IMAD.IADD R11, R9, 0x1, R11 ;  /* 0x00000001090b7824 */ /* 0x000fe400078e020b */
[----:B------:R-:W-:-:S03]  /*2170*/  FMUL.FTZ R9, R18, R13 ;  /* 0x0000000d12097220 */ /* 0x000fc60000410000 */
[----:B------:R-:W-:Y:S01]  /*2180*/  LEA.HI.X R11, R8, UR9, R11, 0x2, P2 ;  /* 0x00000009080b7c11 */ /* 0x000fe200090f140b */
[----:B-----5:R-:W-:Y:S01]  /*2190*/  FFMA.FTZ R8, R6, R9, R4 ;  /* 0x0000000906087223 */ /* 0x020fe20000010004 */
[----:B------:R-:W-:-:S05]  /*21a0*/  FFMA.FTZ R9, R7, R34, R5 ;  /* 0x0000002207097223 */ /* 0x000fca0000010005 */
[----:B------:R3:W-:Y:S02]  /*21b0*/  STG.E.64 desc[UR14][R10.64], R8 ;  /* 0x000000080a007986 */ /* 0x0007e4000c101b0e */
.L_x_2926:
[----:B------:R-:W-:Y:S05]  /*21c0*/  BSYNC.RECONVERGENT B1 ;  /* 0x0000000000017941 */ /* 0x000fea0003800200 */
.L_x_2925:
[----:B------:R-:W-:Y:S04]  /*21d0*/  BSSY.RECONVERGENT B1, `(.L_x_2927) ;  /* 0x0000013000017945 */ /* 0x000fe80003800200 */
[----:B------:R-:W-:Y:S05]  /*21e0*/  @P3 BRA `(.L_x_2928) ;  /* 0x0000000000443947 */ /* 0x000fea0003800000 */
[----:B------:R-:W4:Y:S01]  /*21f0*/  LDCU.64 UR8, c[0x0][0x3e0] ;  /* 0x00007c00ff0877ac */ /* 0x000f220008000a00 */
[----:B-1-3--:R-:W-:Y:S01]  /*2200*/  MOV R8, R2 ;  /* 0x0000000200087202 */ /* 0x00afe20000000f00 */
[----:B------:R-:W-:Y:S01]  /*2210*/  FADD.FTZ R20, -R12, R20 ;  /* 0x000000140c147221 */ /* 0x000fe20000010100 */
[----:B------:R-:W-:Y:S01]  /*2220*/  MOV R9, R17 ;  /* 0x0000001100097202 */ /* 0x000fe20000000f00 */
[----:B------:R-:W1:Y:S02]  /*2230*/  LDCU.64 UR12, c[0x0][0x380] ;  /* 0x00007000ff0c77ac */ /* 0x000e640008000a00 */
[----:B--2---:R-:W-:-:S04]  /*2240*/  FMUL.FTZ R11, R20, R13 ;  /* 0x0000000d140b7220 */ /* 0x004fc80000410000 */
[----:B-----5:R-:W-:Y:S01]  /*2250*/  FFMA.FTZ R18, R6, R11, R4 ;  /* 0x0000000b06127223 */ /* 0x020fe20000010004 */
[----:B----4-:R-:W-:Y:S02]  /*2260*/  IMAD R15, R15, UR8, RZ ;  /* 0x000000080f0f7c24 */ /* 0x010fe4000f8e02ff */
[----:B------:R-:W-:-:S04]  /*2270*/  IMAD.WIDE.U32 R8, R14, UR8, R8 ;  /* 0x000000080e087c25 */ /* 0x000fc8000f8e0008 */
[----:B------:R-:W-:Y:S02]  /*2280*/  IMAD R15, R14, UR9, R15 ;  /* 0x000000090e0f7c24 */ /* 0x000fe4000f8e020f */
[----:B------:R-:W-:Y:S01]  /*2290*/  FADD.FTZ R14, -R12, R21 ;  /* 0x000000150c0e7221 */ /* 0x000fe20000010100 */
[----:B-1----:R-:W-:Y:S02]  /*22a0*/  LEA R10, P2, R8, UR12, 0x2 ;  /* 0x0000000c080a7c11 */ /* 0x002fe4000f8410ff */
[----:B------:R-:W-:Y:S01]  /*22b0*/  IADD3 R15, PT, PT, R9, R15, RZ ;  /* 0x0000000f090f7210 */ /* 0x000fe20007ffe0ff */
[----:B------:R-:W-:-:S03]  /*22c0*/  FMUL.FTZ R14, R14, R13 ;  /* 0x0000000d0e0e7220 */ /* 0x000fc60000410000 */
[----:B------:R-:W-:Y:S01]  /*22d0*/  LEA.HI.X R11, R8, UR13, R15, 0x2, P2 ;  /* 0x0000000d080b7c11 */ /* 0x000fe200090f140f */
[----:B------:R-:W-:-:S05]  /*22e0*/  FFMA.FTZ R19, R7, R14, R5 ;  /* 0x0000000e07137223 */ /* 0x000fca0000010005 */
[----:B------:R4:W-:Y:S02]  /*22f0*/  STG.E.64 desc[UR14][R10.64], R18 ;  /* 0x000000120a007986 */ /* 0x0009e4000c101b0e */
.L_x_2928:
[----:B------:R-:W-:Y:S05]  /*2300*/  BSYNC.RECONVERGENT B1 ;  /* 0x0000000000017941 */ /* 0x000fea0003800200 */
.L_x_2927:
[----:B------:R-:W-:Y:S04]  /*2310*/  BSSY.RECONVERGENT B1, `(.L_x_2929) ;  /* 0x0000013000017945 */ /* 0x000fe80003800200 */
[----:B------:R-:W-:Y:S05]  /*2320*/  @P4 BRA `(.L_x_2930) ;  /* 0x0000000000444947 */ /* 0x000fea0003800000 */
[----:B------:R-:W0:Y:S01]  /*2330*/  LDCU.64 UR8, c[0x0][0x3e0] ;  /* 0x00007c00ff0877ac */ /* 0x000e220008000a00 */
[----:B-1-3--:R-:W-:Y:S01]  /*2340*/  MOV R8, R2 ;  /* 0x0000000200087202 */ /* 0x00afe20000000f00 */
[C---:B------:R-:W-:Y:S01]  /*2350*/  FADD.FTZ R22, -R12.reuse, R22 ;  /* 0x000000160c167221 */ /* 0x040fe20000010100 */
[----:B------:R-:W-:Y:S01]  /*2360*/  MOV R9, R17 ;  /* 0x0000001100097202 */ /* 0x000fe20000000f00 */
[----:B------:R-:W1:Y:S01]  /*2370*/  LDCU.64 UR12, c[0x0][0x380] ;  /* 0x00007000ff0c77ac */ /* 0x000e620008000a00 */
[----:B------:R-:W-:-:S04]  /*2380*/  FADD.FTZ R14, -R12, R23 ;  /* 0x000000170c0e7221 */ /* 0x000fc80000010100 */
[----:B--2---:R-:W-:-:S04]  /*2390*/  FMUL.FTZ R14, R14, R13 ;  /* 0x0000000d0e0e7220 */ /* 0x004fc80000410000 */
[----:B----45:R-:W-:Y:S01]  /*23a0*/  FFMA.FTZ R19, R7, R14, R5 ;  /* 0x0000000e07137223 */ /* 0x030fe20000010005 */
[----:B0-----:R-:W-:Y:S02]  /*23b0*/  IMAD R11, R29, UR8, RZ ;  /* 0x000000081d0b7c24 */ /* 0x001fe4000f8e02ff */
[----:B------:R-:W-:-:S04]  /*23c0*/  IMAD.WIDE.U32 R8, R26, UR8, R8 ;  /* 0x000000081a087c25 */ /* 0x000fc8000f8e0008 */
[----:B------:R-:W-:Y:S02]  /*23d0*/  IMAD R15, R26, UR9, R11 ;  /* 0x000000091a0f7c24 */ /* 0x000fe4000f8e020b */
[----:B------:R-:W-:Y:S01]  /*23e0*/  FMUL.FTZ R11, R22, R13 ;  /* 0x0000000d160b7220 */ /* 0x000fe20000410000 */
[----:B-1----:R-:W-:Y:S02]  /*23f0*/  LEA R10, P2, R8, UR12, 0x2 ;  /* 0x0000000c080a7c11 */ /* 0x002fe4000f8410ff */
[----:B------:R-:W-:Y:S01]  /*2400*/  IADD3 R15, PT, PT, R9, R15, RZ ;  /* 0x0000000f090f7210 */ /* 0x000fe20007ffe0ff */
[----:B------:R-:W-:-:S03]  /*2410*/  FFMA.FTZ R18, R6, R11, R4 ;  /* 0x0000000b06127223 */ /* 0x000fc60000010004 */
[----:B------:R-:W-:-:S05]  /*2420*/  LEA.HI.X R11, R8, UR13, R15, 0x2, P2 ;  /* 0x0000000d080b7c11 */ /* 0x000fca00090f140f */
[----:B------:R0:W-:Y:S02]  /*2430*/  STG.E.64 desc[UR14][R10.64], R18 ;  /* 0x000000120a007986 */ /* 0x0001e4000c101b0e */
.L_x_2930:
[----:B------:R-:W-:Y:S05]  /*2440*/  BSYNC.RECONVERGENT B1 ;  /* 0x0000000000017941 */ /* 0x000fea0003800200 */
.L_x_2929:
[----:B------:R-:W-:Y:S05]  /*2450*/  @P1 BRA `(.L_x_2931) ;  /* 0x0000000800341947 */ /* 0x000fea0003800000 */
[----:B------:R-:W3:Y:S01]  /*2460*/  LDCU.64 UR8, c[0x0][0x3e0] ;  /* 0x00007c00ff0877ac */ /* 0x000ee20008000a00 */
[----:B------:R-:W-:Y:S01]  /*2470*/  MOV R3, R17 ;  /* 0x0000001100037202 */ /* 0x000fe20000000f00 */
[C---:B------:R-:W-:Y:S01]  /*2480*/  FADD.FTZ R24, -R12.reuse, R24 ;  /* 0x000000180c187221 */ /* 0x040fe20000010100 */
[----:B------:R-:W-:Y:S01]  /*2490*/  FADD.FTZ R12, -R12, R25 ;  /* 0x000000190c0c7221 */ /* 0x000fe20000010100 */
[----:B------:R-:W1:Y:S03]  /*24a0*/  LDCU.64 UR10, c[0x0][0x380] ;  /* 0x00007000ff0a77ac */ /* 0x000e660008000a00 */
[----:B--2---:R-:W-:-:S04]  /*24b0*/  FMUL.FTZ R12, R12, R13 ;  /* 0x0000000d0c0c7220 */ /* 0x004fc80000410000 */
[----:B-----5:R-:W-:Y:S01]  /*24c0*/  FFMA.FTZ R5, R7, R12, R5 ;  /* 0x0000000c07057223 */ /* 0x020fe20000010005 */
[----:B---3--:R-:W-:Y:S02]  /*24d0*/  IMAD R9, R31, UR8, RZ ;  /* 0x000000081f097c24 */ /* 0x008fe4000f8e02ff */
[----:B------:R-:W-:-:S04]  /*24e0*/  IMAD.WIDE.U32 R2, R28, UR8, R2 ;  /* 0x000000081c027c25 */ /* 0x000fc8000f8e0002 */
[----:B0---4-:R-:W-:Y:S02]  /*24f0*/  IMAD R11, R28, UR9, R9 ;  /* 0x000000091c0b7c24 */ /* 0x011fe4000f8e0209 */
[----:B------:R-:W-:Y:S01]  /*2500*/  FMUL.FTZ R9, R24, R13 ;  /* 0x0000000d18097220 */ /* 0x000fe20000410000 */
[----:B-1----:R-:W-:Y:S02]  /*2510*/  LEA R8, P1, R2, UR10, 0x2 ;  /* 0x0000000a02087c11 */ /* 0x002fe4000f8210ff */
[----:B------:R-:W-:Y:S01]  /*2520*/  IADD3 R11, PT, PT, R3, R11, RZ ;  /* 0x0000000b030b7210 */ /* 0x000fe20007ffe0ff */
[----:B------:R-:W-:-:S03]  /*2530*/  FFMA.FTZ R4, R6, R9, R4 ;  /* 0x0000000906047223 */ /* 0x000fc60000010004 */
[----:B------:R-:W-:-:S05]  /*2540*/  LEA.HI.X R9, R2, UR11, R11, 0x2, P1 ;  /* 0x0000000b02097c11 */ /* 0x000fca00088f140b */
[----:B------:R0:W-:Y:S01]  /*2550*/  STG.E.64 desc[UR14][R8.64], R4 ;  /* 0x0000000408007986 */ /* 0x0001e2000c101b0e */
[----:B------:R-:W-:Y:S05]  /*2560*/  BRA `(.L_x_2931) ;  /* 0x0000000400f07947 */ /* 0x000fea0003800000 */
.L_x_2924:
[----:B------:R-:W3:Y:S01]  /*2570*/  LDCU.64 UR8, c[0x0][0x3e8] ;  /* 0x00007d00ff0877ac */ /* 0x000ee20008000a00 */
[----:B------:R-:W-:Y:S01]  /*2580*/  BSSY.RECONVERGENT B1, `(.L_x_2932) ;  /* 0x0000023000017945 */ /* 0x000fe20003800200 */
[----:B---3--:R-:W-:Y:S02]  /*2590*/  ISETP.GE.U32.AND P2, PT, R27, UR8, PT ;  /* 0x000000081b007c0c */ /* 0x008fe4000bf46070 */
[----:B------:R-:W-:Y:S02]  /*25a0*/  ISETP.GE.U32.AND P3, PT, R26, UR8, PT ;  /* 0x000000081a007c0c */ /* 0x000fe4000bf66070 */
[----:B------:R-:W-:Y:S02]  /*25b0*/  ISETP.GE.AND.EX P4, PT, R38, UR9, PT, P2 ;  /* 0x0000000926007c0c */ /* 0x000fe4000bf86320 */
[----:B------:R-:W-:Y:S02]  /*25c0*/  ISETP.GE.U32.AND P5, PT, R28, UR8, PT ;  /* 0x000000081c007c0c */ /* 0x000fe4000bfa6070 */
[----:B------:R-:W-:-:S02]  /*25d0*/  ISETP.GE.AND.EX P2, PT, R29, UR9, PT, P3 ;  /* 0x000000091d007c0c */ /* 0x000fc4000bf46330 */
[----:B------:R-:W-:-:S07]  /*25e0*/  ISETP.GE.AND.EX P3, PT, R31, UR9, PT, P5 ;  /* 0x000000091f007c0c */ /* 0x000fce000bf66350 */
[----:B------:R-:W-:Y:S06]  /*25f0*/  @P4 BRA `(.L_x_2933) ;  /* 0x00000000006c4947 */ /* 0x000fec0003800000 */
[C---:B-1----:R-:W-:Y:S01]  /*2600*/  FADD.FTZ R8, -R12.reuse, R19 ;  /* 0x000000130c087221 */ /* 0x042fe20000010100 */
[----:B------:R-:W-:Y:S01]  /*2610*/  FADD.FTZ R18, -R12, R18 ;  /* 0x000000120c127221 */ /* 0x000fe20000010100 */
[----:B------:R-:W1:Y:S01]  /*2620*/  LDCU.64 UR10, c[0x0][0x3e0] ;  /* 0x00007c00ff0a77ac */ /* 0x000e620008000a00 */
[----:B------:R-:W-:Y:S02]  /*2630*/  IMAD.MOV.U32 R11, RZ, RZ, R17 ;  /* 0x000000ffff0b7224 */ /* 0x000fe400078e0011 */
[-C--:B--2---:R-:W-:Y:S01]  /*2640*/  FMUL.FTZ R10, R8, R13.reuse ;  /* 0x0000000d080a7220 */ /* 0x084fe20000410000 */
[----:B------:R-:W-:Y:S01]  /*2650*/  FMUL.FTZ R9, R18, R13 ;  /* 0x0000000d12097220 */ /* 0x000fe20000410000 */
[----:B------:R-:W2:Y:S02]  /*2660*/  LDCU.64 UR12, c[0x0][0x380] ;  /* 0x00007000ff0c77ac */ /* 0x000ea40008000a00 */
[----:B-----5:R-:W-:Y:S01]  /*2670*/  FFMA.FTZ R19, R7, R10, R5 ;  /* 0x0000000a07137223 */ /* 0x020fe20000010005 */
[----:B------:R-:W-:Y:S01]  /*2680*/  FFMA.FTZ R18, R6, R9, R4 ;  /* 0x0000000906127223 */ /* 0x000fe20000010004 */
[----:B------:R-:W-:-:S02]  /*2690*/  MOV R10, R2 ;  /* 0x00000002000a7202 */ /* 0x000fc40000000f00 */
[----:B------:R-:W-:Y:S01]  /*26a0*/  FMUL.FTZ R9, R19, -1.4426950216293334961 ;  /* 0xbfb8aa3b13097820 */ /* 0x000fe20000410000 */
[----:B------:R-:W-:-:S05]  /*26b0*/  FMUL.FTZ R8, R18, -1.4426950216293334961 ;  /* 0xbfb8aa3b12087820 */ /* 0x000fca0000410000 */
[----:B------:R-:W3:Y:S01]  /*26c0*/  MUFU.EX2 R9, R9 ;  /* 0x0000000900097308 */ /* 0x000ee20000000800 */
[----:B-1----:R-:W-:-:S03]  /*26d0*/  IMAD R38, R38, UR10, RZ ;  /* 0x0000000a26267c24 */ /* 0x002fc6000f8e02ff */
[----:B------:R-:W0:Y:S01]  /*26e0*/  MUFU.EX2 R8, R8 ;  /* 0x0000000800087308 */ /* 0x000e220000000800 */
[----:B------:R-:W-:-:S04]  /*26f0*/  IMAD.WIDE.U32 R10, R27, UR10, R10 ;  /* 0x0000000a1b0a7c25 */ /* 0x000fc8000f8e000a */
[----:B------:R-:W-:Y:S02]  /*2700*/  IMAD R37, R27, UR11, R38 ;  /* 0x0000000b1b257c24 */ /* 0x000fe4000f8e0226 */
[----:B---3--:R-:W-:-:S03]  /*2710*/  FADD.FTZ R36, R9, 1 ;  /* 0x3f80000009247421 */ /* 0x008fc60000010000 */
[----:B------:R-:W-:Y:S01]  /*2720*/  IADD3 R37, PT, PT, R11, R37, RZ ;  /* 0x000000250b257210 */ /* 0x000fe20007ffe0ff */
[----:B0-----:R-:W-:Y:S01]  /*2730*/  FADD.FTZ R34, R8, 1 ;  /* 0x3f80000008227421 */ /* 0x001fe20000010000 */
[C---:B--2---:R-:W-:Y:S01]  /*2740*/  LEA R8, P4, R10.reuse, UR12, 0x2 ;  /* 0x0000000c0a087c11 */ /* 0x044fe2000f8810ff */
[----:B------:R-:W0:Y:S03]  /*2750*/  MUFU.RCP R36, R36 ;  /* 0x0000002400247308 */ /* 0x000e260000001000 */
[----:B------:R-:W-:-:S05]  /*2760*/  LEA.HI.X R9, R10, UR13, R37, 0x2, P4 ;  /* 0x0000000d0a097c11 */ /* 0x000fca000a0f1425 */
[----:B------:R-:W1:Y:S01]  /*2770*/  MUFU.RCP R35, R34 ;  /* 0x0000002200237308 */ /* 0x000e620000001000 */
[----:B0-----:R-:W-:Y:S01]  /*2780*/  FMUL.FTZ R11, R19, R36 ;  /* 0x00000024130b7220 */ /* 0x001fe20000410000 */
[----:B-1----:R-:W-:-:S05]  /*2790*/  FMUL.FTZ R10, R18, R35 ;  /* 0x00000023120a7220 */ /* 0x002fca0000410000 */
[----:B------:R3:W-:Y:S02]  /*27a0*/  STG.E.64 desc[UR14][R8.64], R10 ;  /* 0x0000000a08007986 */ /* 0x0007e4000c101b0e */
.L_x_2933:
[----:B------:R-:W-:Y:S05]  /*27b0*/  BSYNC.RECONVERGENT B1 ;  /* 0x0000000000017941 */ /* 0x000fea0003800200 */
.L_x_2932:
[----:B------:R-:W-:Y:S04]  /*27c0*/  BSSY.RECONVERGENT B1, `(.L_x_2934) ;  /* 0x000001d000017945 */ /* 0x000fe80003800200 */
[----:B------:R-:W-:Y:S05]  /*27d0*/  @P1 BRA `(.L_x_2935) ;  /* 0x00000000006c1947 */ /* 0x000fea0003800000 */
[C---:B------:R-:W-:Y:S01]  /*27e0*/  FADD.FTZ R20, -R12.reuse, R20 ;  /* 0x000000140c147221 */ /* 0x040fe20000010100 */
[----:B-1-3--:R-:W-:Y:S01]  /*27f0*/  FADD.FTZ R8, -R12, R21 ;  /* 0x000000150c087221 */ /* 0x00afe20000010100 */
[----:B------:R-:W1:Y:S02]  /*2800*/  LDCU.64 UR10, c[0x0][0x3e0] ;  /* 0x00007c00ff0a77ac */ /* 0x000e640008000a00 */
        /* <DEDUP_REMOVED lines=10> */
[----:B------:R-:W1:Y:S01]  /*28b0*/  MUFU.EX2 R10, R10 ;  /* 0x0000000a000a7308 */ /* 0x000e620000000800 */
[----:B------:R-:W-:Y:S02]  /*28c0*/  IMAD R15, R14, UR11, R15 ;  /* 0x0000000b0e0f7c24 */ /* 0x000fe4000f8e020f */
[----:B---3--:R-:W-:Y:S01]  /*28d0*/  FADD.FTZ R19, R8, 1 ;  /* 0x3f80000008137421 */ /* 0x008fe20000010000 */
[----:B------:R-:W-:Y:S01]  /*28e0*/  MOV R8, R2 ;  /* 0x0000000200087202 */ /* 0x000fe20000000f00 */
[----:B-1----:R-:W-:-:S04]  /*28f0*/  FADD.FTZ R20, R10, 1 ;  /* 0x3f8000000a147421 */ /* 0x002fc80000010000 */
[----:B------:R-:W1:Y:S01]  /*2900*/  MUFU.RCP R19, R19 ;  /* 0x0000001300137308 */ /* 0x000e620000001000 */
[----:B------:R-:W-:-:S03]  /*2910*/  IMAD.WIDE.U32 R8, R14, UR10, R8 ;  /* 0x0000000a0e087c25 */ /* 0x000fc6000f8e0008 */
[----:B--2---:R-:W-:-:S04]  /*2920*/  LEA R10, P1, R8, UR12, 0x2 ;  /* 0x0000000c080a7c11 */ /* 0x004fc8000f8210ff */
[----:B------:R-:W2:Y:S01]  /*2930*/  MUFU.RCP R20, R20 ;  /* 0x0000001400147308 */ /* 0x000ea20000001000 */
[----:B------:R-:W-:-:S04]  /*2940*/  IADD3 R15, PT, PT, R9, R15, RZ ;  /* 0x0000000f090f7210 */ /* 0x000fc80007ffe0ff */
[----:B------:R-:W-:Y:S01]  /*2950*/  LEA.HI.X R11, R8, UR13, R15, 0x2, P1 ;  /* 0x0000000d080b7c11 */ /* 0x000fe200088f140f */
[----:B-1----:R-:W-:Y:S01]  /*2960*/  FMUL.FTZ R18, R18, R19 ;  /* 0x0000001312127220 */ /* 0x002fe20000410000 */
[----:B--2---:R-:W-:-:S05]  /*2970*/  FMUL.FTZ R19, R21, R20 ;  /* 0x0000001415137220 */ /* 0x004fca0000410000 */
[----:B------:R4:W-:Y:S02]  /*2980*/  STG.E.64 desc[UR14][R10.64], R18 ;  /* 0x000000120a007986 */ /* 0x0009e4000c101b0e */
.L_x_2935:
[----:B------:R-:W-:Y:S05]  /*2990*/  BSYNC.RECONVERGENT B1 ;  /* 0x0000000000017941 */ /* 0x000fea0003800200 */
.L_x_2934:
[----:B------:R-:W-:Y:S04]  /*29a0*/  BSSY.RECONVERGENT B1, `(.L_x_2936) ;  /* 0x000001d000017945 */ /* 0x000fe80003800200 */
[----:B------:R-:W-:Y:S05]  /*29b0*/  @P2 BRA `(.L_x_2937) ;  /* 0x00000000006c2947 */ /* 0x000fea0003800000 */
[C---:B------:R-:W-:Y:S01]  /*29c0*/  FADD.FTZ R22, -R12.reuse, R22 ;  /* 0x000000160c167221 */ /* 0x040fe20000010100 */
[----:B-1-3--:R-:W-:Y:S01]  /*29d0*/  FADD.FTZ R8, -R12, R23 ;  /* 0x000000170c087221 */ /* 0x00afe20000010100 */
[----:B------:R-:W1:Y:S01]  /*29e0*/  LDCU.64 UR10, c[0x0][0x3e0] ;  /* 0x00007c00ff0a77ac */ /* 0x000e620008000a00 */
[----:B----4-:R-:W-:Y:S01]  /*29f0*/  MOV R11, R17 ;  /* 0x00000011000b7202 */ /* 0x010fe20000000f00 */
        /* <DEDUP_REMOVED lines=11> */
[----:B------:R-:W-:-:S04]  /*2ab0*/  IMAD.WIDE.U32 R10, R26, UR10, R10 ;  /* 0x0000000a1a0a7c25 */ /* 0x000fc8000f8e000a */
[----:B------:R-:W-:Y:S02]  /*2ac0*/  IMAD R21, R26, UR11, R21 ;  /* 0x0000000b1a157c24 */ /* 0x000fe4000f8e0215 */
[----:B---3--:R-:W-:Y:S01]  /*2ad0*/  FADD.FTZ R14, R8, 1 ;  /* 0x3f800000080e7421 */ /* 0x008fe20000010000 */
[C---:B--2---:R-:W-:Y:S02]  /*2ae0*/  LEA R8, P1, R10.reuse, UR12, 0x2 ;  /* 0x0000000c0a087c11 */ /* 0x044fe4000f8210ff */
[----:B------:R-:W-:Y:S01]  /*2af0*/  IADD3 R21, PT, PT, R11, R21, RZ ;  /* 0x000000150b157210 */ /* 0x000fe20007ffe0ff */
[----:B-1----:R-:W-:Y:S02]  /*2b00*/  FADD.FTZ R18, R9, 1 ;  /* 0x3f80000009127421 */ /* 0x002fe40000010000 */
[----:B------:R-:W1:Y:S01]  /*2b10*/  MUFU.RCP R14, R14 ;  /* 0x0000000e000e7308 */ /* 0x000e620000001000 */
[----:B------:R-:W-:-:S07]  /*2b20*/  LEA.HI.X R9, R10, UR13, R21, 0x2, P1 ;  /* 0x0000000d0a097c11 */ /* 0x000fce00088f1415 */
[----:B------:R-:W2:Y:S01]  /*2b30*/  MUFU.RCP R15, R18 ;  /* 0x00000012000f7308 */ /* 0x000ea20000001000 */
[----:B-1----:R-:W-:Y:S01]  /*2b40*/  FMUL.FTZ R14, R19, R14 ;  /* 0x0000000e130e7220 */ /* 0x002fe20000410000 */
[----:B--2---:R-:W-:-:S05]  /*2b50*/  FMUL.FTZ R15, R20, R15 ;  /* 0x0000000f140f7220 */ /* 0x004fca0000410000 */
[----:B------:R1:W-:Y:S02]  /*2b60*/  STG.E.64 desc[UR14][R8.64], R14 ;  /* 0x0000000e08007986 */ /* 0x0003e4000c101b0e */
.L_x_2937:
[----:B------:R-:W-:Y:S05]  /*2b70*/  BSYNC.RECONVERGENT B1 ;  /* 0x0000000000017941 */ /* 0x000fea0003800200 */
.L_x_2936:
[----:B------:R-:W-:Y:S05]  /*2b80*/  @P3 BRA `(.L_x_2931) ;  /* 0x0000000000683947 */ /* 0x000fea0003800000 */
[C---:B------:R-:W-:Y:S01]  /*2b90*/  FADD.FTZ R24, -R12.reuse, R24 ;  /* 0x000000180c187221 */ /* 0x040fe20000010100 */
[----:B------:R-:W-:Y:S01]  /*2ba0*/  FADD.FTZ R12, -R12, R25 ;  /* 0x000000190c0c7221 */ /* 0x000fe20000010100 */
[----:B------:R-:W0:Y:S02]  /*2bb0*/  LDCU.64 UR8, c[0x0][0x3e0] ;  /* 0x00007c00ff0877ac */ /* 0x000e240008000a00 */
[-C--:B--2---:R-:W-:Y:S01]  /*2bc0*/  FMUL.FTZ R3, R24, R13.reuse ;  /* 0x0000000d18037220 */ /* 0x084fe20000410000 */
[----:B------:R-:W-:Y:S01]  /*2bd0*/  FMUL.FTZ R12, R12, R13 ;  /* 0x0000000d0c0c7220 */ /* 0x000fe20000410000 */
[----:B------:R-:W2:Y:S02]  /*2be0*/  LDCU.64 UR10, c[0x0][0x380] ;  /* 0x00007000ff0a77ac */ /* 0x000ea40008000a00 */
[----:B-1-3-5:R-:W-:Y:S01]  /*2bf0*/  FFMA.FTZ R9, R6, R3, R4 ;  /* 0x0000000306097223 */ /* 0x02afe20000010004 */
[----:B------:R-:W-:-:S03]  /*2c00*/  FFMA.FTZ R12, R7, R12, R5 ;  /* 0x0000000c070c7223 */ /* 0x000fc60000010005 */
[----:B------:R-:W-:Y:S01]  /*2c10*/  FMUL.FTZ R3, R9, -1.4426950216293334961 ;  /* 0xbfb8aa3b09037820 */ /* 0x000fe20000410000 */
[----:B------:R-:W-:-:S05]  /*2c20*/  FMUL.FTZ R4, R12, -1.4426950216293334961 ;  /* 0xbfb8aa3b0c047820 */ /* 0x000fca0000410000 */
[----:B------:R-:W1:Y:S01]  /*2c30*/  MUFU.EX2 R3, R3 ;  /* 0x0000000300037308 */ /* 0x000e620000000800 */
[----:B0-----:R-:W-:-:S03]  /*2c40*/  IMAD R5, R31, UR8, RZ ;  /* 0x000000081f057c24 */ /* 0x001fc6000f8e02ff */
[----:B------:R-:W0:Y:S01]  /*2c50*/  MUFU.EX2 R4, R4 ;  /* 0x0000000400047308 */ /* 0x000e220000000800 */
[----:B------:R-:W-:Y:S02]  /*2c60*/  IMAD R5, R28, UR9, R5 ;  /* 0x000000091c057c24 */ /* 0x000fe4000f8e0205 */
[----:B-1----:R-:W-:Y:S01]  /*2c70*/  FADD.FTZ R6, R3, 1 ;  /* 0x3f80000003067421 */ /* 0x002fe20000010000 */
[----:B------:R-:W-:Y:S01]  /*2c80*/  MOV R3, R17 ;  /* 0x0000001100037202 */ /* 0x000fe20000000f00 */
[----:B0-----:R-:W-:-:S04]  /*2c90*/  FADD.FTZ R8, R4, 1 ;  /* 0x3f80000004087421 */ /* 0x001fc80000010000 */
[----:B------:R-:W0:Y:S01]  /*2ca0*/  MUFU.RCP R6, R6 ;  /* 0x0000000600067308 */ /* 0x000e220000001000 */
[----:B------:R-:W-:-:S03]  /*2cb0*/  IMAD.WIDE.U32 R2, R28, UR8, R2 ;  /* 0x000000081c027c25 */ /* 0x000fc6000f8e0002 */
[----:B--2---:R-:W-:-:S04]  /*2cc0*/  LEA R4, P1, R2, UR10, 0x2 ;  /* 0x0000000a02047c11 */ /* 0x004fc8000f8210ff */
[----:B------:R-:W1:Y:S01]  /*2cd0*/  MUFU.RCP R7, R8 ;  /* 0x0000000800077308 */ /* 0x000e620000001000 */
[----:B------:R-:W-:-:S04]  /*2ce0*/  IADD3 R5, PT, PT, R3, R5, RZ ;  /* 0x0000000503057210 */ /* 0x000fc80007ffe0ff */
[----:B------:R-:W-:Y:S01]  /*2cf0*/  LEA.HI.X R5, R2, UR11, R5, 0x2, P1 ;  /* 0x0000000b02057c11 */ /* 0x000fe200088f1405 */
[----:B0-----:R-:W-:Y:S01]  /*2d00*/  FMUL.FTZ R6, R9, R6 ;  /* 0x0000000609067220 */ /* 0x001fe20000410000 */
[----:B-1----:R-:W-:-:S05]  /*2d10*/  FMUL.FTZ R7, R12, R7 ;  /* 0x000000070c077220 */ /* 0x002fca0000410000 */
[----:B------:R0:W-:Y:S02]  /*2d20*/  STG.E.64 desc[UR14][R4.64], R6 ;  /* 0x0000000604007986 */ /* 0x0001e4000c101b0e */
.L_x_2931:
[----:B------:R-:W-:Y:S05]  /*2d30*/  BSYNC.RECONVERGENT B0 ;  /* 0x0000000000007941 */ /* 0x000fea0003800200 */
.L_x_2923:
        /* <DEDUP_REMOVED lines=8> */
.L_x_2939:
        /* <DEDUP_REMOVED lines=12> */
.L_x_3468:


//--------------------- .text._Z35group_norm_nhwc_fwd_one_pass_kernelI11Fp32IOFp32WLi256ELi26ELi416EEv26Group_norm_nhwc_fwd_params --------------------------
	.section	.text._Z35group_norm_nhwc_fwd_one_pass_kernelI11Fp32IOFp32WLi256ELi26ELi416EEv26Group_norm_nhwc_fwd_params,"ax",@progbits
	.align	128
        .global         _Z35group_norm_nhwc_fwd_one_pass_kernelI11Fp32IOFp32WLi256ELi26ELi416EEv26Group_norm_nhwc_fwd_params
        .type           _Z35group_norm_nhwc_fwd_one_pass_kernelI11Fp32IOFp32WLi256ELi26ELi416EEv26Group_norm_nhwc_fwd_params,@function
        .size           _Z35group_norm_nhwc_fwd_one_pass_kernelI11Fp32IOFp32WLi256ELi26ELi416EEv26Group_norm_nhwc_fwd_params,(.L_x_3469 - _Z35group_norm_nhwc_fwd_one_pass_kernelI11Fp32IOFp32WLi256ELi26ELi416EEv26Group_norm_nhwc_fwd_params)
        .other          _Z35group_norm_nhwc_fwd_one_pass_kernelI11Fp32IOFp32WLi256ELi26ELi416EEv26Group_norm_nhwc_fwd_params,@"STO_CUDA_ENTRY STV_DEFAULT"
_Z35group_norm_nhwc_fwd_one_pass_kernelI11Fp32IOFp32WLi256ELi26ELi416EEv26Group_norm_nhwc_fwd_params:
.text._Z35group_norm_nhwc_fwd_one_pass_kernelI11Fp32IOFp32WLi256ELi26ELi416EEv26Group_norm_nhwc_fwd_params:
        /* <DEDUP_REMOVED lines=41> */
.L_x_2983:
[----:B0--34-:R-:W0:Y:S01]  /*0290*/  LDC R23, c[0x0][0x3f8] ;  /* 0x0000fe00ff177b82 */ /* 0x019e220000000800 */
[----:B------:R-:W1:Y:S01]  /*02a0*/  LDCU UR8, c[0x0][0x404] ;  /* 0x00008080ff0877ac */ /* 0x000e620008000800 */
[----:B------:R-:W-:Y:S01]  /*02b0*/  LOP3.LUT R59, R14, 0xffff, RZ, 0xc0, !PT ;  /* 0x0000ffff0e3b7812 */ /* 0x000fe200078ec0ff */
[----:B--2---:R-:W2:Y:S01]  /*02c0*/  LDCU.64 UR4, c[0x0][0x3e8] ;  /* 0x00007d00ff0477ac */ /* 0x004ea20008000a00 */
[----:B-1----:R-:W-:Y:S01]  /*02d0*/  IMAD R37, R3, UR8, R34 ;  /* 0x0000000803257c24 */ /* 0x002fe2000f8e0222 */
[----:B------:R-:W1:Y:S01]  /*02e0*/  LDCU.64 UR8, c[0x0][0x3f0] ;  /* 0x00007e00ff0877ac */ /* 0x000e620008000a00 */
[----:B0----5:R-:W-:-:S03]  /*02f0*/  IABS R19, R23 ;  /* 0x0000001700137213 */ /* 0x021fc60000000000 */
[C---:B--2---:R-:W-:Y:S01]  /*0300*/  ISETP.GE.U32.AND P5, PT, R37.reuse, UR4, PT ;  /* 0x0000000425007c0c */ /* 0x044fe2000bfa6070 */
        /* <DEDUP_REMOVED lines=21> */
[----:B------:R-:W-:Y:S02]  /*0460*/  ISETP.GE.U32.AND P1, PT, R18, R19, PT ;  /* 0x000000131200720c */ /* 0x000fe40003f26070 */
[----:B------:R-:W-:-:S11]  /*0470*/  ISETP.NE.AND P2, PT, R23, RZ, PT ;  /* 0x000000ff1700720c */ /* 0x000fd60003f45270 */
[----:B------:R-:W-:Y:S02]  /*0480*/  @P1 IADD3 R17, PT, PT, R17, 0x1, RZ ;  /* 0x0000000111111810 */ /* 0x000fe40007ffe0ff */
[----:B------:R-:W-:Y:S02]  /*0490*/  ISETP.GE.U32.AND P1, PT, R27, UR4, PT ;  /* 0x000000041b007c0c */ /* 0x000fe4000bf26070 */
[----:B------:R-:W-:Y:S02]  /*04a0*/  MOV R19, R17 ;  /* 0x0000001100137202 */ /* 0x000fe40000000f00 */
[----:B------:R-:W-:Y:S02]  /*04b0*/  ISETP.GE.AND.EX P1, PT, R29, UR5, PT, P1 ;  /* 0x000000051d007c0c */ /* 0x000fe4000bf26310 */
[----:B------:R-:W-:Y:S02]  /*04c0*/  @!P3 IADD3 R19, PT, PT, -R19, RZ, RZ ;  /* 0x000000ff1313b210 */ /* 0x000fe40007ffe1ff */
[----:B------:R-:W-:-:S02]  /*04d0*/  @!P2 LOP3.LUT R19, RZ, R23, RZ, 0x33, !PT ;  /* 0x00000017ff13a212 */ /* 0x000fc400078e33ff */
[----:B------:R-:W-:Y:S02]  /*04e0*/  ISETP.GE.U32.AND P3, PT, R9, UR4, PT ;  /* 0x0000000409007c0c */ /* 0x000fe4000bf66070 */
[----:B------:R-:W-:Y:S02]  /*04f0*/  IADD3 R17, PT, PT, -R19, RZ, RZ ;  /* 0x000000ff13117210 */ /* 0x000fe40007ffe1ff */
[----:B------:R-:W-:Y:S02]  /*0500*/  SHF.R.S32.HI R18, RZ, 0x1f, R19 ;  /* 0x0000001fff127819 */ /* 0x000fe40000011413 */
[----:B------:R-:W-:Y:S01]  /*0510*/  ISETP.GE.AND.EX P3, PT, R33, UR5, PT, P3 ;  /* 0x0000000521007c0c */ /* 0x000fe2000bf66330 */
[----:B------:R-:W-:Y:S01]  /*0520*/  IMAD R32, R23, R17, R8 ;  /* 0x0000001117207224 */ /* 0x000fe200078e0208 */
[----:B------:R-:W0:Y:S01]  /*0530*/  @!P1 LDC.64 R20, c[0x0][0x3e0] ;  /* 0x0000f800ff149b82 */ /* 0x000e220000000a00 */
[----:B-1----:R-:W-:Y:S02]  /*0540*/  IMAD R18, R18, UR8, RZ ;  /* 0x0000000812127c24 */ /* 0x002fe4000f8e02ff */
[----:B------:R-:W-:-:S02]  /*0550*/  IMAD R32, R32, 0x1a, RZ ;  /* 0x0000001a20207824 */ /* 0x000fc400078e02ff */
[----:B------:R-:W-:-:S03]  /*0560*/  IMAD R61, R19, UR9, R18 ;  /* 0x00000009133d7c24 */ /* 0x000fc6000f8e0212 */
[----:B------:R-:W1:Y:S01]  /*0570*/  @!P5 LDC.64 R16, c[0x0][0x3e0] ;  /* 0x0000f800ff10db82 */ /* 0x000e620000000a00 */
[----:B------:R-:W-:-:S04]  /*0580*/  IADD3 R58, P2, PT, R32, R59, RZ ;  /* 0x0000003b203a7210 */ /* 0x000fc80007f5e0ff */
[----:B------:R-:W-:Y:S02]  /*0590*/  LEA.HI.X.SX32 R59, R32, RZ, 0x1, P2 ;  /* 0x000000ff203b7211 */ /* 0x000fe400010f0eff */
[----:B------:R-:W-:Y:S01]  /*05a0*/  ISETP.GE.U32.AND P2, PT, R7, UR4, PT ;  /* 0x0000000407007c0c */ /* 0x000fe2000bf46070 */
[----:B------:R-:W2:Y:S01]  /*05b0*/  @!P5 LDC.64 R22, c[0x0][0x390] ;  /* 0x0000e400ff16db82 */ /* 0x000ea20000000a00 */
[----:B------:R-:W-:Y:S02]  /*05c0*/  IMAD.WIDE.U32 R58, R19, UR8, R58 ;  /* 0x00000008133a7c25 */ /* 0x000fe4000f8e003a */
[----:B------:R-:W-:-:S03]  /*05d0*/  ISETP.GE.AND.EX P2, PT, R15, UR5, PT, P2 ;  /* 0x000000050f007c0c */ /* 0x000fc6000bf46320 */
[----:B------:R-:W-:Y:S01]  /*05e0*/  IADD3 R61, PT, PT, R59, R61, RZ ;  /* 0x0000003d3b3d7210 */ /* 0x000fe20007ffe0ff */
[----:B0-----:R-:W-:Y:S01]  /*05f0*/  @!P1 IMAD R26, R29, R20, RZ ;  /* 0x000000141d1a9224 */ /* 0x001fe200078e02ff */
[----:B------:R-:W-:Y:S01]  /*0600*/  @!P5 MOV R60, R58 ;  /* 0x0000003a003cd202 */ /* 0x000fe20000000f00 */
[----:B------:R-:W0:Y:S02]  /*0610*/  @!P3 LDC.64 R44, c[0x0][0x3e0] ;  /* 0x0000f800ff2cbb82 */ /* 0x000e240000000a00 */
[----:B------:R-:W-:Y:S02]  /*0620*/  @!P1 IMAD R29, R27, R21, R26 ;  /* 0x000000151b1d9224 */ /* 0x000fe400078e021a */
[-C--:B-1----:R-:W-:Y:S02]  /*0630*/  @!P5 IMAD R18, R25, R16.reuse, RZ ;  /* 0x000000101912d224 */ /* 0x082fe400078e02ff */
[C---:B------:R-:W-:Y:S02]  /*0640*/  @!P5 IMAD.WIDE.U32 R24, R37.reuse, R16, R60 ;  /* 0x000000102518d225 */ /* 0x040fe400078e003c */
[----:B------:R-:W1:Y:S02]  /*0650*/  @!P2 LDC.64 R46, c[0x0][0x390] ;  /* 0x0000e400ff2eab82 */ /* 0x000e640000000a00 */
[----:B------:R-:W-:Y:S01]  /*0660*/  @!P5 IMAD R31, R37, R17, R18 ;  /* 0x00000011251fd224 */ /* 0x000fe200078e0212 */
[----:B------:R-:W-:-:S02]  /*0670*/  CS2R R36, SRZ ;  /* 0x0000000000247805 */ /* 0x000fc4000001ff00 */
[----:B--2---:R-:W-:-:S03]  /*0680*/  @!P5 LEA R22, P4, R24, R22, 0x2 ;  /* 0x000000161816d211 */ /* 0x004fc600078810ff */
[----:B------:R-:W2:Y:S01]  /*0690*/  @!P1 LDC.64 R18, c[0x0][0x390] ;  /* 0x0000e400ff129b82 */ /* 0x000ea20000000a00 */
[----:B------:R-:W-:-:S04]  /*06a0*/  @!P5 IADD3 R25, PT, PT, R25, R31, RZ ;  /* 0x0000001f1919d210 */ /* 0x000fc80007ffe0ff */
[----:B------:R-:W-:Y:S02]  /*06b0*/  @!P5 LEA.HI.X R23, R24, R23, R25, 0x2, P4 ;  /* 0x000000171817d211 */ /* 0x000fe400020f1419 */
[----:B------:R-:W-:Y:S01]  /*06c0*/  @!P1 MOV R24, R58 ;  /* 0x0000003a00189202 */ /* 0x000fe20000000f00 */
[----:B------:R-:W3:Y:S01]  /*06d0*/  @!P2 LDC.64 R16, c[0x0][0x3e0] ;  /* 0x0000f800ff10ab82 */ /* 0x000ee20000000a00 */
[----:B------:R-:W-:Y:S01]  /*06e0*/  @!P1 MOV R25, R61 ;  /* 0x0000003d00199202 */ /* 0x000fe20000000f00 */
[----:B------:R4:W5:Y:S01]  /*06f0*/  @!P5 LDG.E.64 R36, desc[UR6][R22.64] ;  /* 0x000000061624d981 */ /* 0x000962000c1e1b00 */
[----:B------:R-:W-:Y:S01]  /*0700*/  ISETP.GE.U32.AND P4, PT, R10, UR4, PT ;  /* 0x000000040a007c0c */ /* 0x000fe2000bf86070 */
[----:B------:R-:W-:-:S03]  /*0710*/  @!P1 IMAD.WIDE.U32 R20, R27, R20, R24 ;  /* 0x000000141b149225 */ /* 0x000fc600078e0018 */
[----:B------:R-:W-:Y:S02]  /*0720*/  ISETP.GE.AND.EX P4, PT, R35, UR5, PT, P4 ;  /* 0x0000000523007c0c */ /* 0x000fe4000bf86340 */
[----:B------:R-:W-:Y:S02]  /*0730*/  @!P1 IADD3 R21, PT, PT, R21, R29, RZ ;  /* 0x0000001d15159210 */ /* 0x000fe40007ffe0ff */
[C---:B--2---:R-:W-:Y:S02]  /*0740*/  @!P1 LEA R18, P5, R20.reuse, R18, 0x2 ;  /* 0x0000001214129211 */ /* 0x044fe400078a10ff */
[----:B------:R-:W-:Y:S02]  /*0750*/  ISETP.GE.U32.AND P6, PT, R11, UR4, PT ;  /* 0x000000040b007c0c */ /* 0x000fe4000bfc6070 */
[----:B------:R-:W-:-:S05]  /*0760*/  @!P1 LEA.HI.X R19, R20, R19, R21, 0x2, P5 ;  /* 0x0000001314139211 */ /* 0x000fca00028f1415 */
[----:B----4-:R-:W2:Y:S01]  /*0770*/  @!P4 LDC.64 R22, c[0x0][0x3e0] ;  /* 0x0000f800ff16cb82 */ /* 0x010ea20000000a00 */
[----:B------:R-:W-:Y:S01]  /*0780*/  @!P2 MOV R20, R58 ;  /* 0x0000003a0014a202 */ /* 0x000fe20000000f00 */
[-C--:B---3--:R-:W-:Y:S01]  /*0790*/  @!P2 IMAD R24, R15, R16.reuse, RZ ;  /* 0x000000100f18a224 */ /* 0x088fe200078e02ff */
[----:B------:R-:W-:Y:S02]  /*07a0*/  @!P2 MOV R21, R61 ;  /* 0x0000003d0015a202 */ /* 0x000fe40000000f00 */
[----:B------:R-:W-:Y:S01]  /*07b0*/  ISETP.GE.AND.EX P6, PT, R53, UR5, PT, P6 ;  /* 0x0000000535007c0c */ /* 0x000fe2000bfc6360 */
[C---:B------:R-:W-:Y:S01]  /*07c0*/  @!P2 IMAD R27, R7.reuse, R17, R24 ;  /* 0x00000011071ba224 */ /* 0x040fe200078e0218 */
[----:B------:R-:W-:Y:S01]  /*07d0*/  ISETP.GE.U32.AND P5, PT, R12, UR4, PT ;  /* 0x000000040c007c0c */ /* 0x000fe2000bfa6070 */
[----:B------:R-:W-:Y:S01]  /*07e0*/  @!P2 IMAD.WIDE.U32 R16, R7, R16, R20 ;  /* 0x000000100710a225 */ /* 0x000fe200078e0014 */
[----:B------:R-:W-:Y:S01]  /*07f0*/  CS2R R38, SRZ ;  /* 0x0000000000267805 */ /* 0x000fe2000001ff00 */
[----:B------:R-:W3:Y:S01]  /*0800*/  @!P4 LDC.64 R30, c[0x0][0x390] ;  /* 0x0000e400ff1ecb82 */ /* 0x000ee20000000a00 */
[----:B------:R-:W-:-:S02]  /*0810*/  ISETP.GE.AND.EX P5, PT, R55, UR5, PT, P5 ;  /* 0x0000000537007c0c */ /* 0x000fc4000bfa6350 */
[----:B------:R-:W-:Y:S02]  /*0820*/  @!P2 IADD3 R17, PT, PT, R17, R27, RZ ;  /* 0x0000001b1111a210 */ /* 0x000fe40007ffe0ff */
[----:B------:R2:W4:Y:S01]  /*0830*/  @!P1 LDG.E.64 R38, desc[UR6][R18.64] ;  /* 0x0000000612269981 */ /* 0x000522000c1e1b00 */
[C---:B-1----:R-:W-:Y:S02]  /*0840*/  @!P2 LEA R46, P1, R16.reuse, R46, 0x2 ;  /* 0x0000002e102ea211 */ /* 0x042fe400078210ff */
[----:B------:R-:W1:Y:S02]  /*0850*/  @!P3 LDC.64 R26, c[0x0][0x390] ;  /* 0x0000e400ff1abb82 */ /* 0x000e640000000a00 */
[----:B------:R-:W-:Y:S01]  /*0860*/  @!P2 LEA.HI.X R47, R16, R47, R17, 0x2, P1 ;  /* 0x0000002f102fa211 */ /* 0x000fe200008f1411 */
[----:B0-----:R-:W-:Y:S01]  /*0870*/  @!P3 IMAD R16, R33, R44, RZ ;  /* 0x0000002c2110b224 */ /* 0x001fe200078e02ff */
[----:B------:R-:W-:-:S04]  /*0880*/  ISETP.GE.U32.AND P1, PT, R13, UR4, PT ;  /* 0x000000040d007c0c */ /* 0x000fc8000bf26070 */
[----:B------:R-:W0:Y:S01]  /*0890*/  @!P6 LDC.64 R24, c[0x0][0x3e0] ;  /* 0x0000f800ff18eb82 */ /* 0x000e220000000a00 */
[----:B------:R-:W-:Y:S01]  /*08a0*/  ISETP.GE.AND.EX P1, PT, R57, UR5, PT, P1 ;  /* 0x0000000539007c0c */ /* 0x000fe2000bf26310 */
[----:B------:R-:W-:Y:S01]  /*08b0*/  @!P3 IMAD R43, R9, R45, R16 ;  /* 0x0000002d092bb224 */ /* 0x000fe200078e0210 */
[----:B------:R-:W-:Y:S02]  /*08c0*/  @!P3 MOV R16, R58 ;  /* 0x0000003a0010b202 */ /* 0x000fe40000000f00 */
[----:B------:R-:W-:-:S03]  /*08d0*/  @!P3 MOV R17, R61 ;  /* 0x0000003d0011b202 */ /* 0x000fc60000000f00 */
[----:B------:R-:W3:Y:S01]  /*08e0*/  @!P5 LDC.64 R28, c[0x0][0x3e0] ;  /* 0x0000f800ff1cdb82 */ /* 0x000ee20000000a00 */
[----:B------:R-:W-:Y:S01]  /*08f0*/  CS2R R40, SRZ ;  /* 0x0000000000287805 */ /* 0x000fe2000001ff00 */
[----:B--2---:R-:W-:Y:S02]  /*0900*/  @!P4 IMAD R18, R35, R22, RZ ;  /* 0x000000162312c224 */ /* 0x004fe400078e02ff */
[----:B------:R-:W-:Y:S01]  /*0910*/  @!P3 IMAD.WIDE.U32 R44, R9, R44, R16 ;  /* 0x0000002c092cb225 */ /* 0x000fe200078e0010 */
[----:B------:R-:W-:Y:S02]  /*0920*/  @!P4 MOV R42, R58 ;  /* 0x0000003a002ac202 */ /* 0x000fe40000000f00 */
[----:B------:R2:W4:Y:S01]  /*0930*/  @!P2 LDG.E.64 R40, desc[UR6][R46.64] ;  /* 0x000000062e28a981 */ /* 0x000522000c1e1b00 */
[----:B------:R-:W2:Y:S01]  /*0940*/  @!P6 LDC.64 R20, c[0x0][0x390] ;  /* 0x0000e400ff14eb82 */ /* 0x000ea20000000a00 */
[----:B------:R-:W-:Y:S01]  /*0950*/  @!P4 IMAD R49, R10, R23, R18 ;  /* 0x000000170a31c224 */ /* 0x000fe200078e0212 */
[----:B------:R-:W-:-:S02]  /*0960*/  @!P3 IADD3 R23, PT, PT, R45, R43, RZ ;  /* 0x0000002b2d17b210 */ /* 0x000fc40007ffe0ff */
[----:B------:R-:W-:Y:S02]  /*0970*/  @!P4 MOV R43, R61 ;  /* 0x0000003d002bc202 */ /* 0x000fe40000000f00 */
[----:B-1----:R-:W-:Y:S02]  /*0980*/  @!P3 LEA R26, P2, R44, R26, 0x2 ;  /* 0x0000001a2c1ab211 */ /* 0x002fe400078410ff */
[----:B------:R-:W1:Y:S01]  /*0990*/  @!P1 LDC.64 R16, c[0x0][0x3e0] ;  /* 0x0000f800ff109b82 */ /* 0x000e620000000a00 */
[----:B------:R-:W-:Y:S01]  /*09a0*/  @!P4 IMAD.WIDE.U32 R42, R10, R22, R42 ;  /* 0x000000160a2ac225 */ /* 0x000fe200078e002a */
[----:B------:R-:W-:Y:S02]  /*09b0*/  @!P3 LEA.HI.X R27, R44, R27, R23, 0x2, P2 ;  /* 0x0000001b2c1bb211 */ /* 0x000fe400010f1417 */
[----:B------:R-:W-:Y:S01]  /*09c0*/  @!P6 MOV R22, R58 ;  /* 0x0000003a0016e202 */ /* 0x000fe20000000f00 */
[----:B0-----:R-:W-:-:S03]  /*09d0*/  @!P6 IMAD R48, R53, R24, RZ ;  /* 0x000000183530e224 */ /* 0x001fc600078e02ff */
[----:B------:R-:W0:Y:S01]  /*09e0*/  @!P5 LDC.64 R18, c[0x0][0x390] ;  /* 0x0000e400ff12db82 */ /* 0x000e220000000a00 */
[----:B------:R-:W-:Y:S01]  /*09f0*/  @!P6 MOV R23, R61 ;  /* 0x0000003d0017e202 */ /* 0x000fe20000000f00 */
[----:B------:R-:W-:Y:S02]  /*0a00*/  @!P6 IMAD R45, R11, R25, R48 ;  /* 0x000000190b2de224 */ /* 0x000fe400078e0230 */
[----:B---3--:R-:W-:Y:S02]  /*0a10*/  @!P5 IMAD R44, R55, R28, RZ ;  /* 0x0000001c372cd224 */ /* 0x008fe400078e02ff */
[----:B------:R-:W-:Y:S01]  /*0a20*/  @!P6 IMAD.WIDE.U32 R24, R11, R24, R22 ;  /* 0x000000180b18e225 */ /* 0x000fe200078e0016 */
[----:B------:R-:W-:Y:S02]  /*0a30*/  @!P5 MOV R22, R58 ;  /* 0x0000003a0016d202 */ /* 0x000fe40000000f00 */
[----:B------:R-:W-:Y:S01]  /*0a40*/  @!P5 MOV R23, R61 ;  /* 0x0000003d0017d202 */ /* 0x000fe20000000f00 */
[----:B--2---:R-:W-:Y:S01]  /*0a50*/  @!P5 IMAD R47, R12, R29, R44 ;  /* 0x0000001d0c2fd224 */ /* 0x004fe200078e022c */
[----:B------:R-:W-:-:S02]  /*0a60*/  @!P4 IADD3 R43, PT, PT, R43, R49, RZ ;  /* 0x000000312b2bc210 */ /* 0x000fc40007ffe0ff */
[----:B------:R-:W-:Y:S01]  /*0a70*/  @!P4 LEA R30, P2, R42, R30, 0x2 ;  /* 0x0000001e2a1ec211 */ /* 0x000fe200078410ff */
[----:B------:R-:W-:Y:S02]  /*0a80*/  @!P5 IMAD.WIDE.U32 R28, R12, R28, R22 ;  /* 0x0000001c0c1cd225 */ /* 0x000fe400078e0016 */
[----:B------:R-:W2:Y:S01]  /*0a90*/  @!P1 LDC.64 R22, c[0x0][0x390] ;  /* 0x0000e400ff169b82 */ /* 0x000ea20000000a00 */
[----:B------:R-:W-:Y:S02]  /*0aa0*/  @!P4 LEA.HI.X R31, R42, R31, R43, 0x2, P2 ;  /* 0x0000001f2a1fc211 */ /* 0x000fe400010f142b */
[----:B------:R-:W-:Y:S02]  /*0ab0*/  @!P6 IADD3 R25, PT, PT, R25, R45, RZ ;  /* 0x0000002d1919e210 */ /* 0x000fe40007ffe0ff */
[C---:B------:R-:W-:Y:S02]  /*0ac0*/  @!P6 LEA R20, P2, R24.reuse, R20, 0x2 ;  /* 0x000000141814e211 */ /* 0x040fe400078410ff */
[----:B------:R-:W-:Y:S01]  /*0ad0*/  CS2R R42, SRZ ;  /* 0x00000000002a7805 */ /* 0x000fe2000001ff00 */
[----:B-1----:R-:W-:Y:S01]  /*0ae0*/  @!P1 IMAD R44, R57, R16, RZ ;  /* 0x00000010392c9224 */ /* 0x002fe200078e02ff */
[----:B------:R-:W-:-:S02]  /*0af0*/  @!P6 LEA.HI.X R21, R24, R21, R25, 0x2, P2 ;  /* 0x000000151815e211 */ /* 0x000fc400010f1419 */
[----:B------:R-:W-:Y:S02]  /*0b00*/  @!P5 IADD3 R24, PT, PT, R29, R47, RZ ;  /* 0x0000002f1d18d210 */ /* 0x000fe40007ffe0ff */
[----:B------:R-:W3:Y:S01]  /*0b10*/  @!P3 LDG.E.64 R42, desc[UR6][R26.64] ;  /* 0x000000061a2ab981 */ /* 0x000ee2000c1e1b00 */
[C---:B0-----:R-:W-:Y:S01]  /*0b20*/  @!P5 LEA R18, P2, R28.reuse, R18, 0x2 ;  /* 0x000000121c12d211 */ /* 0x041fe200078410ff */
[----:B------:R-:W-:Y:S01]  /*0b30*/  @!P1 IMAD R17, R13, R17, R44 ;  /* 0x000000110d119224 */ /* 0x000fe200078e022c */
[----:B------:R-:W-:Y:S02]  /*0b40*/  CS2R R44, SRZ ;  /* 0x00000000002c7805 */ /* 0x000fe4000001ff00 */
[----:B------:R-:W-:Y:S02]  /*0b50*/  @!P1 MOV R25, R61 ;  /* 0x0000003d00199202 */ /* 0x000fe40000000f00 */
[----:B------:R-:W-:Y:S02]  /*0b60*/  @!P5 LEA.HI.X R19, R28, R19, R24, 0x2, P2 ;  /* 0x000000131c13d211 */ /* 0x000fe400010f1418 */
[----:B------:R-:W-:-:S02]  /*0b70*/  @!P1 MOV R24, R58 ;  /* 0x0000003a00189202 */ /* 0x000fc40000000f00 */
[----:B------:R-:W-:Y:S01]  /*0b80*/  CS2R R46, SRZ ;  /* 0x00000000002e7805 */ /* 0x000fe2000001ff00 */
[----:B------:R-:W3:Y:S02]  /*0b90*/  @!P4 LDG.E.64 R44, desc[UR6][R30.64] ;  /* 0x000000061e2cc981 */ /* 0x000ee4000c1e1b00 */
[----:B------:R-:W-:Y:S01]  /*0ba0*/  @!P1 IMAD.WIDE.U32 R24, R13, R16, R24 ;  /* 0x000000100d189225 */ /* 0x000fe200078e0018 */
[----:B------:R-:W-:Y:S02]  /*0bb0*/  CS2R R48, SRZ ;  /* 0x0000000000307805 */ /* 0x000fe4000001ff00 */
[----:B------:R-:W3:Y:S02]  /*0bc0*/  @!P6 LDG.E.64 R46, desc[UR6][R20.64] ;  /* 0x00000006142ee981 */ /* 0x000ee4000c1e1b00 */
[----:B------:R-:W-:Y:S02]  /*0bd0*/  @!P1 IADD3 R16, PT, PT, R25, R17, RZ ;  /* 0x0000001119109210 */ /* 0x000fe40007ffe0ff */
[----:B--2---:R-:W-:-:S02]  /*0be0*/  @!P1 LEA R22, P2, R24, R22, 0x2 ;  /* 0x0000001618169211 */ /* 0x004fc400078410ff */
[----:B------:R-:W-:Y:S01]  /*0bf0*/  CS2R R50, SRZ ;  /* 0x0000000000327805 */ /* 0x000fe2000001ff00 */
[----:B------:R4:W2:Y:S01]  /*0c00*/  @!P5 LDG.E.64 R48, desc[UR6][R18.64] ;  /* 0x000000061230d981 */ /* 0x0008a2000c1e1b00 */
[----:B------:R-:W-:-:S05]  /*0c10*/  @!P1 LEA.HI.X R23, R24, R23, R16, 0x2, P2 ;  /* 0x0000001718179211 */ /* 0x000fca00010f1410 */
[----:B------:R-:W2:Y:S01]  /*0c20*/  @!P1 LDG.E.64 R50, desc[UR6][R22.64] ;  /* 0x0000000616329981 */ /* 0x000ea2000c1e1b00 */
[C---:B------:R-:W-:Y:S02]  /*0c30*/  ISETP.GT.AND P1, PT, R4.reuse, 0x1e, PT ;  /* 0x0000001e0400780c */ /* 0x040fe40003f24270 */
[----:B------:R-:W-:Y:S01]  /*0c40*/  ISETP.GT.AND P3, PT, R4, 0xf, PT ;  /* 0x0000000f0400780c */ /* 0x000fe20003f64270 */
[----:B-----5:R-:W-:Y:S01]  /*0c50*/  FMUL.FTZ R17, R37, R37 ;  /* 0x0000002525117220 */ /* 0x020fe20000410000 */
[----:B------:R-:W-:-:S03]  /*0c60*/  FADD.FTZ R16, R36, R37 ;  /* 0x0000002524107221 */ /* 0x000fc60000010000 */
[----:B------:R-:W-:Y:S01]  /*0c70*/  FFMA.FTZ R17, R36, R36, R17 ;  /* 0x0000002424117223 */ /* 0x000fe20000010011 */
[----:B------:R-:W-:-:S03]  /*0c80*/  FADD.FTZ R16, RZ, R16 ;  /* 0x00000010ff107221 */ /* 0x000fc60000010000 */
[----:B------:R-:W-:Y:S01]  /*0c90*/  FADD.FTZ R17, RZ, R17 ;  /* 0x00000011ff117221 */ /* 0x000fe20000010000 */
[----:B----4-:R-:W-:Y:S01]  /*0ca0*/  FADD.FTZ R19, R38, R39 ;  /* 0x0000002726137221 */ /* 0x010fe20000010000 */
[----:B------:R-:W-:Y:S01]  /*0cb0*/  FMUL.FTZ R25, R41, R41 ;  /* 0x0000002929197220 */ /* 0x000fe20000410000 */
[----:B------:R-:W-:-:S03]  /*0cc0*/  FADD.FTZ R21, R40, R41 ;  /* 0x0000002928157221 */ /* 0x000fc60000010000 */
[----:B------:R-:W-:Y:S01]  /*0cd0*/  FFMA.FTZ R20, R40, R40, R25 ;  /* 0x0000002828147223 */ /* 0x000fe20000010019 */
[----:B------:R-:W-:Y:S01]  /*0ce0*/  FMUL.FTZ R25, R39, R39 ;  /* 0x0000002727197220 */ /* 0x000fe20000410000 */
[----:B------:R-:W-:Y:S02]  /*0cf0*/  FADD.FTZ R16, R16, R21 ;  /* 0x0000001510107221 */ /* 0x000fe40000010000 */
[----:B------:R-:W-:Y:S01]  /*0d00*/  FADD.FTZ R17, R17, R20 ;  /* 0x0000001411117221 */ /* 0x000fe20000010000 */
[----:B------:R-:W-:Y:S01]  /*0d10*/  FFMA.FTZ R18, R38, R38, R25 ;  /* 0x0000002626127223 */ /* 0x000fe20000010019 */
[----:B------:R-:W-:-:S03]  /*0d20*/  FADD.FTZ R16, R16, R19 ;  /* 0x0000001310107221 */ /* 0x000fc60000010000 */
[----:B------:R-:W-:Y:S01]  /*0d30*/  FADD.FTZ R17, R17, R18 ;  /* 0x0000001211117221 */ /* 0x000fe20000010000 */
[----:B---3--:R-:W-:Y:S01]  /*0d40*/  FMUL.FTZ R21, R43, R43 ;  /* 0x0000002b2b157220 */ /* 0x008fe20000410000 */
[----:B------:R-:W-:-:S03]  /*0d50*/  FADD.FTZ R19, R42, R43 ;  /* 0x0000002b2a137221 */ /* 0x000fc60000010000 */
[----:B------:R-:W-:Y:S01]  /*0d60*/  FFMA.FTZ R18, R42, R42, R21 ;  /* 0x0000002a2a127223 */ /* 0x000fe20000010015 */
[----:B------:R-:W-:Y:S01]  /*0d70*/  FADD.FTZ R16, R16, R19 ;  /* 0x0000001310107221 */ /* 0x000fe20000010000 */
[----:B------:R-:W-:Y:S02]  /*0d80*/  FMUL.FTZ R21, R45, R45 ;  /* 0x0000002d2d157220 */ /* 0x000fe40000410000 */
[----:B------:R-:W-:Y:S01]  /*0d90*/  FADD.FTZ R17, R17, R18 ;  /* 0x0000001211117221 */ /* 0x000fe20000010000 */
[C---:B------:R-:W-:Y:S01]  /*0da0*/  FADD.FTZ R19, R44.reuse, R45 ;  /* 0x0000002d2c137221 */ /* 0x040fe20000010000 */
[----:B------:R-:W-:Y:S01]  /*0db0*/  FFMA.FTZ R18, R44, R44, R21 ;  /* 0x0000002c2c127223 */ /* 0x000fe20000010015 */
[----:B------:R-:W-:Y:S02]  /*0dc0*/  FMUL.FTZ R21, R47, R47 ;  /* 0x0000002f2f157220 */ /* 0x000fe40000410000 */
[----:B------:R-:W-:Y:S01]  /*0dd0*/  FADD.FTZ R16, R16, R19 ;  /* 0x0000001310107221 */ /* 0x000fe20000010000 */
[C---:B------:R-:W-:Y:S01]  /*0de0*/  FADD.FTZ R19, R46.reuse, R47 ;  /* 0x0000002f2e137221 */ /* 0x040fe20000010000 */
[----:B------:R-:W-:Y:S01]  /*0df0*/  FADD.FTZ R17, R17, R18 ;  /* 0x0000001211117221 */ /* 0x000fe20000010000 */
[----:B------:R-:W-:Y:S01]  /*0e00*/  FFMA.FTZ R18, R46, R46, R21 ;  /* 0x0000002e2e127223 */ /* 0x000fe20000010015 */
[----:B--2---:R-:W-:Y:S01]  /*0e10*/  FMUL.FTZ R21, R49, R49 ;  /* 0x0000003131157220 */ /* 0x004fe20000410000 */
[----:B------:R-:W-:-:S02]  /*0e20*/  FADD.FTZ R16, R16, R19 ;  /* 0x0000001310107221 */ /* 0x000fc40000010000 */
[----:B------:R-:W-:Y:S01]  /*0e30*/  FADD.FTZ R17, R17, R18 ;  /* 0x0000001211117221 */ /* 0x000fe20000010000 */
        /* <DEDUP_REMOVED lines=45> */
.L_x_2941:
[----:B------:R-:W-:Y:S05]  /*1110*/  BSYNC.RECONVERGENT B0 ;  /* 0x0000000000007941 */ /* 0x000fea0003800200 */
.L_x_2940:
        /* <DEDUP_REMOVED lines=37> */
.L_x_2943:
[----:B------:R-:W-:Y:S05]  /*1370*/  BSYNC.RECONVERGENT B0 ;  /* 0x0000000000007941 */ /* 0x000fea0003800200 */
.L_x_2942:
        /* <DEDUP_REMOVED lines=26> */
.L_x_2946:
[----:B---3--:R-:W2:Y:S04]  /*1520*/  LDG.E.STRONG.GPU R18, desc[UR6][R16.64] ;  /* 0x0000000610127981 */ /* 0x008ea8000c1ef900 */
[----:B--2---:R-:W-:Y:S01]  /*1530*/  CCTL.IVALL ;  /* 0x00000000ff00798f */ /* 0x004fe20002000000 */
[----:B------:R-:W-:Y:S05]  /*1540*/  YIELD ;  /* 0x0000000000007946 */ /* 0x000fea0003800000 */
[----:B------:R-:W-:-:S13]  /*1550*/  ISETP.NE.AND P1, PT, R18, R25, PT ;  /* 0x000000191200720c */ /* 0x000fda0003f25270 */
[----:B------:R-:W-:Y:S05]  /*1560*/  @P1 BRA `(.L_x_2946) ;  /* 0xfffffffc00ec1947 */ /* 0x000fea000383ffff */
.L_x_2945:
        /* <DEDUP_REMOVED lines=14> */
.L_x_2948:
        /* <DEDUP_REMOVED lines=62> */
.L_x_2947:
        /* <DEDUP_REMOVED lines=36> */
.L_x_2949:
        /* <DEDUP_REMOVED lines=18> */
.L_x_2950:
        /* <DEDUP_REMOVED lines=9> */
.L_x_2951:
[----:B------:R-:W-:Y:S05]  /*1e20*/  BSYNC.RECONVERGENT B0 ;  /* 0x0000000000007941 */ /* 0x000fea0003800200 */
.L_x_2944:
[----:B------:R-:W4:Y:S01]  /*1e30*/  S2UR UR5, SR_CgaCtaId ;  /* 0x00000000000579c3 */ /* 0x000f220000008800 */
[----:B------:R-:W1:Y:S01]  /*1e40*/  LDCU UR8, c[0x0][0x414] ;  /* 0x00008280ff0877ac */ /* 0x000e620008000800 */
[----:B--23--:R-:W-:Y:S01]  /*1e50*/  LOP3.LUT R23, R14, 0xffff, RZ, 0xc0, !PT ;  /* 0x0000ffff0e177812 */ /* 0x00cfe200078ec0ff */
[----:B------:R-:W-:-:S03]  /*1e60*/  UMOV UR4, 0x400 ;  /* 0x0000040000047882 */ /* 0x000fc60000000000 */
[----:B------:R-:W-:Y:S02]  /*1e70*/  IADD3 R23, PT, PT, R32, R23, RZ ;  /* 0x0000001720177210 */ /* 0x000fe40007ffe0ff */
[----:B------:R-:W2:Y:S08]  /*1e80*/  @P0 LDC.64 R28, c[0x0][0x388] ;  /* 0x0000e200ff1c0b82 */ /* 0x000eb00000000a00 */
[----:B------:R-:W3:Y:S01]  /*1e90*/  LDC.64 R18, c[0x0][0x398] ;  /* 0x0000e600ff127b82 */ /* 0x000ee20000000a00 */
[----:B-1----:R-:W-:Y:S01]  /*1ea0*/  @P0 FMUL.FTZ R24, R20, UR8 ;  /* 0x0000000814180c20 */ /* 0x002fe20008410000 */
[----:B------:R-:W-:Y:S01]  /*1eb0*/  @P0 FMUL.FTZ R25, R21, UR8 ;  /* 0x0000000815190c20 */ /* 0x000fe20008410000 */
[----:B----4-:R-:W-:-:S05]  /*1ec0*/  ULEA UR4, UR5, UR4, 0x18 ;  /* 0x0000000405047291 */ /* 0x010fca000f8ec0ff */
[----:B------:R-:W1:Y:S01]  /*1ed0*/  LDC.64 R16, c[0x0][0x3a0] ;  /* 0x0000e800ff107b82 */ /* 0x000e620000000a00 */
[----:B------:R-:W4:Y:S01]  /*1ee0*/  LDCU UR5, c[0x0][0x404] ;  /* 0x00008080ff0577ac */ /* 0x000f220008000800 */
[----:B--2---:R-:W-:Y:S02]  /*1ef0*/  @P0 IMAD.WIDE R28, R8, 0x8, R28 ;  /* 0x00000008081c0825 */ /* 0x004fe400078e021c */
[----:B------:R-:W-:Y:S04]  /*1f00*/  @!P2 STS.64 [UR4+0x80], R20 ;  /* 0x00008014ff00a988 */ /* 0x000fe80008000a04 */
[----:B------:R4:W-:Y:S01]  /*1f10*/  @P0 STG.E.64 desc[UR6][R28.64], R24 ;  /* 0x000000181c000986 */ /* 0x0009e2000c101b06 */
[----:B---3--:R-:W-:-:S04]  /*1f20*/  IMAD.WIDE R30, R23, 0x4, R18 ;  /* 0x00000004171e7825 */ /* 0x008fc800078e0212 */
[----:B-1----:R-:W-:Y:S01]  /*1f30*/  IMAD.WIDE R18, R23, 0x4, R16 ;  /* 0x0000000417127825 */ /* 0x002fe200078e0210 */
[----:B------:R-:W-:Y:S06]  /*1f40*/  BAR.SYNC.DEFER_BLOCKING 0x0 ;  /* 0x0000000000007b1d */ /* 0x000fec0000010000 */
[----:B------:R1:W5:Y:S04]  /*1f50*/  LDG.E.64 R16, desc[UR6][R30.64] ;  /* 0x000000061e107981 */ /* 0x000368000c1e1b00 */
[----:B------:R-:W5:Y:S01]  /*1f60*/  LDG.E.64 R18, desc[UR6][R18.64] ;  /* 0x0000000612127981 */ /* 0x000f62000c1e1b00 */
[----:B------:R-:W-:-:S02]  /*1f70*/  HFMA2 R27, -RZ, RZ, 1.875, 0 ;  /* 0x3f800000ff1b7431 */ /* 0x000fc400000001ff */
[----:B----4-:R-:W-:Y:S01]  /*1f80*/  IMAD R25, R3, UR5, R34 ;  /* 0x0000000503197c24 */ /* 0x010fe2000f8e0222 */
[----:B------:R-:W-:Y:S01]  /*1f90*/  BSSY.RECONVERGENT B0, `(.L_x_2952) ;  /* 0x00001bd000007945 */ /* 0x000fe20003800200 */
[----:B------:R-:W2:Y:S01]  /*1fa0*/  LDS.64 R22, [UR4+0x80] ;  /* 0x00008004ff167984 */ /* 0x000ea20008000a00 */
[----:B------:R-:W3:Y:S02]  /*1fb0*/  LDCU.U8 UR4, c[0x0][0x3fc] ;  /* 0x00007f80ff0477ac */ /* 0x000ee40008000000 */
[----:B------:R-:W-:-:S04]  /*1fc0*/  IADD3 R28, PT, PT, R25, 0x40, RZ ;  /* 0x00000040191c7810 */ /* 0x000fc80007ffe0ff */
[----:B------:R-:W-:Y:S01]  /*1fd0*/  SHF.R.S32.HI R29, RZ, 0x1f, R28 ;  /* 0x0000001fff1d7819 */ /* 0x000fe2000001141c */
[----:B---3--:R-:W-:Y:S01]  /*1fe0*/  UISETP.NE.AND UP0, UPT, UR4, URZ, UPT ;  /* 0x000000ff0400728c */ /* 0x008fe2000bf05270 */
[----:B--2---:R-:W-:-:S04]  /*1ff0*/  FMUL.FTZ R26, R22, UR8 ;  /* 0x00000008161a7c20 */ /* 0x004fc80008410000 */
[----:B------:R-:W-:-:S04]  /*2000*/  FMUL.FTZ R22, R26, R26 ;  /* 0x0000001a1a167220 */ /* 0x000fc80000410000 */
[----:B------:R-:W-:-:S05]  /*2010*/  FFMA.FTZ R22, R23, UR8, -R22 ;  /* 0x0000000817167c23 */ /* 0x000fca0008010816 */
[----:B------:R-:W-:-:S13]  /*2020*/  FSETP.GTU.FTZ.AND P1, PT, R22, RZ, PT ;  /* 0x000000ff1600720b */ /* 0x000fda0003f3c000 */
[----:B------:R-:W2:Y:S02]  /*2030*/  @P1 LDC R23, c[0x0][0x3a8] ;  /* 0x0000ea00ff171b82 */ /* 0x000ea40000000800 */
[----:B--2---:R-:W-:Y:S01]  /*2040*/  @P1 FADD.FTZ R22, R22, R23 ;  /* 0x0000001716161221 */ /* 0x004fe20000010000 */
[----:B------:R-:W-:-:S03]  /*2050*/  SHF.R.S32.HI R23, RZ, 0x1f, R25 ;  /* 0x0000001fff177819 */ /* 0x000fc60000011419 */
[----:B------:R1:W2:Y:S01]  /*2060*/  @P1 MUFU.RSQ R27, R22 ;  /* 0x00000016001b1308 */ /* 0x0002a20000001400 */
[----:B------:R-:W-:Y:S05]  /*2070*/  BRA.U UP0, `(.L_x_2953) ;  /* 0x0000000900c07547 */ /* 0x000fea000b800000 */
[----:B------:R-:W3:Y:S01]  /*2080*/  LDCU.64 UR8, c[0x0][0x3e8] ;  /* 0x00007d00ff0877ac */ /* 0x000ee20008000a00 */
[----:B------:R-:W-:Y:S01]  /*2090*/  BSSY.RECONVERGENT B1, `(.L_x_2954) ;  /* 0x0000019000017945 */ /* 0x000fe20003800200 */
[----:B---3--:R-:W-:Y:S02]  /*20a0*/  ISETP.GE.U32.AND P2, PT, R25, UR8, PT ;  /* 0x0000000819007c0c */ /* 0x008fe4000bf46070 */
[----:B------:R-:W-:Y:S02]  /*20b0*/  ISETP.GE.U32.AND P3, PT, R7, UR8, PT ;  /* 0x0000000807007c0c */ /* 0x000fe4000bf66070 */
[----:B------:R-:W-:Y:S02]  /*20c0*/  ISETP.GE.AND.EX P2, PT, R23, UR9, PT, P2 ;  /* 0x0000000917007c0c */ /* 0x000fe4000bf46320 */
[----:B------:R-:W-:Y:S02]  /*20d0*/  ISETP.GE.U32.AND P5, PT, R28, UR8, PT ;  /* 0x000000081c007c0c */ /* 0x000fe4000bfa6070 */
[----:B------:R-:W-:-:S02]  /*20e0*/  ISETP.GE.U32.AND P1, PT, R9, UR8, PT ;  /* 0x0000000809007c0c */ /* 0x000fc4000bf26070 */
[----:B------:R-:W-:-:S07]  /*20f0*/  ISETP.GE.AND.EX P3, PT, R15, UR9, PT, P3 ;  /* 0x000000090f007c0c */ /* 0x000fce000bf66330 */
[----:B------:R-:W-:Y:S06]  /*2100*/  @P2 BRA `(.L_x_2955) ;  /* 0x0000000000442947 */ /* 0x000fec0003800000 */
[----:B------:R-:W1:Y:S01]  /*2110*/  LDCU.64 UR10, c[0x0][0x3e0] ;  /* 0x00007c00ff0a77ac */ /* 0x000e620008000a00 */
[----:B0-----:R-:W-:Y:S01]  /*2120*/  MOV R20, R58 ;  /* 0x0000003a00147202 */ /* 0x001fe20000000f00 */
[----:B------:R-:W-:Y:S01]  /*2130*/  FADD.FTZ R36, -R26, R36 ;  /* 0x000000241a247221 */ /* 0x000fe20000010100 */
[----:B------:R-:W-:Y:S01]  /*2140*/  MOV R21, R61 ;  /* 0x0000003d00157202 */ /* 0x000fe20000000f00 */
[----:B------:R-:W0:Y:S01]  /*2150*/  LDCU.64 UR4, c[0x0][0x380] ;  /* 0x00007000ff0477ac */ /* 0x000e220008000a00 */
[----:B-1----:R-:W-:Y:S02]  /*2160*/  IMAD R22, R23, UR10, RZ ;  /* 0x0000000a17167c24 */ /* 0x002fe4000f8e02ff */
[----:B--2---:R-:W-:Y:S01]  /*2170*/  FMUL.FTZ R23, R36, R27 ;  /* 0x0000001b24177220 */ /* 0x004fe20000410000 */
[----:B------:R-:W-:-:S04]  /*2180*/  IMAD.WIDE.U32 R20, R25, UR10, R20 ;  /* 0x0000000a19147c25 */ /* 0x000fc8000f8e0014 */
[----:B------:R-:W-:Y:S02]  /*2190*/  IMAD R25, R25, UR11, R22 ;  /* 0x0000000b19197c24 */ /* 0x000fe4000f8e0216 */
[----:B------:R-:W-:Y:S01]  /*21a0*/  FADD.FTZ R22, -R26, R37 ;  /* 0x000000251a167221 */ /* 0x000fe20000010100 */
[----:B0-----:R-:W-:Y:S02]  /*21b0*/  LEA R24, P2, R20, UR4, 0x2 ;  /* 0x0000000414187c11 */ /* 0x001fe4000f8410ff */
[----:B------:R-:W-:Y:S01]  /*21c0*/  IADD3 R25, PT, PT, R21, R25, RZ ;  /* 0x0000001915197210 */ /* 0x000fe20007ffe0ff */
[----:B------:R-:W-:Y:S01]  /*21d0*/  FMUL.FTZ R30, R22, R27 ;  /* 0x0000001b161e7220 */ /* 0x000fe20000410000 */
[----:B-----5:R-:W-:Y:S02]  /*21e0*/  FFMA.FTZ R22, R16, R23, R18 ;  /* 0x0000001710167223 */ /* 0x020fe40000010012 */
[----:B------:R-:W-:Y:S01]  /*21f0*/  LEA.HI.X R25, R20, UR5, R25, 0x2, P2 ;  /* 0x0000000514197c11 */ /* 0x000fe200090f1419 */
[----:B------:R-:W-:-:S05]  /*2200*/  FFMA.FTZ R23, R17, R30, R19 ;  /* 0x0000001e11177223 */ /* 0x000fca0000010013 */
[----:B------:R3:W-:Y:S02]  /*2210*/  STG.E.64 desc[UR6][R24.64], R22 ;  /* 0x0000001618007986 */ /* 0x0007e4000c101b06 */
.L_x_2955:
[----:B------:R-:W-:Y:S05]  /*2220*/  BSYNC.RECONVERGENT B1 ;  /* 0x0000000000017941 */ /* 0x000fea0003800200 */
.L_x_2954:
[----:B------:R-:W-:Y:S04]  /*2230*/  BSSY.RECONVERGENT B1, `(.L_x_2956) ;  /* 0x0000013000017945 */ /* 0x000fe80003800200 */
[----:B------:R-:W-:Y:S05]  /*2240*/  @P3 BRA `(.L_x_2957) ;  /* 0x0000000000443947 */ /* 0x000fea0003800000 */
[----:B------:R-:W1:Y:S01]  /*2250*/  LDCU.64 UR4, c[0x0][0x3e0] ;  /* 0x00007c00ff0477ac */ /* 0x000e620008000a00 */
[----:B0-----:R-:W-:Y:S01]  /*2260*/  MOV R20, R58 ;  /* 0x0000003a00147202 */ /* 0x001fe20000000f00 */
[----:B------:R-:W-:Y:S01]  /*2270*/  FADD.FTZ R40, -R26, R40 ;  /* 0x000000281a287221 */ /* 0x000fe20000010100 */
[----:B------:R-:W-:Y:S01]  /*2280*/  MOV R21, R61 ;  /* 0x0000003d00157202 */ /* 0x000fe20000000f00 */
[----:B------:R-:W0:Y:S02]  /*2290*/  LDCU.64 UR10, c[0x0][0x380] ;  /* 0x00007000ff0a77ac */ /* 0x000e240008000a00 */
[----:B--23--:R-:W-:Y:S01]  /*22a0*/  FMUL.FTZ R23, R40, R27 ;  /* 0x0000001b28177220 */ /* 0x00cfe20000410000 */
[----:B-1----:R-:W-:Y:S02]  /*22b0*/  IMAD R22, R15, UR4, RZ ;  /* 0x000000040f167c24 */ /* 0x002fe4000f8e02ff */
        /* <DEDUP_REMOVED lines=10> */
.L_x_2957:
[----:B------:R-:W-:Y:S05]  /*2360*/  BSYNC.RECONVERGENT B1 ;  /* 0x0000000000017941 */ /* 0x000fea0003800200 */
.L_x_2956:
        /* <DEDUP_REMOVED lines=13> */
[----:B0-----:R-:W-:Y:S01]  /*2440*/  MOV R20, R58 ;  /* 0x0000003a00147202 */ /* 0x001fe20000000f00 */
[C---:B------:R-:W-:Y:S01]  /*2450*/  FADD.FTZ R38, -R26.reuse, R38 ;  /* 0x000000261a267221 */ /* 0x040fe20000010100 */
[----:B------:R-:W-:Y:S01]  /*2460*/  MOV R21, R61 ;  /* 0x0000003d00157202 */ /* 0x000fe20000000f00 */
[----:B------:R-:W0:Y:S01]  /*2470*/  LDCU.64 UR10, c[0x0][0x380] ;  /* 0x00007000ff0a77ac */ /* 0x000e220008000a00 */
[----:B-1-34-:R-:W-:Y:S01]  /*2480*/  FADD.FTZ R22, -R26, R39 ;  /* 0x000000271a167221 */ /* 0x01afe20000010100 */
[----:B--2---:R-:W-:Y:S01]  /*2490*/  FMUL.FTZ R23, R38, R27 ;  /* 0x0000001b26177220 */ /* 0x004fe20000410000 */
[----:B------:R-:W-:Y:S02]  /*24a0*/  IMAD R29, R29, UR4, RZ ;  /* 0x000000041d1d7c24 */ /* 0x000fe4000f8e02ff */
[----:B------:R-:W-:-:S04]  /*24b0*/  IMAD.WIDE.U32 R20, R28, UR4, R20 ;  /* 0x000000041c147c25 */ /* 0x000fc8000f8e0014 */
[----:B------:R-:W-:Y:S01]  /*24c0*/  IMAD R29, R28, UR5, R29 ;  /* 0x000000051c1d7c24 */ /* 0x000fe2000f8e021d */
[----:B0-----:R-:W-:Y:S01]  /*24d0*/  LEA R24, P5, R20, UR10, 0x2 ;  /* 0x0000000a14187c11 */ /* 0x001fe2000f8a10ff */
[----:B------:R-:W-:Y:S01]  /*24e0*/  FMUL.FTZ R28, R22, R27 ;  /* 0x0000001b161c7220 */ /* 0x000fe20000410000 */
[----:B-----5:R-:W-:Y:S02]  /*24f0*/  FFMA.FTZ R22, R16, R23, R18 ;  /* 0x0000001710167223 */ /* 0x020fe40000010012 */
[----:B------:R-:W-:Y:S01]  /*2500*/  IADD3 R29, PT, PT, R21, R29, RZ ;  /* 0x0000001d151d7210 */ /* 0x000fe20007ffe0ff */
[----:B------:R-:W-:-:S03]  /*2510*/  FFMA.FTZ R23, R17, R28, R19 ;  /* 0x0000001c11177223 */ /* 0x000fc60000010013 */
[----:B------:R-:W-:-:S05]  /*2520*/  LEA.HI.X R25, R20, UR11, R29, 0x2, P5 ;  /* 0x0000000b14197c11 */ /* 0x000fca000a8f141d */
[----:B------:R0:W-:Y:S02]  /*2530*/  STG.E.64 desc[UR6][R24.64], R22 ;  /* 0x0000001618007986 */ /* 0x0001e4000c101b06 */
.L_x_2959:
[----:B------:R-:W-:Y:S05]  /*2540*/  BSYNC.RECONVERGENT B1 ;  /* 0x0000000000017941 */ /* 0x000fea0003800200 */
.L_x_2958:
[----:B------:R-:W-:Y:S04]  /*2550*/  BSSY.RECONVERGENT B1, `(.L_x_2960) ;  /* 0x0000013000017945 */ /* 0x000fe80003800200 */
[----:B------:R-:W-:Y:S05]  /*2560*/  @P1 BRA `(.L_x_2961) ;  /* 0x0000000000441947 */ /* 0x000fea0003800000 */
[----:B------:R-:W1:Y:S01]  /*2570*/  LDCU.64 UR4, c[0x0][0x3e0] ;  /* 0x00007c00ff0477ac */ /* 0x000e620008000a00 */
[----:B0-----:R-:W-:Y:S01]  /*2580*/  MOV R20, R58 ;  /* 0x0000003a00147202 */ /* 0x001fe20000000f00 */
[C---:B------:R-:W-:Y:S01]  /*2590*/  FADD.FTZ R42, -R26.reuse, R42 ;  /* 0x0000002a1a2a7221 */ /* 0x040fe20000010100 */
[----:B------:R-:W-:Y:S01]  /*25a0*/  MOV R21, R61 ;  /* 0x0000003d00157202 */ /* 0x000fe20000000f00 */
[----:B------:R-:W0:Y:S01]  /*25b0*/  LDCU.64 UR10, c[0x0][0x380] ;  /* 0x00007000ff0a77ac */ /* 0x000e220008000a00 */
[----:B---34-:R-:W-:Y:S01]  /*25c0*/  FADD.FTZ R24, -R26, R43 ;  /* 0x0000002b1a187221 */ /* 0x018fe20000010100 */
[----:B--2---:R-:W-:-:S03]  /*25d0*/  FMUL.FTZ R23, R42, R27 ;  /* 0x0000001b2a177220 */ /* 0x004fc60000410000 */
[----:B------:R-:W-:Y:S01]  /*25e0*/  FMUL.FTZ R28, R24, R27 ;  /* 0x0000001b181c7220 */ /* 0x000fe20000410000 */
[----:B-----5:R-:W-:Y:S01]  /*25f0*/  FFMA.FTZ R24, R16, R23, R18 ;  /* 0x0000001710187223 */ /* 0x020fe20000010012 */
[----:B-1----:R-:W-:Y:S02]  /*2600*/  IMAD R22, R33, UR4, RZ ;  /* 0x0000000421167c24 */ /* 0x002fe4000f8e02ff */
[----:B------:R-:W-:-:S04]  /*2610*/  IMAD.WIDE.U32 R20, R9, UR4, R20 ;  /* 0x0000000409147c25 */ /* 0x000fc8000f8e0014 */
[----:B------:R-:W-:Y:S01]  /*2620*/  IMAD R25, R9, UR5, R22 ;  /* 0x0000000509197c24 */ /* 0x000fe2000f8e0216 */
[----:B0-----:R-:W-:-:S04]  /*2630*/  LEA R22, P1, R20, UR10, 0x2 ;  /* 0x0000000a14167c11 */ /* 0x001fc8000f8210ff */
[----:B------:R-:W-:-:S04]  /*2640*/  IADD3 R25, PT, PT, R21, R25, RZ ;  /* 0x0000001915197210 */ /* 0x000fc80007ffe0ff */
[----:B------:R-:W-:Y:S01]  /*2650*/  LEA.HI.X R23, R20, UR11, R25, 0x2, P1 ;  /* 0x0000000b14177c11 */ /* 0x000fe200088f1419 */
[----:B------:R-:W-:-:S05]  /*2660*/  FFMA.FTZ R25, R17, R28, R19 ;  /* 0x0000001c11197223 */ /* 0x000fca0000010013 */
[----:B------:R0:W-:Y:S02]  /*2670*/  STG.E.64 desc[UR6][R22.64], R24 ;  /* 0x0000001816007986 */ /* 0x0001e4000c101b06 */
.L_x_2961:
[----:B------:R-:W-:Y:S05]  /*2680*/  BSYNC.RECONVERGENT B1 ;  /* 0x0000000000017941 */ /* 0x000fea0003800200 */
.L_x_2960:
[----:B------:R-:W-:Y:S04]  /*2690*/  BSSY.RECONVERGENT B1, `(.L_x_2962) ;  /* 0x0000013000017945 */ /* 0x000fe80003800200 */
[----:B------:R-:W-:Y:S05]  /*26a0*/  @P6 BRA `(.L_x_2963) ;  /* 0x0000000000446947 */ /* 0x000fea0003800000 */
[----:B------:R-:W1:Y:S01]  /*26b0*/  LDCU.64 UR4, c[0x0][0x3e0] ;  /* 0x00007c00ff0477ac */ /* 0x000e620008000a00 */
[----:B0-----:R-:W-:Y:S01]  /*26c0*/  MOV R20, R58 ;  /* 0x0000003a00147202 */ /* 0x001fe20000000f00 */
[C---:B------:R-:W-:Y:S01]  /*26d0*/  FADD.FTZ R44, -R26.reuse, R44 ;  /* 0x0000002c1a2c7221 */ /* 0x040fe20000010100 */
[----:B------:R-:W-:Y:S01]  /*26e0*/  MOV R21, R61 ;  /* 0x0000003d00157202 */ /* 0x000fe20000000f00 */
[----:B------:R-:W0:Y:S01]  /*26f0*/  LDCU.64 UR10, c[0x0][0x380] ;  /* 0x00007000ff0a77ac */ /* 0x000e220008000a00 */
[----:B---34-:R-:W-:-:S04]  /*2700*/  FADD.FTZ R24, -R26, R45 ;  /* 0x0000002d1a187221 */ /* 0x018fc80000010100 */
[----:B--2---:R-:W-:Y:S01]  /*2710*/  FMUL.FTZ R28, R24, R27 ;  /* 0x0000001b181c7220 */ /* 0x004fe20000410000 */
[----:B-1----:R-:W-:Y:S02]  /*2720*/  IMAD R23, R35, UR4, RZ ;  /* 0x0000000423177c24 */ /* 0x002fe4000f8e02ff */
[----:B------:R-:W-:-:S04]  /*2730*/  IMAD.WIDE.U32 R20, R10, UR4, R20 ;  /* 0x000000040a147c25 */ /* 0x000fc8000f8e0014 */
[----:B------:R-:W-:Y:S02]  /*2740*/  IMAD R25, R10, UR5, R23 ;  /* 0x000000050a197c24 */ /* 0x000fe4000f8e0217 */
[----:B------:R-:W-:Y:S01]  /*2750*/  FMUL.FTZ R23, R44, R27 ;  /* 0x0000001b2c177220 */ /* 0x000fe20000410000 */
[----:B0-----:R-:W-:Y:S02]  /*2760*/  LEA R22, P1, R20, UR10, 0x2 ;  /* 0x0000000a14167c11 */ /* 0x001fe4000f8210ff */
[----:B------:R-:W-:Y:S01]  /*2770*/  IADD3 R25, PT, PT, R21, R25, RZ ;  /* 0x0000001915197210 */ /* 0x000fe20007ffe0ff */
[----:B-----5:R-:W-:-:S03]  /*2780*/  FFMA.FTZ R24, R16, R23, R18 ;  /* 0x0000001710187223 */ /* 0x020fc60000010012 */
[----:B------:R-:W-:Y:S01]  /*2790*/  LEA.HI.X R23, R20, UR11, R25, 0x2, P1 ;  /* 0x0000000b14177c11 */ /* 0x000fe200088f1419 */
[----:B------:R-:W-:-:S05]  /*27a0*/  FFMA.FTZ R25, R17, R28, R19 ;  /* 0x0000001c11197223 */ /* 0x000fca0000010013 */
[----:B------:R0:W-:Y:S02]  /*27b0*/  STG.E.64 desc[UR6][R22.64], R24 ;  /* 0x0000001816007986 */ /* 0x0001e4000c101b06 */
.L_x_2963:
[----:B------:R-:W-:Y:S05]  /*27c0*/  BSYNC.RECONVERGENT B1 ;  /* 0x0000000000017941 */ /* 0x000fea0003800200 */
.L_x_2962:
        /* <DEDUP_REMOVED lines=10> */
[----:B-----5:R-:W-:-:S03]  /*2870*/  FFMA.FTZ R28, R16, R23, R18 ;  /* 0x00000017101c7223 */ /* 0x020fc60000010012 */
[----:B------:R-:W-:Y:S01]  /*2880*/  FFMA.FTZ R29, R17, R24, R19 ;  /* 0x00000018111d7223 */ /* 0x000fe20000010013 */
[----:B-1----:R-:W-:Y:S02]  /*2890*/  IMAD R22, R53, UR4, RZ ;  /* 0x0000000435167c24 */ /* 0x002fe4000f8e02ff */
[----:B------:R-:W-:-:S04]  /*28a0*/  IMAD.WIDE.U32 R20, R11, UR4, R20 ;  /* 0x000000040b147c25 */ /* 0x000fc8000f8e0014 */
[----:B------:R-:W-:Y:S01]  /*28b0*/  IMAD R25, R11, UR5, R22 ;  /* 0x000000050b197c24 */ /* 0x000fe2000f8e0216 */
[----:B0-----:R-:W-:-:S04]  /*28c0*/  LEA R22, P1, R20, UR10, 0x2 ;  /* 0x0000000a14167c11 */ /* 0x001fc8000f8210ff */
[----:B------:R-:W-:-:S04]  /*28d0*/  IADD3 R25, PT, PT, R21, R25, RZ ;  /* 0x0000001915197210 */ /* 0x000fc80007ffe0ff */
[----:B------:R-:W-:-:S05]  /*28e0*/  LEA.HI.X R23, R20, UR11, R25, 0x2, P1 ;  /* 0x0000000b14177c11 */ /* 0x000fca00088f1419 */
[----:B------:R0:W-:Y:S02]  /*28f0*/  STG.E.64 desc[UR6][R22.64], R28 ;  /* 0x0000001c16007986 */ /* 0x0001e4000c101b06 */
.L_x_2965:
[----:B------:R-:W-:Y:S05]  /*2900*/  BSYNC.RECONVERGENT B1 ;  /* 0x0000000000017941 */ /* 0x000fea0003800200 */
.L_x_2964:
        /* <DEDUP_REMOVED lines=8> */
[----:B--2---:R-:W-:-:S04]  /*2990*/  FMUL.FTZ R24, R24, R27 ;  /* 0x0000001b18187220 */ /* 0x004fc80000410000 */
[----:B-----5:R-:W-:Y:S01]  /*29a0*/  FFMA.FTZ R29, R17, R24, R19 ;  /* 0x00000018111d7223 */ /* 0x020fe20000010013 */
[----:B-1----:R-:W-:Y:S02]  /*29b0*/  IMAD R23, R55, UR4, RZ ;  /* 0x0000000437177c24 */ /* 0x002fe4000f8e02ff */
[----:B------:R-:W-:-:S04]  /*29c0*/  IMAD.WIDE.U32 R20, R12, UR4, R20 ;  /* 0x000000040c147c25 */ /* 0x000fc8000f8e0014 */
[----:B------:R-:W-:Y:S02]  /*29d0*/  IMAD R25, R12, UR5, R23 ;  /* 0x000000050c197c24 */ /* 0x000fe4000f8e0217 */
[----:B------:R-:W-:Y:S01]  /*29e0*/  FMUL.FTZ R23, R48, R27 ;  /* 0x0000001b30177220 */ /* 0x000fe20000410000 */
[----:B0-----:R-:W-:Y:S02]  /*29f0*/  LEA R22, P1, R20, UR10, 0x2 ;  /* 0x0000000a14167c11 */ /* 0x001fe4000f8210ff */
[----:B------:R-:W-:Y:S01]  /*2a00*/  IADD3 R25, PT, PT, R21, R25, RZ ;  /* 0x0000001915197210 */ /* 0x000fe20007ffe0ff */
[----:B------:R-:W-:-:S03]  /*2a10*/  FFMA.FTZ R28, R16, R23, R18 ;  /* 0x00000017101c7223 */ /* 0x000fc60000010012 */
[----:B------:R-:W-:-:S05]  /*2a20*/  LEA.HI.X R23, R20, UR11, R25, 0x2, P1 ;  /* 0x0000000b14177c11 */ /* 0x000fca00088f1419 */
[----:B------:R0:W-:Y:S02]  /*2a30*/  STG.E.64 desc[UR6][R22.64], R28 ;  /* 0x0000001c16007986 */ /* 0x0001e4000c101b06 */
.L_x_2967:
[----:B------:R-:W-:Y:S05]  /*2a40*/  BSYNC.RECONVERGENT B1 ;  /* 0x0000000000017941 */ /* 0x000fea0003800200 */
.L_x_2966:
[----:B------:R-:W-:Y:S05]  /*2a50*/  @P4 BRA `(.L_x_2968) ;  /* 0x0000001000404947 */ /* 0x000fea0003800000 */
[----:B------:R-:W1:Y:S01]  /*2a60*/  LDCU.64 UR4, c[0x0][0x3e0] ;  /* 0x00007c00ff0477ac */ /* 0x000e620008000a00 */
[----:B0-----:R-:W-:Y:S01]  /*2a70*/  MOV R20, R58 ;  /* 0x0000003a00147202 */ /* 0x001fe20000000f00 */
[C---:B------:R-:W-:Y:S01]  /*2a80*/  FADD.FTZ R50, -R26.reuse, R50 ;  /* 0x000000321a327221 */ /* 0x040fe20000010100 */
[----:B------:R-:W-:Y:S01]  /*2a90*/  MOV R21, R61 ;  /* 0x0000003d00157202 */ /* 0x000fe20000000f00 */
[----:B------:R-:W0:Y:S01]  /*2aa0*/  LDCU.64 UR8, c[0x0][0x380] ;  /* 0x00007000ff0877ac */ /* 0x000e220008000a00 */
[----:B------:R-:W-:Y:S01]  /*2ab0*/  FADD.FTZ R26, -R26, R51 ;  /* 0x000000331a1a7221 */ /* 0x000fe20000010100 */
[----:B--234-:R-:W-:-:S03]  /*2ac0*/  FMUL.FTZ R23, R50, R27 ;  /* 0x0000001b32177220 */ /* 0x01cfc60000410000 */
        /* <DEDUP_REMOVED lines=9> */
[----:B------:R0:W-:Y:S01]  /*2b60*/  STG.E.64 desc[UR6][R22.64], R16 ;  /* 0x0000001016007986 */ /* 0x0001e2000c101b06 */
[----:B------:R-:W-:Y:S05]  /*2b70*/  BRA `(.L_x_2968) ;  /* 0x0000000c00f87947 */ /* 0x000fea0003800000 */
.L_x_2953:
        /* <DEDUP_REMOVED lines=9> */
[C---:B0-----:R-:W-:Y:S01]  /*2c10*/  FADD.FTZ R20, -R26.reuse, R37 ;  /* 0x000000251a147221 */ /* 0x041fe20000010100 */
[----:B------:R-:W-:Y:S01]  /*2c20*/  FADD.FTZ R36, -R26, R36 ;  /* 0x000000241a247221 */ /* 0x000fe20000010100 */
[----:B------:R-:W0:Y:S02]  /*2c30*/  LDCU.64 UR8, c[0x0][0x3e0] ;  /* 0x00007c00ff0877ac */ /* 0x000e240008000a00 */
[-C--:B-12---:R-:W-:Y:S01]  /*2c40*/  FMUL.FTZ R22, R20, R27.reuse ;  /* 0x0000001b14167220 */ /* 0x086fe20000410000 */
        /* <DEDUP_REMOVED lines=8> */
[----:B0-----:R-:W-:Y:S01]  /*2cd0*/  IMAD R36, R23, UR8, RZ ;  /* 0x0000000817247c24 */ /* 0x001fe2000f8e02ff */
[----:B------:R-:W-:Y:S02]  /*2ce0*/  MOV R23, R61 ;  /* 0x0000003d00177202 */ /* 0x000fe40000000f00 */
        /* <DEDUP_REMOVED lines=12> */
[----:B------:R3:W-:Y:S02]  /*2db0*/  STG.E.64 desc[UR6][R20.64], R22 ;  /* 0x0000001614007986 */ /* 0x0007e4000c101b06 */
.L_x_2970:
[----:B------:R-:W-:Y:S05]  /*2dc0*/  BSYNC.RECONVERGENT B1 ;  /* 0x0000000000017941 */ /* 0x000fea0003800200 */
.L_x_2969:
[----:B------:R-:W-:Y:S04]  /*2dd0*/  BSSY.RECONVERGENT B1, `(.L_x_2971) ;  /* 0x000001d000017945 */ /* 0x000fe80003800200 */
[----:B------:R-:W-:Y:S05]  /*2de0*/  @P3 BRA `(.L_x_2972) ;  /* 0x00000000006c3947 */ /* 0x000fea0003800000 */
[C---:B------:R-:W-:Y:S01]  /*2df0*/  FADD.FTZ R40, -R26.reuse, R40 ;  /* 0x000000281a287221 */ /* 0x040fe20000010100 */
[----:B0--3--:R-:W-:Y:S01]  /*2e00*/  FADD.FTZ R20, -R26, R41 ;  /* 0x000000291a147221 */ /* 0x009fe20000010100 */
[----:B------:R-:W0:Y:S02]  /*2e10*/  LDCU.64 UR8, c[0x0][0x3e0] ;  /* 0x00007c00ff0877ac */ /* 0x000e240008000a00 */
[-C--:B--2---:R-:W-:Y:S01]  /*2e20*/  FMUL.FTZ R21, R40, R27.reuse ;  /* 0x0000001b28157220 */ /* 0x084fe20000410000 */
[----:B-1----:R-:W-:Y:S01]  /*2e30*/  FMUL.FTZ R22, R20, R27 ;  /* 0x0000001b14167220 */ /* 0x002fe20000410000 */
        /* <DEDUP_REMOVED lines=12> */
[----:B0-----:R-:W-:-:S04]  /*2f00*/  FADD.FTZ R25, R22, 1 ;  /* 0x3f80000016197421 */ /* 0x001fc80000010000 */
[----:B------:R-:W0:Y:S01]  /*2f10*/  MUFU.RCP R24, R24 ;  /* 0x0000001800187308 */ /* 0x000e220000001000 */
[----:B------:R-:W-:-:S03]  /*2f20*/  IMAD.WIDE.U32 R20, R7, UR8, R20 ;  /* 0x0000000807147c25 */ /* 0x000fc6000f8e0014 */
[----:B-1----:R-:W-:-:S04]  /*2f30*/  LEA R22, P2, R20, UR10, 0x2 ;  /* 0x0000000a14167c11 */ /* 0x002fc8000f8410ff */
[----:B------:R-:W1:Y:S01]  /*2f40*/  MUFU.RCP R25, R25 ;  /* 0x0000001900197308 */ /* 0x000e620000001000 */
[----:B------:R-:W-:-:S04]  /*2f50*/  IADD3 R23, PT, PT, R21, R23, RZ ;  /* 0x0000001715177210 */ /* 0x000fc80007ffe0ff */
[----:B------:R-:W-:Y:S01]  /*2f60*/  LEA.HI.X R23, R20, UR11, R23, 0x2, P2 ;  /* 0x0000000b14177c11 */ /* 0x000fe200090f1417 */
[----:B0-----:R-:W-:Y:S01]  /*2f70*/  FMUL.FTZ R20, R31, R24 ;  /* 0x000000181f147220 */ /* 0x001fe20000410000 */
[----:B-1----:R-:W-:-:S05]  /*2f80*/  FMUL.FTZ R21, R30, R25 ;  /* 0x000000191e157220 */ /* 0x002fca0000410000 */
[----:B------:R4:W-:Y:S02]  /*2f90*/  STG.E.64 desc[UR6][R22.64], R20 ;  /* 0x0000001416007986 */ /* 0x0009e4000c101b06 */
.L_x_2972:
[----:B------:R-:W-:Y:S05]  /*2fa0*/  BSYNC.RECONVERGENT B1 ;  /* 0x0000000000017941 */ /* 0x000fea0003800200 */
.L_x_2971:
        /* <DEDUP_REMOVED lines=12> */
[C---:B------:R-:W-:Y:S01]  /*3070*/  FADD.FTZ R38, -R26.reuse, R38 ;  /* 0x000000261a267221 */ /* 0x040fe20000010100 */
[----:B0--34-:R-:W-:Y:S01]  /*3080*/  FADD.FTZ R20, -R26, R39 ;  /* 0x000000271a147221 */ /* 0x019fe20000010100 */
        /* <DEDUP_REMOVED lines=25> */
.L_x_2974:
[----:B------:R-:W-:Y:S05]  /*3220*/  BSYNC.RECONVERGENT B1 ;  /* 0x0000000000017941 */ /* 0x000fea0003800200 */
.L_x_2973:
[----:B------:R-:W-:Y:S04]  /*3230*/  BSSY.RECONVERGENT B1, `(.L_x_2975) ;  /* 0x000001d000017945 */ /* 0x000fe80003800200 */
[----:B------:R-:W-:Y:S05]  /*3240*/  @P1 BRA `(.L_x_2976) ;  /* 0x00000000006c1947 */ /* 0x000fea0003800000 */
[C---:B------:R-:W-:Y:S01]  /*3250*/  FADD.FTZ R42, -R26.reuse, R42 ;  /* 0x0000002a1a2a7221 */ /* 0x040fe20000010100 */
[----:B0--34-:R-:W-:Y:S01]  /*3260*/  FADD.FTZ R20, -R26, R43 ;  /* 0x0000002b1a147221 */ /* 0x019fe20000010100 */
[----:B------:R-:W0:Y:S01]  /*3270*/  LDCU.64 UR8, c[0x0][0x3e0] ;  /* 0x00007c00ff0877ac */ /* 0x000e220008000a00 */
[----:B------:R-:W-:Y:S01]  /*3280*/  MOV R23, R61 ;  /* 0x0000003d00177202 */ /* 0x000fe20000000f00 */
        /* <DEDUP_REMOVED lines=16> */
[----:B0-----:R-:W-:Y:S02]  /*3390*/  FADD.FTZ R25, R21, 1 ;  /* 0x3f80000015197421 */ /* 0x001fe40000010000 */
[----:B------:R-:W0:Y:S01]  /*33a0*/  MUFU.RCP R24, R24 ;  /* 0x0000001800187308 */ /* 0x000e220000001000 */
[----:B------:R-:W-:-:S07]  /*33b0*/  LEA.HI.X R21, R22, UR11, R31, 0x2, P1 ;  /* 0x0000000b16157c11 */ /* 0x000fce00088f141f */
[----:B------:R-:W1:Y:S01]  /*33c0*/  MUFU.RCP R25, R25 ;  /* 0x0000001900197308 */ /* 0x000e620000001000 */
[----:B0-----:R-:W-:Y:S01]  /*33d0*/  FMUL.FTZ R22, R29, R24 ;  /* 0x000000181d167220 */ /* 0x001fe20000410000 */
[----:B-1----:R-:W-:-:S05]  /*33e0*/  FMUL.FTZ R23, R28, R25 ;  /* 0x000000191c177220 */ /* 0x002fca0000410000 */
[----:B------:R0:W-:Y:S02]  /*33f0*/  STG.E.64 desc[UR6][R20.64], R22 ;  /* 0x0000001614007986 */ /* 0x0001e4000c101b06 */
.L_x_2976:
[----:B------:R-:W-:Y:S05]  /*3400*/  BSYNC.RECONVERGENT B1 ;  /* 0x0000000000017941 */ /* 0x000fea0003800200 */
.L_x_2975:
        /* <DEDUP_REMOVED lines=29> */
.L_x_2978:
[----:B------:R-:W-:Y:S05]  /*35e0*/  BSYNC.RECONVERGENT B1 ;  /* 0x0000000000017941 */ /* 0x000fea0003800200 */
.L_x_2977:
        /* <DEDUP_REMOVED lines=29> */
.L_x_2980:
[----:B------:R-:W-:Y:S05]  /*37c0*/  BSYNC.RECONVERGENT B1 ;  /* 0x0000000000017941 */ /* 0x000fea0003800200 */
.L_x_2979:
        /* <DEDUP_REMOVED lines=29> */
.L_x_2982:
[----:B------:R-:W-:Y:S05]  /*39a0*/  BSYNC.RECONVERGENT B1 ;  /* 0x0000000000017941 */ /* 0x000fea0003800200 */
.L_x_2981:
[----:B------:R-:W-:Y:S05]  /*39b0*/  @P4 BRA `(.L_x_2968) ;  /* 0x0000000000684947 */ /* 0x000fea0003800000 */
[C---:B------:R-:W-:Y:S01]  /*39c0*/  FADD.FTZ R50, -R26.reuse, R50 ;  /* 0x000000321a327221 */ /* 0x040fe20000010100 */
[----:B------:R-:W-:Y:S01]  /*39d0*/  FADD.FTZ R26, -R26, R51 ;  /* 0x000000331a1a7221 */ /* 0x000fe20000010100 */
[----:B------:R-:W1:Y:S01]  /*39e0*/  LDCU.64 UR4, c[0x0][0x3e0] ;  /* 0x00007c00ff0477ac */ /* 0x000e620008000a00 */
[----:B------:R-:W-:Y:S01]  /*39f0*/  MOV R59, R61 ;  /* 0x0000003d003b7202 */ /* 0x000fe20000000f00 */
[-C--:B0-234-:R-:W-:Y:S01]  /*3a00*/  FMUL.FTZ R21, R50, R27.reuse ;  /* 0x0000001b32157220 */ /* 0x09dfe20000410000 */
[----:B------:R-:W-:Y:S01]  /*3a10*/  FMUL.FTZ R26, R26, R27 ;  /* 0x0000001b1a1a7220 */ /* 0x000fe20000410000 */
[----:B------:R-:W0:Y:S02]  /*3a20*/  LDCU.64 UR8, c[0x0][0x380] ;  /* 0x00007000ff0877ac */ /* 0x000e240008000a00 */
[----:B-----5:R-:W-:Y:S01]  /*3a30*/  FFMA.FTZ R21, R16, R21, R18 ;  /* 0x0000001510157223 */ /* 0x020fe20000010012 */
[----:B------:R-:W-:-:S03]  /*3a40*/  FFMA.FTZ R26, R17, R26, R19 ;  /* 0x0000001a111a7223 */ /* 0x000fc60000010013 */
[----:B------:R-:W-:Y:S01]  /*3a50*/  FMUL.FTZ R16, R21, -1.4426950216293334961 ;  /* 0xbfb8aa3b15107820 */ /* 0x000fe20000410000 */
[----:B------:R-:W-:-:S05]  /*3a60*/  FMUL.FTZ R17, R26, -1.4426950216293334961 ;  /* 0xbfb8aa3b1a117820 */ /* 0x000fca0000410000 */
[----:B------:R-:W2:Y:S01]  /*3a70*/  MUFU.EX2 R16, R16 ;  /* 0x0000001000107308 */ /* 0x000ea20000000800 */
[----:B-1----:R-:W-:-:S03]  /*3a80*/  IMAD R22, R57, UR4, RZ ;  /* 0x0000000439167c24 */ /* 0x002fc6000f8e02ff */
[----:B------:R-:W1:Y:S01]  /*3a90*/  MUFU.EX2 R17, R17 ;  /* 0x0000001100117308 */ /* 0x000e620000000800 */
[----:B------:R-:W-:-:S04]  /*3aa0*/  IMAD.WIDE.U32 R58, R13, UR4, R58 ;  /* 0x000000040d3a7c25 */ /* 0x000fc8000f8e003a */
[----:B------:R-:W-:Y:S02]  /*3ab0*/  IMAD R23, R13, UR5, R22 ;  /* 0x000000050d177c24 */ /* 0x000fe4000f8e0216 */
[----:B--2---:R-:W-:Y:S01]  /*3ac0*/  FADD.FTZ R18, R16, 1 ;  /* 0x3f80000010127421 */ /* 0x004fe20000010000 */
[C---:B0-----:R-:W-:Y:S02]  /*3ad0*/  LEA R16, P1, R58.reuse, UR8, 0x2 ;  /* 0x000000083a107c11 */ /* 0x041fe4000f8210ff */
[----:B------:R-:W-:Y:S01]  /*3ae0*/  IADD3 R23, PT, PT, R59, R23, RZ ;  /* 0x000000173b177210 */ /* 0x000fe20007ffe0ff */
[----:B-1----:R-:W-:Y:S02]  /*3af0*/  FADD.FTZ R20, R17, 1 ;  /* 0x3f80000011147421 */ /* 0x002fe40000010000 */
[----:B------:R-:W0:Y:S01]  /*3b00*/  MUFU.RCP R18, R18 ;  /* 0x0000001200127308 */ /* 0x000e220000001000 */
[----:B------:R-:W-:-:S07]  /*3b10*/  LEA.HI.X R17, R58, UR9, R23, 0x2, P1 ;  /* 0x000000093a117c11 */ /* 0x000fce00088f1417 */
[----:B------:R-:W1:Y:S01]  /*3b20*/  MUFU.RCP R19, R20 ;  /* 0x0000001400137308 */ /* 0x000e620000001000 */
[----:B0-----:R-:W-:Y:S01]  /*3b30*/  FMUL.FTZ R18, R21, R18 ;  /* 0x0000001215127220 */ /* 0x001fe20000410000 */
[----:B-1----:R-:W-:-:S05]  /*3b40*/  FMUL.FTZ R19, R26, R19 ;  /* 0x000000131a137220 */ /* 0x002fca0000410000 */
[----:B------:R0:W-:Y:S02]  /*3b50*/  STG.E.64 desc[UR6][R16.64], R18 ;  /* 0x0000001210007986 */ /* 0x0001e4000c101b06 */
.L_x_2968:
[----:B------:R-:W-:Y:S05]  /*3b60*/  BSYNC.RECONVERGENT B0 ;  /* 0x0000000000007941 */ /* 0x000fea0003800200 */
.L_x_2952:
        /* <DEDUP_REMOVED lines=8> */
.L_x_2984:
        /* <DEDUP_REMOVED lines=9> */
.L_x_3469:


//--------------------- .text._Z35group_norm_nhwc_fwd_one_pass_kernelI11Fp32IOFp32WLi512ELi26ELi416EEv26Group_norm_nhwc_fwd_params --------------------------
	.section	.text._Z35group_norm_nhwc_fwd_one_pass_kernelI11Fp32IOFp32WLi512ELi26ELi416EEv26Group_norm_nhwc_fwd_params,"ax",@progbits
	.align	128
        .global         _Z35group_norm_nhwc_fwd_one_pass_kernelI11Fp32IOFp32WLi512ELi26ELi416EEv26Group_norm_nhwc_fwd_params
        .type           _Z35group_norm_nhwc_fwd_one_pass_kernelI11Fp32IOFp32WLi512ELi26ELi416EEv26Group_norm_nhwc_fwd_params,@function
        .size           _Z35group_norm_nhwc_fwd_one_pass_kernelI11Fp32IOFp32WLi512ELi26ELi416EEv26Group_norm_nhwc_fwd_params,(.L_x_3470 - _Z35group_norm_nhwc_fwd_one_pass_kernelI11Fp32IOFp32WLi512ELi26ELi416EEv26Group_norm_nhwc_fwd_params)
        .other          _Z35group_norm_nhwc_fwd_one_pass_kernelI11Fp32IOFp32WLi512ELi26ELi416EEv26Group_norm_nhwc_fwd_params,@"STO_CUDA_ENTRY STV_DEFAULT"
_Z35group_norm_nhwc_fwd_one_pass_kernelI11Fp32IOFp32WLi512ELi26ELi416EEv26Group_norm_nhwc_fwd_params:
.text._Z35group_norm_nhwc_fwd_one_pass_kernelI11Fp32IOFp32WLi512ELi26ELi416EEv26Group_norm_nhwc_fwd_params:
        /* <DEDUP_REMOVED lines=23> */
[----:B-1----:R-:W-:Y:S01]  /*0170*/  IMAD R6, R3, UR4, R8 ;  /* 0x0000000403067c24 */ /* 0x002fe2000f8e0208 */
[----:B------:R-:W-:-:S03]  /*0180*/  MOV R8, R0 ;  /* 0x0000000000087202 */ /* 0x000fc60000000f00 */
        /* <DEDUP_REMOVED lines=36> */
.L_x_3060:
[----:B0-234-:R-:W0:Y:S01]  /*03d0*/  LDC R35, c[0x0][0x3f8] ;  /* 0x0000fe00ff237b82 */ /* 0x01de220000000800 */
[----:B-1----:R-:W1:Y:S01]  /*03e0*/  LDCU.64 UR6, c[0x0][0x3e8] ;  /* 0x00007d00ff0677ac */ /* 0x002e620008000a00 */
[----:B------:R-:W-:Y:S02]  /*03f0*/  LOP3.LUT R115, R26, 0xffff, RZ, 0xc0, !PT ;  /* 0x0000ffff1a737812 */ /* 0x000fe400078ec0ff */
[----:B------:R-:W-:Y:S01]  /*0400*/  CS2R R64, SRZ ;  /* 0x0000000000407805 */ /* 0x000fe2000001ff00 */
[----:B------:R-:W2:Y:S01]  /*0410*/  LDCU.64 UR10, c[0x0][0x3f0] ;  /* 0x00007e00ff0a77ac */ /* 0x000ea20008000a00 */
[----:B-1----:R-:W-:Y:S02]  /*0420*/  ISETP.GE.U32.AND P4, PT, R10, UR6, PT ;  /* 0x000000060a007c0c */ /* 0x002fe4000bf86070 */
[----:B------:R-:W-:Y:S02]  /*0430*/  ISETP.GE.U32.AND P5, PT, R12, UR6, PT ;  /* 0x000000060c007c0c */ /* 0x000fe4000bfa6070 */
[----:B------:R-:W-:-:S02]  /*0440*/  ISETP.GE.AND.EX P4, PT, R27, UR7, PT, P4 ;  /* 0x000000071b007c0c */ /* 0x000fc4000bf86340 */
[----:B0-----:R-:W-:Y:S02]  /*0450*/  IABS R31, R35 ;  /* 0x00000023001f7213 */ /* 0x001fe40000000000 */
[----:B------:R-:W-:Y:S02]  /*0460*/  ISETP.GE.AND.EX P5, PT, R49, UR7, PT, P5 ;  /* 0x0000000731007c0c */ /* 0x000fe4000bfa6350 */
[----:B------:R-:W0:Y:S07]  /*0470*/  I2F.RP R30, R31 ;  /* 0x0000001f001e7306 */ /* 0x000e2e0000209400 */
[----:B------:R-:W1:Y:S01]  /*0480*/  @!P4 LDC.64 R36, c[0x0][0x3e0] ;  /* 0x0000f800ff24cb82 */ /* 0x000e620000000a00 */
[----:B0-----:R-:W0:Y:S07]  /*0490*/  MUFU.RCP R30, R30 ;  /* 0x0000001e001e7308 */ /* 0x001e2e0000001000 */
[----:B------:R-:W3:Y:S01]  /*04a0*/  @!P4 LDC.64 R38, c[0x0][0x390] ;  /* 0x0000e400ff26cb82 */ /* 0x000ee20000000a00 */
[----:B0----5:R-:W-:-:S04]  /*04b0*/  IADD3 R28, PT, PT, R30, 0xffffffe, RZ ;  /* 0x0ffffffe1e1c7810 */ /* 0x021fc80007ffe0ff */
        /* <DEDUP_REMOVED lines=16> */
[----:B------:R-:W-:-:S04]  /*05c0*/  @P1 IADD3 R29, PT, PT, R29, 0x1, RZ ;  /* 0x000000011d1d1810 */ /* 0x000fc80007ffe0ff */
[----:B------:R-:W-:-:S04]  /*05d0*/  MOV R31, R29 ;  /* 0x0000001d001f7202 */ /* 0x000fc80000000f00 */
[----:B------:R-:W-:Y:S02]  /*05e0*/  @!P3 IADD3 R31, PT, PT, -R31, RZ, RZ ;  /* 0x000000ff1f1fb210 */ /* 0x000fe40007ffe1ff */
[----:B------:R-:W-:Y:S02]  /*05f0*/  @!P2 LOP3.LUT R31, RZ, R35, RZ, 0x33, !PT ;  /* 0x00000023ff1fa212 */ /* 0x000fe400078e33ff */
[----:B------:R-:W-:Y:S02]  /*0600*/  ISETP.GE.U32.AND P3, PT, R13, UR6, PT ;  /* 0x000000060d007c0c */ /* 0x000fe4000bf66070 */
[----:B------:R-:W-:Y:S02]  /*0610*/  IADD3 R29, PT, PT, -R31, RZ, RZ ;  /* 0x000000ff1f1d7210 */ /* 0x000fe40007ffe1ff */
[----:B------:R-:W-:Y:S02]  /*0620*/  ISETP.GE.AND.EX P3, PT, R51, UR7, PT, P3 ;  /* 0x0000000733007c0c */ /* 0x000fe4000bf66330 */
[----:B------:R-:W-:Y:S01]  /*0630*/  SHF.R.S32.HI R28, RZ, 0x1f, R31 ;  /* 0x0000001fff1c7819 */ /* 0x000fe2000001141f */
[----:B------:R-:W-:Y:S01]  /*0640*/  IMAD R48, R35, R29, R8 ;  /* 0x0000001d23307224 */ /* 0x000fe200078e0208 */
[----:B------:R-:W-:-:S03]  /*0650*/  ISETP.GE.U32.AND P2, PT, R14, UR6, PT ;  /* 0x000000060e007c0c */ /* 0x000fc6000bf46070 */
[----:B------:R-:W-:Y:S01]  /*0660*/  IMAD R48, R48, 0x1a, RZ ;  /* 0x0000001a30307824 */ /* 0x000fe200078e02ff */
[----:B------:R-:W-:Y:S01]  /*0670*/  ISETP.GE.AND.EX P2, PT, R53, UR7, PT, P2 ;  /* 0x0000000735007c0c */ /* 0x000fe2000bf46320 */
[----:B--2---:R-:W-:Y:S02]  /*0680*/  IMAD R30, R28, UR10, RZ ;  /* 0x0000000a1c1e7c24 */ /* 0x004fe4000f8e02ff */
[----:B------:R-:W0:Y:S01]  /*0690*/  @!P5 LDC.64 R28, c[0x0][0x3e0] ;  /* 0x0000f800ff1cdb82 */ /* 0x000e220000000a00 */
[C---:B------:R-:W-:Y:S01]  /*06a0*/  IADD3 R114, P1, PT, R48.reuse, R115, RZ ;  /* 0x0000007330727210 */ /* 0x040fe20007f3e0ff */
[----:B------:R-:W-:Y:S02]  /*06b0*/  IMAD R63, R31, UR11, R30 ;  /* 0x0000000b1f3f7c24 */ /* 0x000fe4000f8e021e */
[----:B-1----:R-:W-:Y:S01]  /*06c0*/  @!P4 IMAD R30, R27, R36, RZ ;  /* 0x000000241b1ec224 */ /* 0x002fe200078e02ff */
[----:B------:R-:W-:Y:S02]  /*06d0*/  LEA.HI.X.SX32 R115, R48, RZ, 0x1, P1 ;  /* 0x000000ff30737211 */ /* 0x000fe400008f0eff */
[----:B------:R-:W-:Y:S01]  /*06e0*/  ISETP.GE.U32.AND P1, PT, R15, UR6, PT ;  /* 0x000000060f007c0c */ /* 0x000fe2000bf26070 */
[----:B------:R-:W1:Y:S01]  /*06f0*/  @!P3 LDC.64 R34, c[0x0][0x3e0] ;  /* 0x0000f800ff22bb82 */ /* 0x000e620000000a00 */
[----:B------:R-:W-:-:S02]  /*0700*/  @!P4 IMAD R37, R10, R37, R30 ;  /* 0x000000250a25c224 */ /* 0x000fc400078e021e */
[----:B------:R-:W-:Y:S01]  /*0710*/  IMAD.WIDE.U32 R114, R31, UR10, R114 ;  /* 0x0000000a1f727c25 */ /* 0x000fe2000f8e0072 */
[----:B------:R-:W-:-:S04]  /*0720*/  ISETP.GE.AND.EX P1, PT, R55, UR7, PT, P1 ;  /* 0x0000000737007c0c */ /* 0x000fc8000bf26310 */
[----:B------:R-:W-:Y:S01]  /*0730*/  IADD3 R63, PT, PT, R115, R63, RZ ;  /* 0x0000003f733f7210 */ /* 0x000fe20007ffe0ff */
[----:B------:R-:W2:Y:S01]  /*0740*/  @!P5 LDC.64 R30, c[0x0][0x390] ;  /* 0x0000e400ff1edb82 */ /* 0x000ea20000000a00 */
[-C--:B------:R-:W-:Y:S02]  /*0750*/  @!P4 MOV R62, R114.reuse ;  /* 0x00000072003ec202 */ /* 0x080fe40000000f00 */
[----:B------:R-:W-:Y:S02]  /*0760*/  @!P5 MOV R42, R114 ;  /* 0x00000072002ad202 */ /* 0x000fe40000000f00 */
[----:B------:R-:W-:Y:S01]  /*0770*/  @!P5 MOV R43, R63 ;  /* 0x0000003f002bd202 */ /* 0x000fe20000000f00 */
[----:B------:R-:W-:Y:S02]  /*0780*/  @!P4 IMAD.WIDE.U32 R32, R10, R36, R62 ;  /* 0x000000240a20c225 */ /* 0x000fe400078e003e */
[----:B------:R-:W4:Y:S02]  /*0790*/  @!P3 LDC.64 R40, c[0x0][0x390] ;  /* 0x0000e400ff28bb82 */ /* 0x000f240000000a00 */
[-C--:B0-----:R-:W-:Y:S01]  /*07a0*/  @!P5 IMAD R36, R49, R28.reuse, RZ ;  /* 0x0000001c3124d224 */ /* 0x081fe200078e02ff */
[----:B------:R-:W-:Y:S01]  /*07b0*/  @!P4 IADD3 R33, PT, PT, R33, R37, RZ ;  /* 0x000000252121c210 */ /* 0x000fe20007ffe0ff */
[----:B------:R-:W-:Y:S01]  /*07c0*/  @!P5 IMAD.WIDE.U32 R42, R12, R28, R42 ;  /* 0x0000001c0c2ad225 */ /* 0x000fe200078e002a */
[----:B---3--:R-:W-:-:S02]  /*07d0*/  @!P4 LEA R38, P6, R32, R38, 0x2 ;  /* 0x000000262026c211 */ /* 0x008fc400078c10ff */
[----:B------:R-:W-:Y:S01]  /*07e0*/  @!P3 MOV R37, R63 ;  /* 0x0000003f0025b202 */ /* 0x000fe20000000f00 */
[----:B------:R-:W-:Y:S01]  /*07f0*/  @!P5 IMAD R45, R12, R29, R36 ;  /* 0x0000001d0c2dd224 */ /* 0x000fe200078e0224 */
[----:B------:R-:W-:Y:S01]  /*0800*/  @!P4 LEA.HI.X R39, R32, R39, R33, 0x2, P6 ;  /* 0x000000272027c211 */ /* 0x000fe200030f1421 */
[----:B-1----:R-:W-:Y:S01]  /*0810*/  @!P3 IMAD R44, R51, R34, RZ ;  /* 0x00000022332cb224 */ /* 0x002fe200078e02ff */
[----:B------:R-:W0:Y:S01]  /*0820*/  @!P2 LDC.64 R32, c[0x0][0x3e0] ;  /* 0x0000f800ff20ab82 */ /* 0x000e220000000a00 */
[----:B------:R-:W-:Y:S02]  /*0830*/  ISETP.GE.U32.AND P6, PT, R16, UR6, PT ;  /* 0x0000000610007c0c */ /* 0x000fe4000bfc6070 */
[----:B------:R-:W-:Y:S01]  /*0840*/  @!P3 MOV R36, R114 ;  /* 0x000000720024b202 */ /* 0x000fe20000000f00 */
[----:B------:R-:W-:Y:S01]  /*0850*/  @!P3 IMAD R47, R13, R35, R44 ;  /* 0x000000230d2fb224 */ /* 0x000fe200078e022c */
[----:B------:R-:W-:Y:S01]  /*0860*/  ISETP.GE.AND.EX P6, PT, R57, UR7, PT, P6 ;  /* 0x0000000739007c0c */ /* 0x000fe2000bfc6360 */
[----:B------:R1:W3:Y:S02]  /*0870*/  @!P4 LDG.E.64 R64, desc[UR8][R38.64] ;  /* 0x000000082640c981 */ /* 0x0002e4000c1e1b00 */
[----:B------:R-:W5:Y:S01]  /*0880*/  @!P1 LDC.64 R28, c[0x0][0x3e0] ;  /* 0x0000f800ff1c9b82 */ /* 0x000f620000000a00 */
[----:B------:R-:W-:Y:S01]  /*0890*/  @!P3 IMAD.WIDE.U32 R34, R13, R34, R36 ;  /* 0x000000220d22b225 */ /* 0x000fe200078e0024 */
[----:B------:R-:W-:-:S02]  /*08a0*/  @!P5 IADD3 R43, PT, PT, R43, R45, RZ ;  /* 0x0000002d2b2bd210 */ /* 0x000fc40007ffe0ff */
[----:B--2---:R-:W-:-:S04]  /*08b0*/  @!P5 LEA R44, P4, R42, R30, 0x2 ;  /* 0x0000001e2a2cd211 */ /* 0x004fc800078810ff */
[----:B------:R-:W2:Y:S01]  /*08c0*/  @!P2 LDC.64 R36, c[0x0][0x390] ;  /* 0x0000e400ff24ab82 */ /* 0x000ea20000000a00 */
[----:B------:R-:W-:Y:S02]  /*08d0*/  @!P5 LEA.HI.X R45, R42, R31, R43, 0x2, P4 ;  /* 0x0000001f2a2dd211 */ /* 0x000fe400020f142b */
[----:B------:R-:W-:Y:S02]  /*08e0*/  @!P3 IADD3 R35, PT, PT, R35, R47, RZ ;  /* 0x0000002f2323b210 */ /* 0x000fe40007ffe0ff */
[----:B------:R-:W-:Y:S02]  /*08f0*/  CS2R R66, SRZ ;  /* 0x0000000000427805 */ /* 0x000fe4000001ff00 */
[C---:B----4-:R-:W-:Y:S01]  /*0900*/  @!P3 LEA R40, P4, R34.reuse, R40, 0x2 ;  /* 0x000000282228b211 */ /* 0x050fe200078810ff */
[----:B------:R-:W4:Y:S03]  /*0910*/  @!P1 LDC.64 R30, c[0x0][0x390] ;  /* 0x0000e400ff1e9b82 */ /* 0x000f260000000a00 */
[----:B------:R-:W-:Y:S01]  /*0920*/  @!P3 LEA.HI.X R41, R34, R41, R35, 0x2, P4 ;  /* 0x000000292229b211 */ /* 0x000fe200020f1423 */
[----:B------:R4:W3:Y:S01]  /*0930*/  @!P5 LDG.E.64 R66, desc[UR8][R44.64] ;  /* 0x000000082c42d981 */ /* 0x0008e2000c1e1b00 */
[----:B0-----:R-:W-:Y:S01]  /*0940*/  @!P2 IMAD R42, R53, R32, RZ ;  /* 0x00000020352aa224 */ /* 0x001fe200078e02ff */
[----:B------:R-:W-:-:S02]  /*0950*/  ISETP.GE.U32.AND P5, PT, R17, UR6, PT ;  /* 0x0000000611007c0c */ /* 0x000fc4000bfa6070 */
[----:B------:R-:W0:Y:S01]  /*0960*/  @!P6 LDC.64 R34, c[0x0][0x3e0] ;  /* 0x0000f800ff22eb82 */ /* 0x000e220000000a00 */
[----:B-1----:R-:W-:Y:S02]  /*0970*/  @!P2 MOV R38, R114 ;  /* 0x000000720026a202 */ /* 0x002fe40000000f00 */
[----:B------:R-:W-:Y:S01]  /*0980*/  @!P2 MOV R39, R63 ;  /* 0x0000003f0027a202 */ /* 0x000fe20000000f00 */
[C---:B------:R-:W-:Y:S01]  /*0990*/  @!P2 IMAD R43, R14.reuse, R33, R42 ;  /* 0x000000210e2ba224 */ /* 0x040fe200078e022a */
[----:B------:R-:W-:Y:S01]  /*09a0*/  ISETP.GE.AND.EX P5, PT, R59, UR7, PT, P5 ;  /* 0x000000073b007c0c */ /* 0x000fe2000bfa6350 */
[----:B-----5:R-:W-:Y:S02]  /*09b0*/  @!P1 IMAD R42, R55, R28, RZ ;  /* 0x0000001c372a9224 */ /* 0x020fe400078e02ff */
[----:B------:R-:W-:Y:S01]  /*09c0*/  @!P2 IMAD.WIDE.U32 R32, R14, R32, R38 ;  /* 0x000000200e20a225 */ /* 0x000fe200078e0026 */
[----:B------:R-:W-:Y:S02]  /*09d0*/  @!P1 MOV R38, R114 ;  /* 0x0000007200269202 */ /* 0x000fe40000000f00 */
[----:B------:R-:W-:-:S02]  /*09e0*/  @!P1 MOV R39, R63 ;  /* 0x0000003f00279202 */ /* 0x000fc40000000f00 */
[----:B------:R-:W-:Y:S01]  /*09f0*/  CS2R R68, SRZ ;  /* 0x0000000000447805 */ /* 0x000fe2000001ff00 */
[----:B------:R-:W-:Y:S01]  /*0a00*/  @!P1 IMAD R47, R15, R29, R42 ;  /* 0x0000001d0f2f9224 */ /* 0x000fe200078e022a */
[----:B------:R-:W-:Y:S02]  /*0a10*/  @!P2 IADD3 R33, PT, PT, R33, R43, RZ ;  /* 0x0000002b2121a210 */ /* 0x000fe40007ffe0ff */
[C---:B--2---:R-:W-:Y:S01]  /*0a20*/  @!P2 LEA R36, P4, R32.reuse, R36, 0x2 ;  /* 0x000000242024a211 */ /* 0x044fe200078810ff */
[----:B------:R-:W-:Y:S01]  /*0a30*/  @!P1 IMAD.WIDE.U32 R28, R15, R28, R38 ;  /* 0x0000001c0f1c9225 */ /* 0x000fe200078e0026 */
[----:B------:R1:W2:Y:S01]  /*0a40*/  @!P3 LDG.E.64 R68, desc[UR8][R40.64] ;  /* 0x000000082844b981 */ /* 0x0002a2000c1e1b00 */
[----:B------:R-:W5:Y:S01]  /*0a50*/  @!P6 LDC.64 R38, c[0x0][0x390] ;  /* 0x0000e400ff26eb82 */ /* 0x000f620000000a00 */
[----:B------:R-:W-:Y:S02]  /*0a60*/  @!P2 LEA.HI.X R37, R32, R37, R33, 0x2, P4 ;  /* 0x000000252025a211 */ /* 0x000fe400020f1421 */
[----:B------:R-:W-:-:S02]  /*0a70*/  @!P1 IADD3 R29, PT, PT, R29, R47, RZ ;  /* 0x0000002f1d1d9210 */ /* 0x000fc40007ffe0ff */
[----:B----4-:R-:W-:Y:S02]  /*0a80*/  @!P1 LEA R44, P3, R28, R30, 0x2 ;  /* 0x0000001e1c2c9211 */ /* 0x010fe400078610ff */
[----:B------:R-:W-:Y:S01]  /*0a90*/  ISETP.GE.U32.AND P4, PT, R18, UR6, PT ;  /* 0x0000000612007c0c */ /* 0x000fe2000bf86070 */
[----:B------:R-:W4:Y:S01]  /*0aa0*/  @!P5 LDC.64 R32, c[0x0][0x3e0] ;  /* 0x0000f800ff20db82 */ /* 0x000f220000000a00 */
[----:B------:R-:W-:Y:S01]  /*0ab0*/  @!P1 LEA.HI.X R45, R28, R31, R29, 0x2, P3 ;  /* 0x0000001f1c2d9211 */ /* 0x000fe200018f141d */
[----:B0-----:R-:W-:Y:S01]  /*0ac0*/  @!P6 IMAD R28, R57, R34, RZ ;  /* 0x00000022391ce224 */ /* 0x001fe200078e02ff */
[----:B------:R-:W-:Y:S02]  /*0ad0*/  ISETP.GE.AND.EX P4, PT, R61, UR7, PT, P4 ;  /* 0x000000073d007c0c */ /* 0x000fe4000bf86340 */
[----:B------:R-:W-:Y:S01]  /*0ae0*/  ISETP.GE.U32.AND P3, PT, R19, UR6, PT ;  /* 0x0000000613007c0c */ /* 0x000fe2000bf66070 */
[----:B-1----:R-:W-:Y:S01]  /*0af0*/  @!P6 IMAD R41, R16, R35, R28 ;  /* 0x000000231029e224 */ /* 0x002fe200078e021c */
[----:B------:R-:W-:Y:S01]  /*0b00*/  @!P6 MOV R28, R114 ;  /* 0x00000072001ce202 */ /* 0x000fe20000000f00 */
[----:B------:R-:W0:Y:S01]  /*0b10*/  @!P5 LDC.64 R30, c[0x0][0x390] ;  /* 0x0000e400ff1edb82 */ /* 0x000e220000000a00 */
[----:B------:R-:W-:-:S02]  /*0b20*/  @!P6 MOV R29, R63 ;  /* 0x0000003f001de202 */ /* 0x000fc40000000f00 */
[----:B------:R-:W-:Y:S02]  /*0b30*/  ISETP.GE.AND.EX P3, PT, R101, UR7, PT, P3 ;  /* 0x0000000765007c0c */ /* 0x000fe4000bf66330 */
[----:B------:R-:W-:Y:S02]  /*0b40*/  CS2R R70, SRZ ;  /* 0x0000000000467805 */ /* 0x000fe4000001ff00 */
[----:B------:R-:W-:Y:S01]  /*0b50*/  CS2R R72, SRZ ;  /* 0x0000000000487805 */ /* 0x000fe2000001ff00 */
[----:B------:R-:W-:Y:S02]  /*0b60*/  @!P6 IMAD.WIDE.U32 R34, R16, R34, R28 ;  /* 0x000000221022e225 */ /* 0x000fe400078e001c */
[----:B------:R-:W1:Y:S01]  /*0b70*/  @!P4 LDC.64 R28, c[0x0][0x3e0] ;  /* 0x0000f800ff1ccb82 */ /* 0x000e620000000a00 */
[----:B------:R5:W2:Y:S02]  /*0b80*/  @!P2 LDG.E.64 R70, desc[UR8][R36.64] ;  /* 0x000000082446a981 */ /* 0x000aa4000c1e1b00 */
[----:B------:R-:W-:-:S02]  /*0b90*/  @!P6 IADD3 R35, PT, PT, R35, R41, RZ ;  /* 0x000000292323e210 */ /* 0x000fc40007ffe0ff */
[----:B------:R0:W2:Y:S01]  /*0ba0*/  @!P1 LDG.E.64 R72, desc[UR8][R44.64] ;  /* 0x000000082c489981 */ /* 0x0000a2000c1e1b00 */
[----:B------:R-:W-:Y:S02]  /*0bb0*/  ISETP.GE.U32.AND P2, PT, R20, UR6, PT ;  /* 0x0000000614007c0c */ /* 0x000fe4000bf46070 */
[----:B------:R-:W1:Y:S01]  /*0bc0*/  @!P3 LDC.64 R42, c[0x0][0x3e0] ;  /* 0x0000f800ff2abb82 */ /* 0x000e620000000a00 */
[----:B-----5:R-:W-:Y:S01]  /*0bd0*/  @!P6 LEA R36, P1, R34, R38, 0x2 ;  /* 0x000000262224e211 */ /* 0x020fe200078210ff */
[----:B----4-:R-:W-:-:S03]  /*0be0*/  @!P5 IMAD R38, R59, R32, RZ ;  /* 0x000000203b26d224 */ /* 0x010fc600078e02ff */
[----:B------:R-:W-:Y:S02]  /*0bf0*/  @!P6 LEA.HI.X R37, R34, R39, R35, 0x2, P1 ;  /* 0x000000272225e211 */ /* 0x000fe400008f1423 */
[----:B------:R-:W-:Y:S02]  /*0c00*/  @!P5 MOV R34, R114 ;  /* 0x000000720022d202 */ /* 0x000fe40000000f00 */
[----:B------:R-:W-:Y:S01]  /*0c10*/  @!P5 MOV R35, R63 ;  /* 0x0000003f0023d202 */ /* 0x000fe20000000f00 */
[----:B------:R-:W-:Y:S01]  /*0c20*/  @!P5 IMAD R47, R17, R33, R38 ;  /* 0x00000021112fd224 */ /* 0x000fe200078e0226 */
[----:B------:R-:W-:Y:S02]  /*0c30*/  ISETP.GE.AND.EX P2, PT, R103, UR7, PT, P2 ;  /* 0x0000000767007c0c */ /* 0x000fe4000bf46320 */
[----:B------:R-:W-:Y:S02]  /*0c40*/  CS2R R74, SRZ ;  /* 0x00000000004a7805 */ /* 0x000fe4000001ff00 */
[----:B------:R-:W-:Y:S01]  /*0c50*/  ISETP.GE.U32.AND P1, PT, R6, UR6, PT ;  /* 0x0000000606007c0c */ /* 0x000fe2000bf26070 */
[----:B------:R-:W-:Y:S01]  /*0c60*/  @!P5 IMAD.WIDE.U32 R32, R17, R32, R34 ;  /* 0x000000201120d225 */ /* 0x000fe200078e0022 */
[----:B------:R-:W4:Y:S02]  /*0c70*/  @!P4 LDC.64 R38, c[0x0][0x390] ;  /* 0x0000e400ff26cb82 */ /* 0x000f240000000a00 */
[----:B------:R-:W-:Y:S01]  /*0c80*/  ISETP.GE.AND.EX P1, PT, R11, UR7, PT, P1 ;  /* 0x000000070b007c0c */ /* 0x000fe2000bf26310 */
[----:B------:R5:W2:Y:S01]  /*0c90*/  @!P6 LDG.E.64 R74, desc[UR8][R36.64] ;  /* 0x00000008244ae981 */ /* 0x000aa2000c1e1b00 */
[----:B------:R-:W-:-:S02]  /*0ca0*/  @!P5 IADD3 R33, PT, PT, R33, R47, RZ ;  /* 0x0000002f2121d210 */ /* 0x000fc40007ffe0ff */
[C---:B0-----:R-:W-:Y:S01]  /*0cb0*/  @!P5 LEA R44, P6, R32.reuse, R30, 0x2 ;  /* 0x0000001e202cd211 */ /* 0x041fe200078c10ff */
[----:B-1----:R-:W-:Y:S01]  /*0cc0*/  @!P4 IMAD R30, R61, R28, RZ ;  /* 0x0000001c3d1ec224 */ /* 0x002fe200078e02ff */
[----:B------:R-:W-:Y:S01]  /*0cd0*/  CS2R R76, SRZ ;  /* 0x00000000004c7805 */ /* 0x000fe2000001ff00 */
[----:B------:R-:W0:Y:S01]  /*0ce0*/  @!P2 LDC.64 R40, c[0x0][0x3e0] ;  /* 0x0000f800ff28ab82 */ /* 0x000e220000000a00 */
[----:B------:R-:W-:Y:S01]  /*0cf0*/  @!P5 LEA.HI.X R45, R32, R31, R33, 0x2, P6 ;  /* 0x0000001f202dd211 */ /* 0x000fe200030f1421 */
[----:B------:R-:W-:Y:S01]  /*0d00*/  @!P4 IMAD R47, R18, R29, R30 ;  /* 0x0000001d122fc224 */ /* 0x000fe200078e021e */
[----:B------:R-:W-:-:S05]  /*0d10*/  @!P4 MOV R30, R114 ;  /* 0x00000072001ec202 */ /* 0x000fca0000000f00 */
[----:B------:R-:W1:Y:S01]  /*0d20*/  @!P3 LDC.64 R32, c[0x0][0x390] ;  /* 0x0000e400ff20bb82 */ /* 0x000e620000000a00 */
[----:B------:R-:W-:Y:S01]  /*0d30*/  @!P4 MOV R31, R63 ;  /* 0x0000003f001fc202 */ /* 0x000fe20000000f00 */
[----:B------:R4:W2:Y:S01]  /*0d40*/  @!P5 LDG.E.64 R76, desc[UR8][R44.64] ;  /* 0x000000082c4cd981 */ /* 0x0008a2000c1e1b00 */
[----:B------:R-:W-:Y:S01]  /*0d50*/  ISETP.GE.U32.AND P6, PT, R21, UR6, PT ;  /* 0x0000000615007c0c */ /* 0x000fe2000bfc6070 */
[----:B-----5:R-:W-:-:S04]  /*0d60*/  @!P3 IMAD R36, R101, R42, RZ ;  /* 0x0000002a6524b224 */ /* 0x020fc800078e02ff */
[----:B------:R-:W5:Y:S01]  /*0d70*/  @!P1 LDC.64 R34, c[0x0][0x3e0] ;  /* 0x0000f800ff229b82 */ /* 0x000f620000000a00 */
[----:B------:R-:W-:Y:S01]  /*0d80*/  @!P4 IMAD.WIDE.U32 R28, R18, R28, R30 ;  /* 0x0000001c121cc225 */ /* 0x000fe200078e001e */
[----:B----4-:R-:W-:Y:S02]  /*0d90*/  @!P3 MOV R44, R114 ;  /* 0x00000072002cb202 */ /* 0x010fe40000000f00 */
[----:B------:R-:W-:Y:S01]  /*0da0*/  @!P3 MOV R45, R63 ;  /* 0x0000003f002db202 */ /* 0x000fe20000000f00 */
[----:B------:R-:W-:Y:S01]  /*0db0*/  @!P3 IMAD R79, R19, R43, R36 ;  /* 0x0000002b134fb224 */ /* 0x000fe200078e0224 */
[----:B------:R-:W-:Y:S02]  /*0dc0*/  ISETP.GE.AND.EX P6, PT, R105, UR7, PT, P6 ;  /* 0x0000000769007c0c */ /* 0x000fe4000bfc6360 */
[----:B------:R-:W4:Y:S01]  /*0dd0*/  @!P2 LDC.64 R30, c[0x0][0x390] ;  /* 0x0000e400ff1eab82 */ /* 0x000f220000000a00 */
[----:B------:R-:W-:Y:S01]  /*0de0*/  @!P3 IMAD.WIDE.U32 R42, R19, R42, R44 ;  /* 0x0000002a132ab225 */ /* 0x000fe200078e002c */
[----:B------:R-:W-:-:S02]  /*0df0*/  @!P4 IADD3 R29, PT, PT, R29, R47, RZ ;  /* 0x0000002f1d1dc210 */ /* 0x000fc40007ffe0ff */
[C---:B------:R-:W-:Y:S02]  /*0e00*/  @!P4 LEA R38, P5, R28.reuse, R38, 0x2 ;  /* 0x000000261c26c211 */ /* 0x040fe400078a10ff */
[----:B------:R-:W-:Y:S02]  /*0e10*/  @!P3 IADD3 R43, PT, PT, R43, R79, RZ ;  /* 0x0000004f2b2bb210 */ /* 0x000fe40007ffe0ff */
[----:B------:R-:W4:Y:S01]  /*0e20*/  @!P1 LDC.64 R36, c[0x0][0x390] ;  /* 0x0000e400ff249b82 */ /* 0x000f220000000a00 */
[----:B------:R-:W-:Y:S02]  /*0e30*/  CS2R R78, SRZ ;  /* 0x00000000004e7805 */ /* 0x000fe4000001ff00 */
[----:B------:R-:W-:Y:S01]  /*0e40*/  @!P4 LEA.HI.X R39, R28, R39, R29, 0x2, P5 ;  /* 0x000000271c27c211 */ /* 0x000fe200028f141d */
[----:B0-----:R-:W-:Y:S01]  /*0e50*/  @!P2 IMAD R46, R103, R40, RZ ;  /* 0x00000028672ea224 */ /* 0x001fe200078e02ff */
[----:B-1----:R-:W-:-:S03]  /*0e60*/  @!P3 LEA R32, P5, R42, R32, 0x2 ;  /* 0x000000202a20b211 */ /* 0x002fc600078a10ff */
[----:B------:R-:W2:Y:S01]  /*0e70*/  @!P4 LDG.E.64 R78, desc[UR8][R38.64] ;  /* 0x00000008264ec981 */ /* 0x000ea2000c1e1b00 */
[----:B------:R-:W0:Y:S01]  /*0e80*/  @!P6 LDC.64 R28, c[0x0][0x3e0] ;  /* 0x0000f800ff1ceb82 */ /* 0x000e220000000a00 */
[----:B------:R-:W-:Y:S02]  /*0e90*/  ISETP.GE.U32.AND P4, PT, R22, UR6, PT ;  /* 0x0000000616007c0c */ /* 0x000fe4000bf86070 */
[----:B------:R-:W-:Y:S02]  /*0ea0*/  @!P2 MOV R44, R114 ;  /* 0x00000072002ca202 */ /* 0x000fe40000000f00 */
[----:B------:R-:W-:Y:S01]  /*0eb0*/  @!P2 MOV R45, R63 ;  /* 0x0000003f002da202 */ /* 0x000fe20000000f00 */
[----:B------:R-:W-:Y:S01]  /*0ec0*/  @!P2 IMAD R47, R20, R41, R46 ;  /* 0x00000029142fa224 */ /* 0x000fe200078e022e */
[----:B------:R-:W-:Y:S01]  /*0ed0*/  @!P3 LEA.HI.X R33, R42, R33, R43, 0x2, P5 ;  /* 0x000000212a21b211 */ /* 0x000fe200028f142b */
[----:B-----5:R-:W-:Y:S01]  /*0ee0*/  @!P1 IMAD R46, R11, R34, RZ ;  /* 0x000000220b2e9224 */ /* 0x020fe200078e02ff */
[----:B------:R-:W-:-:S02]  /*0ef0*/  @!P1 MOV R42, R114 ;  /* 0x00000072002a9202 */ /* 0x000fc40000000f00 */
[----:B------:R-:W-:Y:S02]  /*0f00*/  @!P1 MOV R43, R63 ;  /* 0x0000003f002b9202 */ /* 0x000fe40000000f00 */
[----:B------:R-:W-:Y:S01]  /*0f10*/  ISETP.GE.AND.EX P4, PT, R107, UR7, PT, P4 ;  /* 0x000000076b007c0c */ /* 0x000fe2000bf86340 */
[----:B------:R-:W-:Y:S01]  /*0f20*/  @!P2 IMAD.WIDE.U32 R40, R20, R40, R44 ;  /* 0x000000281428a225 */ /* 0x000fe200078e002c */
[----:B------:R-:W-:-:S03]  /*0f30*/  CS2R R80, SRZ ;  /* 0x0000000000507805 */ /* 0x000fc6000001ff00 */
[C---:B------:R-:W-:Y:S02]  /*0f40*/  @!P1 IMAD R45, R6.reuse, R35, R46 ;  /* 0x00000023062d9224 */ /* 0x040fe400078e022e */
[----:B------:R-:W-:Y:S01]  /*0f50*/  @!P1 IMAD.WIDE.U32 R34, R6, R34, R42 ;  /* 0x0000002206229225 */ /* 0x000fe200078e002a */
[----:B------:R-:W-:Y:S01]  /*0f60*/  @!P2 IADD3 R41, PT, PT, R41, R47, RZ ;  /* 0x0000002f2929a210 */ /* 0x000fe20007ffe0ff */
[----:B------:R-:W1:Y:S01]  /*0f70*/  @!P6 LDC.64 R42, c[0x0][0x390] ;  /* 0x0000e400ff2aeb82 */ /* 0x000e620000000a00 */
[C---:B----4-:R-:W-:Y:S01]  /*0f80*/  @!P2 LEA R30, P5, R40.reuse, R30, 0x2 ;  /* 0x0000001e281ea211 */ /* 0x050fe200078a10ff */
[----:B------:R4:W5:Y:S01]  /*0f90*/  @!P3 LDG.E.64 R80, desc[UR8][R32.64] ;  /* 0x000000082050b981 */ /* 0x000962000c1e1b00 */
[----:B------:R-:W-:Y:S02]  /*0fa0*/  ISETP.GE.U32.AND P3, PT, R23, UR6, PT ;  /* 0x0000000617007c0c */ /* 0x000fe4000bf66070 */
[----:B------:R-:W-:Y:S02]  /*0fb0*/  @!P2 LEA.HI.X R31, R40, R31, R41, 0x2, P5 ;  /* 0x0000001f281fa211 */ /* 0x000fe400028f1429 */
[----:B------:R-:W-:Y:S01]  /*0fc0*/  @!P1 IADD3 R35, PT, PT, R35, R45, RZ ;  /* 0x0000002d23239210 */ /* 0x000fe20007ffe0ff */
[----:B------:R-:W1:Y:S01]  /*0fd0*/  @!P4 LDC.64 R40, c[0x0][0x3e0] ;  /* 0x0000f800ff28cb82 */ /* 0x000e620000000a00 */
[----:B------:R-:W-:-:S02]  /*0fe0*/  @!P1 LEA R36, P5, R34, R36, 0x2 ;  /* 0x0000002422249211 */ /* 0x000fc400078a10ff */
[----:B------:R-:W-:Y:S02]  /*0ff0*/  ISETP.GE.AND.EX P3, PT, R109, UR7, PT, P3 ;  /* 0x000000076d007c0c */ /* 0x000fe4000bf66330 */
[----:B------:R-:W-:Y:S01]  /*1000*/  @!P1 LEA.HI.X R37, R34, R37, R35, 0x2, P5 ;  /* 0x0000002522259211 */ /* 0x000fe200028f1423 */
[----:B0-----:R-:W-:Y:S01]  /*1010*/  @!P6 IMAD R34, R105, R28, RZ ;  /* 0x0000001c6922e224 */ /* 0x001fe200078e02ff */
[----:B------:R-:W-:Y:S02]  /*1020*/  ISETP.GE.U32.AND P5, PT, R24, UR6, PT ;  /* 0x0000000618007c0c */ /* 0x000fe4000bfa6070 */
[----:B------:R-:W-:Y:S02]  /*1030*/  CS2R R82, SRZ ;  /* 0x0000000000527805 */ /* 0x000fe4000001ff00 */
[----:B----4-:R-:W-:Y:S02]  /*1040*/  @!P6 MOV R32, R114 ;  /* 0x000000720020e202 */ /* 0x010fe40000000f00 */
[----:B------:R-:W-:-:S02]  /*1050*/  CS2R R84, SRZ ;  /* 0x0000000000547805 */ /* 0x000fc4000001ff00 */
[----:B------:R-:W-:Y:S01]  /*1060*/  @!P6 MOV R33, R63 ;  /* 0x0000003f0021e202 */ /* 0x000fe20000000f00 */
[----:B------:R-:W-:Y:S01]  /*1070*/  @!P6 IMAD R35, R21, R29, R34 ;  /* 0x0000001d1523e224 */ /* 0x000fe200078e0222 */
[----:B------:R-:W-:Y:S01]  /*1080*/  ISETP.GE.AND.EX P5, PT, R111, UR7, PT, P5 ;  /* 0x000000076f007c0c */ /* 0x000fe2000bfa6350 */
[----:B------:R-:W0:Y:S01]  /*1090*/  @!P4 LDC.64 R38, c[0x0][0x390] ;  /* 0x0000e400ff26cb82 */ /* 0x000e220000000a00 */
[----:B------:R4:W2:Y:S01]  /*10a0*/  @!P1 LDG.E.64 R82, desc[UR8][R36.64] ;  /* 0x0000000824529981 */ /* 0x0008a2000c1e1b00 */
[----:B------:R-:W-:-:S03]  /*10b0*/  @!P6 IMAD.WIDE.U32 R28, R21, R28, R32 ;  /* 0x0000001c151ce225 */ /* 0x000fc600078e0020 */
[----:B------:R4:W5:Y:S02]  /*10c0*/  @!P2 LDG.E.64 R84, desc[UR8][R30.64] ;  /* 0x000000081e54a981 */ /* 0x000964000c1e1b00 */
[----:B------:R-:W-:Y:S02]  /*10d0*/  @!P6 IADD3 R29, PT, PT, R29, R35, RZ ;  /* 0x000000231d1de210 */ /* 0x000fe40007ffe0ff */
[C---:B-1----:R-:W-:Y:S01]  /*10e0*/  @!P6 LEA R42, P2, R28.reuse, R42, 0x2 ;  /* 0x0000002a1c2ae211 */ /* 0x042fe200078410ff */
[----:B----4-:R-:W1:Y:S03]  /*10f0*/  @!P3 LDC.64 R36, c[0x0][0x3e0] ;  /* 0x0000f800ff24bb82 */ /* 0x010e660000000a00 */
[----:B------:R-:W-:Y:S01]  /*1100*/  @!P6 LEA.HI.X R43, R28, R43, R29, 0x2, P2 ;  /* 0x0000002b1c2be211 */ /* 0x000fe200010f141d */
[----:B------:R-:W-:Y:S01]  /*1110*/  @!P4 IMAD R32, R107, R40, RZ ;  /* 0x000000286b20c224 */ /* 0x000fe200078e02ff */
[----:B------:R-:W-:-:S02]  /*1120*/  @!P4 MOV R30, R114 ;  /* 0x00000072001ec202 */ /* 0x000fc40000000f00 */
[----:B------:R-:W-:Y:S01]  /*1130*/  @!P4 MOV R31, R63 ;  /* 0x0000003f001fc202 */ /* 0x000fe20000000f00 */
[----:B------:R-:W4:Y:S01]  /*1140*/  @!P5 LDC.64 R28, c[0x0][0x3e0] ;  /* 0x0000f800ff1cdb82 */ /* 0x000f220000000a00 */
[----:B------:R-:W-:Y:S02]  /*1150*/  ISETP.GE.U32.AND P2, PT, R25, UR6, PT ;  /* 0x0000000619007c0c */ /* 0x000fe4000bf46070 */
[----:B------:R-:W-:Y:S01]  /*1160*/  CS2R R86, SRZ ;  /* 0x0000000000567805 */ /* 0x000fe2000001ff00 */
[C---:B------:R-:W-:Y:S01]  /*1170*/  @!P4 IMAD R45, R22.reuse, R41, R32 ;  /* 0x00000029162dc224 */ /* 0x040fe200078e0220 */
[----:B------:R-:W-:Y:S01]  /*1180*/  ISETP.GE.AND.EX P2, PT, R113, UR7, PT, P2 ;  /* 0x0000000771007c0c */ /* 0x000fe2000bf46320 */
[----:B------:R-:W-:Y:S02]  /*1190*/  @!P4 IMAD.WIDE.U32 R40, R22, R40, R30 ;  /* 0x000000281628c225 */ /* 0x000fe400078e001e */
[----:B------:R-:W3:Y:S01]  /*11a0*/  @!P3 LDC.64 R32, c[0x0][0x390] ;  /* 0x0000e400ff20bb82 */ /* 0x000ee20000000a00 */
[----:B------:R-:W5:Y:S02]  /*11b0*/  @!P6 LDG.E.64 R86, desc[UR8][R42.64] ;  /* 0x000000082a56e981 */ /* 0x000f64000c1e1b00 */
[----:B------:R-:W-:-:S02]  /*11c0*/  @!P4 IADD3 R41, PT, PT, R41, R45, RZ ;  /* 0x0000002d2929c210 */ /* 0x000fc40007ffe0ff */
[----:B0-----:R-:W-:-:S03]  /*11d0*/  @!P4 LEA R38, P6, R40, R38, 0x2 ;  /* 0x000000262826c211 */ /* 0x001fc600078c10ff */
[----:B------:R-:W0:Y:S01]  /*11e0*/  @!P5 LDC.64 R34, c[0x0][0x390] ;  /* 0x0000e400ff22db82 */ /* 0x000e220000000a00 */
[----:B------:R-:W-:Y:S01]  /*11f0*/  @!P4 LEA.HI.X R39, R40, R39, R41, 0x2, P6 ;  /* 0x000000272827c211 */ /* 0x000fe200030f1429 */
[----:B-1----:R-:W-:Y:S01]  /*1200*/  @!P3 IMAD R44, R109, R36, RZ ;  /* 0x000000246d2cb224 */ /* 0x002fe200078e02ff */
[----:B------:R-:W-:Y:S02]  /*1210*/  @!P3 MOV R40, R114 ;  /* 0x000000720028b202 */ /* 0x000fe40000000f00 */
[----:B------:R-:W-:Y:S01]  /*1220*/  @!P3 MOV R41, R63 ;  /* 0x0000003f0029b202 */ /* 0x000fe20000000f00 */
[C---:B------:R-:W-:Y:S02]  /*1230*/  @!P3 IMAD R45, R23.reuse, R37, R44 ;  /* 0x00000025172db224 */ /* 0x040fe400078e022c */
[----:B------:R-:W1:Y:S01]  /*1240*/  @!P2 LDC.64 R30, c[0x0][0x3e0] ;  /* 0x0000f800ff1eab82 */ /* 0x000e620000000a00 */
[----:B------:R-:W-:Y:S01]  /*1250*/  @!P5 MOV R37, R63 ;  /* 0x0000003f0025d202 */ /* 0x000fe20000000f00 */
[----:B------:R-:W-:Y:S01]  /*1260*/  @!P3 IMAD.WIDE.U32 R40, R23, R36, R40 ;  /* 0x000000241728b225 */ /* 0x000fe200078e0028 */
[----:B------:R-:W-:-:S03]  /*1270*/  @!P5 MOV R36, R114 ;  /* 0x000000720024d202 */ /* 0x000fc60000000f00 */
[-C--:B----4-:R-:W-:Y:S02]  /*1280*/  @!P5 IMAD R46, R111, R28.reuse, RZ ;  /* 0x0000001c6f2ed224 */ /* 0x090fe400078e02ff */
[----:B------:R-:W-:-:S04]  /*1290*/  @!P5 IMAD.WIDE.U32 R36, R24, R28, R36 ;  /* 0x0000001c1824d225 */ /* 0x000fc800078e0024 */
[----:B------:R-:W-:Y:S02]  /*12a0*/  @!P5 IMAD R47, R24, R29, R46 ;  /* 0x0000001d182fd224 */ /* 0x000fe400078e022e */
[----:B------:R-:W4:Y:S01]  /*12b0*/  @!P2 LDC.64 R28, c[0x0][0x390] ;  /* 0x0000e400ff1cab82 */ /* 0x000f220000000a00 */
[----:B------:R-:W-:Y:S02]  /*12c0*/  @!P3 IADD3 R41, PT, PT, R41, R45, RZ ;  /* 0x0000002d2929b210 */ /* 0x000fe40007ffe0ff */
[C---:B---3--:R-:W-:Y:S02]  /*12d0*/  @!P3 LEA R32, P6, R40.reuse, R32, 0x2 ;  /* 0x000000202820b211 */ /* 0x048fe400078c10ff */
[----:B------:R-:W-:Y:S02]  /*12e0*/  @!P5 IADD3 R37, PT, PT, R37, R47, RZ ;  /* 0x0000002f2525d210 */ /* 0x000fe40007ffe0ff */
[----:B------:R-:W-:Y:S02]  /*12f0*/  @!P3 LEA.HI.X R33, R40, R33, R41, 0x2, P6 ;  /* 0x000000212821b211 */ /* 0x000fe400030f1429 */
[----:B0-----:R-:W-:-:S02]  /*1300*/  @!P5 LEA R34, P6, R36, R34, 0x2 ;  /* 0x000000222422d211 */ /* 0x001fc400078c10ff */
[----:B------:R-:W-:Y:S01]  /*1310*/  CS2R R88, SRZ ;  /* 0x0000000000587805 */ /* 0x000fe2000001ff00 */
[----:B-1----:R-:W-:Y:S01]  /*1320*/  @!P2 IMAD R40, R113, R30, RZ ;  /* 0x0000001e7128a224 */ /* 0x002fe200078e02ff */
[----:B------:R-:W-:Y:S02]  /*1330*/  @!P5 LEA.HI.X R35, R36, R35, R37, 0x2, P6 ;  /* 0x000000232423d211 */ /* 0x000fe400030f1425 */
[----:B------:R-:W-:Y:S02]  /*1340*/  @!P2 MOV R36, R114 ;  /* 0x000000720024a202 */ /* 0x000fe40000000f00 */
[----:B------:R-:W-:Y:S02]  /*1350*/  CS2R R90, SRZ ;  /* 0x00000000005a7805 */ /* 0x000fe4000001ff00 */
[----:B------:R-:W-:Y:S01]  /*1360*/  @!P2 MOV R37, R63 ;  /* 0x0000003f0025a202 */ /* 0x000fe20000000f00 */
[C---:B------:R-:W-:Y:S01]  /*1370*/  @!P2 IMAD R31, R25.reuse, R31, R40 ;  /* 0x0000001f191fa224 */ /* 0x040fe200078e0228 */
[----:B------:R-:W3:Y:S01]  /*1380*/  @!P4 LDG.E.64 R88, desc[UR8][R38.64] ;  /* 0x000000082658c981 */ /* 0x000ee2000c1e1b00 */
[----:B------:R-:W-:-:S03]  /*1390*/  @!P2 IMAD.WIDE.U32 R36, R25, R30, R36 ;  /* 0x0000001e1924a225 */ /* 0x000fc600078e0024 */
[----:B------:R0:W3:Y:S01]  /*13a0*/  @!P3 LDG.E.64 R90, desc[UR8][R32.64] ;  /* 0x00000008205ab981 */ /* 0x0000e2000c1e1b00 */
[----:B------:R-:W-:Y:S02]  /*13b0*/  CS2R R92, SRZ ;  /* 0x00000000005c7805 */ /* 0x000fe4000001ff00 */
[----:B------:R-:W-:Y:S02]  /*13c0*/  @!P2 IADD3 R30, PT, PT, R37, R31, RZ ;  /* 0x0000001f251ea210 */ /* 0x000fe40007ffe0ff */
[C---:B----4-:R-:W-:Y:S02]  /*13d0*/  @!P2 LEA R28, P3, R36.reuse, R28, 0x2 ;  /* 0x0000001c241ca211 */ /* 0x050fe400078610ff */
[----:B------:R-:W-:Y:S01]  /*13e0*/  CS2R R94, SRZ ;  /* 0x00000000005e7805 */ /* 0x000fe2000001ff00 */
[----:B------:R-:W4:Y:S01]  /*13f0*/  @!P5 LDG.E.64 R92, desc[UR8][R34.64] ;  /* 0x00000008225cd981 */ /* 0x000f22000c1e1b00 */
[----:B------:R-:W-:-:S05]  /*1400*/  @!P2 LEA.HI.X R29, R36, R29, R30, 0x2, P3 ;  /* 0x0000001d241da211 */ /* 0x000fca00018f141e */
[----:B------:R1:W4:Y:S01]  /*1410*/  @!P2 LDG.E.64 R94, desc[UR8][R28.64] ;  /* 0x000000081c5ea981 */ /* 0x000322000c1e1b00 */
[----:B0-----:R-:W-:Y:S01]  /*1420*/  FADD.FTZ R33, R64, R65 ;  /* 0x0000004140217221 */ /* 0x001fe20000010000 */
[----:B------:R-:W-:-:S04]  /*1430*/  FMUL.FTZ R37, R65, R65 ;  /* 0x0000004141257220 */ /* 0x000fc80000410000 */
[----:B------:R-:W-:Y:S01]  /*1440*/  FFMA.FTZ R32, R64, R64, R37 ;  /* 0x0000004040207223 */ /* 0x000fe20000010025 */
[----:B-1----:R-:W-:Y:S01]  /*1450*/  FADD.FTZ R29, R66, R67 ;  /* 0x00000043421d7221 */ /* 0x002fe20000010000 */
[----:B------:R-:W-:-:S04]  /*1460*/  FMUL.FTZ R35, R67, R67 ;  /* 0x0000004343237220 */ /* 0x000fc80000410000 */
[----:B------:R-:W-:Y:S01]  /*1470*/  FFMA.FTZ R28, R66, R66, R35 ;  /* 0x00000042421c7223 */ /* 0x000fe20000010023 */
[----:B------:R-:W-:Y:S01]  /*1480*/  ISETP.GT.AND P2, PT, R4, 0x1e, PT ;  /* 0x0000001e0400780c */ /* 0x000fe20003f44270 */
[----:B--2---:R-:W-:Y:S01]  /*1490*/  FADD.FTZ R30, R82, R83 ;  /* 0x00000053521e7221 */ /* 0x004fe20000010000 */
[----:B------:R-:W-:-:S03]  /*14a0*/  FMUL.FTZ R31, R83, R83 ;  /* 0x00000053531f7220 */ /* 0x000fc60000410000 */
[----:B------:R-:W-:Y:S01]  /*14b0*/  FADD.FTZ R30, RZ, R30 ;  /* 0x0000001eff1e7221 */ /* 0x000fe20000010000 */
[----:B------:R-:W-:-:S03]  /*14c0*/  FFMA.FTZ R31, R82, R82, R31 ;  /* 0x00000052521f7223 */ /* 0x000fc6000001001f */
[----:B------:R-:W-:Y:S01]  /*14d0*/  FADD.FTZ R30, R30, R33 ;  /* 0x000000211e1e7221 */ /* 0x000fe20000010000 */
[----:B------:R-:W-:-:S03]  /*14e0*/  FADD.FTZ R31, RZ, R31 ;  /* 0x0000001fff1f7221 */ /* 0x000fc60000010000 */
[----:B------:R-:W-:Y:S01]  /*14f0*/  FADD.FTZ R29, R30, R29 ;  /* 0x0000001d1e1d7221 */ /* 0x000fe20000010000 */
[----:B------:R-:W-:Y:S01]  /*1500*/  FADD.FTZ R30, R68, R69 ;  /* 0x00000045441e7221 */ /* 0x000fe20000010000 */
[----:B------:R-:W-:Y:S01]  /*1510*/  FADD.FTZ R31, R31, R32 ;  /* 0x000000201f1f7221 */ /* 0x000fe20000010000 */
[----:B------:R-:W-:Y:S02]  /*1520*/  FMUL.FTZ R33, R69, R69 ;  /* 0x0000004545217220 */ /* 0x000fe40000410000 */
[----:B------:R-:W-:Y:S01]  /*1530*/  FADD.FTZ R29, R29, R30 ;  /* 0x0000001e1d1d7221 */ /* 0x000fe20000010000 */
[----:B------:R-:W-:Y:S01]  /*1540*/  FADD.FTZ R30, R70, R71 ;  /* 0x00000047461e7221 */ /* 0x000fe20000010000 */
[----:B------:R-:W-:Y:S01]  /*1550*/  FADD.FTZ R28, R31, R28 ;  /* 0x0000001c1f1c7221 */ /* 0x000fe20000010000 */
[----:B------:R-:W-:Y:S01]  /*1560*/  FFMA.FTZ R33, R68, R68, R33 ;  /* 0x0000004444217223 */ /* 0x000fe20000010021 */
[----:B------:R-:W-:Y:S01]  /*1570*/  FMUL.FTZ R31, R71, R71 ;  /* 0x00000047471f7220 */ /* 0x000fe20000410000 */
        /* <DEDUP_REMOVED lines=20> */
[----:B------:R-:W-:-:S02]  /*16c0*/  FADD.FTZ R29, R29, R30 ;  /* 0x0000001e1d1d7221 */ /* 0x000fc40000010000 */
[----:B------:R-:W-:Y:S01]  /*16d0*/  FADD.FTZ R28, R28, R33 ;  /* 0x000000211c1c7221 */ /* 0x000fe20000010000 */
[----:B------:R-:W-:Y:S01]  /*16e0*/  FFMA.FTZ R31, R78, R78, R31 ;  /* 0x0000004e4e1f7223 */ /* 0x000fe2000001001f */
[----:B-----5:R-:W-:Y:S01]  /*16f0*/  FMUL.FTZ R33, R81, R81 ;  /* 0x0000005151217220 */ /* 0x020fe20000410000 */
[----:B------:R-:W-:Y:S02]  /*1700*/  FADD.FTZ R30, R80, R81 ;  /* 0x00000051501e7221 */ /* 0x000fe40000010000 */
        /* <DEDUP_REMOVED lines=11> */
[----:B------:R-:W-:-:S02]  /*17c0*/  FFMA.FTZ R33, R86, R86, R33 ;  /* 0x0000005656217223 */ /* 0x000fc40000010021 */
[----:B------:R-:W-:Y:S02]  /*17d0*/  FADD.FTZ R29, R29, R30 ;  /* 0x0000001e1d1d7221 */ /* 0x000fe40000010000 */
[----:B------:R-:W-:Y:S01]  /*17e0*/  FADD.FTZ R28, R28, R33 ;  /* 0x000000211c1c7221 */ /* 0x000fe20000010000 */
[----:B---3--:R-:W-:Y:S01]  /*17f0*/  FMUL.FTZ R31, R89, R89 ;  /* 0x00000059591f7220 */ /* 0x008fe20000410000 */
[----:B------:R-:W-:-:S03]  /*1800*/  FADD.FTZ R30, R88, R89 ;  /* 0x00000059581e7221 */ /* 0x000fc60000010000 */
[----:B------:R-:W-:Y:S01]  /*1810*/  FFMA.FTZ R31, R88, R88, R31 ;  /* 0x00000058581f7223 */ /* 0x000fe2000001001f */
[----:B------:R-:W-:Y:S01]  /*1820*/  FMUL.FTZ R33, R91, R91 ;  /* 0x0000005b5b217220 */ /* 0x000fe20000410000 */
[----:B------:R-:W-:Y:S01]  /*1830*/  FADD.FTZ R29, R29, R30 ;  /* 0x0000001e1d1d7221 */ /* 0x000fe20000010000 */
[----:B------:R-:W-:Y:S01]  /*1840*/  FADD.FTZ R30, R90, R91 ;  /* 0x0000005b5a1e7221 */ /* 0x000fe20000010000 */
[----:B------:R-:W-:Y:S01]  /*1850*/  FADD.FTZ R28, R28, R31 ;  /* 0x0000001f1c1c7221 */ /* 0x000fe20000010000 */
[----:B------:R-:W-:Y:S01]  /*1860*/  FFMA.FTZ R33, R90, R90, R33 ;  /* 0x0000005a5a217223 */ /* 0x000fe20000010021 */
[----:B----4-:R-:W-:Y:S01]  /*1870*/  FMUL.FTZ R31, R93, R93 ;  /* 0x0000005d5d1f7220 */ /* 0x010fe20000410000 */
[----:B------:R-:W-:Y:S02]  /*1880*/  FADD.FTZ R29, R29, R30 ;  /* 0x0000001e1d1d7221 */ /* 0x000fe40000010000 */
[----:B------:R-:W-:Y:S01]  /*1890*/  FADD.FTZ R28, R28, R33 ;  /* 0x000000211c1c7221 */ /* 0x000fe20000010000 */
        /* <DEDUP_REMOVED lines=45> */
.L_x_2986:
[----:B------:R-:W-:Y:S05]  /*1b70*/  BSYNC.RECONVERGENT B0 ;  /* 0x0000000000007941 */ /* 0x000fea0003800200 */
.L_x_2985:
        /* <DEDUP_REMOVED lines=39> */
.L_x_2988:
[----:B------:R-:W-:Y:S05]  /*1df0*/  BSYNC.RECONVERGENT B0 ;  /* 0x0000000000007941 */ /* 0x000fea0003800200 */
.L_x_2987:
        /* <DEDUP_REMOVED lines=25> */
.L_x_2991:
[----:B----4-:R-:W3:Y:S04]  /*1f90*/  LDG.E.STRONG.GPU R30, desc[UR8][R28.64] ;  /* 0x000000081c1e7981 */ /* 0x010ee8000c1ef900 */
[----:B---3--:R-:W-:Y:S01]  /*1fa0*/  CCTL.IVALL ;  /* 0x00000000ff00798f */ /* 0x008fe20002000000 */
[----:B------:R-:W-:Y:S05]  /*1fb0*/  YIELD ;  /* 0x0000000000007946 */ /* 0x000fea0003800000 */
[----:B------:R-:W-:-:S13]  /*1fc0*/  ISETP.NE.AND P4, PT, R30, R35, PT ;  /* 0x000000231e00720c */ /* 0x000fda0003f85270 */
[----:B------:R-:W-:Y:S05]  /*1fd0*/  @P4 BRA `(.L_x_2991) ;  /* 0xfffffffc00ec4947 */ /* 0x000fea000383ffff */
.L_x_2990:
        /* <DEDUP_REMOVED lines=15> */
.L_x_2993:
        /* <DEDUP_REMOVED lines=60> */
.L_x_2992:
        /* <DEDUP_REMOVED lines=35> */
.L_x_2994:
        /* <DEDUP_REMOVED lines=18> */
.L_x_2995:
        /* <DEDUP_REMOVED lines=9> */
.L_x_2996:
[----:B------:R-:W-:Y:S05]  /*2870*/  BSYNC.RECONVERGENT B0 ;  /* 0x0000000000007941 */ /* 0x000fea0003800200 */
.L_x_2989:
[----:B------:R-:W0:Y:S01]  /*2880*/  S2UR UR6, SR_CgaCtaId ;  /* 0x00000000000679c3 */ /* 0x000e220000008800 */
[----:B------:R-:W2:Y:S01]  /*2890*/  LDCU UR7, c[0x0][0x414] ;  /* 0x00008280ff0777ac */ /* 0x000ea20008000800 */
[----:B------:R-:W-:Y:S01]  /*28a0*/  LOP3.LUT R37, R26, 0xffff, RZ, 0xc0, !PT ;  /* 0x0000ffff1a257812 */ /* 0x000fe200078ec0ff */
[----:B------:R-:W-:-:S03]  /*28b0*/  UMOV UR4, 0x400 ;  /* 0x0000040000047882 */ /* 0x000fc60000000000 */
[----:B------:R-:W-:Y:S02]  /*28c0*/  IADD3 R37, PT, PT, R48, R37, RZ ;  /* 0x0000002530257210 */ /* 0x000fe40007ffe0ff */
[----:B----4-:R-:W2:Y:S08]  /*28d0*/  @P0 LDC.64 R30, c[0x0][0x388] ;  /* 0x0000e200ff1e0b82 */ /* 0x010eb00000000a00 */
[----:B-1----:R-:W1:Y:S01]  /*28e0*/  LDC.64 R32, c[0x0][0x398] ;  /* 0x0000e600ff207b82 */ /* 0x002e620000000a00 */
[----:B0-----:R-:W-:-:S07]  /*28f0*/  ULEA UR4, UR6, UR4, 0x18 ;  /* 0x0000000406047291 */ /* 0x001fce000f8ec0ff */
[----:B---3--:R-:W0:Y:S01]  /*2900*/  LDC.64 R28, c[0x0][0x3a0] ;  /* 0x0000e800ff1c7b82 */ /* 0x008e220000000a00 */
[----:B--2---:R-:W-:-:S04]  /*2910*/  @P0 IMAD.WIDE R34, R8, 0x8, R30 ;  /* 0x0000000808220825 */ /* 0x004fc800078e021e */
[----:B------:R-:W-:Y:S01]  /*2920*/  @P0 FMUL.FTZ R30, R96, UR7 ;  /* 0x00000007601e0c20 */ /* 0x000fe20008410000 */
[----:B------:R-:W-:Y:S01]  /*2930*/  @P0 FMUL.FTZ R31, R97, UR7 ;  /* 0x00000007611f0c20 */ /* 0x000fe20008410000 */
[----:B------:R-:W-:Y:S04]  /*2940*/  @!P3 STS.64 [UR4+0x80], R96 ;  /* 0x00008060ff00b988 */ /* 0x000fe80008000a04 */
[----:B------:R-:W-:Y:S01]  /*2950*/  @P0 STG.E.64 desc[UR8][R34.64], R30 ;  /* 0x0000001e22000986 */ /* 0x000fe2000c101b08 */
[C---:B-1----:R-:W-:Y:S01]  /*2960*/  IMAD.WIDE R32, R37.reuse, 0x4, R32 ;  /* 0x0000000425207825 */ /* 0x042fe200078e0220 */
[----:B------:R-:W-:Y:S03]  /*2970*/  BAR.SYNC.DEFER_BLOCKING 0x0 ;  /* 0x0000000000007b1d */ /* 0x000fe60000010000 */
[----:B0-----:R-:W-:-:S03]  /*2980*/  IMAD.WIDE R28, R37, 0x4, R28 ;  /* 0x00000004251c7825 */ /* 0x001fc600078e021c */
[----:B------:R-:W5:Y:S04]  /*2990*/  LDG.E.64 R32, desc[UR8][R32.64] ;  /* 0x0000000820207981 */ /* 0x000f68000c1e1b00 */
[----:B------:R-:W5:Y:S01]  /*29a0*/  LDG.E.64 R28, desc[UR8][R28.64] ;  /* 0x000000081c1c7981 */ /* 0x000f62000c1e1b00 */
[----:B------:R-:W-:Y:S01]  /*29b0*/  HFMA2 R39, -RZ, RZ, 1.875, 0 ;  /* 0x3f800000ff277431 */ /* 0x000fe200000001ff */
[----:B------:R-:W-:Y:S02]  /*29c0*/  BSSY.RECONVERGENT B0, `(.L_x_2997) ;  /* 0x0000367000007945 */ /* 0x000fe40003800200 */
        /* <DEDUP_REMOVED lines=21> */
[----:B------:R-:W-:Y:S01]  /*2b20*/  MOV R30, R114 ;  /* 0x00000072001e7202 */ /* 0x000fe20000000f00 */
[C---:B------:R-:W-:Y:S01]  /*2b30*/  FADD.FTZ R82, -R38.reuse, R82 ;  /* 0x0000005226527221 */ /* 0x040fe20000010100 */
[----:B------:R-:W-:Y:S01]  /*2b40*/  MOV R31, R63 ;  /* 0x0000003f001f7202 */ /* 0x000fe20000000f00 */
[----:B------:R-:W0:Y:S01]  /*2b50*/  LDCU.64 UR6, c[0x0][0x380] ;  /* 0x00007000ff0677ac */ /* 0x000e220008000a00 */
[----:B------:R-:W-:-:S04]  /*2b60*/  FADD.FTZ R34, -R38, R83 ;  /* 0x0000005326227221 */ /* 0x000fc80000010100 */
[----:B-1----:R-:W-:Y:S01]  /*2b70*/  FMUL.FTZ R40, R34, R39 ;  /* 0x0000002722287220 */ /* 0x002fe20000410000 */
[----:B--2---:R-:W-:Y:S02]  /*2b80*/  IMAD R35, R11, UR12, RZ ;  /* 0x0000000c0b237c24 */ /* 0x004fe4000f8e02ff */
[----:B------:R-:W-:-:S04]  /*2b90*/  IMAD.WIDE.U32 R30, R6, UR12, R30 ;  /* 0x0000000c061e7c25 */ /* 0x000fc8000f8e001e */
[----:B------:R-:W-:Y:S02]  /*2ba0*/  IMAD R37, R6, UR13, R35 ;  /* 0x0000000d06257c24 */ /* 0x000fe4000f8e0223 */
[----:B------:R-:W-:Y:S01]  /*2bb0*/  FMUL.FTZ R35, R82, R39 ;  /* 0x0000002752237220 */ /* 0x000fe20000410000 */
[----:B0-----:R-:W-:Y:S02]  /*2bc0*/  LEA R36, P1, R30, UR6, 0x2 ;  /* 0x000000061e247c11 */ /* 0x001fe4000f8210ff */
[----:B------:R-:W-:Y:S01]  /*2bd0*/  IADD3 R37, PT, PT, R31, R37, RZ ;  /* 0x000000251f257210 */ /* 0x000fe20007ffe0ff */
[----:B-----5:R-:W-:Y:S01]  /*2be0*/  FFMA.FTZ R34, R32, R35, R28 ;  /* 0x0000002320227223 */ /* 0x020fe2000001001c */
[----:B------:R-:W-:Y:S02]  /*2bf0*/  FFMA.FTZ R35, R33, R40, R29 ;  /* 0x0000002821237223 */ /* 0x000fe4000001001d */
[----:B------:R-:W-:-:S05]  /*2c00*/  LEA.HI.X R37, R30, UR7, R37, 0x2, P1 ;  /* 0x000000071e257c11 */ /* 0x000fca00088f1425 */
[----:B------:R2:W-:Y:S02]  /*2c10*/  STG.E.64 desc[UR8][R36.64], R34 ;  /* 0x0000002224007986 */ /* 0x0005e4000c101b08 */
.L_x_3000:
[----:B------:R-:W-:Y:S05]  /*2c20*/  BSYNC.RECONVERGENT B1 ;  /* 0x0000000000017941 */ /* 0x000fea0003800200 */
.L_x_2999:
[----:B------:R-:W-:Y:S04]  /*2c30*/  BSSY.RECONVERGENT B1, `(.L_x_3001) ;  /* 0x0000013000017945 */ /* 0x000fe80003800200 */
[----:B------:R-:W-:Y:S05]  /*2c40*/  @P2 BRA `(.L_x_3002) ;  /* 0x0000000000442947 */ /* 0x000fea0003800000 */
[----:B------:R-:W3:Y:S01]  /*2c50*/  LDCU.64 UR6, c[0x0][0x3e0] ;  /* 0x00007c00ff0677ac */ /* 0x000ee20008000a00 */
[----:B------:R-:W-:Y:S01]  /*2c60*/  MOV R30, R114 ;  /* 0x00000072001e7202 */ /* 0x000fe20000000f00 */
[C---:B------:R-:W-:Y:S01]  /*2c70*/  FADD.FTZ R64, -R38.reuse, R64 ;  /* 0x0000004026407221 */ /* 0x040fe20000010100 */
[----:B------:R-:W-:Y:S01]  /*2c80*/  MOV R31, R63 ;  /* 0x0000003f001f7202 */ /* 0x000fe20000000f00 */
[----:B------:R-:W4:Y:S01]  /*2c90*/  LDCU.64 UR12, c[0x0][0x380] ;  /* 0x00007000ff0c77ac */ /* 0x000f220008000a00 */
[----:B0-2---:R-:W-:-:S04]  /*2ca0*/  FADD.FTZ R36, -R38, R65 ;  /* 0x0000004126247221 */ /* 0x005fc80000010100 */
[----:B-1----:R-:W-:Y:S01]  /*2cb0*/  FMUL.FTZ R40, R36, R39 ;  /* 0x0000002724287220 */ /* 0x002fe20000410000 */
[----:B---3--:R-:W-:Y:S02]  /*2cc0*/  IMAD R35, R27, UR6, RZ ;  /* 0x000000061b237c24 */ /* 0x008fe4000f8e02ff */
[----:B------:R-:W-:-:S04]  /*2cd0*/  IMAD.WIDE.U32 R30, R10, UR6, R30 ;  /* 0x000000060a1e7c25 */ /* 0x000fc8000f8e001e */
[----:B------:R-:W-:Y:S02]  /*2ce0*/  IMAD R37, R10, UR7, R35 ;  /* 0x000000070a257c24 */ /* 0x000fe4000f8e0223 */
[----:B------:R-:W-:Y:S01]  /*2cf0*/  FMUL.FTZ R35, R64, R39 ;  /* 0x0000002740237220 */ /* 0x000fe20000410000 */
[----:B----4-:R-:W-:Y:S02]  /*2d00*/  LEA R34, P1, R30, UR12, 0x2 ;  /* 0x0000000c1e227c11 */ /* 0x010fe4000f8210ff */
[----:B------:R-:W-:Y:S01]  /*2d10*/  IADD3 R37, PT, PT, R31, R37, RZ ;  /* 0x000000251f257210 */ /* 0x000fe20007ffe0ff */
[----:B-----5:R-:W-:-:S03]  /*2d20*/  FFMA.FTZ R36, R32, R35, R28 ;  /* 0x0000002320247223 */ /* 0x020fc6000001001c */
[----:B------:R-:W-:Y:S01]  /*2d30*/  LEA.HI.X R35, R30, UR13, R37, 0x2, P1 ;  /* 0x0000000d1e237c11 */ /* 0x000fe200088f1425 */
[----:B------:R-:W-:-:S05]  /*2d40*/  FFMA.FTZ R37, R33, R40, R29 ;  /* 0x0000002821257223 */ /* 0x000fca000001001d */
[----:B------:R3:W-:Y:S02]  /*2d50*/  STG.E.64 desc[UR8][R34.64], R36 ;  /* 0x0000002422007986 */ /* 0x0007e4000c101b08 */
.L_x_3002:
[----:B------:R-:W-:Y:S05]  /*2d60*/  BSYNC.RECONVERGENT B1 ;  /* 0x0000000000017941 */ /* 0x000fea0003800200 */
.L_x_3001:
        /* <DEDUP_REMOVED lines=11> */
[----:B------:R-:W-:Y:S01]  /*2e20*/  MOV R30, R114 ;  /* 0x00000072001e7202 */ /* 0x000fe20000000f00 */
[C---:B------:R-:W-:Y:S01]  /*2e30*/  FADD.FTZ R66, -R38.reuse, R66 ;  /* 0x0000004226427221 */ /* 0x040fe20000010100 */
[----:B------:R-:W-:Y:S01]  /*2e40*/  MOV R31, R63 ;  /* 0x0000003f001f7202 */ /* 0x000fe20000000f00 */
[----:B------:R-:W4:Y:S01]  /*2e50*/  LDCU.64 UR12, c[0x0][0x380] ;  /* 0x00007000ff0c77ac */ /* 0x000f220008000a00 */
[----:B0-23--:R-:W-:-:S04]  /*2e60*/  FADD.FTZ R36, -R38, R67 ;  /* 0x0000004326247221 */ /* 0x00dfc80000010100 */
[----:B-1----:R-:W-:Y:S01]  /*2e70*/  FMUL.FTZ R40, R36, R39 ;  /* 0x0000002724287220 */ /* 0x002fe20000410000 */
[----:B----4-:R-:W-:Y:S02]  /*2e80*/  IMAD R35, R49, UR6, RZ ;  /* 0x0000000631237c24 */ /* 0x010fe4000f8e02ff */
[----:B------:R-:W-:-:S04]  /*2e90*/  IMAD.WIDE.U32 R30, R12, UR6, R30 ;  /* 0x000000060c1e7c25 */ /* 0x000fc8000f8e001e */
[----:B------:R-:W-:Y:S02]  /*2ea0*/  IMAD R37, R12, UR7, R35 ;  /* 0x000000070c257c24 */ /* 0x000fe4000f8e0223 */
[----:B------:R-:W-:Y:S01]  /*2eb0*/  FMUL.FTZ R35, R66, R39 ;  /* 0x0000002742237220 */ /* 0x000fe20000410000 */
[----:B------:R-:W-:Y:S02]  /*2ec0*/  LEA R34, P5, R30, UR12, 0x2 ;  /* 0x0000000c1e227c11 */ /* 0x000fe4000f8a10ff */
[----:B------:R-:W-:Y:S01]  /*2ed0*/  IADD3 R37, PT, PT, R31, R37, RZ ;  /* 0x000000251f257210 */ /* 0x000fe20007ffe0ff */
[----:B-----5:R-:W-:-:S03]  /*2ee0*/  FFMA.FTZ R36, R32, R35, R28 ;  /* 0x0000002320247223 */ /* 0x020fc6000001001c */
[----:B------:R-:W-:Y:S01]  /*2ef0*/  LEA.HI.X R35, R30, UR13, R37, 0x2, P5 ;  /* 0x0000000d1e237c11 */ /* 0x000fe2000a8f1425 */
[----:B------:R-:W-:-:S05]  /*2f00*/  FFMA.FTZ R37, R33, R40, R29 ;  /* 0x0000002821257223 */ /* 0x000fca000001001d */
[----:B------:R4:W-:Y:S02]  /*2f10*/  STG.E.64 desc[UR8][R34.64], R36 ;  /* 0x0000002422007986 */ /* 0x0009e4000c101b08 */
.L_x_3004:
[----:B------:R-:W-:Y:S05]  /*2f20*/  BSYNC.RECONVERGENT B1 ;  /* 0x0000000000017941 */ /* 0x000fea0003800200 */
.L_x_3003:
[----:B------:R-:W-:Y:S04]  /*2f30*/  BSSY.RECONVERGENT B1, `(.L_x_3005) ;  /* 0x0000013000017945 */ /* 0x000fe80003800200 */
[----:B------:R-:W-:Y:S05]  /*2f40*/  @P6 BRA `(.L_x_3006) ;  /* 0x0000000000446947 */ /* 0x000fea0003800000 */
[----:B------:R-:W1:Y:S01]  /*2f50*/  LDCU.64 UR6, c[0x0][0x3e0] ;  /* 0x00007c00ff0677ac */ /* 0x000e620008000a00 */
[----:B------:R-:W-:Y:S01]  /*2f60*/  MOV R30, R114 ;  /* 0x00000072001e7202 */ /* 0x000fe20000000f00 */
[C---:B------:R-:W-:Y:S01]  /*2f70*/  FADD.FTZ R68, -R38.reuse, R68 ;  /* 0x0000004426447221 */ /* 0x040fe20000010100 */
[----:B------:R-:W-:Y:S01]  /*2f80*/  MOV R31, R63 ;  /* 0x0000003f001f7202 */ /* 0x000fe20000000f00 */
[----:B------:R-:W1:Y:S01]  /*2f90*/  LDCU.64 UR12, c[0x0][0x380] ;  /* 0x00007000ff0c77ac */ /* 0x000e620008000a00 */
[----:B0-234-:R-:W-:Y:S01]  /*2fa0*/  FADD.FTZ R36, -R38, R69 ;  /* 0x0000004526247221 */ /* 0x01dfe20000010100 */
[----:B-1----:R-:W-:-:S03]  /*2fb0*/  FMUL.FTZ R35, R68, R39 ;  /* 0x0000002744237220 */ /* 0x002fc60000410000 */
[----:B------:R-:W-:Y:S01]  /*2fc0*/  FMUL.FTZ R40, R36, R39 ;  /* 0x0000002724287220 */ /* 0x000fe20000410000 */
[----:B-----5:R-:W-:Y:S01]  /*2fd0*/  FFMA.FTZ R36, R32, R35, R28 ;  /* 0x0000002320247223 */ /* 0x020fe2000001001c */
[----:B------:R-:W-:Y:S02]  /*2fe0*/  IMAD R34, R51, UR6, RZ ;  /* 0x0000000633227c24 */ /* 0x000fe4000f8e02ff */
[----:B------:R-:W-:-:S04]  /*2ff0*/  IMAD.WIDE.U32 R30, R13, UR6, R30 ;  /* 0x000000060d1e7c25 */ /* 0x000fc8000f8e001e */
[----:B------:R-:W-:Y:S01]  /*3000*/  IMAD R37, R13, UR7, R34 ;  /* 0x000000070d257c24 */ /* 0x000fe2000f8e0222 */
[----:B------:R-:W-:-:S04]  /*3010*/  LEA R34, P5, R30, UR12, 0x2 ;  /* 0x0000000c1e227c11 */ /* 0x000fc8000f8a10ff */
[----:B------:R-:W-:-:S04]  /*3020*/  IADD3 R37, PT, PT, R31, R37, RZ ;  /* 0x000000251f257210 */ /* 0x000fc80007ffe0ff */
[----:B------:R-:W-:Y:S01]  /*3030*/  LEA.HI.X R35, R30, UR13, R37, 0x2, P5 ;  /* 0x0000000d1e237c11 */ /* 0x000fe2000a8f1425 */
[----:B------:R-:W-:-:S05]  /*3040*/  FFMA.FTZ R37, R33, R40, R29 ;  /* 0x0000002821257223 */ /* 0x000fca000001001d */
[----:B------:R0:W-:Y:S02]  /*3050*/  STG.E.64 desc[UR8][R34.64], R36 ;  /* 0x0000002422007986 */ /* 0x0001e4000c101b08 */
.L_x_3006:
[----:B------:R-:W-:Y:S05]  /*3060*/  BSYNC.RECONVERGENT B1 ;  /* 0x0000000000017941 */ /* 0x000fea0003800200 */
.L_x_3005:
[----:B------:R-:W-:Y:S04]  /*3070*/  BSSY.RECONVERGENT B1, `(.L_x_3007) ;  /* 0x0000013000017945 */ /* 0x000fe80003800200 */
[----:B------:R-:W-:Y:S05]  /*3080*/  @P1 BRA `(.L_x_3008) ;  /* 0x0000000000441947 */ /* 0x000fea0003800000 */
[----:B------:R-:W1:Y:S01]  /*3090*/  LDCU.64 UR6, c[0x0][0x3e0] ;  /* 0x00007c00ff0677ac */ /* 0x000e620008000a00 */
[----:B------:R-:W-:Y:S01]  /*30a0*/  MOV R30, R114 ;  /* 0x00000072001e7202 */ /* 0x000fe20000000f00 */
[C---:B------:R-:W-:Y:S01]  /*30b0*/  FADD.FTZ R70, -R38.reuse, R70 ;  /* 0x0000004626467221 */ /* 0x040fe20000010100 */
[----:B------:R-:W-:Y:S01]  /*30c0*/  MOV R31, R63 ;  /* 0x0000003f001f7202 */ /* 0x000fe20000000f00 */
[----:B------:R-:W1:Y:S01]  /*30d0*/  LDCU.64 UR12, c[0x0][0x380] ;  /* 0x00007000ff0c77ac */ /* 0x000e620008000a00 */
[----:B0-234-:R-:W-:-:S04]  /*30e0*/  FADD.FTZ R36, -R38, R71 ;  /* 0x0000004726247221 */ /* 0x01dfc80000010100 */
[----:B-1----:R-:W-:Y:S01]  /*30f0*/  FMUL.FTZ R40, R36, R39 ;  /* 0x0000002724287220 */ /* 0x002fe20000410000 */
[----:B------:R-:W-:Y:S02]  /*3100*/  IMAD R35, R53, UR6, RZ ;  /* 0x0000000635237c24 */ /* 0x000fe4000f8e02ff */
        /* <DEDUP_REMOVED lines=9> */
.L_x_3008:
[----:B------:R-:W-:Y:S05]  /*31a0*/  BSYNC.RECONVERGENT B1 ;  /* 0x0000000000017941 */ /* 0x000fea0003800200 */
.L_x_3007:
        /* <DEDUP_REMOVED lines=10> */
[----:B-----5:R-:W-:-:S03]  /*3250*/  FFMA.FTZ R40, R32, R35, R28 ;  /* 0x0000002320287223 */ /* 0x020fc6000001001c */
[----:B------:R-:W-:Y:S01]  /*3260*/  FFMA.FTZ R41, R33, R36, R29 ;  /* 0x0000002421297223 */ /* 0x000fe2000001001d */
[----:B------:R-:W-:Y:S02]  /*3270*/  IMAD R34, R55, UR6, RZ ;  /* 0x0000000637227c24 */ /* 0x000fe4000f8e02ff */
[----:B------:R-:W-:-:S04]  /*3280*/  IMAD.WIDE.U32 R30, R15, UR6, R30 ;  /* 0x000000060f1e7c25 */ /* 0x000fc8000f8e001e */
[----:B------:R-:W-:Y:S01]  /*3290*/  IMAD R37, R15, UR7, R34 ;  /* 0x000000070f257c24 */ /* 0x000fe2000f8e0222 */
[----:B------:R-:W-:-:S04]  /*32a0*/  LEA R34, P1, R30, UR12, 0x2 ;  /* 0x0000000c1e227c11 */ /* 0x000fc8000f8210ff */
[----:B------:R-:W-:-:S04]  /*32b0*/  IADD3 R37, PT, PT, R31, R37, RZ ;  /* 0x000000251f257210 */ /* 0x000fc80007ffe0ff */
[----:B------:R-:W-:-:S05]  /*32c0*/  LEA.HI.X R35, R30, UR13, R37, 0x2, P1 ;  /* 0x0000000d1e237c11 */ /* 0x000fca00088f1425 */
[----:B------:R0:W-:Y:S02]  /*32d0*/  STG.E.64 desc[UR8][R34.64], R40 ;  /* 0x0000002822007986 */ /* 0x0001e4000c101b08 */
.L_x_3010:
[----:B------:R-:W-:Y:S05]  /*32e0*/  BSYNC.RECONVERGENT B1 ;  /* 0x0000000000017941 */ /* 0x000fea0003800200 */
.L_x_3009:
        /* <DEDUP_REMOVED lines=11> */
[----:B------:R-:W-:Y:S01]  /*33a0*/  MOV R30, R114 ;  /* 0x00000072001e7202 */ /* 0x000fe20000000f00 */
[C---:B------:R-:W-:Y:S01]  /*33b0*/  FADD.FTZ R74, -R38.reuse, R74 ;  /* 0x0000004a264a7221 */ /* 0x040fe20000010100 */
[----:B------:R-:W-:Y:S01]  /*33c0*/  MOV R31, R63 ;  /* 0x0000003f001f7202 */ /* 0x000fe20000000f00 */
[----:B------:R-:W1:Y:S01]  /*33d0*/  LDCU.64 UR12, c[0x0][0x380] ;  /* 0x00007000ff0c77ac */ /* 0x000e620008000a00 */
[----:B0-234-:R-:W-:-:S04]  /*33e0*/  FADD.FTZ R36, -R38, R75 ;  /* 0x0000004b26247221 */ /* 0x01dfc80000010100 */
[----:B-1----:R-:W-:-:S04]  /*33f0*/  FMUL.FTZ R36, R36, R39 ;  /* 0x0000002724247220 */ /* 0x002fc80000410000 */
[----:B-----5:R-:W-:Y:S01]  /*3400*/  FFMA.FTZ R41, R33, R36, R29 ;  /* 0x0000002421297223 */ /* 0x020fe2000001001d */
[----:B------:R-:W-:Y:S02]  /*3410*/  IMAD R35, R57, UR6, RZ ;  /* 0x0000000639237c24 */ /* 0x000fe4000f8e02ff */
[----:B------:R-:W-:-:S04]  /*3420*/  IMAD.WIDE.U32 R30, R16, UR6, R30 ;  /* 0x00000006101e7c25 */ /* 0x000fc8000f8e001e */
[----:B------:R-:W-:Y:S02]  /*3430*/  IMAD R37, R16, UR7, R35 ;  /* 0x0000000710257c24 */ /* 0x000fe4000f8e0223 */
[----:B------:R-:W-:Y:S01]  /*3440*/  FMUL.FTZ R35, R74, R39 ;  /* 0x000000274a237220 */ /* 0x000fe20000410000 */
[----:B------:R-:W-:Y:S02]  /*3450*/  LEA R34, P4, R30, UR12, 0x2 ;  /* 0x0000000c1e227c11 */ /* 0x000fe4000f8810ff */
[----:B------:R-:W-:Y:S01]  /*3460*/  IADD3 R37, PT, PT, R31, R37, RZ ;  /* 0x000000251f257210 */ /* 0x000fe20007ffe0ff */
[----:B------:R-:W-:-:S03]  /*3470*/  FFMA.FTZ R40, R32, R35, R28 ;  /* 0x0000002320287223 */ /* 0x000fc6000001001c */
[----:B------:R-:W-:-:S05]  /*3480*/  LEA.HI.X R35, R30, UR13, R37, 0x2, P4 ;  /* 0x0000000d1e237c11 */ /* 0x000fca000a0f1425 */
[----:B------:R0:W-:Y:S02]  /*3490*/  STG.E.64 desc[UR8][R34.64], R40 ;  /* 0x0000002822007986 */ /* 0x0001e4000c101b08 */
.L_x_3012:
[----:B------:R-:W-:Y:S05]  /*34a0*/  BSYNC.RECONVERGENT B1 ;  /* 0x0000000000017941 */ /* 0x000fea0003800200 */
.L_x_3011:
        /* <DEDUP_REMOVED lines=19> */
.L_x_3014:
[----:B------:R-:W-:Y:S05]  /*35e0*/  BSYNC.RECONVERGENT B1 ;  /* 0x0000000000017941 */ /* 0x000fea0003800200 */
.L_x_3013:
        /* <DEDUP_REMOVED lines=19> */
.L_x_3016:
[----:B------:R-:W-:Y:S05]  /*3720*/  BSYNC.RECONVERGENT B1 ;  /* 0x0000000000017941 */ /* 0x000fea0003800200 */
.L_x_3015:
        /* <DEDUP_REMOVED lines=19> */
.L_x_3018:
[----:B------:R-:W-:Y:S05]  /*3860*/  BSYNC.RECONVERGENT B1 ;  /* 0x0000000000017941 */ /* 0x000fea0003800200 */
.L_x_3017:
        /* <DEDUP_REMOVED lines=29> */
.L_x_3020:
[----:B------:R-:W-:Y:S05]  /*3a40*/  BSYNC.RECONVERGENT B1 ;  /* 0x0000000000017941 */ /* 0x000fea0003800200 */
.L_x_3019:
[----:B------:R-:W-:Y:S04]  /*3a50*/  BSSY.RECONVERGENT B1, `(.L_x_3021) ;  /* 0x0000013000017945 */ /* 0x000fe80003800200 */
[----:B------:R-:W-:Y:S05]  /*3a60*/  @P5 BRA `(.L_x_3022) ;  /* 0x0000000000445947 */ /* 0x000fea0003800000 */
[----:B------:R-:W0:Y:S01]  /*3a70*/  LDCU.64 UR6, c[0x0][0x3e0] ;  /* 0x00007c00ff0677ac */ /* 0x000e220008000a00 */
[----:B------:R-:W-:Y:S01]  /*3a80*/  MOV R30, R114 ;  /* 0x00000072001e7202 */ /* 0x000fe20000000f00 */
[----:B------:R-:W-:Y:S01]  /*3a90*/  FADD.FTZ R86, -R38, R86 ;  /* 0x0000005626567221 */ /* 0x000fe20000010100 */
[----:B------:R-:W-:Y:S01]  /*3aa0*/  MOV R31, R63 ;  /* 0x0000003f001f7202 */ /* 0x000fe20000000f00 */
[----:B------:R-:W1:Y:S01]  /*3ab0*/  LDCU.64 UR12, c[0x0][0x380] ;  /* 0x00007000ff0c77ac */ /* 0x000e620008000a00 */
[----:B0-234-:R-:W-:Y:S02]  /*3ac0*/  IMAD R36, R105, UR6, RZ ;  /* 0x0000000669247c24 */ /* 0x01dfe4000f8e02ff */
[----:B------:R-:W-:-:S04]  /*3ad0*/  IMAD.WIDE.U32 R34, R21, UR6, R30 ;  /* 0x0000000615227c25 */ /* 0x000fc8000f8e001e */
[----:B-1----:R-:W-:Y:S01]  /*3ae0*/  FMUL.FTZ R31, R86, R39 ;  /* 0x00000027561f7220 */ /* 0x002fe20000410000 */
[----:B------:R-:W-:Y:S02]  /*3af0*/  IMAD R37, R21, UR7, R36 ;  /* 0x0000000715257c24 */ /* 0x000fe4000f8e0224 */
[----:B------:R-:W-:Y:S01]  /*3b00*/  FADD.FTZ R36, -R38, R87 ;  /* 0x0000005726247221 */ /* 0x000fe20000010100 */
[----:B------:R-:W-:Y:S01]  /*3b10*/  LEA R30, P5, R34, UR12, 0x2 ;  /* 0x0000000c221e7c11 */ /* 0x000fe2000f8a10ff */
[----:B-----5:R-:W-:Y:S01]  /*3b20*/  FFMA.FTZ R40, R32, R31, R28 ;  /* 0x0000001f20287223 */ /* 0x020fe2000001001c */
[----:B------:R-:W-:Y:S01]  /*3b30*/  IADD3 R37, PT, PT, R35, R37, RZ ;  /* 0x0000002523257210 */ /* 0x000fe20007ffe0ff */
[----:B------:R-:W-:-:S03]  /*3b40*/  FMUL.FTZ R36, R36, R39 ;  /* 0x0000002724247220 */ /* 0x000fc60000410000 */
[----:B------:R-:W-:Y:S01]  /*3b50*/  LEA.HI.X R31, R34, UR13, R37, 0x2, P5 ;  /* 0x0000000d221f7c11 */ /* 0x000fe2000a8f1425 */
[----:B------:R-:W-:-:S05]  /*3b60*/  FFMA.FTZ R41, R33, R36, R29 ;  /* 0x0000002421297223 */ /* 0x000fca000001001d */
[----:B------:R0:W-:Y:S02]  /*3b70*/  STG.E.64 desc[UR8][R30.64], R40 ;  /* 0x000000281e007986 */ /* 0x0001e4000c101b08 */
.L_x_3022:
[----:B------:R-:W-:Y:S05]  /*3b80*/  BSYNC.RECONVERGENT B1 ;  /* 0x0000000000017941 */ /* 0x000fea0003800200 */
.L_x_3021:
[----:B------:R-:W-:Y:S04]  /*3b90*/  BSSY.RECONVERGENT B1, `(.L_x_3023) ;  /* 0x0000013000017945 */ /* 0x000fe80003800200 */
[----:B------:R-:W-:Y:S05]  /*3ba0*/  @P1 BRA `(.L_x_3024) ;  /* 0x0000000000441947 */ /* 0x000fea0003800000 */
[----:B------:R-:W1:Y:S01]  /*3bb0*/  LDCU.64 UR6, c[0x0][0x3e0] ;  /* 0x00007c00ff0677ac */ /* 0x000e620008000a00 */
[----:B0-----:R-:W-:Y:S01]  /*3bc0*/  MOV R30, R114 ;  /* 0x00000072001e7202 */ /* 0x001fe20000000f00 */
[C---:B------:R-:W-:Y:S01]  /*3bd0*/  FADD.FTZ R88, -R38.reuse, R88 ;  /* 0x0000005826587221 */ /* 0x040fe20000010100 */
[----:B------:R-:W-:Y:S01]  /*3be0*/  MOV R31, R63 ;  /* 0x0000003f001f7202 */ /* 0x000fe20000000f00 */
[----:B------:R-:W0:Y:S01]  /*3bf0*/  LDCU.64 UR12, c[0x0][0x380] ;  /* 0x00007000ff0c77ac */ /* 0x000e220008000a00 */
[----:B--234-:R-:W-:-:S04]  /*3c00*/  FADD.FTZ R36, -R38, R89 ;  /* 0x0000005926247221 */ /* 0x01cfc80000010100 */
[----:B-1----:R-:W-:-:S04]  /*3c10*/  FMUL.FTZ R36, R36, R39 ;  /* 0x0000002724247220 */ /* 0x002fc80000410000 */
[----:B-----5:R-:W-:Y:S01]  /*3c20*/  FFMA.FTZ R41, R33, R36, R29 ;  /* 0x0000002421297223 */ /* 0x020fe2000001001d */
[----:B------:R-:W-:Y:S02]  /*3c30*/  IMAD R37, R107, UR6, RZ ;  /* 0x000000066b257c24 */ /* 0x000fe4000f8e02ff */
[----:B------:R-:W-:-:S04]  /*3c40*/  IMAD.WIDE.U32 R34, R22, UR6, R30 ;  /* 0x0000000616227c25 */ /* 0x000fc8000f8e001e */
[----:B------:R-:W-:Y:S01]  /*3c50*/  FMUL.FTZ R31, R88, R39 ;  /* 0x00000027581f7220 */ /* 0x000fe20000410000 */
[----:B------:R-:W-:Y:S01]  /*3c60*/  IMAD R37, R22, UR7, R37 ;  /* 0x0000000716257c24 */ /* 0x000fe2000f8e0225 */
[----:B0-----:R-:W-:Y:S02]  /*3c70*/  LEA R30, P1, R34, UR12, 0x2 ;  /* 0x0000000c221e7c11 */ /* 0x001fe4000f8210ff */
[----:B------:R-:W-:Y:S02]  /*3c80*/  FFMA.FTZ R40, R32, R31, R28 ;  /* 0x0000001f20287223 */ /* 0x000fe4000001001c */
[----:B------:R-:W-:-:S04]  /*3c90*/  IADD3 R37, PT, PT, R35, R37, RZ ;  /* 0x0000002523257210 */ /* 0x000fc80007ffe0ff */
[----:B------:R-:W-:-:S05]  /*3ca0*/  LEA.HI.X R31, R34, UR13, R37, 0x2, P1 ;  /* 0x0000000d221f7c11 */ /* 0x000fca00088f1425 */
[----:B------:R0:W-:Y:S02]  /*3cb0*/  STG.E.64 desc[UR8][R30.64], R40 ;  /* 0x000000281e007986 */ /* 0x0001e4000c101b08 */
.L_x_3024:
[----:B------:R-:W-:Y:S05]  /*3cc0*/  BSYNC.RECONVERGENT B1 ;  /* 0x0000000000017941 */ /* 0x000fea0003800200 */
.L_x_3023:
[----:B------:R-:W-:Y:S04]  /*3cd0*/  BSSY.RECONVERGENT B1, `(.L_x_3025) ;  /* 0x0000013000017945 */ /* 0x000fe80003800200 */
[----:B------:R-:W-:Y:S05]  /*3ce0*/  @P2 BRA `(.L_x_3026) ;  /* 0x0000000000442947 */ /* 0x000fea0003800000 */
[----:B------:R-:W2:Y:S01]  /*3cf0*/  LDCU.64 UR6, c[0x0][0x3e0] ;  /* 0x00007c00ff0677ac */ /* 0x000ea20008000a00 */
[----:B0-----:R-:W-:Y:S01]  /*3d00*/  MOV R30, R114 ;  /* 0x00000072001e7202 */ /* 0x001fe20000000f00 */
[----:B------:R-:W-:Y:S01]  /*3d10*/  FADD.FTZ R90, -R38, R90 ;  /* 0x0000005a265a7221 */ /* 0x000fe20000010100 */
[----:B------:R-:W-:Y:S01]  /*3d20*/  MOV R31, R63 ;  /* 0x0000003f001f7202 */ /* 0x000fe20000000f00 */
[----:B------:R-:W0:Y:S01]  /*3d30*/  LDCU.64 UR12, c[0x0][0x380] ;  /* 0x00007000ff0c77ac */ /* 0x000e220008000a00 */
[----:B--234-:R-:W-:Y:S02]  /*3d40*/  IMAD R36, R109, UR6, RZ ;  /* 0x000000066d247c24 */ /* 0x01cfe4000f8e02ff */
[----:B------:R-:W-:-:S04]  /*3d50*/  IMAD.WIDE.U32 R34, R23, UR6, R30 ;  /* 0x0000000617227c25 */ /* 0x000fc8000f8e001e */
[----:B-1----:R-:W-:Y:S01]  /*3d60*/  FMUL.FTZ R31, R90, R39 ;  /* 0x000000275a1f7220 */ /* 0x002fe20000410000 */
[----:B------:R-:W-:Y:S02]  /*3d70*/  IMAD R37, R23, UR7, R36 ;  /* 0x0000000717257c24 */ /* 0x000fe4000f8e0224 */
[----:B------:R-:W-:Y:S01]  /*3d80*/  FADD.FTZ R36, -R38, R91 ;  /* 0x0000005b26247221 */ /* 0x000fe20000010100 */
[----:B0-----:R-:W-:Y:S01]  /*3d90*/  LEA R30, P1, R34, UR12, 0x2 ;  /* 0x0000000c221e7c11 */ /* 0x001fe2000f8210ff */
[----:B-----5:R-:W-:Y:S01]  /*3da0*/  FFMA.FTZ R40, R32, R31, R28 ;  /* 0x0000001f20287223 */ /* 0x020fe2000001001c */
[----:B------:R-:W-:Y:S01]  /*3db0*/  IADD3 R37, PT, PT, R35, R37, RZ ;  /* 0x0000002523257210 */ /* 0x000fe20007ffe0ff */
[----:B------:R-:W-:-:S03]  /*3dc0*/  FMUL.FTZ R36, R36, R39 ;  /* 0x0000002724247220 */ /* 0x000fc60000410000 */
[----:B------:R-:W-:Y:S01]  /*3dd0*/  LEA.HI.X R31, R34, UR13, R37, 0x2, P1 ;  /* 0x0000000d221f7c11 */ /* 0x000fe200088f1425 */
[----:B------:R-:W-:-:S05]  /*3de0*/  FFMA.FTZ R41, R33, R36, R29 ;  /* 0x0000002421297223 */ /* 0x000fca000001001d */
[----:B------:R0:W-:Y:S02]  /*3df0*/  STG.E.64 desc[UR8][R30.64], R40 ;  /* 0x000000281e007986 */ /* 0x0001e4000c101b08 */
.L_x_3026:
[----:B------:R-:W-:Y:S05]  /*3e00*/  BSYNC.RECONVERGENT B1 ;  /* 0x0000000000017941 */ /* 0x000fea0003800200 */
.L_x_3025:
        /* <DEDUP_REMOVED lines=19> */
.L_x_3028:
[----:B------:R-:W-:Y:S05]  /*3f40*/  BSYNC.RECONVERGENT B1 ;  /* 0x0000000000017941 */ /* 0x000fea0003800200 */
.L_x_3027:
[----:B------:R-:W-:Y:S05]  /*3f50*/  @P4 BRA `(.L_x_3029) ;  /* 0x0000002000344947 */ /* 0x000fea0003800000 */
[----:B------:R-:W2:Y:S01]  /*3f60*/  LDCU.64 UR6, c[0x0][0x3e0] ;  /* 0x00007c00ff0677ac */ /* 0x000ea20008000a00 */
[----:B------:R-:W-:Y:S01]  /*3f70*/  MOV R62, R114 ;  /* 0x00000072003e7202 */ /* 0x000fe20000000f00 */
[C---:B------:R-:W-:Y:S01]  /*3f80*/  FADD.FTZ R94, -R38.reuse, R94 ;  /* 0x0000005e265e7221 */ /* 0x040fe20000010100 */
[----:B------:R-:W-:Y:S01]  /*3f90*/  FADD.FTZ R38, -R38, R95 ;  /* 0x0000005f26267221 */ /* 0x000fe20000010100 */
[----:B------:R-:W3:Y:S02]  /*3fa0*/  LDCU.64 UR10, c[0x0][0x380] ;  /* 0x00007000ff0a77ac */ /* 0x000ee40008000a00 */
[-C--:B01----:R-:W-:Y:S01]  /*3fb0*/  FMUL.FTZ R31, R94, R39.reuse ;  /* 0x000000275e1f7220 */ /* 0x083fe20000410000 */
[----:B------:R-:W-:-:S03]  /*3fc0*/  FMUL.FTZ R38, R38, R39 ;  /* 0x0000002726267220 */ /* 0x000fc60000410000 */
[----:B-----5:R-:W-:Y:S01]  /*3fd0*/  FFMA.FTZ R28, R32, R31, R28 ;  /* 0x0000001f201c7223 */ /* 0x020fe2000001001c */
[----:B------:R-:W-:Y:S01]  /*3fe0*/  FFMA.FTZ R29, R33, R38, R29 ;  /* 0x00000026211d7223 */ /* 0x000fe2000001001d */
[----:B--2---:R-:W-:Y:S02]  /*3ff0*/  IMAD R30, R113, UR6, RZ ;  /* 0x00000006711e7c24 */ /* 0x004fe4000f8e02ff */
[----:B------:R-:W-:-:S04]  /*4000*/  IMAD.WIDE.U32 R62, R25, UR6, R62 ;  /* 0x00000006193e7c25 */ /* 0x000fc8000f8e003e */
[----:B---34-:R-:W-:Y:S01]  /*4010*/  IMAD R35, R25, UR7, R30 ;  /* 0x0000000719237c24 */ /* 0x018fe2000f8e021e */
[----:B------:R-:W-:-:S04]  /*4020*/  LEA R30, P1, R62, UR10, 0x2 ;  /* 0x0000000a3e1e7c11 */ /* 0x000fc8000f8210ff */
[----:B------:R-:W-:-:S04]  /*4030*/  IADD3 R35, PT, PT, R63, R35, RZ ;  /* 0x000000233f237210 */ /* 0x000fc80007ffe0ff */
[----:B------:R-:W-:-:S05]  /*4040*/  LEA.HI.X R31, R62, UR11, R35, 0x2, P1 ;  /* 0x0000000b3e1f7c11 */ /* 0x000fca00088f1423 */
[----:B------:R0:W-:Y:S01]  /*4050*/  STG.E.64 desc[UR8][R30.64], R28 ;  /* 0x0000001c1e007986 */ /* 0x0001e2000c101b08 */
[----:B------:R-:W-:Y:S05]  /*4060*/  BRA `(.L_x_3029) ;  /* 0x0000001c00f07947 */ /* 0x000fea0003800000 */
.L_x_2998:
[----:B------:R-:W2:Y:S01]  /*4070*/  LDCU.64 UR12, c[0x0][0x3e8] ;  /* 0x00007d00ff0c77ac */ /* 0x000ea20008000a00 */
[----:B------:R-:W-:Y:S01]  /*4080*/  BSSY.RECONVERGENT B1, `(.L_x_3030) ;  /* 0x0000021000017945 */ /* 0x000fe20003800200 */
[----:B--2---:R-:W-:Y:S02]  /*4090*/  ISETP.GE.U32.AND P3, PT, R10, UR12, PT ;  /* 0x0000000c0a007c0c */ /* 0x004fe4000bf66070 */
[----:B------:R-:W-:Y:S02]  /*40a0*/  ISETP.GE.U32.AND P5, PT, R12, UR12, PT ;  /* 0x0000000c0c007c0c */ /* 0x000fe4000bfa6070 */
[----:B------:R-:W-:Y:S02]  /*40b0*/  ISETP.GE.U32.AND P2, PT, R13, UR12, PT ;  /* 0x0000000c0d007c0c */ /* 0x000fe4000bf46070 */
[----:B------:R-:W-:Y:S01]  /*40c0*/  ISETP.GE.AND.EX P3, PT, R27, UR13, PT, P3 ;  /* 0x0000000d1b007c0c */ /* 0x000fe2000bf66330 */
[----:B------:R-:W-:-:S12]  /*40d0*/  @P1 BRA `(.L_x_3031) ;  /* 0x00000000006c1947 */ /* 0x000fd80003800000 */
[C---:B------:R-:W-:Y:S01]  /*40e0*/  FADD.FTZ R82, -R38.reuse, R82 ;  /* 0x0000005226527221 */ /* 0x040fe20000010100 */
[----:B------:R-:W-:Y:S01]  /*40f0*/  FADD.FTZ R30, -R38, R83 ;  /* 0x00000053261e7221 */ /* 0x000fe20000010100 */
[----:B------:R-:W2:Y:S01]  /*4100*/  LDCU.64 UR6, c[0x0][0x3e0] ;  /* 0x00007c00ff0677ac */ /* 0x000ea20008000a00 */
        /* <DEDUP_REMOVED lines=12> */
[----:B------:R-:W-:-:S04]  /*41d0*/  IMAD.WIDE.U32 R34, R6, UR6, R34 ;  /* 0x0000000606227c25 */ /* 0x000fc8000f8e0022 */
[----:B------:R-:W-:Y:S02]  /*41e0*/  IMAD R43, R6, UR7, R43 ;  /* 0x00000007062b7c24 */ /* 0x000fe4000f8e022b */
[----:B0-----:R-:W-:Y:S01]  /*41f0*/  FADD.FTZ R36, R30, 1 ;  /* 0x3f8000001e247421 */ /* 0x001fe20000010000 */
[C---:B-1----:R-:W-:Y:S02]  /*4200*/  LEA R30, P1, R34.reuse, UR10, 0x2 ;  /* 0x0000000a221e7c11 */ /* 0x042fe4000f8210ff */
[----:B------:R-:W-:Y:S01]  /*4210*/  IADD3 R43, PT, PT, R35, R43, RZ ;  /* 0x0000002b232b7210 */ /* 0x000fe20007ffe0ff */
[----:B--2---:R-:W-:Y:S02]  /*4220*/  FADD.FTZ R37, R31, 1 ;  /* 0x3f8000001f257421 */ /* 0x004fe40000010000 */
[----:B------:R-:W0:Y:S01]  /*4230*/  MUFU.RCP R36, R36 ;  /* 0x0000002400247308 */ /* 0x000e220000001000 */
[----:B------:R-:W-:-:S07]  /*4240*/  LEA.HI.X R31, R34, UR11, R43, 0x2, P1 ;  /* 0x0000000b221f7c11 */ /* 0x000fce00088f142b */
[----:B------:R-:W1:Y:S01]  /*4250*/  MUFU.RCP R37, R37 ;  /* 0x0000002500257308 */ /* 0x000e620000001000 */
[----:B0-----:R-:W-:Y:S01]  /*4260*/  FMUL.FTZ R34, R41, R36 ;  /* 0x0000002429227220 */ /* 0x001fe20000410000 */
[----:B-1----:R-:W-:-:S05]  /*4270*/  FMUL.FTZ R35, R40, R37 ;  /* 0x0000002528237220 */ /* 0x002fca0000410000 */
[----:B------:R2:W-:Y:S02]  /*4280*/  STG.E.64 desc[UR8][R30.64], R34 ;  /* 0x000000221e007986 */ /* 0x0005e4000c101b08 */
.L_x_3031:
[----:B------:R-:W-:Y:S05]  /*4290*/  BSYNC.RECONVERGENT B1 ;  /* 0x0000000000017941 */ /* 0x000fea0003800200 */
.L_x_3030:
[----:B------:R-:W-:Y:S04]  /*42a0*/  BSSY.RECONVERGENT B1, `(.L_x_3032) ;  /* 0x000001d000017945 */ /* 0x000fe80003800200 */
[----:B------:R-:W-:Y:S05]  /*42b0*/  @P3 BRA `(.L_x_3033) ;  /* 0x00000000006c3947 */ /* 0x000fea0003800000 */
[C---:B------:R-:W-:Y:S01]  /*42c0*/  FADD.FTZ R64, -R38.reuse, R64 ;  /* 0x0000004026407221 */ /* 0x040fe20000010100 */
[----:B--2---:R-:W-:Y:S01]  /*42d0*/  FADD.FTZ R30, -R38, R65 ;  /* 0x00000041261e7221 */ /* 0x004fe20000010100 */
        /* <DEDUP_REMOVED lines=25> */
.L_x_3033:
[----:B------:R-:W-:Y:S05]  /*4470*/  BSYNC.RECONVERGENT B1 ;  /* 0x0000000000017941 */ /* 0x000fea0003800200 */
.L_x_3032:
        /* <DEDUP_REMOVED lines=10> */
[C---:B------:R-:W-:Y:S01]  /*4520*/  FADD.FTZ R66, -R38.reuse, R66 ;  /* 0x0000004226427221 */ /* 0x040fe20000010100 */
[----:B--23--:R-:W-:Y:S01]  /*4530*/  FADD.FTZ R30, -R38, R67 ;  /* 0x00000043261e7221 */ /* 0x00cfe20000010100 */
        /* <DEDUP_REMOVED lines=25> */
.L_x_3035:
[----:B------:R-:W-:Y:S05]  /*46d0*/  BSYNC.RECONVERGENT B1 ;  /* 0x0000000000017941 */ /* 0x000fea0003800200 */
.L_x_3034:
[----:B------:R-:W-:Y:S04]  /*46e0*/  BSSY.RECONVERGENT B1, `(.L_x_3036) ;  /* 0x000001d000017945 */ /* 0x000fe80003800200 */
[----:B------:R-:W-:Y:S05]  /*46f0*/  @P2 BRA `(.L_x_3037) ;  /* 0x00000000006c2947 */ /* 0x000fea0003800000 */
[C---:B------:R-:W-:Y:S01]  /*4700*/  FADD.FTZ R68, -R38.reuse, R68 ;  /* 0x0000004426447221 */ /* 0x040fe20000010100 */
[----:B--234-:R-:W-:Y:S01]  /*4710*/  FADD.FTZ R30, -R38, R69 ;  /* 0x00000045261e7221 */ /* 0x01cfe20000010100 */
        /* <DEDUP_REMOVED lines=25> */
.L_x_3037:
[----:B------:R-:W-:Y:S05]  /*48b0*/  BSYNC.RECONVERGENT B1 ;  /* 0x0000000000017941 */ /* 0x000fea0003800200 */
.L_x_3036:
[----:B------:R-:W-:Y:S04]  /*48c0*/  BSSY.RECONVERGENT B1, `(.L_x_3038) ;  /* 0x000001d000017945 */ /* 0x000fe80003800200 */
[----:B------:R-:W-:Y:S05]  /*48d0*/  @P1 BRA `(.L_x_3039) ;  /* 0x00000000006c1947 */ /* 0x000fea0003800000 */
[C---:B------:R-:W-:Y:S01]  /*48e0*/  FADD.FTZ R70, -R38.reuse, R70 ;  /* 0x0000004626467221 */ /* 0x040fe20000010100 */
[----:B0-234-:R-:W-:Y:S01]  /*48f0*/  FADD.FTZ R30, -R38, R71 ;  /* 0x00000047261e7221 */ /* 0x01dfe20000010100 */
        /* <DEDUP_REMOVED lines=25> */
.L_x_3039:
[----:B------:R-:W-:Y:S05]  /*4a90*/  BSYNC.RECONVERGENT B1 ;  /* 0x0000000000017941 */ /* 0x000fea0003800200 */
.L_x_3038:
        /* <DEDUP_REMOVED lines=29> */
.L_x_3041:
[----:B------:R-:W-:Y:S05]  /*4c70*/  BSYNC.RECONVERGENT B1 ;  /* 0x0000000000017941 */ /* 0x000fea0003800200 */
.L_x_3040:
        /* <DEDUP_REMOVED lines=37> */
.L_x_3043:
[----:B------:R-:W-:Y:S05]  /*4ed0*/  BSYNC.RECONVERGENT B1 ;  /* 0x0000000000017941 */ /* 0x000fea0003800200 */
.L_x_3042:
[----:B------:R-:W-:Y:S04]  /*4ee0*/  BSSY.RECONVERGENT B1, `(.L_x_3044) ;  /* 0x000001d000017945 */ /* 0x000fe80003800200 */
[----:B------:R-:W-:Y:S05]  /*4ef0*/  @P3 BRA `(.L_x_3045) ;  /* 0x00000000006c3947 */ /* 0x000fea0003800000 */
[C---:B------:R-:W-:Y:S01]  /*4f00*/  FADD.FTZ R76, -R38.reuse, R76 ;  /* 0x0000004c264c7221 */ /* 0x040fe20000010100 */
[----:B0-234-:R-:W-:Y:S01]  /*4f10*/  FADD.FTZ R30, -R38, R77 ;  /* 0x0000004d261e7221 */ /* 0x01dfe20000010100 */
[----:B------:R-:W0:Y:S02]  /*4f20*/  LDCU.64 UR6, c[0x0][0x3e0] ;  /* 0x00007c00ff0677ac */ /* 0x000e240008000a00 */
        /* <DEDUP_REMOVED lines=24> */
.L_x_3045:
[----:B------:R-:W-:Y:S05]  /*50b0*/  BSYNC.RECONVERGENT B1 ;  /* 0x0000000000017941 */ /* 0x000fea0003800200 */
.L_x_3044:
        /* <DEDUP_REMOVED lines=29> */
.L_x_3047:
[----:B------:R-:W-:Y:S05]  /*5290*/  BSYNC.RECONVERGENT B1 ;  /* 0x0000000000017941 */ /* 0x000fea0003800200 */
.L_x_3046:
        /* <DEDUP_REMOVED lines=29> */
.L_x_3049:
[----:B------:R-:W-:Y:S05]  /*5470*/  BSYNC.RECONVERGENT B1 ;  /* 0x0000000000017941 */ /* 0x000fea0003800200 */
.L_x_3048:
        /* <DEDUP_REMOVED lines=39> */
.L_x_3051:
[----:B------:R-:W-:Y:S05]  /*56f0*/  BSYNC.RECONVERGENT B1 ;  /* 0x0000000000017941 */ /* 0x000fea0003800200 */
.L_x_3050:
        /* <DEDUP_REMOVED lines=29> */
.L_x_3053:
[----:B------:R-:W-:Y:S05]  /*58d0*/  BSYNC.RECONVERGENT B1 ;  /* 0x0000000000017941 */ /* 0x000fea0003800200 */
.L_x_3052:
        /* <DEDUP_REMOVED lines=29> */
.L_x_3055:
[----:B------:R-:W-:Y:S05]  /*5ab0*/  BSYNC.RECONVERGENT B1 ;  /* 0x0000000000017941 */ /* 0x000fea0003800200 */
.L_x_3054:
        /* <DEDUP_REMOVED lines=29> */
.L_x_3057:
[----:B------:R-:W-:Y:S05]  /*5c90*/  BSYNC.RECONVERGENT B1 ;  /* 0x0000000000017941 */ /* 0x000fea0003800200 */
.L_x_3056:
        /* <DEDUP_REMOVED lines=29> */
.L_x_3059:
[----:B------:R-:W-:Y:S05]  /*5e70*/  BSYNC.RECONVERGENT B1 ;  /* 0x0000000000017941 */ /* 0x000fea0003800200 */
.L_x_3058:
[----:B------:R-:W-:Y:S05]  /*5e80*/  @P6 BRA `(.L_x_3029) ;  /* 0x0000000000686947 */ /* 0x000fea0003800000 */
[C---:B------:R-:W-:Y:S01]  /*5e90*/  FADD.FTZ R94, -R38.reuse, R94 ;  /* 0x0000005e265e7221 */ /* 0x040fe20000010100 */
[----:B------:R-:W-:Y:S01]  /*5ea0*/  FADD.FTZ R38, -R38, R95 ;  /* 0x0000005f26267221 */ /* 0x000fe20000010100 */
[----:B------:R-:W0:Y:S01]  /*5eb0*/  LDCU.64 UR6, c[0x0][0x3e0] ;  /* 0x00007c00ff0677ac */ /* 0x000e220008000a00 */
[----:B------:R-:W-:Y:S01]  /*5ec0*/  MOV R62, R114 ;  /* 0x00000072003e7202 */ /* 0x000fe20000000f00 */
[-C--:B01234-:R-:W-:Y:S01]  /*5ed0*/  FMUL.FTZ R31, R94, R39.reuse ;  /* 0x000000275e1f7220 */ /* 0x09ffe20000410000 */
[----:B------:R-:W-:Y:S01]  /*5ee0*/  FMUL.FTZ R38, R38, R39 ;  /* 0x0000002726267220 */ /* 0x000fe20000410000 */
[----:B------:R-:W0:Y:S02]  /*5ef0*/  LDCU.64 UR10, c[0x0][0x380] ;  /* 0x00007000ff0a77ac */ /* 0x000e240008000a00 */
[----:B-----5:R-:W-:Y:S01]  /*5f00*/  FFMA.FTZ R35, R32, R31, R28 ;  /* 0x0000001f20237223 */ /* 0x020fe2000001001c */
[----:B------:R-:W-:-:S03]  /*5f10*/  FFMA.FTZ R38, R33, R38, R29 ;  /* 0x0000002621267223 */ /* 0x000fc6000001001d */
[----:B------:R-:W-:Y:S01]  /*5f20*/  FMUL.FTZ R28, R35, -1.4426950216293334961 ;  /* 0xbfb8aa3b231c7820 */ /* 0x000fe20000410000 */
[----:B------:R-:W-:-:S05]  /*5f30*/  FMUL.FTZ R29, R38, -1.4426950216293334961 ;  /* 0xbfb8aa3b261d7820 */ /* 0x000fca0000410000 */
[----:B------:R-:W1:Y:S01]  /*5f40*/  MUFU.EX2 R28, R28 ;  /* 0x0000001c001c7308 */ /* 0x000e620000000800 */
[----:B------:R-:W-:-:S03]  /*5f50*/  IMAD R34, R113, UR6, RZ ;  /* 0x0000000671227c24 */ /* 0x000fc6000f8e02ff */
[----:B------:R-:W2:Y:S01]  /*5f60*/  MUFU.EX2 R29, R29 ;  /* 0x0000001d001d7308 */ /* 0x000ea20000000800 */
[----:B------:R-:W-:-:S04]  /*5f70*/  IMAD.WIDE.U32 R62, R25, UR6, R62 ;  /* 0x00000006193e7c25 */ /* 0x000fc8000f8e003e */
[----:B------:R-:W-:Y:S02]  /*5f80*/  IMAD R33, R25, UR7, R34 ;  /* 0x0000000719217c24 */ /* 0x000fe4000f8e0222 */
[----:B-1----:R-:W-:Y:S01]  /*5f90*/  FADD.FTZ R30, R28, 1 ;  /* 0x3f8000001c1e7421 */ /* 0x002fe20000010000 */
[C---:B0-----:R-:W-:Y:S02]  /*5fa0*/  LEA R28, P1, R62.reuse, UR10, 0x2 ;  /* 0x0000000a3e1c7c11 */ /* 0x041fe4000f8210ff */
        /* <DEDUP_REMOVED lines=8> */
.L_x_3029:
[----:B------:R-:W-:Y:S05]  /*6030*/  BSYNC.RECONVERGENT B0 ;  /* 0x0000000000007941 */ /* 0x000fea0003800200 */
.L_x_2997:
[----:B------:R-:W-:Y:S02]  /*6040*/  IADD3 R8, PT, PT, R5, R8, RZ ;  /* 0x0000000805087210 */ /* 0x000fe40007ffe0ff */
[----:B------:R-:W-:Y:S02]  /*6050*/  IADD3 R7, PT, PT, R7, 0x1, RZ ;  /* 0x0000000107077810 */ /* 0x000fe40007ffe0ff */
[----:B------:R-:W-:-:S13]  /*6060*/  ISETP.GE.AND P1, PT, R8, UR5, PT ;  /* 0x0000000508007c0c */ /* 0x000fda000bf26270 */
[----:B------:R-:W-:Y:S05]  /*6070*/  @!P1 BRA `(.L_x_3060) ;  /* 0xffffffa000d49947 */ /* 0x000fea000383ffff */
[----:B------:R-:W-:Y:S05]  /*6080*/  EXIT ;  /* 0x000000000000794d */ /* 0x000fea0003800000 */
.L_x_3061:
        /* <DEDUP_REMOVED lines=15> */
.L_x_3470:


//--------------------- .text._Z35group_norm_nhwc_fwd_one_pass_kernelI11Fp32IOBf16WLi64ELi26ELi416EEv26Group_norm_nhwc_fwd_params --------------------------
	.section	.text._Z35group_norm_nhwc_fwd_one_pass_kernelI11Fp32IOBf16WLi64ELi26ELi416EEv26Group_norm_nhwc_fwd_params,"ax",@progbits
	.align	128
        .global         _Z35group_norm_nhwc_fwd_one_pass_kernelI11Fp32IOBf16WLi64ELi26ELi416EEv26Group_norm_nhwc_fwd_params
        .type           _Z35group_norm_nhwc_fwd_one_pass_kernelI11Fp32IOBf16WLi64ELi26ELi416EEv26Group_norm_nhwc_fwd_params,@function
        .size           _Z35group_norm_nhwc_fwd_one_pass_kernelI11Fp32IOBf16WLi64ELi26ELi416EEv26Group_norm_nhwc_fwd_params,(.L_x_3471 - _Z35group_norm_nhwc_fwd_one_pass_kernelI11Fp32IOBf16WLi64ELi26ELi416EEv26Group_norm_nhwc_fwd_params)
        .other          _Z35group_norm_nhwc_fwd_one_pass_kernelI11Fp32IOBf16WLi64ELi26ELi416EEv26Group_norm_nhwc_fwd_params,@"STO_CUDA_ENTRY STV_DEFAULT"
_Z35group_norm_nhwc_fwd_one_pass_kernelI11Fp32IOBf16WLi64ELi26ELi416EEv26Group_norm_nhwc_fwd_params:
.text._Z35group_norm_nhwc_fwd_one_pass_kernelI11Fp32IOBf16WLi64ELi26ELi416EEv26Group_norm_nhwc_fwd_params:
        /* <DEDUP_REMOVED lines=35> */
[----:B0-----:R-:W-:Y:S01]  /*0230*/  LOP3.LUT R21, R0, 0x7, RZ, 0xc0, !PT ;  /* 0x0000000700157812 */ /* 0x001fe200078ec0ff */
[----:B---3--:R-:W-:-:S07]  /*0240*/  IMAD.IADD R22, R5, 0x1, R18 ;  /* 0x0000000105167824 */ /* 0x008fce00078e0212 */
.L_x_3081:
[----:B01----:R-:W0:Y:S01]  /*0250*/  LDC R6, c[0x0][0x3f8] ;  /* 0x0000fe00ff067b82 */ /* 0x003e220000000800 */
[----:B------:R-:W-:Y:S01]  /*0260*/  IABS R10, UR8 ;  /* 0x00000008000a7c13 */ /* 0x000fe20008000000 */
[----:B------:R-:W1:Y:S01]  /*0270*/  LDCU.64 UR10, c[0x0][0x3e8] ;  /* 0x00007d00ff0a77ac */ /* 0x000e620008000a00 */
[----:B------:R-:W-:-:S05]  /*0280*/  IMAD.SHL.U32 R19, R22, 0x2, RZ ;  /* 0x0000000216137824 */ /* 0x000fca00078e00ff */
[----:B------:R-:W-:Y:S02]  /*0290*/  LOP3.LUT R25, R19, 0xffff, RZ, 0xc0, !PT ;  /* 0x0000ffff13197812 */ /* 0x000fe400078ec0ff */
[----:B0-----:R-:W-:Y:S02]  /*02a0*/  IABS R8, R6 ;  /* 0x0000000600087213 */ /* 0x001fe40000000000 */
[----:B------:R-:W-:Y:S02]  /*02b0*/  ISETP.NE.AND P3, PT, R6, RZ, PT ;  /* 0x000000ff0600720c */ /* 0x000fe40003f65270 */
[----:B------:R-:W0:Y:S08]  /*02c0*/  I2F.RP R7, R8 ;  /* 0x0000000800077306 */ /* 0x000e300000209400 */
[----:B0-----:R-:W0:Y:S02]  /*02d0*/  MUFU.RCP R7, R7 ;  /* 0x0000000700077308 */ /* 0x001e240000001000 */
[----:B0-2---:R-:W-:-:S06]  /*02e0*/  IADD3 R4, PT, PT, R7, 0xffffffe, RZ ;  /* 0x0ffffffe07047810 */ /* 0x005fcc0007ffe0ff */
        /* <DEDUP_REMOVED lines=19> */
[----:B------:R-:W-:Y:S01]  /*0420*/  ISETP.GE.AND.EX P1, PT, R3, UR11, PT, P1 ;  /* 0x0000000b03007c0c */ /* 0x000fe2000bf26310 */
[----:B------:R-:W0:Y:S01]  /*0430*/  LDCU.64 UR10, c[0x0][0x3f0] ;  /* 0x00007e00ff0a77ac */ /* 0x000e220008000a00 */
[----:B------:R-:W-:Y:S01]  /*0440*/  MOV R13, R5 ;  /* 0x00000005000d7202 */ /* 0x000fe20000000f00 */
[----:B------:R-:W1:Y:S03]  /*0450*/  @!P2 LDC.64 R8, c[0x0][0x3e0] ;  /* 0x0000f800ff08ab82 */ /* 0x000e660000000a00 */
[----:B------:R-:W-:Y:S02]  /*0460*/  @!P4 IADD3 R13, PT, PT, -R13, RZ, RZ ;  /* 0x000000ff0d0dc210 */ /* 0x000fe40007ffe1ff */
[----:B------:R-:W-:-:S04]  /*0470*/  @!P3 LOP3.LUT R13, RZ, R6, RZ, 0x33, !PT ;  /* 0x00000006ff0db212 */ /* 0x000fc800078e33ff */
[----:B------:R-:W-:Y:S01]  /*0480*/  IADD3 R7, PT, PT, -R13, RZ, RZ ;  /* 0x000000ff0d077210 */ /* 0x000fe20007ffe1ff */
[----:B------:R-:W2:Y:S04]  /*0490*/  @!P1 LDC.64 R4, c[0x0][0x3e0] ;  /* 0x0000f800ff049b82 */ /* 0x000ea80000000a00 */
[----:B------:R-:W-:Y:S01]  /*04a0*/  IMAD R16, R6, R7, UR8 ;  /* 0x0000000806107e24 */ /* 0x000fe2000f8e0207 */
[----:B------:R-:W-:-:S03]  /*04b0*/  SHF.R.S32.HI R6, RZ, 0x1f, R13 ;  /* 0x0000001fff067819 */ /* 0x000fc6000001140d */
[----:B------:R-:W-:Y:S01]  /*04c0*/  IMAD R16, R16, 0x1a, RZ ;  /* 0x0000001a10107824 */ /* 0x000fe200078e02ff */
[----:B------:R-:W3:Y:S01]  /*04d0*/  @!P1 LDC.64 R10, c[0x0][0x390] ;  /* 0x0000e400ff0a9b82 */ /* 0x000ee20000000a00 */
[----:B0-----:R-:W-:-:S03]  /*04e0*/  IMAD R12, R6, UR10, RZ ;  /* 0x0000000a060c7c24 */ /* 0x001fc6000f8e02ff */
[----:B------:R-:W-:Y:S01]  /*04f0*/  IADD3 R24, P3, PT, R16, R25, RZ ;  /* 0x0000001910187210 */ /* 0x000fe20007f7e0ff */
[----:B------:R-:W-:-:S03]  /*0500*/  IMAD R27, R13, UR11, R12 ;  /* 0x0000000b0d1b7c24 */ /* 0x000fc6000f8e020c */
[----:B------:R-:W-:Y:S01]  /*0510*/  LEA.HI.X.SX32 R25, R16, RZ, 0x1, P3 ;  /* 0x000000ff10197211 */ /* 0x000fe200018f0eff */
[----:B------:R-:W0:Y:S02]  /*0520*/  @!P2 LDC.64 R6, c[0x0][0x390] ;  /* 0x0000e400ff06ab82 */ /* 0x000e240000000a00 */
[----:B------:R-:W-:-:S04]  /*0530*/  IMAD.WIDE.U32 R24, R13, UR10, R24 ;  /* 0x0000000a0d187c25 */ /* 0x000fc8000f8e0018 */
[----:B--2---:R-:W-:Y:S01]  /*0540*/  @!P1 IMAD R12, R3, R4, RZ ;  /* 0x00000004030c9224 */ /* 0x004fe200078e02ff */
[----:B------:R-:W-:Y:S01]  /*0550*/  IADD3 R27, PT, PT, R25, R27, RZ ;  /* 0x0000001b191b7210 */ /* 0x000fe20007ffe0ff */
[----:B-1----:R-:W-:Y:S01]  /*0560*/  @!P2 IMAD R13, R17, R8, RZ ;  /* 0x00000008110da224 */ /* 0x002fe200078e02ff */
[-C--:B------:R-:W-:Y:S01]  /*0570*/  @!P1 MOV R26, R24.reuse ;  /* 0x00000018001a9202 */ /* 0x080fe20000000f00 */
[C---:B------:R-:W-:Y:S01]  /*0580*/  @!P1 IMAD R15, R23.reuse, R5, R12 ;  /* 0x00000005170f9224 */ /* 0x040fe200078e020c */
[----:B------:R-:W-:Y:S01]  /*0590*/  @!P2 MOV R12, R24 ;  /* 0x00000018000ca202 */ /* 0x000fe20000000f00 */
[----:B------:R-:W-:Y:S02]  /*05a0*/  @!P2 IMAD R9, R20, R9, R13 ;  /* 0x000000091409a224 */ /* 0x000fe400078e020d */
[----:B------:R-:W-:-:S04]  /*05b0*/  @!P1 IMAD.WIDE.U32 R4, R23, R4, R26 ;  /* 0x0000000417049225 */ /* 0x000fc800078e001a */
[----:B------:R-:W-:Y:S01]  /*05c0*/  @!P2 IMAD.MOV.U32 R13, RZ, RZ, R27 ;  /* 0x000000ffff0da224 */ /* 0x000fe200078e001b */
[----:B------:R-:W-:Y:S02]  /*05d0*/  @!P1 IADD3 R5, PT, PT, R5, R15, RZ ;  /* 0x0000000f05059210 */ /* 0x000fe40007ffe0ff */
[----:B---3--:R-:W-:Y:S01]  /*05e0*/  @!P1 LEA R10, P3, R4, R10, 0x2 ;  /* 0x0000000a040a9211 */ /* 0x008fe200078610ff */
[----:B------:R-:W-:-:S03]  /*05f0*/  @!P2 IMAD.WIDE.U32 R12, R20, R8, R12 ;  /* 0x00000008140ca225 */ /* 0x000fc600078e000c */
[----:B------:R-:W-:Y:S01]  /*0600*/  @!P1 LEA.HI.X R11, R4, R11, R5, 0x2, P3 ;  /* 0x0000000b040b9211 */ /* 0x000fe200018f1405 */
[----:B------:R-:W-:Y:S01]  /*0610*/  HFMA2 R5, -RZ, RZ, 0, 0 ;  /* 0x00000000ff057431 */ /* 0x000fe200000001ff */
[----:B------:R-:W-:Y:S01]  /*0620*/  @!P2 IADD3 R9, PT, PT, R13, R9, RZ ;  /* 0x000000090d09a210 */ /* 0x000fe20007ffe0ff */
[----:B------:R-:W-:Y:S01]  /*0630*/  IMAD.MOV.U32 R4, RZ, RZ, RZ ;  /* 0x000000ffff047224 */ /* 0x000fe200078e00ff */
[----:B0-----:R-:W-:-:S04]  /*0640*/  @!P2 LEA R8, P4, R12, R6, 0x2 ;  /* 0x000000060c08a211 */ /* 0x001fc800078810ff */
[----:B------:R-:W-:Y:S02]  /*0650*/  @!P2 LEA.HI.X R9, R12, R7, R9, 0x2, P4 ;  /* 0x000000070c09a211 */ /* 0x000fe400020f1409 */
[----:B------:R-:W-:Y:S01]  /*0660*/  CS2R R6, SRZ ;  /* 0x0000000000067805 */ /* 0x000fe2000001ff00 */
[----:B------:R-:W2:Y:S05]  /*0670*/  @!P1 LDG.E.64 R4, desc[UR14][R10.64] ;  /* 0x0000000e0a049981 */ /* 0x000eaa000c1e1b00 */
[----:B------:R-:W3:Y:S01]  /*0680*/  @!P2 LDG.E.64 R6, desc[UR14][R8.64] ;  /* 0x0000000e0806a981 */ /* 0x000ee2000c1e1b00 */
[C---:B------:R-:W-:Y:S01]  /*0690*/  ISETP.GT.AND P2, PT, R2.reuse, 0x1e, PT ;  /* 0x0000001e0200780c */ /* 0x040fe20003f44270 */
[----:B------:R-:W-:Y:S01]  /*06a0*/  BSSY.RECONVERGENT B0, `(.L_x_3062) ;  /* 0x000002e000007945 */ /* 0x000fe20003800200 */
[----:B------:R-:W-:Y:S01]  /*06b0*/  ISETP.GT.AND P3, PT, R2, 0xf, PT ;  /* 0x0000000f0200780c */ /* 0x000fe20003f64270 */
[----:B--2---:R-:W-:Y:S01]  /*06c0*/  FMUL.FTZ R13, R5, R5 ;  /* 0x00000005050d7220 */ /* 0x004fe20000410000 */
[----:B------:R-:W-:-:S03]  /*06d0*/  FADD.FTZ R12, R4, R5 ;  /* 0x00000005040c7221 */ /* 0x000fc60000010000 */
[----:B------:R-:W-:Y:S01]  /*06e0*/  FFMA.FTZ R13, R4, R4, R13 ;  /* 0x00000004040d7223 */ /* 0x000fe2000001000d */
[----:B---3--:R-:W-:Y:S01]  /*06f0*/  FMUL.FTZ R29, R7, R7 ;  /* 0x00000007071d7220 */ /* 0x008fe20000410000 */
[C---:B------:R-:W-:Y:S01]  /*0700*/  FADD.FTZ R15, R6.reuse, R7 ;  /* 0x00000007060f7221 */ /* 0x040fe20000010000 */
[----:B------:R-:W-:Y:S01]  /*0710*/  FADD.FTZ R12, RZ, R12 ;  /* 0x0000000cff0c7221 */ /* 0x000fe20000010000 */
[----:B------:R-:W-:Y:S01]  /*0720*/  FADD.FTZ R13, RZ, R13 ;  /* 0x0000000dff0d7221 */ /* 0x000fe20000010000 */
        /* <DEDUP_REMOVED lines=37> */
.L_x_3063:
[----:B------:R-:W-:Y:S05]  /*0980*/  BSYNC.RECONVERGENT B0 ;  /* 0x0000000000007941 */ /* 0x000fea0003800200 */
.L_x_3062:
        /* <DEDUP_REMOVED lines=39> */
.L_x_3065:
[----:B------:R-:W-:Y:S05]  /*0c00*/  BSYNC.RECONVERGENT B0 ;  /* 0x0000000000007941 */ /* 0x000fea0003800200 */
.L_x_3064:
        /* <DEDUP_REMOVED lines=23> */
[----:B--2---:R-:W-:-:S04]  /*0d80*/  IMAD.WIDE.U32 R10, R9, 0x4, R10 ;  /* 0x00000004090a7825 */ /* 0x004fc800078e000a */
[----:B------:R-:W-:-:S05]  /*0d90*/  IMAD.U32 R9, RZ, RZ, UR11 ;  /* 0x0000000bff097e24 */ /* 0x000fca000f8e00ff */
[----:B------:R2:W-:Y:S01]  /*0da0*/  STG.E.64 desc[UR14][R8.64], R12 ;  /* 0x0000000c08007986 */ /* 0x0005e2000c101b0e */
[----:B------:R-:W-:Y:S06]  /*0db0*/  MEMBAR.ALL.GPU ;  /* 0x0000000000007992 */ /* 0x000fec000000a000 */
[----:B------:R-:W-:-:S00]  /*0dc0*/  ERRBAR ;  /* 0x00000000000079ab */ /* 0x000fc00000000000 */
[----:B------:R-:W-:Y:S06]  /*0dd0*/  CGAERRBAR ;  /* 0x00000000000075ab */ /* 0x000fec0000000000 */
[----:B------:R2:W-:Y:S01]  /*0de0*/  REDG.E.ADD.S32.STRONG.GPU desc[UR14][R10.64], R29 ;  /* 0x0000001d0a00798e */ /* 0x0005e2000c12e30e */
[----:B------:R-:W-:Y:S05]  /*0df0*/  @!P2 BRA `(.L_x_3067) ;  /* 0x000000000014a947 */ /* 0x000fea0003800000 */
.L_x_3068:
[----:B--2---:R-:W2:Y:S04]  /*0e00*/  LDG.E.STRONG.GPU R8, desc[UR14][R10.64] ;  /* 0x0000000e0a087981 */ /* 0x004ea8000c1ef900 */
[----:B--2---:R-:W-:Y:S01]  /*0e10*/  CCTL.IVALL ;  /* 0x00000000ff00798f */ /* 0x004fe20002000000 */
[----:B------:R-:W-:Y:S05]  /*0e20*/  YIELD ;  /* 0x0000000000007946 */ /* 0x000fea0003800000 */
[----:B------:R-:W-:-:S13]  /*0e30*/  ISETP.NE.AND P2, PT, R8, R15, PT ;  /* 0x0000000f0800720c */ /* 0x000fda0003f45270 */
[----:B------:R-:W-:Y:S05]  /*0e40*/  @P2 BRA `(.L_x_3068) ;  /* 0xfffffffc00ec2947 */ /* 0x000fea000383ffff */
.L_x_3067:
        /* <DEDUP_REMOVED lines=15> */
.L_x_3070:
        /* <DEDUP_REMOVED lines=22> */
[----:B------:R-:W-:Y:S01]  /*10a0*/  MOV R14, UR24 ;  /* 0x00000018000e7c02 */ /* 0x000fe20008000f00 */
[----:B------:R-:W-:-:S06]  /*10b0*/  IMAD.U32 R15, RZ, RZ, UR25 ;  /* 0x00000019ff0f7e24 */ /* 0x000fcc000f8e00ff */
[----:B------:R-:W3:Y:S01]  /*10c0*/  @!P5 LDG.E.64 R14, desc[UR14][R14.64] ;  /* 0x0000000e0e0ed981 */ /* 0x000ee2000c1e1b00 */
[----:B------:R-:W-:-:S05]  /*10d0*/  VOTEU.ALL UP1, P6 ;  /* 0x0000000000ff7886 */ /* 0x000fca0003020000 */
[----:B------:R-:W-:Y:S01]  /*10e0*/  @!UP1 UIMAD.WIDE.U32 UR24, UR10, 0x8, UR16 ;  /* 0x000000080a1898a5 */ /* 0x000fe2000f8e0010 */
[----:B0-----:R-:W-:Y:S01]  /*10f0*/  @!P2 FADD.FTZ R12, R12, R8 ;  /* 0x000000080c0ca221 */ /* 0x001fe20000010000 */
[----:B------:R-:W-:-:S04]  /*1100*/  @!P2 FADD.FTZ R13, R13, R9 ;  /* 0x000000090d0da221 */ /* 0x000fc80000010000 */
[----:B------:R-:W-:Y:S02]  /*1110*/  MOV R8, UR24 ;  /* 0x0000001800087c02 */ /* 0x000fe40008000f00 */
        /* <DEDUP_REMOVED lines=13> */
[----:B------:R-:W-:Y:S01]  /*11f0*/  IMAD.U32 R14, RZ, RZ, UR24 ;  /* 0x00000018ff0e7e24 */ /* 0x000fe2000f8e00ff */
[----:B------:R-:W-:-:S06]  /*1200*/  MOV R15, UR25 ;  /* 0x00000019000f7c02 */ /* 0x000fcc0008000f00 */
        /* <DEDUP_REMOVED lines=46> */
.L_x_3069:
[----:B------:R-:W-:-:S13]  /*14f0*/  ISETP.NE.AND P2, PT, R21, RZ, PT ;  /* 0x000000ff1500720c */ /* 0x000fda0003f45270 */
[----:B------:R-:W-:Y:S05]  /*1500*/  @!P2 BRA `(.L_x_3066) ;  /* 0x00000004006ca947 */ /* 0x000fea0003800000 */
[----:B--2---:R-:W-:-:S05]  /*1510*/  VIADD R8, R21, 0xffffffff ;  /* 0xffffffff15087836 */ /* 0x004fca0000000000 */
        /* <DEDUP_REMOVED lines=31> */
[----:B-1----:R-:W-:Y:S01]  /*1710*/  MOV R28, UR10 ;  /* 0x0000000a001c7c02 */ /* 0x002fe20008000f00 */
[----:B------:R-:W-:-:S03]  /*1720*/  IMAD.U32 R29, RZ, RZ, UR11 ;  /* 0x0000000bff1d7e24 */ /* 0x000fc6000f8e00ff */
[----:B------:R-:W-:Y:S02]  /*1730*/  MOV R14, UR12 ;  /* 0x0000000c000e7c02 */ /* 0x000fe40008000f00 */
        /* <DEDUP_REMOVED lines=14> */
.L_x_3071:
        /* <DEDUP_REMOVED lines=20> */
[----:B------:R-:W2:Y:S01]  /*1960*/  @!P2 LDG.E.64 R10, desc[UR14][R10.64] ;  /* 0x0000000e0a0aa981 */ /* 0x000ea2000c1e1b00 */
[----:B------:R-:W-:-:S04]  /*1970*/  MOV R14, UR5 ;  /* 0x00000005000e7c02 */ /* 0x000fc80008000f00 */
[----:B------:R-:W-:-:S04]  /*1980*/  IADD3 R14, PT, PT, R14, 0x2, RZ ;  /* 0x000000020e0e7810 */ /* 0x000fc80007ffe0ff */
[----:B------:R-:W-:Y:S01]  /*1990*/  R2UR UR5, R14 ;  /* 0x000000000e0572ca */ /* 0x000fe200000e0000 */
[----:B0-----:R-:W-:Y:S01]  /*19a0*/  @!P4 FADD.FTZ R12, R12, R8 ;  /* 0x000000080c0cc221 */ /* 0x001fe20000010000 */
[----:B------:R-:W-:-:S03]  /*19b0*/  @!P4 FADD.FTZ R13, R13, R9 ;  /* 0x000000090d0dc221 */ /* 0x000fc60000010000 */
[----:B--2---:R-:W-:Y:S01]  /*19c0*/  @!P2 FADD.FTZ R12, R12, R10 ;  /* 0x0000000a0c0ca221 */ /* 0x004fe20000010000 */
[----:B------:R-:W-:-:S09]  /*19d0*/  @!P2 FADD.FTZ R13, R13, R11 ;  /* 0x0000000b0d0da221 */ /* 0x000fd20000010000 */
.L_x_3072:
        /* <DEDUP_REMOVED lines=13> */
.L_x_3073:
[----:B------:R-:W-:Y:S05]  /*1ab0*/  BSYNC.RECONVERGENT B0 ;  /* 0x0000000000007941 */ /* 0x000fea0003800200 */
.L_x_3066:
[----:B------:R-:W4:Y:S01]  /*1ac0*/  S2UR UR9, SR_CgaCtaId ;  /* 0x00000000000979c3 */ /* 0x000f220000008800 */
[----:B------:R-:W5:Y:S01]  /*1ad0*/  LDCU UR10, c[0x0][0x414] ;  /* 0x00008280ff0a77ac */ /* 0x000f620008000800 */
[----:B--2---:R-:W-:Y:S02]  /*1ae0*/  MOV R29, UR8 ;  /* 0x00000008001d7c02 */ /* 0x004fe40008000f00 */
[----:B------:R-:W-:Y:S01]  /*1af0*/  LOP3.LUT R19, R19, 0xffff, RZ, 0xc0, !PT ;  /* 0x0000ffff13137812 */ /* 0x000fe200078ec0ff */
[----:B------:R-:W-:-:S03]  /*1b00*/  UMOV UR5, 0x400 ;  /* 0x0000040000057882 */ /* 0x000fc60000000000 */
[----:B------:R-:W1:Y:S01]  /*1b10*/  @P0 LDC.64 R14, c[0x0][0x388] ;  /* 0x0000e200ff0e0b82 */ /* 0x000e620000000a00 */
[----:B------:R-:W-:-:S07]  /*1b20*/  IADD3 R19, PT, PT, R16, R19, RZ ;  /* 0x0000001310137210 */ /* 0x000fce0007ffe0ff */
[----:B------:R-:W0:Y:S01]  /*1b30*/  LDC.64 R8, c[0x0][0x398] ;  /* 0x0000e600ff087b82 */ /* 0x000e220000000a00 */
[----:B----4-:R-:W-:-:S07]  /*1b40*/  ULEA UR5, UR9, UR5, 0x18 ;  /* 0x0000000509057291 */ /* 0x010fce000f8ec0ff */
[----:B---3--:R-:W2:Y:S01]  /*1b50*/  LDC.64 R10, c[0x0][0x3a0] ;  /* 0x0000e800ff0a7b82 */ /* 0x008ea20000000a00 */
[----:B-1----:R-:W-:-:S04]  /*1b60*/  @P0 IMAD.WIDE R28, R29, 0x8, R14 ;  /* 0x000000081d1c0825 */ /* 0x002fc800078e020e */
[----:B-----5:R-:W-:Y:S01]  /*1b70*/  @P0 FMUL.FTZ R14, R12, UR10 ;  /* 0x0000000a0c0e0c20 */ /* 0x020fe20008410000 */
[----:B------:R-:W-:Y:S01]  /*1b80*/  @P0 FMUL.FTZ R15, R13, UR10 ;  /* 0x0000000a0d0f0c20 */ /* 0x000fe20008410000 */
[----:B------:R0:W-:Y:S04]  /*1b90*/  @!P3 STS.64 [UR5+0x80], R12 ;  /* 0x0000800cff00b988 */ /* 0x0001e80008000a05 */
[----:B------:R1:W-:Y:S01]  /*1ba0*/  @P0 STG.E.64 desc[UR14][R28.64], R14 ;  /* 0x0000000e1c000986 */ /* 0x0003e2000c101b0e */
[C---:B0-----:R-:W-:Y:S01]  /*1bb0*/  IMAD.WIDE R12, R19.reuse, 0x2, R8 ;  /* 0x00000002130c7825 */ /* 0x041fe200078e0208 */
[----:B------:R-:W-:Y:S03]  /*1bc0*/  BAR.SYNC.DEFER_BLOCKING 0x0 ;  /* 0x0000000000007b1d */ /* 0x000fe60000010000 */
[----:B--2---:R-:W-:-:S03]  /*1bd0*/  IMAD.WIDE R8, R19, 0x2, R10 ;  /* 0x0000000213087825 */ /* 0x004fc600078e020a */
[----:B-1----:R-:W2:Y:S04]  /*1be0*/  LDG.E.U16 R14, desc[UR14][R12.64+0x2] ;  /* 0x0000020e0c0e7981 */ /* 0x002ea8000c1e1500 */
[----:B------:R-:W3:Y:S04]  /*1bf0*/  LDG.E.U16 R16, desc[UR14][R12.64] ;  /* 0x0000000e0c107981 */ /* 0x000ee8000c1e1500 */
[----:B------:R-:W4:Y:S04]  /*1c00*/  LDG.E.U16 R19, desc[UR14][R8.64] ;  /* 0x0000000e08137981 */ /* 0x000f28000c1e1500 */
        /* <DEDUP_REMOVED lines=11> */
[----:B--2---:R-:W-:Y:S01]  /*1cc0*/  IMAD.U32 R13, R14, 0x10000, RZ ;  /* 0x000100000e0d7824 */ /* 0x004fe200078e00ff */
        /* <DEDUP_REMOVED lines=13> */
[C---:B------:R-:W-:Y:S01]  /*1da0*/  FADD.FTZ R4, -R10.reuse, R4 ;  /* 0x000000040a047221 */ /* 0x040fe20000010100 */
[----:B------:R-:W-:Y:S01]  /*1db0*/  MOV R29, R27 ;  /* 0x0000001b001d7202 */ /* 0x000fe20000000f00 */
[----:B------:R-:W1:Y:S01]  /*1dc0*/  LDCU.64 UR10, c[0x0][0x380] ;  /* 0x00007000ff0a77ac */ /* 0x000e620008000a00 */
[----:B------:R-:W-:Y:S01]  /*1dd0*/  FADD.FTZ R16, -R10, R5 ;  /* 0x000000050a107221 */ /* 0x000fe20000010100 */
[----:B------:R-:W-:-:S03]  /*1de0*/  FMUL.FTZ R4, R4, R11 ;  /* 0x0000000b04047220 */ /* 0x000fc60000410000 */
[----:B------:R-:W-:Y:S01]  /*1df0*/  FMUL.FTZ R5, R16, R11 ;  /* 0x0000000b10057220 */ /* 0x000fe20000410000 */
[----:B------:R-:W-:-:S03]  /*1e00*/  FFMA.FTZ R4, R12, R4, R15 ;  /* 0x000000040c047223 */ /* 0x000fc6000001000f */
[----:B------:R-:W-:Y:S01]  /*1e10*/  FFMA.FTZ R5, R13, R5, R14 ;  /* 0x000000050d057223 */ /* 0x000fe2000001000e */
[----:B0-----:R-:W-:Y:S02]  /*1e20*/  IMAD R8, R3, UR16, RZ ;  /* 0x0000001003087c24 */ /* 0x001fe4000f8e02ff */
[----:B------:R-:W-:-:S04]  /*1e30*/  IMAD.WIDE.U32 R28, R23, UR16, R28 ;  /* 0x00000010171c7c25 */ /* 0x000fc8000f8e001c */
[----:B------:R-:W-:Y:S01]  /*1e40*/  IMAD R9, R23, UR17, R8 ;  /* 0x0000001117097c24 */ /* 0x000fe2000f8e0208 */
[----:B-1----:R-:W-:-:S03]  /*1e50*/  LEA R8, P1, R28, UR10, 0x2 ;  /* 0x0000000a1c087c11 */ /* 0x002fc6000f8210ff */
[----:B------:R-:W-:-:S05]  /*1e60*/  IMAD.IADD R9, R29, 0x1, R9 ;  /* 0x000000011d097824 */ /* 0x000fca00078e0209 */
[----:B------:R-:W-:-:S05]  /*1e70*/  LEA.HI.X R9, R28, UR11, R9, 0x2, P1 ;  /* 0x0000000b1c097c11 */ /* 0x000fca00088f1409 */
[----:B------:R0:W-:Y:S02]  /*1e80*/  STG.E.64 desc[UR14][R8.64], R4 ;  /* 0x0000000408007986 */ /* 0x0001e4000c101b0e */
.L_x_3077:
[----:B------:R-:W-:Y:S05]  /*1e90*/  BSYNC.RECONVERGENT B1 ;  /* 0x0000000000017941 */ /* 0x000fea0003800200 */
.L_x_3076:
[----:B------:R-:W-:Y:S05]  /*1ea0*/  @P2 BRA `(.L_x_3078) ;  /* 0x00000004003c2947 */ /* 0x000fea0003800000 */
[----:B------:R-:W1:Y:S01]  /*1eb0*/  LDCU.64 UR10, c[0x0][0x3e0] ;  /* 0x00007c00ff0a77ac */ /* 0x000e620008000a00 */
[----:B0-----:R-:W-:Y:S01]  /*1ec0*/  MOV R4, R24 ;  /* 0x0000001800047202 */ /* 0x001fe20000000f00 */
[C---:B------:R-:W-:Y:S01]  /*1ed0*/  FADD.FTZ R6, -R10.reuse, R6 ;  /* 0x000000060a067221 */ /* 0x040fe20000010100 */
[----:B------:R-:W-:Y:S01]  /*1ee0*/  MOV R5, R27 ;  /* 0x0000001b00057202 */ /* 0x000fe20000000f00 */
[----:B------:R-:W0:Y:S01]  /*1ef0*/  LDCU.64 UR12, c[0x0][0x380] ;  /* 0x00007000ff0c77ac */ /* 0x000e220008000a00 */
[----:B------:R-:W-:Y:S01]  /*1f00*/  FADD.FTZ R10, -R10, R7 ;  /* 0x000000070a0a7221 */ /* 0x000fe20000010100 */
        /* <DEDUP_REMOVED lines=12> */
.L_x_3075:
[----:B------:R-:W-:Y:S04]  /*1fd0*/  BSSY.RECONVERGENT B1, `(.L_x_3079) ;  /* 0x000001d000017945 */ /* 0x000fe80003800200 */
[----:B------:R-:W-:Y:S05]  /*1fe0*/  @P1 BRA `(.L_x_3080) ;  /* 0x00000000006c1947 */ /* 0x000fea0003800000 */
[----:B------:R-:W0:Y:S01]  /*1ff0*/  LDCU.64 UR10, c[0x0][0x3e0] ;  /* 0x00007c00ff0a77ac */ /* 0x000e220008000a00 */
[----:B------:R-:W-:Y:S01]  /*2000*/  MOV R28, R24 ;  /* 0x00000018001c7202 */ /* 0x000fe20000000f00 */
[----:B------:R-:W-:Y:S02]  /*2010*/  IMAD.MOV.U32 R29, RZ, RZ, R27 ;  /* 0x000000ffff1d7224 */ /* 0x000fe400078e001b */
[C---:B------:R-:W-:Y:S01]  /*2020*/  FADD.FTZ R4, -R10.reuse, R4 ;  /* 0x000000040a047221 */ /* 0x040fe20000010100 */
[----:B------:R-:W1:Y:S01]  /*2030*/  LDCU.64 UR12, c[0x0][0x380] ;  /* 0x00007000ff0c77ac */ /* 0x000e620008000a00 */
[----:B------:R-:W-:Y:S02]  /*2040*/  FADD.FTZ R16, -R10, R5 ;  /* 0x000000050a107221 */ /* 0x000fe40000010100 */
[-C--:B------:R-:W-:Y:S02]  /*2050*/  FMUL.FTZ R4, R4, R11.reuse ;  /* 0x0000000b04047220 */ /* 0x080fe40000410000 */
[----:B------:R-:W-:-:S02]  /*2060*/  FMUL.FTZ R5, R16, R11 ;  /* 0x0000000b10057220 */ /* 0x000fc40000410000 */
[----:B------:R-:W-:Y:S02]  /*2070*/  FFMA.FTZ R4, R12, R4, R15 ;  /* 0x000000040c047223 */ /* 0x000fe4000001000f */
[----:B------:R-:W-:Y:S02]  /*2080*/  FFMA.FTZ R5, R13, R5, R14 ;  /* 0x000000050d057223 */ /* 0x000fe4000001000e */
[----:B------:R-:W-:Y:S01]  /*2090*/  FMUL.FTZ R16, R4, -1.4426950216293334961 ;  /* 0xbfb8aa3b04107820 */ /* 0x000fe20000410000 */
[----:B0-----:R-:W-:Y:S02]  /*20a0*/  IMAD R8, R3, UR10, RZ ;  /* 0x0000000a03087c24 */ /* 0x001fe4000f8e02ff */
[----:B------:R-:W-:-:S03]  /*20b0*/  IMAD.WIDE.U32 R28, R23, UR10, R28 ;  /* 0x0000000a171c7c25 */ /* 0x000fc6000f8e001c */
[----:B------:R-:W0:Y:S01]  /*20c0*/  MUFU.EX2 R16, R16 ;  /* 0x0000001000107308 */ /* 0x000e220000000800 */
[----:B------:R-:W-:Y:S01]  /*20d0*/  IMAD R9, R23, UR11, R8 ;  /* 0x0000000b17097c24 */ /* 0x000fe2000f8e0208 */
[----:B-1----:R-:W-:-:S04]  /*20e0*/  LEA R8, P1, R28, UR12, 0x2 ;  /* 0x0000000c1c087c11 */ /* 0x002fc8000f8210ff */
[----:B------:R-:W-:-:S04]  /*20f0*/  IADD3 R9, PT, PT, R29, R9, RZ ;  /* 0x000000091d097210 */ /* 0x000fc80007ffe0ff */
[----:B------:R-:W-:Y:S01]  /*2100*/  LEA.HI.X R9, R28, UR13, R9, 0x2, P1 ;  /* 0x0000000d1c097c11 */ /* 0x000fe200088f1409 */
[----:B------:R-:W-:Y:S01]  /*2110*/  FMUL.FTZ R28, R5, -1.4426950216293334961 ;  /* 0xbfb8aa3b051c7820 */ /* 0x000fe20000410000 */
[----:B0-----:R-:W-:-:S05]  /*2120*/  FADD.FTZ R19, R16, 1 ;  /* 0x3f80000010137421 */ /* 0x001fca0000010000 */
[----:B------:R-:W0:Y:S04]  /*2130*/  MUFU.EX2 R28, R28 ;  /* 0x0000001c001c7308 */ /* 0x000e280000000800 */
[----:B------:R-:W1:Y:S01]  /*2140*/  MUFU.RCP R19, R19 ;  /* 0x0000001300137308 */ /* 0x000e620000001000 */
[----:B0-----:R-:W-:-:S07]  /*2150*/  FADD.FTZ R29, R28, 1 ;  /* 0x3f8000001c1d7421 */ /* 0x001fce0000010000 */
[----:B------:R-:W0:Y:S01]  /*2160*/  MUFU.RCP R29, R29 ;  /* 0x0000001d001d7308 */ /* 0x000e220000001000 */
[----:B-1----:R-:W-:Y:S01]  /*2170*/  FMUL.FTZ R4, R4, R19 ;  /* 0x0000001304047220 */ /* 0x002fe20000410000 */
[----:B0-----:R-:W-:-:S05]  /*2180*/  FMUL.FTZ R5, R5, R29 ;  /* 0x0000001d05057220 */ /* 0x001fca0000410000 */
[----:B------:R0:W-:Y:S02]  /*2190*/  STG.E.64 desc[UR14][R8.64], R4 ;  /* 0x0000000408007986 */ /* 0x0001e4000c101b0e */
.L_x_3080:
[----:B------:R-:W-:Y:S05]  /*21a0*/  BSYNC.RECONVERGENT B1 ;  /* 0x0000000000017941 */ /* 0x000fea0003800200 */
.L_x_3079:
[----:B------:R-:W1:Y:S02]  /*21b0*/  LDCU.64 UR10, c[0x0][0x3e8] ;  /* 0x00007d00ff0a77ac */ /* 0x000e640008000a00 */
[----:B-1----:R-:W-:-:S04]  /*21c0*/  ISETP.GE.U32.AND P1, PT, R20, UR10, PT ;  /* 0x0000000a14007c0c */ /* 0x002fc8000bf26070 */
[----:B------:R-:W-:-:S13]  /*21d0*/  ISETP.GE.AND.EX P1, PT, R17, UR11, PT, P1 ;  /* 0x0000000b11007c0c */ /* 0x000fda000bf26310 */
[----:B------:R-:W-:Y:S05]  /*21e0*/  @P1 BRA `(.L_x_3078) ;  /* 0x00000000006c1947 */ /* 0x000fea0003800000 */
[C---:B------:R-:W-:Y:S01]  /*21f0*/  FADD.FTZ R6, -R10.reuse, R6 ;  /* 0x000000060a067221 */ /* 0x040fe20000010100 */
[----:B------:R-:W-:Y:S01]  /*2200*/  FADD.FTZ R10, -R10, R7 ;  /* 0x000000070a0a7221 */ /* 0x000fe20000010100 */
[----:B------:R-:W1:Y:S01]  /*2210*/  LDCU.64 UR10, c[0x0][0x3e0] ;  /* 0x00007c00ff0a77ac */ /* 0x000e620008000a00 */
[----:B------:R-:W-:Y:S01]  /*2220*/  MOV R7, R27 ;  /* 0x0000001b00077202 */ /* 0x000fe20000000f00 */
[-C--:B------:R-:W-:Y:S01]  /*2230*/  FMUL.FTZ R6, R6, R11.reuse ;  /* 0x0000000b06067220 */ /* 0x080fe20000410000 */
[----:B------:R-:W-:Y:S01]  /*2240*/  FMUL.FTZ R10, R10, R11 ;  /* 0x0000000b0a0a7220 */ /* 0x000fe20000410000 */
[----:B------:R-:W2:Y:S02]  /*2250*/  LDCU.64 UR12, c[0x0][0x380] ;  /* 0x00007000ff0c77ac */ /* 0x000ea40008000a00 */
[----:B------:R-:W-:Y:S01]  /*2260*/  FFMA.FTZ R12, R12, R6, R15 ;  /* 0x000000060c0c7223 */ /* 0x000fe2000001000f */
[----:B------:R-:W-:Y:S01]  /*2270*/  FFMA.FTZ R13, R13, R10, R14 ;  /* 0x0000000a0d0d7223 */ /* 0x000fe2000001000e */
[----:B------:R-:W-:-:S02]  /*2280*/  MOV R6, R24 ;  /* 0x0000001800067202 */ /* 0x000fc40000000f00 */
[----:B0-----:R-:W-:Y:S01]  /*2290*/  FMUL.FTZ R4, R12, -1.4426950216293334961 ;  /* 0xbfb8aa3b0c047820 */ /* 0x001fe20000410000 */
[----:B------:R-:W-:-:S05]  /*22a0*/  FMUL.FTZ R5, R13, -1.4426950216293334961 ;  /* 0xbfb8aa3b0d057820 */ /* 0x000fca0000410000 */
[----:B------:R-:W0:Y:S01]  /*22b0*/  MUFU.EX2 R4, R4 ;  /* 0x0000000400047308 */ /* 0x000e220000000800 */
[----:B-1----:R-:W-:-:S03]  /*22c0*/  IMAD R11, R17, UR10, RZ ;  /* 0x0000000a110b7c24 */ /* 0x002fc6000f8e02ff */
[----:B------:R-:W1:Y:S01]  /*22d0*/  MUFU.EX2 R5, R5 ;  /* 0x0000000500057308 */ /* 0x000e620000000800 */
[----:B------:R-:W-:-:S04]  /*22e0*/  IMAD.WIDE.U32 R6, R20, UR10, R6 ;  /* 0x0000000a14067c25 */ /* 0x000fc8000f8e0006 */
[----:B------:R-:W-:Y:S02]  /*22f0*/  IMAD R11, R20, UR11, R11 ;  /* 0x0000000b140b7c24 */ /* 0x000fe4000f8e020b */
[----:B0-----:R-:W-:Y:S01]  /*2300*/  FADD.FTZ R8, R4, 1 ;  /* 0x3f80000004087421 */ /* 0x001fe20000010000 */
[C---:B--2---:R-:W-:Y:S02]  /*2310*/  LEA R4, P1, R6.reuse, UR12, 0x2 ;  /* 0x0000000c06047c11 */ /* 0x044fe4000f8210ff */
[----:B------:R-:W-:Y:S01]  /*2320*/  IADD3 R11, PT, PT, R7, R11, RZ ;  /* 0x0000000b070b7210 */ /* 0x000fe20007ffe0ff */
[----:B-1----:R-:W-:Y:S01]  /*2330*/  FADD.FTZ R10, R5, 1 ;  /* 0x3f800000050a7421 */ /* 0x002fe20000010000 */
[----:B------:R-:W0:Y:S02]  /*2340*/  MUFU.RCP R9, R8 ;  /* 0x0000000800097308 */ /* 0x000e240000001000 */
[----:B------:R-:W-:-:S06]  /*2350*/  LEA.HI.X R5, R6, UR13, R11, 0x2, P1 ;  /* 0x0000000d06057c11 */ /* 0x000fcc00088f140b */
[----:B------:R-:W1:Y:S01]  /*2360*/  MUFU.RCP R10, R10 ;  /* 0x0000000a000a7308 */ /* 0x000e620000001000 */
[----:B0-----:R-:W-:Y:S01]  /*2370*/  FMUL.FTZ R12, R12, R9 ;  /* 0x000000090c0c7220 */ /* 0x001fe20000410000 */
[----:B-1----:R-:W-:-:S05]  /*2380*/  FMUL.FTZ R13, R13, R10 ;  /* 0x0000000a0d0d7220 */ /* 0x002fca0000410000 */
[----:B------:R2:W-:Y:S02]  /*2390*/  STG.E.64 desc[UR14][R4.64], R12 ;  /* 0x0000000c04007986 */ /* 0x0005e4000c101b0e */
.L_x_3078:
[----:B------:R-:W-:Y:S05]  /*23a0*/  BSYNC.RECONVERGENT B0 ;  /* 0x0000000000007941 */ /* 0x000fea0003800200 */
.L_x_3074:
[----:B------:R-:W-:Y:S02]  /*23b0*/  UIADD3 UR8, UPT, UPT, UR19, UR8, URZ ;  /* 0x0000000813087290 */ /* 0x000fe4000fffe0ff */
[----:B------:R-:W-:Y:S02]  /*23c0*/  UIADD3 UR4, UPT, UPT, UR4, 0x1, URZ ;  /* 0x0000000104047890 */ /* 0x000fe4000fffe0ff */
[----:B------:R-:W-:-:S09]  /*23d0*/  UISETP.GE.AND UP1, UPT, UR8, UR7, UPT ;  /* 0x000000070800728c */ /* 0x000fd2000bf26270 */
[----:B------:R-:W-:Y:S05]  /*23e0*/  BRA.U !UP1, `(.L_x_3081) ;  /* 0xffffffdd09987547 */ /* 0x000fea000b83ffff */
[----:B------:R-:W-:Y:S05]  /*23f0*/  EXIT ;  /* 0x000000000000794d */ /* 0x000fea0003800000 */
.L_x_3082:
        /* <DEDUP_REMOVED lines=16> */
.L_x_3471:


//--------------------- .text._Z35group_norm_nhwc_fwd_one_pass_kernelI11Fp32IOBf16WLi128ELi26ELi416EEv26Group_norm_nhwc_fwd_params --------------------------
	.section	.text._Z35group_norm_nhwc_fwd_one_pass_kernelI11Fp32IOBf16WLi128ELi26ELi416EEv26Group_norm_nhwc_fwd_params,"ax",@progbits
	.align	128
        .global         _Z35group_norm_nhwc_fwd_one_pass_kernelI11Fp32IOBf16WLi128ELi26ELi416EEv26Group_norm_nhwc_fwd_params
        .type           _Z35group_norm_nhwc_fwd_one_pass_kernelI11Fp32IOBf16WLi128ELi26ELi416EEv26Group_norm_nhwc_fwd_params,@function
        .size           _Z35group_norm_nhwc_fwd_one_pass_kernelI11Fp32IOBf16WLi128ELi26ELi416EEv26Group_norm_nhwc_fwd_params,(.L_x_3472 - _Z35group_norm_nhwc_fwd_one_pass_kernelI11Fp32IOBf16WLi128ELi26ELi416EEv26Group_norm_nhwc_fwd_params)
        .other          _Z35group_norm_nhwc_fwd_one_pass_kernelI11Fp32IOBf16WLi128ELi26ELi416EEv26Group_norm_nhwc_fwd_params,@"STO_CUDA_ENTRY STV_DEFAULT"
_Z35group_norm_nhwc_fwd_one_pass_kernelI11Fp32IOBf16WLi128ELi26ELi416EEv26Group_norm_nhwc_fwd_params:
.text._Z35group_norm_nhwc_fwd_one_pass_kernelI11Fp32IOBf16WLi128ELi26ELi416EEv26Group_norm_nhwc_fwd_params:
        /* <DEDUP_REMOVED lines=36> */
.L_x_3110:
[----:B0-----:R-:W0:Y:S01]  /*0240*/  LDCU UR5, c[0x0][0x3f8] ;  /* 0x00007f00ff0577ac */ /* 0x001e220008000800 */
[----:B------:R-:W-:Y:S02]  /*0250*/  IABS R8, UR7 ;  /* 0x0000000700087c13 */ /* 0x000fe40008000000 */
[----:B------:R-:W-:Y:S01]  /*0260*/  IADD3 R35, PT, PT, R27, 0x20, RZ ;  /* 0x000000201b237810 */ /* 0x000fe20007ffe0ff */
[----:B-1----:R-:W1:Y:S01]  /*0270*/  LDCU.64 UR12, c[0x0][0x3e8] ;  /* 0x00007d00ff0c77ac */ /* 0x002e620008000a00 */
[----:B------:R-:W-:Y:S02]  /*0280*/  SHF.R.S32.HI R17, RZ, 0x1f, R27 ;  /* 0x0000001fff117819 */ /* 0x000fe4000001141b */
[----:B------:R-:W-:Y:S02]  /*0290*/  SHF.R.S32.HI R21, RZ, 0x1f, R35 ;  /* 0x0000001fff157819 */ /* 0x000fe40000011423 */
[----:B0-----:R-:W-:-:S04]  /*02a0*/  MOV R2, UR5 ;  /* 0x0000000500027c02 */ /* 0x001fc80008000f00 */
[----:B--234-:R-:W-:Y:S02]  /*02b0*/  IABS R5, R2 ;  /* 0x0000000200057213 */ /* 0x01cfe40000000000 */
        /* <DEDUP_REMOVED lines=8> */
[----:B------:R-:W1:Y:S08]  /*0340*/  @!P2 LDC.64 R18, c[0x0][0x3e0] ;  /* 0x0000f800ff12ab82 */ /* 0x000e700000000a00 */
[----:B------:R-:W2:Y:S01]  /*0350*/  @!P3 LDC.64 R12, c[0x0][0x390] ;  /* 0x0000e400ff0cbb82 */ /* 0x000ea20000000a00 */
[----:B0-----:R-:W-:-:S04]  /*0360*/  VIADD R2, R4, 0xffffffe ;  /* 0x0ffffffe04027836 */ /* 0x001fc80000000000 */
[----:B------:R0:W3:Y:S01]  /*0370*/  F2I.FTZ.U32.TRUNC.NTZ R3, R2 ;  /* 0x0000000200037305 */ /* 0x0000e2000021f000 */
[----:B-1----:R-:W-:-:S04]  /*0380*/  @!P2 IMAD R16, R17, R18, RZ ;  /* 0x000000121110a224 */ /* 0x002fc800078e02ff */
[----:B------:R-:W-:Y:S02]  /*0390*/  @!P2 IMAD R23, R27, R19, R16 ;  /* 0x000000131b17a224 */ /* 0x000fe400078e0210 */
[----:B0-----:R-:W-:-:S05]  /*03a0*/  HFMA2 R2, -RZ, RZ, 0, 0 ;  /* 0x00000000ff027431 */ /* 0x001fca00000001ff */
[----:B------:R-:W-:Y:S02]  /*03b0*/  R2UR UR8, R2 ;  /* 0x00000000020872ca */ /* 0x000fe400000e0000 */
[----:B---3--:R-:W-:Y:S02]  /*03c0*/  R2UR UR9, R3 ;  /* 0x00000000030972ca */ /* 0x008fe400000e0000 */
[----:B------:R-:W-:-:S05]  /*03d0*/  IADD3 R6, PT, PT, RZ, -R3, RZ ;  /* 0x80000003ff067210 */ /* 0x000fca0007ffe0ff */
[----:B------:R-:W-:Y:S01]  /*03e0*/  IMAD R7, R6, R5, RZ ;  /* 0x0000000506077224 */ /* 0x000fe200078e02ff */
[----:B------:R-:W-:Y:S02]  /*03f0*/  MOV R6, R8 ;  /* 0x0000000800067202 */ /* 0x000fe40000000f00 */
[----:B------:R-:W0:Y:S02]  /*0400*/  @!P2 LDC.64 R8, c[0x0][0x390] ;  /* 0x0000e400ff08ab82 */ /* 0x000e240000000a00 */
[----:B------:R-:W-:Y:S01]  /*0410*/  R2UR UR10, R6 ;  /* 0x00000000060a72ca */ /* 0x000fe200000e0000 */
        /* <DEDUP_REMOVED lines=9> */
[----:B------:R-:W-:Y:S01]  /*04b0*/  PLOP3.LUT P1, PT, PT, PT, UP1, 0x80, 0x8 ;  /* 0x000000000008781c */ /* 0x000fe20003f2f018 */
[----:B-1----:R-:W-:-:S03]  /*04c0*/  IMAD.U32 R7, RZ, RZ, UR10 ;  /* 0x0000000aff077e24 */ /* 0x002fc6000f8e00ff */
        /* <DEDUP_REMOVED lines=29> */
[----:B------:R-:W-:Y:S02]  /*06a0*/  IADD3 R17, PT, PT, R3, UR5, RZ ;  /* 0x0000000503117c10 */ /* 0x000fe4000fffe0ff */
[----:B------:R-:W-:-:S02]  /*06b0*/  @!P1 MOV R20, R2 ;  /* 0x0000000200149202 */ /* 0x000fc40000000f00 */
[-C--:B------:R-:W-:Y:S02]  /*06c0*/  @!P1 MOV R21, R17.reuse ;  /* 0x0000001100159202 */ /* 0x080fe40000000f00 */
[----:B------:R-:W-:Y:S01]  /*06d0*/  @!P2 MOV R16, R2 ;  /* 0x000000020010a202 */ /* 0x000fe20000000f00 */
[----:B------:R-:W-:Y:S01]  /*06e0*/  @!P1 IMAD.WIDE.U32 R14, R35, R14, R20 ;  /* 0x0000000e230e9225 */ /* 0x000fe200078e0014 */
[----:B------:R-:W-:Y:S02]  /*06f0*/  @!P3 MOV R20, R2 ;  /* 0x000000020014b202 */ /* 0x000fe40000000f00 */
[----:B------:R-:W-:Y:S01]  /*0700*/  @!P3 MOV R21, R17 ;  /* 0x000000110015b202 */ /* 0x000fe20000000f00 */
[----:B------:R-:W-:-:S04]  /*0710*/  @!P2 IMAD.WIDE.U32 R18, R27, R18, R16 ;  /* 0x000000121b12a225 */ /* 0x000fc800078e0010 */
[C---:B------:R-:W-:Y:S01]  /*0720*/  @!P3 IMAD R35, R26.reuse, R5, R22 ;  /* 0x000000051a23b224 */ /* 0x040fe200078e0216 */
[----:B------:R-:W-:Y:S01]  /*0730*/  @!P2 IADD3 R19, PT, PT, R19, R23, RZ ;  /* 0x000000171313a210 */ /* 0x000fe20007ffe0ff */
[----:B------:R-:W-:Y:S01]  /*0740*/  @!P3 IMAD.WIDE.U32 R20, R26, R4, R20 ;  /* 0x000000041a14b225 */ /* 0x000fe200078e0014 */
[C---:B0-----:R-:W-:Y:S01]  /*0750*/  @!P2 LEA R8, P5, R18.reuse, R8, 0x2 ;  /* 0x000000081208a211 */ /* 0x041fe200078a10ff */
[----:B------:R-:W0:Y:S03]  /*0760*/  @!P4 LDC.64 R4, c[0x0][0x390] ;  /* 0x0000e400ff04cb82 */ /* 0x000e260000000a00 */
[----:B------:R-:W-:Y:S01]  /*0770*/  @!P2 LEA.HI.X R9, R18, R9, R19, 0x2, P5 ;  /* 0x000000091209a211 */ /* 0x000fe200028f1413 */
[----:B------:R-:W-:Y:S01]  /*0780*/  @!P1 IMAD.IADD R18, R15, 0x1, R25 ;  /* 0x000000010f129824 */ /* 0x000fe200078e0219 */
[----:B---3--:R-:W-:Y:S01]  /*0790*/  @!P1 LEA R10, P5, R14, R10, 0x2 ;  /* 0x0000000a0e0a9211 */ /* 0x008fe200078a10ff */
[----:B-1----:R-:W-:Y:S01]  /*07a0*/  @!P4 IMAD R19, R31, R6, RZ ;  /* 0x000000061f13c224 */ /* 0x002fe200078e02ff */
[----:B------:R-:W-:-:S02]  /*07b0*/  @!P3 IADD3 R15, PT, PT, R21, R35, RZ ;  /* 0x00000023150fb210 */ /* 0x000fc40007ffe0ff */
[----:B--2---:R-:W-:Y:S01]  /*07c0*/  @!P3 LEA R12, P6, R20, R12, 0x2 ;  /* 0x0000000c140cb211 */ /* 0x004fe200078c10ff */
[----:B------:R-:W-:Y:S01]  /*07d0*/  @!P4 IMAD R25, R28, R7, R19 ;  /* 0x000000071c19c224 */ /* 0x000fe200078e0213 */
[----:B------:R-:W-:Y:S02]  /*07e0*/  @!P1 LEA.HI.X R11, R14, R11, R18, 0x2, P5 ;  /* 0x0000000b0e0b9211 */ /* 0x000fe400028f1412 */
[----:B------:R-:W-:Y:S02]  /*07f0*/  CS2R R18, SRZ ;  /* 0x0000000000127805 */ /* 0x000fe4000001ff00 */
[----:B------:R-:W-:Y:S02]  /*0800*/  @!P3 LEA.HI.X R13, R20, R13, R15, 0x2, P6 ;  /* 0x0000000d140db211 */ /* 0x000fe400030f140f */
[----:B------:R-:W-:Y:S02]  /*0810*/  CS2R R20, SRZ ;  /* 0x0000000000147805 */ /* 0x000fe4000001ff00 */
[----:B------:R-:W-:-:S02]  /*0820*/  @!P4 MOV R14, R2 ;  /* 0x00000002000ec202 */ /* 0x000fc40000000f00 */
[----:B------:R-:W-:Y:S01]  /*0830*/  @!P4 MOV R15, R17 ;  /* 0x00000011000fc202 */ /* 0x000fe20000000f00 */
[----:B------:R-:W2:Y:S02]  /*0840*/  @!P2 LDG.E.64 R18, desc[UR14][R8.64] ;  /* 0x0000000e0812a981 */ /* 0x000ea4000c1e1b00 */
[----:B------:R-:W-:Y:S01]  /*0850*/  @!P4 IMAD.WIDE.U32 R6, R28, R6, R14 ;  /* 0x000000061c06c225 */ /* 0x000fe200078e000e */
[----:B------:R-:W-:Y:S01]  /*0860*/  CS2R R22, SRZ ;  /* 0x0000000000167805 */ /* 0x000fe2000001ff00 */
[----:B------:R-:W3:Y:S03]  /*0870*/  @!P1 LDG.E.64 R20, desc[UR14][R10.64] ;  /* 0x0000000e0a149981 */ /* 0x000ee6000c1e1b00 */
        /* <DEDUP_REMOVED lines=10> */
[----:B------:R-:W-:-:S03]  /*0920*/  FADD.FTZ R6, R18, R19 ;  /* 0x0000001312067221 */ /* 0x000fc60000010000 */
[----:B------:R-:W-:Y:S01]  /*0930*/  FFMA.FTZ R7, R18, R18, R7 ;  /* 0x0000001212077223 */ /* 0x000fe20000010007 */
[----:B---3--:R-:W-:Y:S01]  /*0940*/  FMUL.FTZ R11, R21, R21 ;  /* 0x00000015150b7220 */ /* 0x008fe20000410000 */
[C---:B------:R-:W-:Y:S01]  /*0950*/  FADD.FTZ R9, R20.reuse, R21 ;  /* 0x0000001514097221 */ /* 0x040fe20000010000 */
[----:B------:R-:W-:Y:S01]  /*0960*/  FADD.FTZ R6, RZ, R6 ;  /* 0x00000006ff067221 */ /* 0x000fe20000010000 */
[----:B------:R-:W-:Y:S01]  /*0970*/  FADD.FTZ R7, RZ, R7 ;  /* 0x00000007ff077221 */ /* 0x000fe20000010000 */
[----:B------:R-:W-:Y:S01]  /*0980*/  FFMA.FTZ R8, R20, R20, R11 ;  /* 0x0000001414087223 */ /* 0x000fe2000001000b */
        /* <DEDUP_REMOVED lines=36> */
[----:B------:R-:W-:-:S13]  /*0bd0*/  ISETP.NE.AND P2, PT, R32, RZ, PT ;  /* 0x000000ff2000720c */ /* 0x000fda0003f45270 */
[----:B------:R-:W3:Y:S01]  /*0be0*/  @!P2 S2R R6, SR_CgaCtaId ;  /* 0x000000000006a919 */ /* 0x000ee20000008800 */
[----:B0-----:R-:W-:Y:S02]  /*0bf0*/  @!P2 MOV R5, 0x400 ;  /* 0x000004000005a802 */ /* 0x001fe40000000f00 */
[----:B------:R-:W-:Y:S02]  /*0c00*/  @!P2 SHF.R.U32.HI R4, RZ, 0x2, R0 ;  /* 0x00000002ff04a819 */ /* 0x000fe40000011600 */
[----:B---3--:R-:W-:Y:S01]  /*0c10*/  @!P2 LEA R7, R6, R5, 0x18 ;  /* 0x000000050607a211 */ /* 0x008fe200078ec0ff */
[----:B--2---:R-:W-:Y:S01]  /*0c20*/  FADD.FTZ R5, R8, R13 ;  /* 0x0000000d08057221 */ /* 0x004fe20000010000 */
[----:B------:R-:W-:Y:S01]  /*0c30*/  @!P2 LOP3.LUT R6, R4, 0xf8, RZ, 0xc0, !PT ;  /* 0x000000f80406a812 */ /* 0x000fe200078ec0ff */
[----:B-1----:R-:W-:-:S03]  /*0c40*/  FADD.FTZ R4, R11, R10 ;  /* 0x0000000a0b047221 */ /* 0x002fc60000010000 */
[----:B------:R-:W-:-:S05]  /*0c50*/  @!P2 IADD3 R6, PT, PT, R6, R7, RZ ;  /* 0x000000070606a210 */ /* 0x000fca0007ffe0ff */
[----:B------:R3:W-:Y:S02]  /*0c60*/  @!P2 STS.64 [R6+0x10], R4 ;  /* 0x000010040600a388 */ /* 0x0007e40000000a00 */
.L_x_3084:
[----:B------:R-:W-:Y:S05]  /*0c70*/  BSYNC.RECONVERGENT B0 ;  /* 0x0000000000007941 */ /* 0x000fea0003800200 */
.L_x_3083:
        /* <DEDUP_REMOVED lines=9> */
[----:B--2---:R-:W2:Y:S04]  /*0d10*/  LDS.128 R12, [UR5+0x20] ;  /* 0x00002005ff0c7984 */ /* 0x004ea80008000c00 */
[----:B-1----:R-:W1:Y:S01]  /*0d20*/  LDS.128 R8, [UR5+0x30] ;  /* 0x00003005ff087984 */ /* 0x002e620008000c00 */
[----:B---3--:R-:W-:Y:S01]  /*0d30*/  FADD.FTZ R35, R4, R6 ;  /* 0x0000000604237221 */ /* 0x008fe20000010000 */
[----:B------:R-:W-:-:S02]  /*0d40*/  FADD.FTZ R34, R5, R7 ;  /* 0x0000000705227221 */ /* 0x000fc40000010000 */
[----:B0-----:R-:W0:Y:S01]  /*0d50*/  LDS.128 R4, [UR5+0x40] ;  /* 0x00004005ff047984 */ /* 0x001e220008000c00 */
[----:B--2---:R-:W-:Y:S01]  /*0d60*/  FADD.FTZ R35, R35, R12 ;  /* 0x0000000c23237221 */ /* 0x004fe20000010000 */
        /* <DEDUP_REMOVED lines=24> */
.L_x_3086:
[----:B------:R-:W-:Y:S05]  /*0ef0*/  BSYNC.RECONVERGENT B0 ;  /* 0x0000000000007941 */ /* 0x000fea0003800200 */
.L_x_3085:
        /* <DEDUP_REMOVED lines=20> */
[----:B--2---:R-:W-:Y:S02]  /*1040*/  MOV R13, UR5 ;  /* 0x00000005000d7c02 */ /* 0x004fe40008000f00 */
        /* <DEDUP_REMOVED lines=10> */
.L_x_3089:
[----:B---3--:R-:W2:Y:S04]  /*10f0*/  LDG.E.STRONG.GPU R8, desc[UR14][R6.64] ;  /* 0x0000000e06087981 */ /* 0x008ea8000c1ef900 */
[----:B--2---:R-:W-:Y:S01]  /*1100*/  CCTL.IVALL ;  /* 0x00000000ff00798f */ /* 0x004fe20002000000 */
[----:B------:R-:W-:Y:S05]  /*1110*/  YIELD ;  /* 0x0000000000007946 */ /* 0x000fea0003800000 */
[----:B------:R-:W-:-:S13]  /*1120*/  ISETP.NE.AND P2, PT, R8, R11, PT ;  /* 0x0000000b0800720c */ /* 0x000fda0003f45270 */
[----:B------:R-:W-:Y:S05]  /*1130*/  @P2 BRA `(.L_x_3089) ;  /* 0xfffffffc00ec2947 */ /* 0x000fea000383ffff */
.L_x_3088:
        /* <DEDUP_REMOVED lines=15> */
.L_x_3091:
        /* <DEDUP_REMOVED lines=20> */
[----:B------:R-:W-:Y:S01]  /*1370*/  IMAD.U32 R8, RZ, RZ, UR24 ;  /* 0x00000018ff087e24 */ /* 0x000fe2000f8e00ff */
[----:B------:R-:W-:Y:S01]  /*1380*/  MOV R9, UR25 ;  /* 0x0000001900097c02 */ /* 0x000fe20008000f00 */
[----:B------:R-:W-:Y:S01]  /*1390*/  @!UP0 UIMAD.WIDE.U32 UR24, UR21, 0x8, UR16 ;  /* 0x00000008151888a5 */ /* 0x000fe2000f8e0010 */
[----:B-1----:R-:W-:-:S02]  /*13a0*/  MOV R10, UR26 ;  /* 0x0000001a000a7c02 */ /* 0x002fc40008000f00 */
[----:B------:R-:W-:Y:S02]  /*13b0*/  MOV R11, UR27 ;  /* 0x0000001b000b7c02 */ /* 0x000fe40008000f00 */
[----:B------:R-:W3:Y:S01]  /*13c0*/  @!P4 LDG.E.64 R8, desc[UR14][R8.64] ;  /* 0x0000000e0808c981 */ /* 0x000ee2000c1e1b00 */
[----:B------:R-:W-:Y:S02]  /*13d0*/  MOV R12, UR24 ;  /* 0x00000018000c7c02 */ /* 0x000fe40008000f00 */
[----:B--2---:R-:W-:Y:S01]  /*13e0*/  MOV R13, UR25 ;  /* 0x00000019000d7c02 */ /* 0x004fe20008000f00 */
        /* <DEDUP_REMOVED lines=13> */
[----:B------:R-:W-:Y:S01]  /*14c0*/  ISETP.EQ.OR P4, PT, R6, UR18, P3 ;  /* 0x0000001206007c0c */ /* 0x000fe20009f82670 */
[----:B------:R-:W-:-:S02]  /*14d0*/  IMAD.U32 R6, RZ, RZ, UR24 ;  /* 0x00000018ff067e24 */ /* 0x000fc4000f8e00ff */
        /* <DEDUP_REMOVED lines=20> */
[----:B------:R-:W-:Y:S02]  /*1620*/  MOV R10, UR24 ;  /* 0x00000018000a7c02 */ /* 0x000fe40008000f00 */
[----:B------:R-:W-:Y:S02]  /*1630*/  MOV R11, UR25 ;  /* 0x00000019000b7c02 */ /* 0x000fe40008000f00 */
[----:B------:R-:W3:Y:S01]  /*1640*/  @!P4 LDG.E.64 R8, desc[UR14][R8.64] ;  /* 0x0000000e0808c981 */ /* 0x000ee2000c1e1b00 */
[----:B------:R-:W-:Y:S01]  /*1650*/  IMAD.U32 R12, RZ, RZ, UR26 ;  /* 0x0000001aff0c7e24 */ /* 0x000fe2000f8e00ff */
        /* <DEDUP_REMOVED lines=24> */
.L_x_3090:
[----:B------:R-:W-:-:S13]  /*17e0*/  LOP3.LUT P2, RZ, R33, 0x7, RZ, 0xc0, !PT ;  /* 0x0000000721ff7812 */ /* 0x000fda000784c0ff */
[----:B------:R-:W-:Y:S05]  /*17f0*/  @!P2 BRA `(.L_x_3087) ;  /* 0x000000040070a947 */ /* 0x000fea0003800000 */
[C---:B---3--:R-:W-:Y:S02]  /*1800*/  LOP3.LUT R6, R33.reuse, 0x7, RZ, 0xc0, !PT ;  /* 0x0000000721067812 */ /* 0x048fe400078ec0ff */
[----:B--2---:R-:W-:Y:S02]  /*1810*/  LOP3.LUT P2, R13, R33, 0x3, RZ, 0xc0, !PT ;  /* 0x00000003210d7812 */ /* 0x004fe4000784c0ff */
        /* <DEDUP_REMOVED lines=15> */
[----:B------:R-:W-:Y:S02]  /*1910*/  MOV R9, UR12 ;  /* 0x0000000c00097c02 */ /* 0x000fe40008000f00 */
[----:B------:R-:W-:Y:S01]  /*1920*/  ISETP.EQ.OR P5, PT, R8, UR18, P3 ;  /* 0x0000001208007c0c */ /* 0x000fe20009fa2670 */
[----:B------:R-:W-:Y:S01]  /*1930*/  IMAD.U32 R8, RZ, RZ, UR9 ;  /* 0x00000009ff087e24 */ /* 0x000fe2000f8e00ff */
[----:B------:R-:W-:-:S11]  /*1940*/  ISETP.EQ.OR P4, PT, R9, UR18, P3 ;  /* 0x0000001209007c0c */ /* 0x000fd60009f82670 */
        /* <DEDUP_REMOVED lines=13> */
[----:B------:R-:W2:Y:S03]  /*1a20*/  @!P5 LDG.E.64 R6, desc[UR14][R6.64] ;  /* 0x0000000e0606d981 */ /* 0x000ea6000c1e1b00 */
[----:B------:R-:W-:Y:S01]  /*1a30*/  VOTEU.ALL UP2, P6 ;  /* 0x0000000000ff7886 */ /* 0x000fe20003040000 */
[----:B------:R-:W3:Y:S04]  /*1a40*/  @!P4 LDG.E.64 R8, desc[UR14][R8.64] ;  /* 0x0000000e0808c981 */ /* 0x000ee8000c1e1b00 */
[----:B------:R-:W-:-:S04]  /*1a50*/  @!UP2 UIMAD UR9, UR9, UR19, UR6 ;  /* 0x000000130909a2a4 */ /* 0x000fc8000f8e0206 */
[----:B------:R-:W-:-:S06]  /*1a60*/  @!UP2 UIMAD.WIDE.U32 UR10, UR9, 0x8, UR16 ;  /* 0x00000008090aa8a5 */ /* 0x000fcc000f8e0010 */
[----:B-1----:R-:W-:Y:S02]  /*1a70*/  MOV R10, UR10 ;  /* 0x0000000a000a7c02 */ /* 0x002fe40008000f00 */
[----:B------:R-:W-:-:S06]  /*1a80*/  MOV R11, UR11 ;  /* 0x0000000b000b7c02 */ /* 0x000fcc0008000f00 */
[----:B------:R-:W4:Y:S01]  /*1a90*/  @!P6 LDG.E.64 R10, desc[UR14][R10.64] ;  /* 0x0000000e0a0ae981 */ /* 0x000f22000c1e1b00 */
[----:B------:R-:W-:-:S05]  /*1aa0*/  MOV R12, UR5 ;  /* 0x00000005000c7c02 */ /* 0x000fca0008000f00 */
[----:B------:R-:W-:-:S05]  /*1ab0*/  VIADD R12, R12, 0x4 ;  /* 0x000000040c0c7836 */ /* 0x000fca0000000000 */
[----:B------:R-:W-:Y:S01]  /*1ac0*/  R2UR UR5, R12 ;  /* 0x000000000c0572ca */ /* 0x000fe200000e0000 */
[----:B--2---:R-:W-:Y:S01]  /*1ad0*/  @!P5 FADD.FTZ R4, R4, R6 ;  /* 0x000000060404d221 */ /* 0x004fe20000010000 */
[----:B------:R-:W-:-:S03]  /*1ae0*/  @!P5 FADD.FTZ R5, R5, R7 ;  /* 0x000000070505d221 */ /* 0x000fc60000010000 */
[----:B---3--:R-:W-:Y:S01]  /*1af0*/  @!P4 FADD.FTZ R4, R4, R8 ;  /* 0x000000080404c221 */ /* 0x008fe20000010000 */
[----:B------:R-:W-:-:S03]  /*1b00*/  @!P4 FADD.FTZ R5, R5, R9 ;  /* 0x000000090505c221 */ /* 0x000fc60000010000 */
[----:B----4-:R-:W-:Y:S01]  /*1b10*/  @!P6 FADD.FTZ R4, R4, R10 ;  /* 0x0000000a0404e221 */ /* 0x010fe20000010000 */
[----:B------:R-:W-:-:S07]  /*1b20*/  @!P6 FADD.FTZ R5, R5, R11 ;  /* 0x0000000b0505e221 */ /* 0x000fce0000010000 */
.L_x_3092:
        /* <DEDUP_REMOVED lines=20> */
[----:B-1----:R-:W-:-:S05]  /*1c70*/  MOV R10, UR5 ;  /* 0x00000005000a7c02 */ /* 0x002fca0008000f00 */
[----:B------:R-:W-:-:S05]  /*1c80*/  VIADD R10, R10, 0x2 ;  /* 0x000000020a0a7836 */ /* 0x000fca0000000000 */
[----:B------:R-:W-:Y:S01]  /*1c90*/  R2UR UR5, R10 ;  /* 0x000000000a0572ca */ /* 0x000fe200000e0000 */
[----:B0-----:R-:W-:Y:S01]  /*1ca0*/  @!P4 FADD.FTZ R4, R4, R6 ;  /* 0x000000060404c221 */ /* 0x001fe20000010000 */
[----:B------:R-:W-:-:S03]  /*1cb0*/  @!P4 FADD.FTZ R5, R5, R7 ;  /* 0x000000070505c221 */ /* 0x000fc60000010000 */
[----:B--2---:R-:W-:Y:S01]  /*1cc0*/  @!P2 FADD.FTZ R4, R4, R8 ;  /* 0x000000080404a221 */ /* 0x004fe20000010000 */
[----:B------:R-:W-:-:S09]  /*1cd0*/  @!P2 FADD.FTZ R5, R5, R9 ;  /* 0x000000090505a221 */ /* 0x000fd20000010000 */
.L_x_3093:
        /* <DEDUP_REMOVED lines=13> */
.L_x_3094:
[----:B------:R-:W-:Y:S05]  /*1db0*/  BSYNC.RECONVERGENT B0 ;  /* 0x0000000000007941 */ /* 0x000fea0003800200 */
.L_x_3087:
[----:B------:R-:W4:Y:S01]  /*1dc0*/  S2UR UR9, SR_CgaCtaId ;  /* 0x00000000000979c3 */ /* 0x000f220000008800 */
[----:B------:R-:W5:Y:S01]  /*1dd0*/  LDCU UR10, c[0x0][0x414] ;  /* 0x00008280ff0a77ac */ /* 0x000f620008000800 */
[----:B--23--:R-:W-:Y:S02]  /*1de0*/  MOV R13, UR7 ;  /* 0x00000007000d7c02 */ /* 0x00cfe40008000f00 */
[----:B------:R-:W-:Y:S01]  /*1df0*/  LOP3.LUT R9, R30, 0xffff, RZ, 0xc0, !PT ;  /* 0x0000ffff1e097812 */ /* 0x000fe200078ec0ff */
[----:B------:R-:W-:-:S03]  /*1e00*/  UMOV UR5, 0x400 ;  /* 0x0000040000057882 */ /* 0x000fc60000000000 */
[----:B-1----:R-:W1:Y:S01]  /*1e10*/  @P0 LDC.64 R10, c[0x0][0x388] ;  /* 0x0000e200ff0a0b82 */ /* 0x002e620000000a00 */
[----:B------:R-:W-:-:S07]  /*1e20*/  IADD3 R9, PT, PT, R9, UR8, RZ ;  /* 0x0000000809097c10 */ /* 0x000fce000fffe0ff */
[----:B------:R-:W2:Y:S01]  /*1e30*/  LDC.64 R14, c[0x0][0x398] ;  /* 0x0000e600ff0e7b82 */ /* 0x000ea20000000a00 */
[----:B-----5:R-:W-:Y:S01]  /*1e40*/  @P0 FMUL.FTZ R12, R4, UR10 ;  /* 0x0000000a040c0c20 */ /* 0x020fe20008410000 */
[----:B----4-:R-:W-:-:S06]  /*1e50*/  ULEA UR5, UR9, UR5, 0x18 ;  /* 0x0000000509057291 */ /* 0x010fcc000f8ec0ff */
[----:B------:R-:W3:Y:S01]  /*1e60*/  LDC.64 R6, c[0x0][0x3a0] ;  /* 0x0000e800ff067b82 */ /* 0x000ee20000000a00 */
[----:B-1----:R-:W-:-:S04]  /*1e70*/  @P0 IMAD.WIDE R10, R13, 0x8, R10 ;  /* 0x000000080d0a0825 */ /* 0x002fc800078e020a */
[----:B------:R-:W-:Y:S01]  /*1e80*/  @P0 FMUL.FTZ R13, R5, UR10 ;  /* 0x0000000a050d0c20 */ /* 0x000fe20008410000 */
[----:B------:R-:W-:Y:S04]  /*1e90*/  @!P3 STS.64 [UR5+0x80], R4 ;  /* 0x00008004ff00b988 */ /* 0x000fe80008000a05 */
[----:B------:R-:W-:Y:S01]  /*1ea0*/  @P0 STG.E.64 desc[UR14][R10.64], R12 ;  /* 0x0000000c0a000986 */ /* 0x000fe2000c101b0e */
[C---:B--2---:R-:W-:Y:S01]  /*1eb0*/  IMAD.WIDE R14, R9.reuse, 0x2, R14 ;  /* 0x00000002090e7825 */ /* 0x044fe200078e020e */
[----:B------:R-:W-:Y:S03]  /*1ec0*/  BAR.SYNC.DEFER_BLOCKING 0x0 ;  /* 0x0000000000007b1d */ /* 0x000fe60000010000 */
[----:B---3--:R-:W-:-:S03]  /*1ed0*/  IMAD.WIDE R6, R9, 0x2, R6 ;  /* 0x0000000209067825 */ /* 0x008fc600078e0206 */
[----:B------:R-:W2:Y:S04]  /*1ee0*/  LDG.E.U16 R34, desc[UR14][R14.64] ;  /* 0x0000000e0e227981 */ /* 0x000ea8000c1e1500 */
[----:B------:R1:W3:Y:S04]  /*1ef0*/  LDG.E.U16 R35, desc[UR14][R14.64+0x2] ;  /* 0x0000020e0e237981 */ /* 0x0002e8000c1e1500 */
[----:B------:R-:W4:Y:S04]  /*1f00*/  LDG.E.U16 R36, desc[UR14][R6.64] ;  /* 0x0000000e06247981 */ /* 0x000f28000c1e1500 */
[----:B------:R-:W5:Y:S01]  /*1f10*/  LDG.E.U16 R37, desc[UR14][R6.64+0x2] ;  /* 0x0000020e06257981 */ /* 0x000f62000c1e1500 */
[----:B------:R-:W-:Y:S01]  /*1f20*/  BSSY.RECONVERGENT B0, `(.L_x_3095) ;  /* 0x00000e7000007945 */ /* 0x000fe20003800200 */
[----:B-1----:R-:W-:-:S02]  /*1f30*/  IADD3 R14, PT, PT, R27, 0x20, RZ ;  /* 0x000000201b0e7810 */ /* 0x002fc40007ffe0ff */
[----:B------:R-:W1:Y:S01]  /*1f40*/  LDS.64 R8, [UR5+0x80] ;  /* 0x00008005ff087984 */ /* 0x000e620008000a00 */
[----:B------:R-:W0:Y:S01]  /*1f50*/  LDCU.U8 UR5, c[0x0][0x3fc] ;  /* 0x00007f80ff0577ac */ /* 0x000e220008000000 */
[----:B------:R-:W-:Y:S01]  /*1f60*/  SHF.R.S32.HI R15, RZ, 0x1f, R14 ;  /* 0x0000001fff0f7819 */ /* 0x000fe2000001140e */
[----:B0-----:R-:W-:Y:S01]  /*1f70*/  UISETP.NE.AND UP0, UPT, UR5, URZ, UPT ;  /* 0x000000ff0500728c */ /* 0x001fe2000bf05270 */
[----:B-1----:R-:W-:-:S04]  /*1f80*/  FMUL.FTZ R8, R8, UR10 ;  /* 0x0000000a08087c20 */ /* 0x002fc80008410000 */
[----:B------:R-:W-:-:S04]  /*1f90*/  FMUL.FTZ R38, R8, R8 ;  /* 0x0000000808267220 */ /* 0x000fc80000410000 */
[----:B------:R-:W-:-:S05]  /*1fa0*/  FFMA.FTZ R9, R9, UR10, -R38 ;  /* 0x0000000a09097c23 */ /* 0x000fca0008010826 */
[----:B------:R-:W-:-:S13]  /*1fb0*/  FSETP.GTU.FTZ.AND P2, PT, R9, RZ, PT ;  /* 0x000000ff0900720b */ /* 0x000fda0003f5c000 */
[----:B------:R-:W0:Y:S02]  /*1fc0*/  @P2 LDC R4, c[0x0][0x3a8] ;  /* 0x0000ea00ff042b82 */ /* 0x000e240000000800 */
[----:B0-----:R-:W-:Y:S01]  /*1fd0*/  @P2 FADD.FTZ R5, R9, R4 ;  /* 0x0000000409052221 */ /* 0x001fe20000010000 */
[----:B------:R-:W-:Y:S02]  /*1fe0*/  MOV R9, 0x3f800000 ;  /* 0x3f80000000097802 */ /* 0x000fe40000000f00 */
[----:B------:R-:W-:-:S04]  /*1ff0*/  SHF.R.S32.HI R4, RZ, 0x1f, R27 ;  /* 0x0000001fff047819 */ /* 0x000fc8000001141b */
        /* <DEDUP_REMOVED lines=19> */
[C---:B------:R-:W-:Y:S01]  /*2130*/  FADD.FTZ R18, -R8.reuse, R18 ;  /* 0x0000001208127221 */ /* 0x040fe20000010100 */
[----:B------:R-:W-:Y:S01]  /*2140*/  FADD.FTZ R34, -R8, R19 ;  /* 0x0000001308227221 */ /* 0x000fe20000010100 */
[----:B------:R-:W1:Y:S02]  /*2150*/  LDCU.64 UR8, c[0x0][0x380] ;  /* 0x00007000ff0877ac */ /* 0x000e640008000a00 */
[----:B------:R-:W-:Y:S01]  /*2160*/  FMUL.FTZ R18, R18, R9 ;  /* 0x0000000912127220 */ /* 0x000fe20000410000 */
[----:B0-----:R-:W-:Y:S01]  /*2170*/  IMAD R6, R4, UR12, RZ ;  /* 0x0000000c04067c24 */ /* 0x001fe2000f8e02ff */
[----:B------:R-:W-:-:S03]  /*2180*/  MOV R4, R2 ;  /* 0x0000000200047202 */ /* 0x000fc60000000f00 */
[C---:B------:R-:W-:Y:S02]  /*2190*/  IMAD R7, R27.reuse, UR13, R6 ;  /* 0x0000000d1b077c24 */ /* 0x040fe4000f8e0206 */
[----:B------:R-:W-:-:S05]  /*21a0*/  IMAD.WIDE.U32 R4, R27, UR12, R4 ;  /* 0x0000000c1b047c25 */ /* 0x000fca000f8e0004 */
[----:B------:R-:W-:Y:S01]  /*21b0*/  IADD3 R7, PT, PT, R5, R7, RZ ;  /* 0x0000000705077210 */ /* 0x000fe20007ffe0ff */
[----:B------:R-:W-:Y:S01]  /*21c0*/  FMUL.FTZ R5, R34, R9 ;  /* 0x0000000922057220 */ /* 0x000fe20000410000 */
[----:B-1----:R-:W-:-:S03]  /*21d0*/  LEA R6, P2, R4, UR8, 0x2 ;  /* 0x0000000804067c11 */ /* 0x002fc6000f8410ff */
[----:B------:R-:W-:Y:S01]  /*21e0*/  FFMA.FTZ R5, R11, R5, R12 ;  /* 0x000000050b057223 */ /* 0x000fe2000001000c */
[----:B------:R-:W-:Y:S01]  /*21f0*/  LEA.HI.X R7, R4, UR9, R7, 0x2, P2 ;  /* 0x0000000904077c11 */ /* 0x000fe200090f1407 */
[----:B------:R-:W-:-:S05]  /*2200*/  FFMA.FTZ R4, R10, R18, R13 ;  /* 0x000000120a047223 */ /* 0x000fca000001000d */
[----:B------:R0:W-:Y:S03]  /*2210*/  STG.E.64 desc[UR14][R6.64], R4 ;  /* 0x0000000406007986 */ /* 0x0001e6000c101b0e */
.L_x_3098:
[----:B------:R-:W-:Y:S05]  /*2220*/  BSYNC.RECONVERGENT B1 ;  /* 0x0000000000017941 */ /* 0x000fea0003800200 */
.L_x_3097:
[----:B------:R-:W-:Y:S04]  /*2230*/  BSSY.RECONVERGENT B1, `(.L_x_3099) ;  /* 0x0000013000017945 */ /* 0x000fe80003800200 */
[----:B------:R-:W-:Y:S05]  /*2240*/  @P3 BRA `(.L_x_3100) ;  /* 0x0000000000443947 */ /* 0x000fea0003800000 */
[----:B------:R-:W1:Y:S01]  /*2250*/  LDCU.64 UR8, c[0x0][0x3e0] ;  /* 0x00007c00ff0877ac */ /* 0x000e620008000a00 */
[----:B0-----:R-:W-:Y:S01]  /*2260*/  MOV R4, R2 ;  /* 0x0000000200047202 */ /* 0x001fe20000000f00 */
[----:B------:R-:W-:Y:S02]  /*2270*/  IMAD.MOV.U32 R5, RZ, RZ, R17 ;  /* 0x000000ffff057224 */ /* 0x000fe400078e0011 */
[C---:B------:R-:W-:Y:S01]  /*2280*/  FADD.FTZ R20, -R8.reuse, R20 ;  /* 0x0000001408147221 */ /* 0x040fe20000010100 */
[----:B------:R-:W0:Y:S01]  /*2290*/  LDCU.64 UR12, c[0x0][0x380] ;  /* 0x00007000ff0c77ac */ /* 0x000e220008000a00 */
[----:B------:R-:W-:Y:S01]  /*22a0*/  FADD.FTZ R18, -R8, R21 ;  /* 0x0000001508127221 */ /* 0x000fe20000010100 */
[----:B-1----:R-:W-:Y:S02]  /*22b0*/  IMAD R15, R15, UR8, RZ ;  /* 0x000000080f0f7c24 */ /* 0x002fe4000f8e02ff */
[----:B------:R-:W-:-:S04]  /*22c0*/  IMAD.WIDE.U32 R4, R14, UR8, R4 ;  /* 0x000000080e047c25 */ /* 0x000fc8000f8e0004 */
[----:B------:R-:W-:Y:S02]  /*22d0*/  IMAD R15, R14, UR9, R15 ;  /* 0x000000090e0f7c24 */ /* 0x000fe4000f8e020f */
[----:B------:R-:W-:Y:S01]  /*22e0*/  FMUL.FTZ R14, R20, R9 ;  /* 0x00000009140e7220 */ /* 0x000fe20000410000 */
[----:B0-----:R-:W-:Y:S02]  /*22f0*/  LEA R6, P2, R4, UR12, 0x2 ;  /* 0x0000000c04067c11 */ /* 0x001fe4000f8410ff */
[----:B------:R-:W-:Y:S01]  /*2300*/  IADD3 R5, PT, PT, R5, R15, RZ ;  /* 0x0000000f05057210 */ /* 0x000fe20007ffe0ff */
[----:B------:R-:W-:Y:S01]  /*2310*/  FMUL.FTZ R15, R18, R9 ;  /* 0x00000009120f7220 */ /* 0x000fe20000410000 */
[----:B------:R-:W-:Y:S02]  /*2320*/  FFMA.FTZ R14, R10, R14, R13 ;  /* 0x0000000e0a0e7223 */ /* 0x000fe4000001000d */
[----:B------:R-:W-:Y:S01]  /*2330*/  LEA.HI.X R7, R4, UR13, R5, 0x2, P2 ;  /* 0x0000000d04077c11 */ /* 0x000fe200090f1405 */
[----:B------:R-:W-:-:S05]  /*2340*/  FFMA.FTZ R15, R11, R15, R12 ;  /* 0x0000000f0b0f7223 */ /* 0x000fca000001000c */
[----:B------:R1:W-:Y:S02]  /*2350*/  STG.E.64 desc[UR14][R6.64], R14 ;  /* 0x0000000e06007986 */ /* 0x0003e4000c101b0e */
.L_x_3100:
[----:B------:R-:W-:Y:S05]  /*2360*/  BSYNC.RECONVERGENT B1 ;  /* 0x0000000000017941 */ /* 0x000fea0003800200 */
.L_x_3099:
[----:B------:R-:W-:Y:S04]  /*2370*/  BSSY.RECONVERGENT B1, `(.L_x_3101) ;  /* 0x0000013000017945 */ /* 0x000fe80003800200 */
[----:B------:R-:W-:Y:S05]  /*2380*/  @P4 BRA `(.L_x_3102) ;  /* 0x0000000000444947 */ /* 0x000fea0003800000 */
[----:B------:R-:W2:Y:S01]  /*2390*/  LDCU.64 UR8, c[0x0][0x3e0] ;  /* 0x00007c00ff0877ac */ /* 0x000ea20008000a00 */
[----:B0-----:R-:W-:Y:S01]  /*23a0*/  MOV R4, R2 ;  /* 0x0000000200047202 */ /* 0x001fe20000000f00 */
[C---:B------:R-:W-:Y:S01]  /*23b0*/  FADD.FTZ R22, -R8.reuse, R22 ;  /* 0x0000001608167221 */ /* 0x040fe20000010100 */
[----:B------:R-:W-:Y:S01]  /*23c0*/  MOV R5, R17 ;  /* 0x0000001100057202 */ /* 0x000fe20000000f00 */
[----:B------:R-:W0:Y:S01]  /*23d0*/  LDCU.64 UR12, c[0x0][0x380] ;  /* 0x00007000ff0c77ac */ /* 0x000e220008000a00 */
[----:B------:R-:W-:Y:S01]  /*23e0*/  FADD.FTZ R18, -R8, R23 ;  /* 0x0000001708127221 */ /* 0x000fe20000010100 */
[----:B-1----:R-:W-:-:S03]  /*23f0*/  FMUL.FTZ R14, R22, R9 ;  /* 0x00000009160e7220 */ /* 0x002fc60000410000 */
[----:B------:R-:W-:Y:S01]  /*2400*/  FMUL.FTZ R15, R18, R9 ;  /* 0x00000009120f7220 */ /* 0x000fe20000410000 */
[----:B------:R-:W-:-:S03]  /*2410*/  FFMA.FTZ R14, R10, R14, R13 ;  /* 0x0000000e0a0e7223 */ /* 0x000fc6000001000d */
[----:B------:R-:W-:Y:S01]  /*2420*/  FFMA.FTZ R15, R11, R15, R12 ;  /* 0x0000000f0b0f7223 */ /* 0x000fe2000001000c */
[----:B--2---:R-:W-:Y:S02]  /*2430*/  IMAD R7, R29, UR8, RZ ;  /* 0x000000081d077c24 */ /* 0x004fe4000f8e02ff */
[----:B------:R-:W-:-:S04]  /*2440*/  IMAD.WIDE.U32 R4, R26, UR8, R4 ;  /* 0x000000081a047c25 */ /* 0x000fc8000f8e0004 */
[----:B------:R-:W-:Y:S01]  /*2450*/  IMAD R7, R26, UR9, R7 ;  /* 0x000000091a077c24 */ /* 0x000fe2000f8e0207 */
[----:B0-----:R-:W-:-:S04]  /*2460*/  LEA R6, P2, R4, UR12, 0x2 ;  /* 0x0000000c04067c11 */ /* 0x001fc8000f8410ff */
[----:B------:R-:W-:-:S04]  /*2470*/  IADD3 R7, PT, PT, R5, R7, RZ ;  /* 0x0000000705077210 */ /* 0x000fc80007ffe0ff */
[----:B------:R-:W-:-:S05]  /*2480*/  LEA.HI.X R7, R4, UR13, R7, 0x2, P2 ;  /* 0x0000000d04077c11 */ /* 0x000fca00090f1407 */
[----:B------:R2:W-:Y:S02]  /*2490*/  STG.E.64 desc[UR14][R6.64], R14 ;  /* 0x0000000e06007986 */ /* 0x0005e4000c101b0e */
.L_x_3102:
[----:B------:R-:W-:Y:S05]  /*24a0*/  BSYNC.RECONVERGENT B1 ;  /* 0x0000000000017941 */ /* 0x000fea0003800200 */
.L_x_3101:
[----:B------:R-:W-:Y:S05]  /*24b0*/  @P1 BRA `(.L_x_3103) ;  /* 0x0000000800341947 */ /* 0x000fea0003800000 */
[----:B------:R-:W0:Y:S01]  /*24c0*/  LDCU.64 UR8, c[0x0][0x3e0] ;  /* 0x00007c00ff0877ac */ /* 0x000e220008000a00 */
[----:B------:R-:W-:Y:S01]  /*24d0*/  MOV R3, R17 ;  /* 0x0000001100037202 */ /* 0x000fe20000000f00 */
[C---:B------:R-:W-:Y:S01]  /*24e0*/  FADD.FTZ R24, -R8.reuse, R24 ;  /* 0x0000001808187221 */ /* 0x040fe20000010100 */
[----:B------:R-:W-:Y:S01]  /*24f0*/  FADD.FTZ R8, -R8, R25 ;  /* 0x0000001908087221 */ /* 0x000fe20000010100 */
[----:B------:R-:W3:Y:S02]  /*2500*/  LDCU.64 UR10, c[0x0][0x380] ;  /* 0x00007000ff0a77ac */ /* 0x000ee40008000a00 */
[-C--:B------:R-:W-:Y:S01]  /*2510*/  FMUL.FTZ R24, R24, R9.reuse ;  /* 0x0000000918187220 */ /* 0x080fe20000410000 */
[----:B------:R-:W-:-:S03]  /*2520*/  FMUL.FTZ R8, R8, R9 ;  /* 0x0000000908087220 */ /* 0x000fc60000410000 */
[----:B------:R-:W-:Y:S01]  /*2530*/  FFMA.FTZ R10, R10, R24, R13 ;  /* 0x000000180a0a7223 */ /* 0x000fe2000001000d */
[----:B------:R-:W-:Y:S01]  /*2540*/  FFMA.FTZ R11, R11, R8, R12 ;  /* 0x000000080b0b7223 */ /* 0x000fe2000001000c */
[----:B0-----:R-:W-:Y:S02]  /*2550*/  IMAD R5, R31, UR8, RZ ;  /* 0x000000081f057c24 */ /* 0x001fe4000f8e02ff */
[----:B------:R-:W-:-:S04]  /*2560*/  IMAD.WIDE.U32 R2, R28, UR8, R2 ;  /* 0x000000081c027c25 */ /* 0x000fc8000f8e0002 */
[----:B------:R-:W-:Y:S01]  /*2570*/  IMAD R5, R28, UR9, R5 ;  /* 0x000000091c057c24 */ /* 0x000fe2000f8e0205 */
[----:B---3--:R-:W-:-:S04]  /*2580*/  LEA R4, P1, R2, UR10, 0x2 ;  /* 0x0000000a02047c11 */ /* 0x008fc8000f8210ff */
[----:B------:R-:W-:-:S04]  /*2590*/  IADD3 R5, PT, PT, R3, R5, RZ ;  /* 0x0000000503057210 */ /* 0x000fc80007ffe0ff */
[----:B------:R-:W-:-:S05]  /*25a0*/  LEA.HI.X R5, R2, UR11, R5, 0x2, P1 ;  /* 0x0000000b02057c11 */ /* 0x000fca00088f1405 */
[----:B------:R3:W-:Y:S01]  /*25b0*/  STG.E.64 desc[UR14][R4.64], R10 ;  /* 0x0000000a04007986 */ /* 0x0007e2000c101b0e */
[----:B------:R-:W-:Y:S05]  /*25c0*/  BRA `(.L_x_3103) ;  /* 0x0000000400f07947 */ /* 0x000fea0003800000 */
.L_x_3096:
        /* <DEDUP_REMOVED lines=9> */
[C---:B------:R-:W-:Y:S01]  /*2660*/  FADD.FTZ R18, -R8.reuse, R18 ;  /* 0x0000001208127221 */ /* 0x040fe20000010100 */
[----:B------:R-:W-:Y:S01]  /*2670*/  FADD.FTZ R6, -R8, R19 ;  /* 0x0000001308067221 */ /* 0x000fe20000010100 */
        /* <DEDUP_REMOVED lines=14> */
[----:B--2---:R-:W-:Y:S01]  /*2760*/  FADD.FTZ R34, R5, 1 ;  /* 0x3f80000005227421 */ /* 0x004fe20000010000 */
[----:B------:R-:W-:Y:S01]  /*2770*/  IMAD R5, R27, UR11, R4 ;  /* 0x0000000b1b057c24 */ /* 0x000fe2000f8e0204 */
[----:B-1----:R-:W-:Y:S01]  /*2780*/  LEA R4, P4, R6, UR12, 0x2 ;  /* 0x0000000c06047c11 */ /* 0x002fe2000f8810ff */
[----:B0-----:R-:W-:Y:S01]  /*2790*/  FADD.FTZ R37, R36, 1 ;  /* 0x3f80000024257421 */ /* 0x001fe20000010000 */
[----:B------:R-:W0:Y:S01]  /*27a0*/  MUFU.RCP R35, R34 ;  /* 0x0000002200237308 */ /* 0x000e220000001000 */
[----:B------:R-:W-:-:S05]  /*27b0*/  IMAD.IADD R5, R7, 0x1, R5 ;  /* 0x0000000107057824 */ /* 0x000fca00078e0205 */
[----:B------:R-:W-:Y:S02]  /*27c0*/  LEA.HI.X R5, R6, UR13, R5, 0x2, P4 ;  /* 0x0000000d06057c11 */ /* 0x000fe4000a0f1405 */
[----:B------:R-:W1:Y:S01]  /*27d0*/  MUFU.RCP R38, R37 ;  /* 0x0000002500267308 */ /* 0x000e620000001000 */
[----:B0-----:R-:W-:Y:S01]  /*27e0*/  FMUL.FTZ R6, R18, R35 ;  /* 0x0000002312067220 */ /* 0x001fe20000410000 */
[----:B-1----:R-:W-:-:S05]  /*27f0*/  FMUL.FTZ R7, R19, R38 ;  /* 0x0000002613077220 */ /* 0x002fca0000410000 */
[----:B------:R0:W-:Y:S02]  /*2800*/  STG.E.64 desc[UR14][R4.64], R6 ;  /* 0x0000000604007986 */ /* 0x0001e4000c101b0e */
.L_x_3105:
[----:B------:R-:W-:Y:S05]  /*2810*/  BSYNC.RECONVERGENT B1 ;  /* 0x0000000000017941 */ /* 0x000fea0003800200 */
.L_x_3104:
[----:B------:R-:W-:Y:S04]  /*2820*/  BSSY.RECONVERGENT B1, `(.L_x_3106) ;  /* 0x000001d000017945 */ /* 0x000fe80003800200 */
[----:B------:R-:W-:Y:S05]  /*2830*/  @P1 BRA `(.L_x_3107) ;  /* 0x00000000006c1947 */ /* 0x000fea0003800000 */
[C---:B------:R-:W-:Y:S01]  /*2840*/  FADD.FTZ R20, -R8.reuse, R20 ;  /* 0x0000001408147221 */ /* 0x040fe20000010100 */
[----:B0-----:R-:W-:Y:S01]  /*2850*/  FADD.FTZ R4, -R8, R21 ;  /* 0x0000001508047221 */ /* 0x001fe20000010100 */
[----:B------:R-:W0:Y:S02]  /*2860*/  LDCU.64 UR10, c[0x0][0x3e0] ;  /* 0x00007c00ff0a77ac */ /* 0x000e240008000a00 */
        /* <DEDUP_REMOVED lines=24> */
.L_x_3107:
[----:B------:R-:W-:Y:S05]  /*29f0*/  BSYNC.RECONVERGENT B1 ;  /* 0x0000000000017941 */ /* 0x000fea0003800200 */
.L_x_3106:
[----:B------:R-:W-:Y:S04]  /*2a00*/  BSSY.RECONVERGENT B1, `(.L_x_3108) ;  /* 0x000001d000017945 */ /* 0x000fe80003800200 */
[----:B------:R-:W-:Y:S05]  /*2a10*/  @P2 BRA `(.L_x_3109) ;  /* 0x00000000006c2947 */ /* 0x000fea0003800000 */
[C---:B------:R-:W-:Y:S01]  /*2a20*/  FADD.FTZ R22, -R8.reuse, R22 ;  /* 0x0000001608167221 */ /* 0x040fe20000010100 */
[----:B01----:R-:W-:Y:S01]  /*2a30*/  FADD.FTZ R4, -R8, R23 ;  /* 0x0000001708047221 */ /* 0x003fe20000010100 */
        /* <DEDUP_REMOVED lines=25> */
.L_x_3109:
[----:B------:R-:W-:Y:S05]  /*2bd0*/  BSYNC.RECONVERGENT B1 ;  /* 0x0000000000017941 */ /* 0x000fea0003800200 */
.L_x_3108:
[----:B------:R-:W-:Y:S05]  /*2be0*/  @P3 BRA `(.L_x_3103) ;  /* 0x0000000000683947 */ /* 0x000fea0003800000 */
[C---:B------:R-:W-:Y:S01]  /*2bf0*/  FADD.FTZ R24, -R8.reuse, R24 ;  /* 0x0000001808187221 */ /* 0x040fe20000010100 */
[----:B------:R-:W-:Y:S01]  /*2c00*/  FADD.FTZ R8, -R8, R25 ;  /* 0x0000001908087221 */ /* 0x000fe20000010100 */
[----:B------:R-:W3:Y:S02]  /*2c10*/  LDCU.64 UR8, c[0x0][0x3e0] ;  /* 0x00007c00ff0877ac */ /* 0x000ee40008000a00 */
[-C--:B------:R-:W-:Y:S01]  /*2c20*/  FMUL.FTZ R24, R24, R9.reuse ;  /* 0x0000000918187220 */ /* 0x080fe20000410000 */
[----:B------:R-:W-:Y:S01]  /*2c30*/  FMUL.FTZ R8, R8, R9 ;  /* 0x0000000908087220 */ /* 0x000fe20000410000 */
[----:B------:R-:W4:Y:S02]  /*2c40*/  LDCU.64 UR10, c[0x0][0x380] ;  /* 0x00007000ff0a77ac */ /* 0x000f240008000a00 */
[----:B------:R-:W-:Y:S01]  /*2c50*/  FFMA.FTZ R13, R10, R24, R13 ;  /* 0x000000180a0d7223 */ /* 0x000fe2000001000d */
[----:B------:R-:W-:-:S03]  /*2c60*/  FFMA.FTZ R12, R11, R8, R12 ;  /* 0x000000080b0c7223 */ /* 0x000fc6000001000c */
[----:B------:R-:W-:Y:S01]  /*2c70*/  FMUL.FTZ R3, R13, -1.4426950216293334961 ;  /* 0xbfb8aa3b0d037820 */ /* 0x000fe20000410000 */
[----:B012---:R-:W-:-:S05]  /*2c80*/  FMUL.FTZ R4, R12, -1.4426950216293334961 ;  /* 0xbfb8aa3b0c047820 */ /* 0x007fca0000410000 */
[----:B------:R-:W0:Y:S01]  /*2c90*/  MUFU.EX2 R3, R3 ;  /* 0x0000000300037308 */ /* 0x000e220000000800 */
[----:B---3--:R-:W-:-:S03]  /*2ca0*/  IMAD R5, R31, UR8, RZ ;  /* 0x000000081f057c24 */ /* 0x008fc6000f8e02ff */
[----:B------:R-:W1:Y:S01]  /*2cb0*/  MUFU.EX2 R4, R4 ;  /* 0x0000000400047308 */ /* 0x000e620000000800 */
[----:B------:R-:W-:Y:S02]  /*2cc0*/  IMAD R5, R28, UR9, R5 ;  /* 0x000000091c057c24 */ /* 0x000fe4000f8e0205 */
[----:B0-----:R-:W-:Y:S01]  /*2cd0*/  FADD.FTZ R6, R3, 1 ;  /* 0x3f80000003067421 */ /* 0x001fe20000010000 */
[----:B------:R-:W-:Y:S01]  /*2ce0*/  MOV R3, R17 ;  /* 0x0000001100037202 */ /* 0x000fe20000000f00 */
[----:B-1----:R-:W-:-:S04]  /*2cf0*/  FADD.FTZ R8, R4, 1 ;  /* 0x3f80000004087421 */ /* 0x002fc80000010000 */
[----:B------:R-:W0:Y:S01]  /*2d00*/  MUFU.RCP R6, R6 ;  /* 0x0000000600067308 */ /* 0x000e220000001000 */
[----:B------:R-:W-:-:S03]  /*2d10*/  IMAD.WIDE.U32 R2, R28, UR8, R2 ;  /* 0x000000081c027c25 */ /* 0x000fc6000f8e0002 */
[----:B----4-:R-:W-:-:S04]  /*2d20*/  LEA R4, P1, R2, UR10, 0x2 ;  /* 0x0000000a02047c11 */ /* 0x010fc8000f8210ff */
[----:B------:R-:W1:Y:S01]  /*2d30*/  MUFU.RCP R7, R8 ;  /* 0x0000000800077308 */ /* 0x000e620000001000 */
[----:B------:R-:W-:-:S04]  /*2d40*/  IADD3 R5, PT, PT, R3, R5, RZ ;  /* 0x0000000503057210 */ /* 0x000fc80007ffe0ff */
[----:B------:R-:W-:Y:S01]  /*2d50*/  LEA.HI.X R5, R2, UR11, R5, 0x2, P1 ;  /* 0x0000000b02057c11 */ /* 0x000fe200088f1405 */
[----:B0-----:R-:W-:Y:S01]  /*2d60*/  FMUL.FTZ R6, R13, R6 ;  /* 0x000000060d067220 */ /* 0x001fe20000410000 */
[----:B-1----:R-:W-:-:S05]  /*2d70*/  FMUL.FTZ R7, R12, R7 ;  /* 0x000000070c077220 */ /* 0x002fca0000410000 */
[----:B------:R4:W-:Y:S02]  /*2d80*/  STG.E.64 desc[UR14][R4.64], R6 ;  /* 0x0000000604007986 */ /* 0x0009e4000c101b0e */
.L_x_3103:
[----:B------:R-:W-:Y:S05]  /*2d90*/  BSYNC.RECONVERGENT B0 ;  /* 0x0000000000007941 */ /* 0x000fea0003800200 */
.L_x_3095:
        /* <DEDUP_REMOVED lines=8> */
.L_x_3111:
        /* <DEDUP_REMOVED lines=14> */
.L_x_3472:


//--------------------- .text._Z35group_norm_nhwc_fwd_one_pass_kernelI11Fp32IOBf16WLi256ELi26ELi416EEv26Group_norm_nhwc_fwd_params --------------------------
	.section	.text._Z35group_norm_nhwc_fwd_one_pass_kernelI11Fp32IOBf16WLi256ELi26ELi416EEv26Group_norm_nhwc_fwd_params,"ax",@progbits
	.align	128
        .global         _Z35group_norm_nhwc_fwd_one_pass_kernelI11Fp32IOBf16WLi256ELi26ELi416EEv26Group_norm_nhwc_fwd_params
        .type           _Z35group_norm_nhwc_fwd_one_pass_kernelI11Fp32IOBf16WLi256ELi26ELi416EEv26Group_norm_nhwc_fwd_params,@function
        .size           _Z35group_norm_nhwc_fwd_one_pass_kernelI11Fp32IOBf16WLi256ELi26ELi416EEv26Group_norm_nhwc_fwd_params,(.L_x_3473 - _Z35group_norm_nhwc_fwd_one_pass_kernelI11Fp32IOBf16WLi256ELi26ELi416EEv26Group_norm_nhwc_fwd_params)
        .other          _Z35group_norm_nhwc_fwd_one_pass_kernelI11Fp32IOBf16WLi256ELi26ELi416EEv26Group_norm_nhwc_fwd_params,@"STO_CUDA_ENTRY STV_DEFAULT"
_Z35group_norm_nhwc_fwd_one_pass_kernelI11Fp32IOBf16WLi256ELi26ELi416EEv26Group_norm_nhwc_fwd_params:
.text._Z35group_norm_nhwc_fwd_one_pass_kernelI11Fp32IOBf16WLi256ELi26ELi416EEv26Group_norm_nhwc_fwd_params:
        /* <DEDUP_REMOVED lines=41> */
.L_x_3155:
[----:B01234-:R-:W0:Y:S01]  /*0290*/  LDC R23, c[0x0][0x3f8] ;  /* 0x0000fe00ff177b82 */ /* 0x01fe220000000800 */
[----:B------:R-:W1:Y:S01]  /*02a0*/  LDCU UR8, c[0x0][0x404] ;  /* 0x00008080ff0877ac */ /* 0x000e620008000800 */
[----:B------:R-:W-:Y:S01]  /*02b0*/  LOP3.LUT R59, R14, 0xffff, RZ, 0xc0, !PT ;  /* 0x0000ffff0e3b7812 */ /* 0x000fe200078ec0ff */
[----:B------:R-:W2:Y:S01]  /*02c0*/  LDCU.64 UR4, c[0x0][0x3e8] ;  /* 0x00007d00ff0477ac */ /* 0x000ea20008000a00 */
[----:B-1----:R-:W-:Y:S01]  /*02d0*/  IMAD R37, R3, UR8, R34 ;  /* 0x0000000803257c24 */ /* 0x002fe2000f8e0222 */
[----:B------:R-:W1:Y:S01]  /*02e0*/  LDCU.64 UR8, c[0x0][0x3f0] ;  /* 0x00007e00ff0877ac */ /* 0x000e620008000a00 */
[----:B0-----:R-:W-:-:S03]  /*02f0*/  IABS R19, R23 ;  /* 0x0000001700137213 */ /* 0x001fc60000000000 */
        /* <DEDUP_REMOVED lines=225> */
.L_x_3113:
[----:B------:R-:W-:Y:S05]  /*1110*/  BSYNC.RECONVERGENT B0 ;  /* 0x0000000000007941 */ /* 0x000fea0003800200 */
.L_x_3112:
        /* <DEDUP_REMOVED lines=37> */
.L_x_3115:
[----:B------:R-:W-:Y:S05]  /*1370*/  BSYNC.RECONVERGENT B0 ;  /* 0x0000000000007941 */ /* 0x000fea0003800200 */
.L_x_3114:
        /* <DEDUP_REMOVED lines=26> */
.L_x_3118:
[----:B---3--:R-:W2:Y:S04]  /*1520*/  LDG.E.STRONG.GPU R18, desc[UR6][R16.64] ;  /* 0x0000000610127981 */ /* 0x008ea8000c1ef900 */
[----:B--2---:R-:W-:Y:S01]  /*1530*/  CCTL.IVALL ;  /* 0x00000000ff00798f */ /* 0x004fe20002000000 */
[----:B------:R-:W-:Y:S05]  /*1540*/  YIELD ;  /* 0x0000000000007946 */ /* 0x000fea0003800000 */
[----:B------:R-:W-:-:S13]  /*1550*/  ISETP.NE.AND P1, PT, R18, R25, PT ;  /* 0x000000191200720c */ /* 0x000fda0003f25270 */
[----:B------:R-:W-:Y:S05]  /*1560*/  @P1 BRA `(.L_x_3118) ;  /* 0xfffffffc00ec1947 */ /* 0x000fea000383ffff */
.L_x_3117:
        /* <DEDUP_REMOVED lines=14> */
.L_x_3120:
        /* <DEDUP_REMOVED lines=62> */
.L_x_3119:
        /* <DEDUP_REMOVED lines=36> */
.L_x_3121:
        /* <DEDUP_REMOVED lines=18> */
.L_x_3122:
        /* <DEDUP_REMOVED lines=9> */
.L_x_3123:
[----:B------:R-:W-:Y:S05]  /*1e20*/  BSYNC.RECONVERGENT B0 ;  /* 0x0000000000007941 */ /* 0x000fea0003800200 */
.L_x_3116:
[----:B------:R-:W4:Y:S01]  /*1e30*/  S2UR UR5, SR_CgaCtaId ;  /* 0x00000000000579c3 */ /* 0x000f220000008800 */
[----:B------:R-:W5:Y:S01]  /*1e40*/  LDCU UR8, c[0x0][0x414] ;  /* 0x00008280ff0877ac */ /* 0x000f620008000800 */
[----:B------:R-:W-:Y:S01]  /*1e50*/  LOP3.LUT R27, R14, 0xffff, RZ, 0xc0, !PT ;  /* 0x0000ffff0e1b7812 */ /* 0x000fe200078ec0ff */
        /* <DEDUP_REMOVED lines=16> */
[----:B------:R4:W3:Y:S04]  /*1f60*/  LDG.E.U16 R31, desc[UR6][R22.64+0x2] ;  /* 0x00000206161f7981 */ /* 0x0008e8000c1e1500 */
[----:B------:R-:W5:Y:S04]  /*1f70*/  LDG.E.U16 R32, desc[UR6][R26.64] ;  /* 0x000000061a207981 */ /* 0x000f68000c1e1500 */
[----:B------:R5:W5:Y:S01]  /*1f80*/  LDG.E.U16 R52, desc[UR6][R26.64+0x2] ;  /* 0x000002061a347981 */ /* 0x000b62000c1e1500 */
[----:B------:R-:W-:Y:S01]  /*1f90*/  BSSY.RECONVERGENT B0, `(.L_x_3124) ;  /* 0x00001c3000007945 */ /* 0x000fe20003800200 */
[----:B----4-:R-:W-:-:S02]  /*1fa0*/  IMAD R23, R3, UR5, R34 ;  /* 0x0000000503177c24 */ /* 0x010fc4000f8e0222 */
[----:B------:R-:W1:Y:S01]  /*1fb0*/  LDS.64 R16, [UR4+0x80] ;  /* 0x00008004ff107984 */ /* 0x000e620008000a00 */
[----:B------:R-:W4:Y:S02]  /*1fc0*/  LDCU.U8 UR4, c[0x0][0x3fc] ;  /* 0x00007f80ff0477ac */ /* 0x000f240008000000 */
[----:B0-----:R-:W-:Y:S01]  /*1fd0*/  SHF.R.S32.HI R20, RZ, 0x1f, R23 ;  /* 0x0000001fff147819 */ /* 0x001fe20000011417 */
[----:B----4-:R-:W-:Y:S01]  /*1fe0*/  UISETP.NE.AND UP0, UPT, UR4, URZ, UPT ;  /* 0x000000ff0400728c */ /* 0x010fe2000bf05270 */
[----:B-1----:R-:W-:-:S04]  /*1ff0*/  FMUL.FTZ R16, R16, UR8 ;  /* 0x0000000810107c20 */ /* 0x002fc80008410000 */
[----:B------:R-:W-:-:S04]  /*2000*/  FMUL.FTZ R28, R16, R16 ;  /* 0x00000010101c7220 */ /* 0x000fc80000410000 */
[----:B------:R-:W-:Y:S01]  /*2010*/  FFMA.FTZ R17, R17, UR8, -R28 ;  /* 0x0000000811117c23 */ /* 0x000fe2000801081c */
[----:B------:R-:W-:-:S04]  /*2020*/  IADD3 R28, PT, PT, R23, 0x40, RZ ;  /* 0x00000040171c7810 */ /* 0x000fc80007ffe0ff */
[----:B------:R-:W-:Y:S02]  /*2030*/  FSETP.GTU.FTZ.AND P1, PT, R17, RZ, PT ;  /* 0x000000ff1100720b */ /* 0x000fe40003f3c000 */
[----:B------:R-:W-:-:S11]  /*2040*/  SHF.R.S32.HI R29, RZ, 0x1f, R28 ;  /* 0x0000001fff1d7819 */ /* 0x000fd6000001141c */
[----:B------:R-:W0:Y:S02]  /*2050*/  @P1 LDC R18, c[0x0][0x3a8] ;  /* 0x0000ea00ff121b82 */ /* 0x000e240000000800 */
[----:B0-----:R-:W-:Y:S01]  /*2060*/  @P1 FADD.FTZ R18, R17, R18 ;  /* 0x0000001211121221 */ /* 0x001fe20000010000 */
[----:B------:R-:W-:-:S06]  /*2070*/  HFMA2 R17, -RZ, RZ, 1.875, 0 ;  /* 0x3f800000ff117431 */ /* 0x000fcc00000001ff */
        /* <DEDUP_REMOVED lines=17> */
[C---:B------:R-:W-:Y:S01]  /*2190*/  FADD.FTZ R36, -R16.reuse, R36 ;  /* 0x0000002410247221 */ /* 0x040fe20000010100 */
[----:B------:R-:W-:Y:S01]  /*21a0*/  MOV R19, R61 ;  /* 0x0000003d00137202 */ /* 0x000fe20000000f00 */
[----:B------:R-:W1:Y:S01]  /*21b0*/  LDCU.64 UR4, c[0x0][0x380] ;  /* 0x00007000ff0477ac */ /* 0x000e620008000a00 */
[----:B------:R-:W-:Y:S01]  /*21c0*/  FADD.FTZ R30, -R16, R37 ;  /* 0x00000025101e7221 */ /* 0x000fe20000010100 */
[----:B------:R-:W-:-:S04]  /*21d0*/  FMUL.FTZ R22, R36, R17 ;  /* 0x0000001124167220 */ /* 0x000fc80000410000 */
[----:B------:R-:W-:Y:S01]  /*21e0*/  FFMA.FTZ R22, R24, R22, R27 ;  /* 0x0000001618167223 */ /* 0x000fe2000001001b */
[----:B0-----:R-:W-:Y:S02]  /*21f0*/  IMAD R20, R20, UR10, RZ ;  /* 0x0000000a14147c24 */ /* 0x001fe4000f8e02ff */
[----:B------:R-:W-:-:S04]  /*2200*/  IMAD.WIDE.U32 R18, R23, UR10, R18 ;  /* 0x0000000a17127c25 */ /* 0x000fc8000f8e0012 */
[----:B------:R-:W-:Y:S01]  /*2210*/  IMAD R23, R23, UR11, R20 ;  /* 0x0000000b17177c24 */ /* 0x000fe2000f8e0214 */
[----:B-1----:R-:W-:-:S04]  /*2220*/  LEA R20, P2, R18, UR4, 0x2 ;  /* 0x0000000412147c11 */ /* 0x002fc8000f8410ff */
[----:B------:R-:W-:Y:S01]  /*2230*/  IADD3 R19, PT, PT, R19, R23, RZ ;  /* 0x0000001713137210 */ /* 0x000fe20007ffe0ff */
[----:B------:R-:W-:-:S03]  /*2240*/  FMUL.FTZ R23, R30, R17 ;  /* 0x000000111e177220 */ /* 0x000fc60000410000 */
[----:B------:R-:W-:Y:S01]  /*2250*/  LEA.HI.X R21, R18, UR5, R19, 0x2, P2 ;  /* 0x0000000512157c11 */ /* 0x000fe200090f1413 */
[----:B------:R-:W-:-:S05]  /*2260*/  FFMA.FTZ R23, R25, R23, R26 ;  /* 0x0000001719177223 */ /* 0x000fca000001001a */
[----:B------:R0:W-:Y:S02]  /*2270*/  STG.E.64 desc[UR6][R20.64], R22 ;  /* 0x0000001614007986 */ /* 0x0001e4000c101b06 */
.L_x_3127:
[----:B------:R-:W-:Y:S05]  /*2280*/  BSYNC.RECONVERGENT B1 ;  /* 0x0000000000017941 */ /* 0x000fea0003800200 */
.L_x_3126:
[----:B------:R-:W-:Y:S04]  /*2290*/  BSSY.RECONVERGENT B1, `(.L_x_3128) ;  /* 0x0000013000017945 */ /* 0x000fe80003800200 */
[----:B------:R-:W-:Y:S05]  /*22a0*/  @P3 BRA `(.L_x_3129) ;  /* 0x0000000000443947 */ /* 0x000fea0003800000 */
[----:B------:R-:W0:Y:S01]  /*22b0*/  LDCU.64 UR4, c[0x0][0x3e0] ;  /* 0x00007c00ff0477ac */ /* 0x000e220008000a00 */
[----:B------:R-:W-:Y:S01]  /*22c0*/  MOV R18, R58 ;  /* 0x0000003a00127202 */ /* 0x000fe20000000f00 */
[C---:B------:R-:W-:Y:S01]  /*22d0*/  FADD.FTZ R40, -R16.reuse, R40 ;  /* 0x0000002810287221 */ /* 0x040fe20000010100 */
[----:B------:R-:W-:Y:S01]  /*22e0*/  MOV R19, R61 ;  /* 0x0000003d00137202 */ /* 0x000fe20000000f00 */
[----:B------:R-:W1:Y:S01]  /*22f0*/  LDCU.64 UR10, c[0x0][0x380] ;  /* 0x00007000ff0a77ac */ /* 0x000e620008000a00 */
[----:B------:R-:W-:Y:S01]  /*2300*/  FADD.FTZ R30, -R16, R41 ;  /* 0x00000029101e7221 */ /* 0x000fe20000010100 */
[----:B0-----:R-:W-:Y:S02]  /*2310*/  IMAD R20, R15, UR4, RZ ;  /* 0x000000040f147c24 */ /* 0x001fe4000f8e02ff */
[----:B------:R-:W-:-:S04]  /*2320*/  IMAD.WIDE.U32 R18, R7, UR4, R18 ;  /* 0x0000000407127c25 */ /* 0x000fc8000f8e0012 */
[----:B------:R-:W-:Y:S02]  /*2330*/  IMAD R21, R7, UR5, R20 ;  /* 0x0000000507157c24 */ /* 0x000fe4000f8e0214 */
[----:B------:R-:W-:Y:S01]  /*2340*/  FMUL.FTZ R20, R40, R17 ;  /* 0x0000001128147220 */ /* 0x000fe20000410000 */
[----:B-1----:R-:W-:Y:S02]  /*2350*/  LEA R22, P2, R18, UR10, 0x2 ;  /* 0x0000000a12167c11 */ /* 0x002fe4000f8410ff */
[----:B------:R-:W-:Y:S01]  /*2360*/  IADD3 R19, PT, PT, R19, R21, RZ ;  /* 0x0000001513137210 */ /* 0x000fe20007ffe0ff */
[----:B------:R-:W-:Y:S01]  /*2370*/  FMUL.FTZ R21, R30, R17 ;  /* 0x000000111e157220 */ /* 0x000fe20000410000 */
[----:B------:R-:W-:Y:S02]  /*2380*/  FFMA.FTZ R20, R24, R20, R27 ;  /* 0x0000001418147223 */ /* 0x000fe4000001001b */
[----:B------:R-:W-:Y:S01]  /*2390*/  LEA.HI.X R23, R18, UR11, R19, 0x2, P2 ;  /* 0x0000000b12177c11 */ /* 0x000fe200090f1413 */
[----:B------:R-:W-:-:S05]  /*23a0*/  FFMA.FTZ R21, R25, R21, R26 ;  /* 0x0000001519157223 */ /* 0x000fca000001001a */
[----:B------:R1:W-:Y:S02]  /*23b0*/  STG.E.64 desc[UR6][R22.64], R20 ;  /* 0x0000001416007986 */ /* 0x0003e4000c101b06 */
.L_x_3129:
[----:B------:R-:W-:Y:S05]  /*23c0*/  BSYNC.RECONVERGENT B1 ;  /* 0x0000000000017941 */ /* 0x000fea0003800200 */
.L_x_3128:
        /* <DEDUP_REMOVED lines=13> */
[----:B01----:R-:W-:Y:S01]  /*24a0*/  MOV R20, R58 ;  /* 0x0000003a00147202 */ /* 0x003fe20000000f00 */
[----:B------:R-:W-:Y:S01]  /*24b0*/  FADD.FTZ R38, -R16, R38 ;  /* 0x0000002610267221 */ /* 0x000fe20000010100 */
[----:B------:R-:W-:Y:S01]  /*24c0*/  MOV R21, R61 ;  /* 0x0000003d00157202 */ /* 0x000fe20000000f00 */
[----:B------:R-:W0:Y:S02]  /*24d0*/  LDCU.64 UR10, c[0x0][0x380] ;  /* 0x00007000ff0a77ac */ /* 0x000e240008000a00 */
[----:B------:R-:W-:-:S04]  /*24e0*/  FMUL.FTZ R18, R38, R17 ;  /* 0x0000001126127220 */ /* 0x000fc80000410000 */
[----:B------:R-:W-:Y:S01]  /*24f0*/  FFMA.FTZ R18, R24, R18, R27 ;  /* 0x0000001218127223 */ /* 0x000fe2000001001b */
[----:B--2---:R-:W-:Y:S02]  /*2500*/  IMAD R29, R29, UR4, RZ ;  /* 0x000000041d1d7c24 */ /* 0x004fe4000f8e02ff */
[----:B------:R-:W-:-:S04]  /*2510*/  IMAD.WIDE.U32 R20, R28, UR4, R20 ;  /* 0x000000041c147c25 */ /* 0x000fc8000f8e0014 */
[----:B------:R-:W-:Y:S02]  /*2520*/  IMAD R29, R28, UR5, R29 ;  /* 0x000000051c1d7c24 */ /* 0x000fe4000f8e021d */
[----:B------:R-:W-:Y:S01]  /*2530*/  FADD.FTZ R28, -R16, R39 ;  /* 0x00000027101c7221 */ /* 0x000fe20000010100 */
[----:B0-----:R-:W-:Y:S02]  /*2540*/  LEA R22, P5, R20, UR10, 0x2 ;  /* 0x0000000a14167c11 */ /* 0x001fe4000f8a10ff */
[----:B------:R-:W-:Y:S01]  /*2550*/  IADD3 R29, PT, PT, R21, R29, RZ ;  /* 0x0000001d151d7210 */ /* 0x000fe20007ffe0ff */
[----:B------:R-:W-:-:S03]  /*2560*/  FMUL.FTZ R19, R28, R17 ;  /* 0x000000111c137220 */ /* 0x000fc60000410000 */
[----:B------:R-:W-:Y:S01]  /*2570*/  LEA.HI.X R23, R20, UR11, R29, 0x2, P5 ;  /* 0x0000000b14177c11 */ /* 0x000fe2000a8f141d */
[----:B------:R-:W-:-:S05]  /*2580*/  FFMA.FTZ R19, R25, R19, R26 ;  /* 0x0000001319137223 */ /* 0x000fca000001001a */
[----:B------:R2:W-:Y:S02]  /*2590*/  STG.E.64 desc[UR6][R22.64], R18 ;  /* 0x0000001216007986 */ /* 0x0005e4000c101b06 */
.L_x_3131:
[----:B------:R-:W-:Y:S05]  /*25a0*/  BSYNC.RECONVERGENT B1 ;  /* 0x0000000000017941 */ /* 0x000fea0003800200 */
.L_x_3130:
[----:B------:R-:W-:Y:S04]  /*25b0*/  BSSY.RECONVERGENT B1, `(.L_x_3132) ;  /* 0x0000013000017945 */ /* 0x000fe80003800200 */
[----:B------:R-:W-:Y:S05]  /*25c0*/  @P1 BRA `(.L_x_3133) ;  /* 0x0000000000441947 */ /* 0x000fea0003800000 */
[----:B------:R-:W2:Y:S01]  /*25d0*/  LDCU.64 UR4, c[0x0][0x3e0] ;  /* 0x00007c00ff0477ac */ /* 0x000ea20008000a00 */
[----:B01----:R-:W-:Y:S01]  /*25e0*/  MOV R20, R58 ;  /* 0x0000003a00147202 */ /* 0x003fe20000000f00 */
[C---:B------:R-:W-:Y:S01]  /*25f0*/  FADD.FTZ R42, -R16.reuse, R42 ;  /* 0x0000002a102a7221 */ /* 0x040fe20000010100 */
[----:B------:R-:W-:Y:S01]  /*2600*/  MOV R21, R61 ;  /* 0x0000003d00157202 */ /* 0x000fe20000000f00 */
[----:B------:R-:W0:Y:S01]  /*2610*/  LDCU.64 UR10, c[0x0][0x380] ;  /* 0x00007000ff0a77ac */ /* 0x000e220008000a00 */
[----:B------:R-:W-:Y:S01]  /*2620*/  FADD.FTZ R28, -R16, R43 ;  /* 0x0000002b101c7221 */ /* 0x000fe20000010100 */
[----:B--2---:R-:W-:Y:S02]  /*2630*/  IMAD R18, R33, UR4, RZ ;  /* 0x0000000421127c24 */ /* 0x004fe4000f8e02ff */
        /* <DEDUP_REMOVED lines=10> */
.L_x_3133:
[----:B------:R-:W-:Y:S05]  /*26e0*/  BSYNC.RECONVERGENT B1 ;  /* 0x0000000000017941 */ /* 0x000fea0003800200 */
.L_x_3132:
[----:B------:R-:W-:Y:S04]  /*26f0*/  BSSY.RECONVERGENT B1, `(.L_x_3134) ;  /* 0x0000013000017945 */ /* 0x000fe80003800200 */
[----:B------:R-:W-:Y:S05]  /*2700*/  @P6 BRA `(.L_x_3135) ;  /* 0x0000000000446947 */ /* 0x000fea0003800000 */
[----:B------:R-:W4:Y:S01]  /*2710*/  LDCU.64 UR4, c[0x0][0x3e0] ;  /* 0x00007c00ff0477ac */ /* 0x000f220008000a00 */
[----:B--23--:R-:W-:Y:S01]  /*2720*/  MOV R18, R58 ;  /* 0x0000003a00127202 */ /* 0x00cfe20000000f00 */
[C---:B------:R-:W-:Y:S01]  /*2730*/  FADD.FTZ R44, -R16.reuse, R44 ;  /* 0x0000002c102c7221 */ /* 0x040fe20000010100 */
[----:B------:R-:W-:Y:S01]  /*2740*/  MOV R19, R61 ;  /* 0x0000003d00137202 */ /* 0x000fe20000000f00 */
[----:B------:R-:W2:Y:S01]  /*2750*/  LDCU.64 UR10, c[0x0][0x380] ;  /* 0x00007000ff0a77ac */ /* 0x000ea20008000a00 */
[----:B------:R-:W-:Y:S01]  /*2760*/  FADD.FTZ R28, -R16, R45 ;  /* 0x0000002d101c7221 */ /* 0x000fe20000010100 */
[----:B01----:R-:W-:-:S04]  /*2770*/  FMUL.FTZ R20, R44, R17 ;  /* 0x000000112c147220 */ /* 0x003fc80000410000 */
[----:B------:R-:W-:Y:S01]  /*2780*/  FFMA.FTZ R20, R24, R20, R27 ;  /* 0x0000001418147223 */ /* 0x000fe2000001001b */
[----:B----4-:R-:W-:Y:S02]  /*2790*/  IMAD R21, R35, UR4, RZ ;  /* 0x0000000423157c24 */ /* 0x010fe4000f8e02ff */
[----:B------:R-:W-:-:S04]  /*27a0*/  IMAD.WIDE.U32 R18, R10, UR4, R18 ;  /* 0x000000040a127c25 */ /* 0x000fc8000f8e0012 */
[----:B------:R-:W-:Y:S01]  /*27b0*/  IMAD R21, R10, UR5, R21 ;  /* 0x000000050a157c24 */ /* 0x000fe2000f8e0215 */
[----:B--2---:R-:W-:-:S04]  /*27c0*/  LEA R22, P1, R18, UR10, 0x2 ;  /* 0x0000000a12167c11 */ /* 0x004fc8000f8210ff */
[----:B------:R-:W-:Y:S01]  /*27d0*/  IADD3 R19, PT, PT, R19, R21, RZ ;  /* 0x0000001513137210 */ /* 0x000fe20007ffe0ff */
[----:B------:R-:W-:-:S03]  /*27e0*/  FMUL.FTZ R21, R28, R17 ;  /* 0x000000111c157220 */ /* 0x000fc60000410000 */
[----:B------:R-:W-:Y:S01]  /*27f0*/  LEA.HI.X R23, R18, UR11, R19, 0x2, P1 ;  /* 0x0000000b12177c11 */ /* 0x000fe200088f1413 */
[----:B------:R-:W-:-:S05]  /*2800*/  FFMA.FTZ R21, R25, R21, R26 ;  /* 0x0000001519157223 */ /* 0x000fca000001001a */
[----:B------:R4:W-:Y:S02]  /*2810*/  STG.E.64 desc[UR6][R22.64], R20 ;  /* 0x0000001416007986 */ /* 0x0009e4000c101b06 */
.L_x_3135:
[----:B------:R-:W-:Y:S05]  /*2820*/  BSYNC.RECONVERGENT B1 ;  /* 0x0000000000017941 */ /* 0x000fea0003800200 */
.L_x_3134:
[----:B------:R-:W-:Y:S04]  /*2830*/  BSSY.RECONVERGENT B1, `(.L_x_3136) ;  /* 0x0000013000017945 */ /* 0x000fe80003800200 */
[----:B------:R-:W-:Y:S05]  /*2840*/  @P2 BRA `(.L_x_3137) ;  /* 0x0000000000442947 */ /* 0x000fea0003800000 */
[----:B------:R-:W5:Y:S01]  /*2850*/  LDCU.64 UR4, c[0x0][0x3e0] ;  /* 0x00007c00ff0477ac */ /* 0x000f620008000a00 */
[----:B--23--:R-:W-:Y:S01]  /*2860*/  MOV R18, R58 ;  /* 0x0000003a00127202 */ /* 0x00cfe20000000f00 */
[C---:B------:R-:W-:Y:S01]  /*2870*/  FADD.FTZ R46, -R16.reuse, R46 ;  /* 0x0000002e102e7221 */ /* 0x040fe20000010100 */
[----:B------:R-:W-:Y:S01]  /*2880*/  MOV R19, R61 ;  /* 0x0000003d00137202 */ /* 0x000fe20000000f00 */
[----:B------:R-:W2:Y:S01]  /*2890*/  LDCU.64 UR10, c[0x0][0x380] ;  /* 0x00007000ff0a77ac */ /* 0x000ea20008000a00 */
[----:B------:R-:W-:Y:S01]  /*28a0*/  FADD.FTZ R28, -R16, R47 ;  /* 0x0000002f101c7221 */ /* 0x000fe20000010100 */
[----:B01--4-:R-:W-:-:S03]  /*28b0*/  FMUL.FTZ R22, R46, R17 ;  /* 0x000000112e167220 */ /* 0x013fc60000410000 */
[----:B------:R-:W-:Y:S01]  /*28c0*/  FMUL.FTZ R23, R28, R17 ;  /* 0x000000111c177220 */ /* 0x000fe20000410000 */
[----:B------:R-:W-:-:S03]  /*28d0*/  FFMA.FTZ R22, R24, R22, R27 ;  /* 0x0000001618167223 */ /* 0x000fc6000001001b */
[----:B------:R-:W-:Y:S01]  /*28e0*/  FFMA.FTZ R23, R25, R23, R26 ;  /* 0x0000001719177223 */ /* 0x000fe2000001001a */
[----:B-----5:R-:W-:Y:S02]  /*28f0*/  IMAD R20, R53, UR4, RZ ;  /* 0x0000000435147c24 */ /* 0x020fe4000f8e02ff */
[----:B------:R-:W-:-:S04]  /*2900*/  IMAD.WIDE.U32 R18, R11, UR4, R18 ;  /* 0x000000040b127c25 */ /* 0x000fc8000f8e0012 */
[----:B------:R-:W-:Y:S01]  /*2910*/  IMAD R21, R11, UR5, R20 ;  /* 0x000000050b157c24 */ /* 0x000fe2000f8e0214 */
[----:B--2---:R-:W-:-:S04]  /*2920*/  LEA R20, P1, R18, UR10, 0x2 ;  /* 0x0000000a12147c11 */ /* 0x004fc8000f8210ff */
[----:B------:R-:W-:-:S04]  /*2930*/  IADD3 R21, PT, PT, R19, R21, RZ ;  /* 0x0000001513157210 */ /* 0x000fc80007ffe0ff */
[----:B------:R-:W-:-:S05]  /*2940*/  LEA.HI.X R21, R18, UR11, R21, 0x2, P1 ;  /* 0x0000000b12157c11 */ /* 0x000fca00088f1415 */
[----:B------:R0:W-:Y:S02]  /*2950*/  STG.E.64 desc[UR6][R20.64], R22 ;  /* 0x0000001614007986 */ /* 0x0001e4000c101b06 */
.L_x_3137:
[----:B------:R-:W-:Y:S05]  /*2960*/  BSYNC.RECONVERGENT B1 ;  /* 0x0000000000017941 */ /* 0x000fea0003800200 */
.L_x_3136:
        /* <DEDUP_REMOVED lines=19> */
.L_x_3139:
[----:B------:R-:W-:Y:S05]  /*2aa0*/  BSYNC.RECONVERGENT B1 ;  /* 0x0000000000017941 */ /* 0x000fea0003800200 */
.L_x_3138:
[----:B------:R-:W-:Y:S05]  /*2ab0*/  @P4 BRA `(.L_x_3140) ;  /* 0x0000001000404947 */ /* 0x000fea0003800000 */
[----:B------:R-:W0:Y:S01]  /*2ac0*/  LDCU.64 UR4, c[0x0][0x3e0] ;  /* 0x00007c00ff0477ac */ /* 0x000e220008000a00 */
[----:B--23--:R-:W-:Y:S01]  /*2ad0*/  MOV R18, R58 ;  /* 0x0000003a00127202 */ /* 0x00cfe20000000f00 */
[----:B------:R-:W-:Y:S01]  /*2ae0*/  FADD.FTZ R50, -R16, R50 ;  /* 0x0000003210327221 */ /* 0x000fe20000010100 */
[----:B------:R-:W-:Y:S01]  /*2af0*/  MOV R19, R61 ;  /* 0x0000003d00137202 */ /* 0x000fe20000000f00 */
[----:B------:R-:W2:Y:S02]  /*2b00*/  LDCU.64 UR8, c[0x0][0x380] ;  /* 0x00007000ff0877ac */ /* 0x000ea40008000a00 */
[----:B------:R-:W-:-:S04]  /*2b10*/  FMUL.FTZ R50, R50, R17 ;  /* 0x0000001132327220 */ /* 0x000fc80000410000 */
[----:B------:R-:W-:Y:S01]  /*2b20*/  FFMA.FTZ R24, R24, R50, R27 ;  /* 0x0000003218187223 */ /* 0x000fe2000001001b */
[----:B01--4-:R-:W-:Y:S02]  /*2b30*/  IMAD R20, R57, UR4, RZ ;  /* 0x0000000439147c24 */ /* 0x013fe4000f8e02ff */
[----:B------:R-:W-:-:S04]  /*2b40*/  IMAD.WIDE.U32 R18, R13, UR4, R18 ;  /* 0x000000040d127c25 */ /* 0x000fc8000f8e0012 */
[----:B------:R-:W-:Y:S02]  /*2b50*/  IMAD R21, R13, UR5, R20 ;  /* 0x000000050d157c24 */ /* 0x000fe4000f8e0214 */
[----:B------:R-:W-:Y:S01]  /*2b60*/  FADD.FTZ R20, -R16, R51 ;  /* 0x0000003310147221 */ /* 0x000fe20000010100 */
[----:B--2---:R-:W-:Y:S02]  /*2b70*/  LEA R16, P1, R18, UR8, 0x2 ;  /* 0x0000000812107c11 */ /* 0x004fe4000f8210ff */
[----:B------:R-:W-:Y:S01]  /*2b80*/  IADD3 R21, PT, PT, R19, R21, RZ ;  /* 0x0000001513157210 */ /* 0x000fe20007ffe0ff */
[----:B------:R-:W-:-:S03]  /*2b90*/  FMUL.FTZ R20, R20, R17 ;  /* 0x0000001114147220 */ /* 0x000fc60000410000 */
[----:B------:R-:W-:Y:S01]  /*2ba0*/  LEA.HI.X R17, R18, UR9, R21, 0x2, P1 ;  /* 0x0000000912117c11 */ /* 0x000fe200088f1415 */
[----:B------:R-:W-:-:S05]  /*2bb0*/  FFMA.FTZ R25, R25, R20, R26 ;  /* 0x0000001419197223 */ /* 0x000fca000001001a */
[----:B------:R0:W-:Y:S01]  /*2bc0*/  STG.E.64 desc[UR6][R16.64], R24 ;  /* 0x0000001810007986 */ /* 0x0001e2000c101b06 */
[----:B------:R-:W-:Y:S05]  /*2bd0*/  BRA `(.L_x_3140) ;  /* 0x0000000c00f87947 */ /* 0x000fea0003800000 */
.L_x_3125:
        /* <DEDUP_REMOVED lines=23> */
[----:B------:R-:W0:Y:S03]  /*2d50*/  MUFU.EX2 R18, R18 ;  /* 0x0000001200127308 */ /* 0x000e260000000800 */
        /* <DEDUP_REMOVED lines=12> */
.L_x_3142:
[----:B------:R-:W-:Y:S05]  /*2e20*/  BSYNC.RECONVERGENT B1 ;  /* 0x0000000000017941 */ /* 0x000fea0003800200 */
.L_x_3141:
        /* <DEDUP_REMOVED lines=29> */
.L_x_3144:
[----:B------:R-:W-:Y:S05]  /*3000*/  BSYNC.RECONVERGENT B1 ;  /* 0x0000000000017941 */ /* 0x000fea0003800200 */
.L_x_3143:
        /* <DEDUP_REMOVED lines=13> */
[----:B01----:R-:W-:Y:S01]  /*30e0*/  FADD.FTZ R18, -R16, R39 ;  /* 0x0000002710127221 */ /* 0x003fe20000010100 */
        /* <DEDUP_REMOVED lines=25> */
.L_x_3146:
[----:B------:R-:W-:Y:S05]  /*3280*/  BSYNC.RECONVERGENT B1 ;  /* 0x0000000000017941 */ /* 0x000fea0003800200 */
.L_x_3145:
[----:B------:R-:W-:Y:S04]  /*3290*/  BSSY.RECONVERGENT B1, `(.L_x_3147) ;  /* 0x000001d000017945 */ /* 0x000fe80003800200 */
[----:B------:R-:W-:Y:S05]  /*32a0*/  @P1 BRA `(.L_x_3148) ;  /* 0x00000000006c1947 */ /* 0x000fea0003800000 */
[C---:B------:R-:W-:Y:S01]  /*32b0*/  FADD.FTZ R42, -R16.reuse, R42 ;  /* 0x0000002a102a7221 */ /* 0x040fe20000010100 */
[----:B012---:R-:W-:Y:S01]  /*32c0*/  FADD.FTZ R18, -R16, R43 ;  /* 0x0000002b10127221 */ /* 0x007fe20000010100 */
        /* <DEDUP_REMOVED lines=25> */
.L_x_3148:
[----:B------:R-:W-:Y:S05]  /*3460*/  BSYNC.RECONVERGENT B1 ;  /* 0x0000000000017941 */ /* 0x000fea0003800200 */
.L_x_3147:
[----:B------:R-:W-:Y:S04]  /*3470*/  BSSY.RECONVERGENT B1, `(.L_x_3149) ;  /* 0x000001d000017945 */ /* 0x000fe80003800200 */
[----:B------:R-:W-:Y:S05]  /*3480*/  @P6 BRA `(.L_x_3150) ;  /* 0x00000000006c6947 */ /* 0x000fea0003800000 */
[C---:B------:R-:W-:Y:S01]  /*3490*/  FADD.FTZ R44, -R16.reuse, R44 ;  /* 0x0000002c102c7221 */ /* 0x040fe20000010100 */
[----:B0123--:R-:W-:Y:S01]  /*34a0*/  FADD.FTZ R18, -R16, R45 ;  /* 0x0000002d10127221 */ /* 0x00ffe20000010100 */
        /* <DEDUP_REMOVED lines=25> */
.L_x_3150:
[----:B------:R-:W-:Y:S05]  /*3640*/  BSYNC.RECONVERGENT B1 ;  /* 0x0000000000017941 */ /* 0x000fea0003800200 */
.L_x_3149:
[----:B------:R-:W-:Y:S04]  /*3650*/  BSSY.RECONVERGENT B1, `(.L_x_3151) ;  /* 0x000001d000017945 */ /* 0x000fe80003800200 */
[----:B------:R-:W-:Y:S05]  /*3660*/  @P2 BRA `(.L_x_3152) ;  /* 0x00000000006c2947 */ /* 0x000fea0003800000 */
[C---:B------:R-:W-:Y:S01]  /*3670*/  FADD.FTZ R46, -R16.reuse, R46 ;  /* 0x0000002e102e7221 */ /* 0x040fe20000010100 */
[----:B01234-:R-:W-:Y:S01]  /*3680*/  FADD.FTZ R18, -R16, R47 ;  /* 0x0000002f10127221 */ /* 0x01ffe20000010100 */
        /* <DEDUP_REMOVED lines=25> */
.L_x_3152:
[----:B------:R-:W-:Y:S05]  /*3820*/  BSYNC.RECONVERGENT B1 ;  /* 0x0000000000017941 */ /* 0x000fea0003800200 */
.L_x_3151:
        /* <DEDUP_REMOVED lines=29> */
.L_x_3154:
[----:B------:R-:W-:Y:S05]  /*3a00*/  BSYNC.RECONVERGENT B1 ;  /* 0x0000000000017941 */ /* 0x000fea0003800200 */
.L_x_3153:
[----:B------:R-:W-:Y:S05]  /*3a10*/  @P4 BRA `(.L_x_3140) ;  /* 0x0000000000684947 */ /* 0x000fea0003800000 */
[C---:B------:R-:W-:Y:S01]  /*3a20*/  FADD.FTZ R50, -R16.reuse, R50 ;  /* 0x0000003210327221 */ /* 0x040fe20000010100 */
[----:B------:R-:W-:Y:S01]  /*3a30*/  FADD.FTZ R16, -R16, R51 ;  /* 0x0000003310107221 */ /* 0x000fe20000010100 */
[----:B------:R-:W0:Y:S01]  /*3a40*/  LDCU.64 UR4, c[0x0][0x3e0] ;  /* 0x00007c00ff0477ac */ /* 0x000e220008000a00 */
[----:B------:R-:W-:Y:S01]  /*3a50*/  MOV R59, R61 ;  /* 0x0000003d003b7202 */ /* 0x000fe20000000f00 */
[-C--:B------:R-:W-:Y:S01]  /*3a60*/  FMUL.FTZ R50, R50, R17.reuse ;  /* 0x0000001132327220 */ /* 0x080fe20000410000 */
[----:B------:R-:W-:Y:S01]  /*3a70*/  FMUL.FTZ R17, R16, R17 ;  /* 0x0000001110117220 */ /* 0x000fe20000410000 */
[----:B------:R-:W5:Y:S02]  /*3a80*/  LDCU.64 UR8, c[0x0][0x380] ;  /* 0x00007000ff0877ac */ /* 0x000f640008000a00 */
[----:B------:R-:W-:Y:S01]  /*3a90*/  FFMA.FTZ R27, R24, R50, R27 ;  /* 0x00000032181b7223 */ /* 0x000fe2000001001b */
[----:B------:R-:W-:-:S03]  /*3aa0*/  FFMA.FTZ R26, R25, R17, R26 ;  /* 0x00000011191a7223 */ /* 0x000fc6000001001a */
[----:B------:R-:W-:Y:S01]  /*3ab0*/  FMUL.FTZ R16, R27, -1.4426950216293334961 ;  /* 0xbfb8aa3b1b107820 */ /* 0x000fe20000410000 */
[----:B------:R-:W-:-:S05]  /*3ac0*/  FMUL.FTZ R17, R26, -1.4426950216293334961 ;  /* 0xbfb8aa3b1a117820 */ /* 0x000fca0000410000 */
[----:B------:R-:W5:Y:S01]  /*3ad0*/  MUFU.EX2 R16, R16 ;  /* 0x0000001000107308 */ /* 0x000f620000000800 */
[----:B0-----:R-:W-:-:S03]  /*3ae0*/  IMAD R22, R57, UR4, RZ ;  /* 0x0000000439167c24 */ /* 0x001fc6000f8e02ff */
[----:B------:R-:W0:Y:S01]  /*3af0*/  MUFU.EX2 R17, R17 ;  /* 0x0000001100117308 */ /* 0x000e220000000800 */
[----:B------:R-:W-:-:S04]  /*3b00*/  IMAD.WIDE.U32 R58, R13, UR4, R58 ;  /* 0x000000040d3a7c25 */ /* 0x000fc8000f8e003a */
[----:B-1234-:R-:W-:Y:S02]  /*3b10*/  IMAD R21, R13, UR5, R22 ;  /* 0x000000050d157c24 */ /* 0x01efe4000f8e0216 */
[----:B-----5:R-:W-:Y:S01]  /*3b20*/  FADD.FTZ R18, R16, 1 ;  /* 0x3f80000010127421 */ /* 0x020fe20000010000 */
[C---:B------:R-:W-:Y:S02]  /*3b30*/  LEA R16, P1, R58.reuse, UR8, 0x2 ;  /* 0x000000083a107c11 */ /* 0x040fe4000f8210ff */
        /* <DEDUP_REMOVED lines=8> */
.L_x_3140:
[----:B------:R-:W-:Y:S05]  /*3bc0*/  BSYNC.RECONVERGENT B0 ;  /* 0x0000000000007941 */ /* 0x000fea0003800200 */
.L_x_3124:
        /* <DEDUP_REMOVED lines=8> */
.L_x_3156:
        /* <DEDUP_REMOVED lines=11> */
.L_x_3473:


//--------------------- .text._Z35group_norm_nhwc_fwd_one_pass_kernelI11Fp32IOBf16WLi512ELi26ELi416EEv26Group_norm_nhwc_fwd_params --------------------------
	.section	.text._Z35group_norm_nhwc_fwd_one_pass_kernelI11Fp32IOBf16WLi512ELi26ELi416EEv26Group_norm_nhwc_fwd_params,"ax",@progbits
	.align	128
        .global         _Z35group_norm_nhwc_fwd_one_pass_kernelI11Fp32IOBf16WLi512ELi26ELi416EEv26Group_norm_nhwc_fwd_params
        .type           _Z35group_norm_nhwc_fwd_one_pass_kernelI11Fp32IOBf16WLi512ELi26ELi416EEv26Group_norm_nhwc_fwd_params,@function
        .size           _Z35group_norm_nhwc_fwd_one_pass_kernelI11Fp32IOBf16WLi512ELi26ELi416EEv26Group_norm_nhwc_fwd_params,(.L_x_3474 - _Z35group_norm_nhwc_fwd_one_pass_kernelI11Fp32IOBf16WLi512ELi26ELi416EEv26Group_norm_nhwc_fwd_params)
        .other          _Z35group_norm_nhwc_fwd_one_pass_kernelI11Fp32IOBf16WLi512ELi26ELi416EEv26Group_norm_nhwc_fwd_params,@"STO_CUDA_ENTRY STV_DEFAULT"
_Z35group_norm_nhwc_fwd_one_pass_kernelI11Fp32IOBf16WLi512ELi26ELi416EEv26Group_norm_nhwc_fwd_params:
.text._Z35group_norm_nhwc_fwd_one_pass_kernelI11Fp32IOBf16WLi512ELi26ELi416EEv26Group_norm_nhwc_fwd_params:
        /* <DEDUP_REMOVED lines=61> */
.L_x_3232:
[----:B01234-:R-:W0:Y:S01]  /*03d0*/  LDC R35, c[0x0][0x3f8] ;  /* 0x0000fe00ff237b82 */ /* 0x01fe220000000800 */
[----:B------:R-:W1:Y:S01]  /*03e0*/  LDCU.64 UR6, c[0x0][0x3e8] ;  /* 0x00007d00ff0677ac */ /* 0x000e620008000a00 */
        /* <DEDUP_REMOVED lines=376> */
.L_x_3158:
[----:B------:R-:W-:Y:S05]  /*1b70*/  BSYNC.RECONVERGENT B0 ;  /* 0x0000000000007941 */ /* 0x000fea0003800200 */
.L_x_3157:
        /* <DEDUP_REMOVED lines=39> */
.L_x_3160:
[----:B------:R-:W-:Y:S05]  /*1df0*/  BSYNC.RECONVERGENT B0 ;  /* 0x0000000000007941 */ /* 0x000fea0003800200 */
.L_x_3159:
        /* <DEDUP_REMOVED lines=25> */
.L_x_3163:
[----:B----4-:R-:W3:Y:S04]  /*1f90*/  LDG.E.STRONG.GPU R30, desc[UR8][R28.64] ;  /* 0x000000081c1e7981 */ /* 0x010ee8000c1ef900 */
[----:B---3--:R-:W-:Y:S01]  /*1fa0*/  CCTL.IVALL ;  /* 0x00000000ff00798f */ /* 0x008fe20002000000 */
[----:B------:R-:W-:Y:S05]  /*1fb0*/  YIELD ;  /* 0x0000000000007946 */ /* 0x000fea0003800000 */
[----:B------:R-:W-:-:S13]  /*1fc0*/  ISETP.NE.AND P4, PT, R30, R35, PT ;  /* 0x000000231e00720c */ /* 0x000fda0003f85270 */
[----:B------:R-:W-:Y:S05]  /*1fd0*/  @P4 BRA `(.L_x_3163) ;  /* 0xfffffffc00ec4947 */ /* 0x000fea000383ffff */
.L_x_3162:
        /* <DEDUP_REMOVED lines=15> */
.L_x_3165:
        /* <DEDUP_REMOVED lines=60> */
.L_x_3164:
        /* <DEDUP_REMOVED lines=35> */
.L_x_3166:
        /* <DEDUP_REMOVED lines=18> */
.L_x_3167:
        /* <DEDUP_REMOVED lines=9> */
.L_x_3168:
[----:B------:R-:W-:Y:S05]  /*2870*/  BSYNC.RECONVERGENT B0 ;  /* 0x0000000000007941 */ /* 0x000fea0003800200 */
.L_x_3161:
[----:B------:R-:W5:Y:S01]  /*2880*/  S2UR UR6, SR_CgaCtaId ;  /* 0x00000000000679c3 */ /* 0x000f620000008800 */
[----:B------:R-:W0:Y:S01]  /*2890*/  LDCU UR7, c[0x0][0x414] ;  /* 0x00008280ff0777ac */ /* 0x000e220008000800 */
[----:B------:R-:W-:Y:S01]  /*28a0*/  LOP3.LUT R37, R26, 0xffff, RZ, 0xc0, !PT ;  /* 0x0000ffff1a257812 */ /* 0x000fe200078ec0ff */
[----:B------:R-:W-:-:S03]  /*28b0*/  UMOV UR4, 0x400 ;  /* 0x0000040000047882 */ /* 0x000fc60000000000 */
[----:B------:R-:W-:Y:S02]  /*28c0*/  IADD3 R37, PT, PT, R48, R37, RZ ;  /* 0x0000002530257210 */ /* 0x000fe40007ffe0ff */
[----:B----4-:R-:W2:Y:S08]  /*28d0*/  @P0 LDC.64 R30, c[0x0][0x388] ;  /* 0x0000e200ff1e0b82 */ /* 0x010eb00000000a00 */
[----:B-1----:R-:W1:Y:S01]  /*28e0*/  LDC.64 R32, c[0x0][0x398] ;  /* 0x0000e600ff207b82 */ /* 0x002e620000000a00 */
[----:B-----5:R-:W-:-:S07]  /*28f0*/  ULEA UR4, UR6, UR4, 0x18 ;  /* 0x0000000406047291 */ /* 0x020fce000f8ec0ff */
[----:B---3--:R-:W3:Y:S01]  /*2900*/  LDC.64 R28, c[0x0][0x3a0] ;  /* 0x0000e800ff1c7b82 */ /* 0x008ee20000000a00 */
        /* <DEDUP_REMOVED lines=12> */
[----:B------:R-:W-:Y:S03]  /*29d0*/  BSSY.RECONVERGENT B0, `(.L_x_3169) ;  /* 0x000036c000007945 */ /* 0x000fe60003800200 */
        /* <DEDUP_REMOVED lines=8> */
[----:B0-----:R-:W-:Y:S01]  /*2a60*/  @P2 FADD.FTZ R30, R29, R30 ;  /* 0x0000001e1d1e2221 */ /* 0x001fe20000010000 */
[----:B------:R-:W-:-:S06]  /*2a70*/  HFMA2 R29, -RZ, RZ, 1.875, 0 ;  /* 0x3f800000ff1d7431 */ /* 0x000fcc00000001ff */
        /* <DEDUP_REMOVED lines=29> */
[----:B------:R-:W-:-:S04]  /*2c50*/  IADD3 R33, PT, PT, R31, R33, RZ ;  /* 0x000000211f217210 */ /* 0x000fc80007ffe0ff */
[----:B------:R-:W-:-:S05]  /*2c60*/  LEA.HI.X R33, R30, UR7, R33, 0x2, P1 ;  /* 0x000000071e217c11 */ /* 0x000fca00088f1421 */
[----:B------:R0:W-:Y:S02]  /*2c70*/  STG.E.64 desc[UR8][R32.64], R34 ;  /* 0x0000002220007986 */ /* 0x0001e4000c101b08 */
.L_x_3172:
[----:B------:R-:W-:Y:S05]  /*2c80*/  BSYNC.RECONVERGENT B1 ;  /* 0x0000000000017941 */ /* 0x000fea0003800200 */
.L_x_3171:
[----:B------:R-:W-:Y:S04]  /*2c90*/  BSSY.RECONVERGENT B1, `(.L_x_3173) ;  /* 0x0000013000017945 */ /* 0x000fe80003800200 */
[----:B------:R-:W-:Y:S05]  /*2ca0*/  @P2 BRA `(.L_x_3174) ;  /* 0x0000000000442947 */ /* 0x000fea0003800000 */
[----:B------:R-:W1:Y:S01]  /*2cb0*/  LDCU.64 UR6, c[0x0][0x3e0] ;  /* 0x00007c00ff0677ac */ /* 0x000e620008000a00 */
[----:B------:R-:W-:Y:S01]  /*2cc0*/  MOV R30, R114 ;  /* 0x00000072001e7202 */ /* 0x000fe20000000f00 */
[C---:B------:R-:W-:Y:S01]  /*2cd0*/  FADD.FTZ R64, -R28.reuse, R64 ;  /* 0x000000401c407221 */ /* 0x040fe20000010100 */
[----:B------:R-:W-:Y:S01]  /*2ce0*/  MOV R31, R63 ;  /* 0x0000003f001f7202 */ /* 0x000fe20000000f00 */
[----:B------:R-:W2:Y:S01]  /*2cf0*/  LDCU.64 UR12, c[0x0][0x380] ;  /* 0x00007000ff0c77ac */ /* 0x000ea20008000a00 */
[----:B------:R-:W-:Y:S01]  /*2d00*/  FADD.FTZ R40, -R28, R65 ;  /* 0x000000411c287221 */ /* 0x000fe20000010100 */
[----:B0-----:R-:W-:-:S03]  /*2d10*/  FMUL.FTZ R34, R64, R29 ;  /* 0x0000001d40227220 */ /* 0x001fc60000410000 */
[----:B------:R-:W-:Y:S01]  /*2d20*/  FMUL.FTZ R35, R40, R29 ;  /* 0x0000001d28237220 */ /* 0x000fe20000410000 */
[----:B------:R-:W-:-:S03]  /*2d30*/  FFMA.FTZ R34, R36, R34, R39 ;  /* 0x0000002224227223 */ /* 0x000fc60000010027 */
[----:B------:R-:W-:Y:S01]  /*2d40*/  FFMA.FTZ R35, R37, R35, R38 ;  /* 0x0000002325237223 */ /* 0x000fe20000010026 */
[----:B-1----:R-:W-:Y:S02]  /*2d50*/  IMAD R33, R27, UR6, RZ ;  /* 0x000000061b217c24 */ /* 0x002fe4000f8e02ff */
[----:B------:R-:W-:-:S04]  /*2d60*/  IMAD.WIDE.U32 R30, R10, UR6, R30 ;  /* 0x000000060a1e7c25 */ /* 0x000fc8000f8e001e */
[----:B------:R-:W-:Y:S01]  /*2d70*/  IMAD R33, R10, UR7, R33 ;  /* 0x000000070a217c24 */ /* 0x000fe2000f8e0221 */
[----:B--2---:R-:W-:-:S04]  /*2d80*/  LEA R32, P1, R30, UR12, 0x2 ;  /* 0x0000000c1e207c11 */ /* 0x004fc8000f8210ff */
[----:B------:R-:W-:-:S04]  /*2d90*/  IADD3 R33, PT, PT, R31, R33, RZ ;  /* 0x000000211f217210 */ /* 0x000fc80007ffe0ff */
[----:B------:R-:W-:-:S05]  /*2da0*/  LEA.HI.X R33, R30, UR13, R33, 0x2, P1 ;  /* 0x0000000d1e217c11 */ /* 0x000fca00088f1421 */
[----:B------:R1:W-:Y:S02]  /*2db0*/  STG.E.64 desc[UR8][R32.64], R34 ;  /* 0x0000002220007986 */ /* 0x0003e4000c101b08 */
.L_x_3174:
[----:B------:R-:W-:Y:S05]  /*2dc0*/  BSYNC.RECONVERGENT B1 ;  /* 0x0000000000017941 */ /* 0x000fea0003800200 */
.L_x_3173:
        /* <DEDUP_REMOVED lines=12> */
[C---:B------:R-:W-:Y:S01]  /*2e90*/  FADD.FTZ R66, -R28.reuse, R66 ;  /* 0x000000421c427221 */ /* 0x040fe20000010100 */
[----:B------:R-:W-:Y:S01]  /*2ea0*/  MOV R31, R63 ;  /* 0x0000003f001f7202 */ /* 0x000fe20000000f00 */
[----:B------:R-:W3:Y:S01]  /*2eb0*/  LDCU.64 UR12, c[0x0][0x380] ;  /* 0x00007000ff0c77ac */ /* 0x000ee20008000a00 */
[----:B------:R-:W-:Y:S01]  /*2ec0*/  FADD.FTZ R40, -R28, R67 ;  /* 0x000000431c287221 */ /* 0x000fe20000010100 */
[----:B01----:R-:W-:-:S03]  /*2ed0*/  FMUL.FTZ R34, R66, R29 ;  /* 0x0000001d42227220 */ /* 0x003fc60000410000 */
[----:B------:R-:W-:Y:S01]  /*2ee0*/  FMUL.FTZ R35, R40, R29 ;  /* 0x0000001d28237220 */ /* 0x000fe20000410000 */
[----:B------:R-:W-:-:S03]  /*2ef0*/  FFMA.FTZ R34, R36, R34, R39 ;  /* 0x0000002224227223 */ /* 0x000fc60000010027 */
[----:B------:R-:W-:Y:S01]  /*2f00*/  FFMA.FTZ R35, R37, R35, R38 ;  /* 0x0000002325237223 */ /* 0x000fe20000010026 */
[----:B--2---:R-:W-:Y:S02]  /*2f10*/  IMAD R33, R49, UR6, RZ ;  /* 0x0000000631217c24 */ /* 0x004fe4000f8e02ff */
[----:B------:R-:W-:-:S04]  /*2f20*/  IMAD.WIDE.U32 R30, R12, UR6, R30 ;  /* 0x000000060c1e7c25 */ /* 0x000fc8000f8e001e */
[----:B------:R-:W-:Y:S01]  /*2f30*/  IMAD R33, R12, UR7, R33 ;  /* 0x000000070c217c24 */ /* 0x000fe2000f8e0221 */
[----:B---3--:R-:W-:-:S04]  /*2f40*/  LEA R32, P5, R30, UR12, 0x2 ;  /* 0x0000000c1e207c11 */ /* 0x008fc8000f8a10ff */
[----:B------:R-:W-:-:S04]  /*2f50*/  IADD3 R33, PT, PT, R31, R33, RZ ;  /* 0x000000211f217210 */ /* 0x000fc80007ffe0ff */
[----:B------:R-:W-:-:S05]  /*2f60*/  LEA.HI.X R33, R30, UR13, R33, 0x2, P5 ;  /* 0x0000000d1e217c11 */ /* 0x000fca000a8f1421 */
[----:B------:R2:W-:Y:S02]  /*2f70*/  STG.E.64 desc[UR8][R32.64], R34 ;  /* 0x0000002220007986 */ /* 0x0005e4000c101b08 */
.L_x_3176:
[----:B------:R-:W-:Y:S05]  /*2f80*/  BSYNC.RECONVERGENT B1 ;  /* 0x0000000000017941 */ /* 0x000fea0003800200 */
.L_x_3175:
[----:B------:R-:W-:Y:S04]  /*2f90*/  BSSY.RECONVERGENT B1, `(.L_x_3177) ;  /* 0x0000013000017945 */ /* 0x000fe80003800200 */
[----:B------:R-:W-:Y:S05]  /*2fa0*/  @P6 BRA `(.L_x_3178) ;  /* 0x0000000000446947 */ /* 0x000fea0003800000 */
[----:B------:R-:W3:Y:S01]  /*2fb0*/  LDCU.64 UR6, c[0x0][0x3e0] ;  /* 0x00007c00ff0677ac */ /* 0x000ee20008000a00 */
[----:B012---:R-:W-:Y:S01]  /*2fc0*/  MOV R32, R114 ;  /* 0x0000007200207202 */ /* 0x007fe20000000f00 */
[C---:B------:R-:W-:Y:S01]  /*2fd0*/  FADD.FTZ R68, -R28.reuse, R68 ;  /* 0x000000441c447221 */ /* 0x040fe20000010100 */
[----:B------:R-:W-:Y:S01]  /*2fe0*/  MOV R33, R63 ;  /* 0x0000003f00217202 */ /* 0x000fe20000000f00 */
[----:B------:R-:W0:Y:S01]  /*2ff0*/  LDCU.64 UR12, c[0x0][0x380] ;  /* 0x00007000ff0c77ac */ /* 0x000e220008000a00 */
[----:B------:R-:W-:Y:S01]  /*3000*/  FADD.FTZ R40, -R28, R69 ;  /* 0x000000451c287221 */ /* 0x000fe20000010100 */
[----:B---3--:R-:W-:Y:S02]  /*3010*/  IMAD R30, R51, UR6, RZ ;  /* 0x00000006331e7c24 */ /* 0x008fe4000f8e02ff */
        /* <DEDUP_REMOVED lines=10> */
.L_x_3178:
[----:B------:R-:W-:Y:S05]  /*30c0*/  BSYNC.RECONVERGENT B1 ;  /* 0x0000000000017941 */ /* 0x000fea0003800200 */
.L_x_3177:
[----:B------:R-:W-:Y:S04]  /*30d0*/  BSSY.RECONVERGENT B1, `(.L_x_3179) ;  /* 0x0000013000017945 */ /* 0x000fe80003800200 */
[----:B------:R-:W-:Y:S05]  /*30e0*/  @P1 BRA `(.L_x_3180) ;  /* 0x0000000000441947 */ /* 0x000fea0003800000 */
[----:B------:R-:W4:Y:S01]  /*30f0*/  LDCU.64 UR6, c[0x0][0x3e0] ;  /* 0x00007c00ff0677ac */ /* 0x000f220008000a00 */
[----:B---3--:R-:W-:Y:S01]  /*3100*/  MOV R30, R114 ;  /* 0x00000072001e7202 */ /* 0x008fe20000000f00 */
[C---:B------:R-:W-:Y:S01]  /*3110*/  FADD.FTZ R70, -R28.reuse, R70 ;  /* 0x000000461c467221 */ /* 0x040fe20000010100 */
[----:B------:R-:W-:Y:S01]  /*3120*/  MOV R31, R63 ;  /* 0x0000003f001f7202 */ /* 0x000fe20000000f00 */
[----:B------:R-:W3:Y:S01]  /*3130*/  LDCU.64 UR12, c[0x0][0x380] ;  /* 0x00007000ff0c77ac */ /* 0x000ee20008000a00 */
[----:B------:R-:W-:Y:S01]  /*3140*/  FADD.FTZ R40, -R28, R71 ;  /* 0x000000471c287221 */ /* 0x000fe20000010100 */
[----:B012---:R-:W-:-:S04]  /*3150*/  FMUL.FTZ R32, R70, R29 ;  /* 0x0000001d46207220 */ /* 0x007fc80000410000 */
[----:B------:R-:W-:Y:S01]  /*3160*/  FFMA.FTZ R32, R36, R32, R39 ;  /* 0x0000002024207223 */ /* 0x000fe20000010027 */
[----:B----4-:R-:W-:Y:S02]  /*3170*/  IMAD R33, R53, UR6, RZ ;  /* 0x0000000635217c24 */ /* 0x010fe4000f8e02ff */
[----:B------:R-:W-:-:S04]  /*3180*/  IMAD.WIDE.U32 R30, R14, UR6, R30 ;  /* 0x000000060e1e7c25 */ /* 0x000fc8000f8e001e */
[----:B------:R-:W-:Y:S01]  /*3190*/  IMAD R33, R14, UR7, R33 ;  /* 0x000000070e217c24 */ /* 0x000fe2000f8e0221 */
[----:B---3--:R-:W-:-:S04]  /*31a0*/  LEA R34, P1, R30, UR12, 0x2 ;  /* 0x0000000c1e227c11 */ /* 0x008fc8000f8210ff */
[----:B------:R-:W-:Y:S01]  /*31b0*/  IADD3 R31, PT, PT, R31, R33, RZ ;  /* 0x000000211f1f7210 */ /* 0x000fe20007ffe0ff */
[----:B------:R-:W-:-:S03]  /*31c0*/  FMUL.FTZ R33, R40, R29 ;  /* 0x0000001d28217220 */ /* 0x000fc60000410000 */
[----:B------:R-:W-:Y:S01]  /*31d0*/  LEA.HI.X R35, R30, UR13, R31, 0x2, P1 ;  /* 0x0000000d1e237c11 */ /* 0x000fe200088f141f */
[----:B------:R-:W-:-:S05]  /*31e0*/  FFMA.FTZ R33, R37, R33, R38 ;  /* 0x0000002125217223 */ /* 0x000fca0000010026 */
[----:B------:R4:W-:Y:S02]  /*31f0*/  STG.E.64 desc[UR8][R34.64], R32 ;  /* 0x0000002022007986 */ /* 0x0009e4000c101b08 */
.L_x_3180:
[----:B------:R-:W-:Y:S05]  /*3200*/  BSYNC.RECONVERGENT B1 ;  /* 0x0000000000017941 */ /* 0x000fea0003800200 */
.L_x_3179:
[----:B------:R-:W-:Y:S04]  /*3210*/  BSSY.RECONVERGENT B1, `(.L_x_3181) ;  /* 0x0000013000017945 */ /* 0x000fe80003800200 */
[----:B------:R-:W-:Y:S05]  /*3220*/  @P2 BRA `(.L_x_3182) ;  /* 0x0000000000442947 */ /* 0x000fea0003800000 */
[----:B------:R-:W5:Y:S01]  /*3230*/  LDCU.64 UR6, c[0x0][0x3e0] ;  /* 0x00007c00ff0677ac */ /* 0x000f620008000a00 */
[----:B---3--:R-:W-:Y:S01]  /*3240*/  MOV R30, R114 ;  /* 0x00000072001e7202 */ /* 0x008fe20000000f00 */
[C---:B------:R-:W-:Y:S01]  /*3250*/  FADD.FTZ R72, -R28.reuse, R72 ;  /* 0x000000481c487221 */ /* 0x040fe20000010100 */
[----:B------:R-:W-:Y:S01]  /*3260*/  MOV R31, R63 ;  /* 0x0000003f001f7202 */ /* 0x000fe20000000f00 */
[----:B------:R-:W3:Y:S01]  /*3270*/  LDCU.64 UR12, c[0x0][0x380] ;  /* 0x00007000ff0c77ac */ /* 0x000ee20008000a00 */
[----:B------:R-:W-:Y:S01]  /*3280*/  FADD.FTZ R40, -R28, R73 ;  /* 0x000000491c287221 */ /* 0x000fe20000010100 */
[----:B012-4-:R-:W-:-:S03]  /*3290*/  FMUL.FTZ R34, R72, R29 ;  /* 0x0000001d48227220 */ /* 0x017fc60000410000 */
[----:B------:R-:W-:Y:S01]  /*32a0*/  FMUL.FTZ R35, R40, R29 ;  /* 0x0000001d28237220 */ /* 0x000fe20000410000 */
[----:B------:R-:W-:-:S03]  /*32b0*/  FFMA.FTZ R34, R36, R34, R39 ;  /* 0x0000002224227223 */ /* 0x000fc60000010027 */
[----:B------:R-:W-:Y:S01]  /*32c0*/  FFMA.FTZ R35, R37, R35, R38 ;  /* 0x0000002325237223 */ /* 0x000fe20000010026 */
[----:B-----5:R-:W-:Y:S02]  /*32d0*/  IMAD R32, R55, UR6, RZ ;  /* 0x0000000637207c24 */ /* 0x020fe4000f8e02ff */
[----:B------:R-:W-:-:S04]  /*32e0*/  IMAD.WIDE.U32 R30, R15, UR6, R30 ;  /* 0x000000060f1e7c25 */ /* 0x000fc8000f8e001e */
[----:B------:R-:W-:Y:S01]  /*32f0*/  IMAD R33, R15, UR7, R32 ;  /* 0x000000070f217c24 */ /* 0x000fe2000f8e0220 */
[----:B---3--:R-:W-:-:S04]  /*3300*/  LEA R32, P1, R30, UR12, 0x2 ;  /* 0x0000000c1e207c11 */ /* 0x008fc8000f8210ff */
[----:B------:R-:W-:-:S04]  /*3310*/  IADD3 R33, PT, PT, R31, R33, RZ ;  /* 0x000000211f217210 */ /* 0x000fc80007ffe0ff */
[----:B------:R-:W-:-:S05]  /*3320*/  LEA.HI.X R33, R30, UR13, R33, 0x2, P1 ;  /* 0x0000000d1e217c11 */ /* 0x000fca00088f1421 */
[----:B------:R0:W-:Y:S02]  /*3330*/  STG.E.64 desc[UR8][R32.64], R34 ;  /* 0x0000002220007986 */ /* 0x0001e4000c101b08 */
.L_x_3182:
[----:B------:R-:W-:Y:S05]  /*3340*/  BSYNC.RECONVERGENT B1 ;  /* 0x0000000000017941 */ /* 0x000fea0003800200 */
.L_x_3181:
        /* <DEDUP_REMOVED lines=27> */
.L_x_3184:
[----:B------:R-:W-:Y:S05]  /*3500*/  BSYNC.RECONVERGENT B1 ;  /* 0x0000000000017941 */ /* 0x000fea0003800200 */
.L_x_3183:
[----:B------:R-:W-:Y:S04]  /*3510*/  BSSY.RECONVERGENT B1, `(.L_x_3185) ;  /* 0x0000013000017945 */ /* 0x000fe80003800200 */
[----:B------:R-:W-:Y:S05]  /*3520*/  @P3 BRA `(.L_x_3186) ;  /* 0x0000000000443947 */ /* 0x000fea0003800000 */
[----:B------:R-:W5:Y:S01]  /*3530*/  LDCU.64 UR6, c[0x0][0x3e0] ;  /* 0x00007c00ff0677ac */ /* 0x000f620008000a00 */
[----:B---3--:R-:W-:Y:S01]  /*3540*/  MOV R30, R114 ;  /* 0x00000072001e7202 */ /* 0x008fe20000000f00 */
[C---:B------:R-:W-:Y:S01]  /*3550*/  FADD.FTZ R76, -R28.reuse, R76 ;  /* 0x0000004c1c4c7221 */ /* 0x040fe20000010100 */
[----:B------:R-:W-:Y:S01]  /*3560*/  MOV R31, R63 ;  /* 0x0000003f001f7202 */ /* 0x000fe20000000f00 */
[----:B------:R-:W3:Y:S01]  /*3570*/  LDCU.64 UR12, c[0x0][0x380] ;  /* 0x00007000ff0c77ac */ /* 0x000ee20008000a00 */
[----:B012-4-:R-:W-:Y:S01]  /*3580*/  FADD.FTZ R34, -R28, R77 ;  /* 0x0000004d1c227221 */ /* 0x017fe20000010100 */
[----:B------:R-:W-:-:S03]  /*3590*/  FMUL.FTZ R76, R76, R29 ;  /* 0x0000001d4c4c7220 */ /* 0x000fc60000410000 */
        /* <DEDUP_REMOVED lines=10> */
.L_x_3186:
[----:B------:R-:W-:Y:S05]  /*3640*/  BSYNC.RECONVERGENT B1 ;  /* 0x0000000000017941 */ /* 0x000fea0003800200 */
.L_x_3185:
        /* <DEDUP_REMOVED lines=19> */
.L_x_3188:
[----:B------:R-:W-:Y:S05]  /*3780*/  BSYNC.RECONVERGENT B1 ;  /* 0x0000000000017941 */ /* 0x000fea0003800200 */
.L_x_3187:
        /* <DEDUP_REMOVED lines=19> */
.L_x_3190:
[----:B------:R-:W-:Y:S05]  /*38c0*/  BSYNC.RECONVERGENT B1 ;  /* 0x0000000000017941 */ /* 0x000fea0003800200 */
.L_x_3189:
        /* <DEDUP_REMOVED lines=29> */
.L_x_3192:
[----:B------:R-:W-:Y:S05]  /*3aa0*/  BSYNC.RECONVERGENT B1 ;  /* 0x0000000000017941 */ /* 0x000fea0003800200 */
.L_x_3191:
        /* <DEDUP_REMOVED lines=19> */
.L_x_3194:
[----:B------:R-:W-:Y:S05]  /*3be0*/  BSYNC.RECONVERGENT B1 ;  /* 0x0000000000017941 */ /* 0x000fea0003800200 */
.L_x_3193:
        /* <DEDUP_REMOVED lines=19> */
.L_x_3196:
[----:B------:R-:W-:Y:S05]  /*3d20*/  BSYNC.RECONVERGENT B1 ;  /* 0x0000000000017941 */ /* 0x000fea0003800200 */
.L_x_3195:
[----:B------:R-:W-:Y:S04]  /*3d30*/  BSSY.RECONVERGENT B1, `(.L_x_3197) ;  /* 0x0000013000017945 */ /* 0x000fe80003800200 */
[----:B------:R-:W-:Y:S05]  /*3d40*/  @P2 BRA `(.L_x_3198) ;  /* 0x0000000000442947 */ /* 0x000fea0003800000 */
[----:B------:R-:W0:Y:S01]  /*3d50*/  LDCU.64 UR6, c[0x0][0x3e0] ;  /* 0x00007c00ff0677ac */ /* 0x000e220008000a00 */
[----:B---3--:R-:W-:Y:S01]  /*3d60*/  MOV R30, R114 ;  /* 0x00000072001e7202 */ /* 0x008fe20000000f00 */
[----:B------:R-:W-:Y:S01]  /*3d70*/  FADD.FTZ R90, -R28, R90 ;  /* 0x0000005a1c5a7221 */ /* 0x000fe20000010100 */
[----:B------:R-:W-:Y:S01]  /*3d80*/  MOV R31, R63 ;  /* 0x0000003f001f7202 */ /* 0x000fe20000000f00 */
[----:B------:R-:W3:Y:S02]  /*3d90*/  LDCU.64 UR12, c[0x0][0x380] ;  /* 0x00007000ff0c77ac */ /* 0x000ee40008000a00 */
[----:B------:R-:W-:-:S04]  /*3da0*/  FMUL.FTZ R90, R90, R29 ;  /* 0x0000001d5a5a7220 */ /* 0x000fc80000410000 */
[----:B------:R-:W-:Y:S01]  /*3db0*/  FFMA.FTZ R90, R36, R90, R39 ;  /* 0x0000005a245a7223 */ /* 0x000fe20000010027 */
[----:B012-4-:R-:W-:Y:S02]  /*3dc0*/  IMAD R34, R109, UR6, RZ ;  /* 0x000000066d227c24 */ /* 0x017fe4000f8e02ff */
[----:B------:R-:W-:-:S04]  /*3dd0*/  IMAD.WIDE.U32 R32, R23, UR6, R30 ;  /* 0x0000000617207c25 */ /* 0x000fc8000f8e001e */
[----:B------:R-:W-:Y:S02]  /*3de0*/  IMAD R31, R23, UR7, R34 ;  /* 0x00000007171f7c24 */ /* 0x000fe4000f8e0222 */
[----:B------:R-:W-:Y:S01]  /*3df0*/  FADD.FTZ R34, -R28, R91 ;  /* 0x0000005b1c227221 */ /* 0x000fe20000010100 */
[----:B---3--:R-:W-:Y:S02]  /*3e00*/  LEA R30, P1, R32, UR12, 0x2 ;  /* 0x0000000c201e7c11 */ /* 0x008fe4000f8210ff */
[----:B------:R-:W-:Y:S01]  /*3e10*/  IADD3 R31, PT, PT, R33, R31, RZ ;  /* 0x0000001f211f7210 */ /* 0x000fe20007ffe0ff */
[----:B------:R-:W-:-:S03]  /*3e20*/  FMUL.FTZ R34, R34, R29 ;  /* 0x0000001d22227220 */ /* 0x000fc60000410000 */
[----:B------:R-:W-:Y:S01]  /*3e30*/  LEA.HI.X R31, R32, UR13, R31, 0x2, P1 ;  /* 0x0000000d201f7c11 */ /* 0x000fe200088f141f */
[----:B------:R-:W-:-:S05]  /*3e40*/  FFMA.FTZ R91, R37, R34, R38 ;  /* 0x00000022255b7223 */ /* 0x000fca0000010026 */
[----:B------:R0:W-:Y:S02]  /*3e50*/  STG.E.64 desc[UR8][R30.64], R90 ;  /* 0x0000005a1e007986 */ /* 0x0001e4000c101b08 */
.L_x_3198:
[----:B------:R-:W-:Y:S05]  /*3e60*/  BSYNC.RECONVERGENT B1 ;  /* 0x0000000000017941 */ /* 0x000fea0003800200 */
.L_x_3197:
[----:B------:R-:W-:Y:S04]  /*3e70*/  BSSY.RECONVERGENT B1, `(.L_x_3199) ;  /* 0x0000013000017945 */ /* 0x000fe80003800200 */
[----:B------:R-:W-:Y:S05]  /*3e80*/  @P3 BRA `(.L_x_3200) ;  /* 0x0000000000443947 */ /* 0x000fea0003800000 */
[----:B------:R-:W5:Y:S01]  /*3e90*/  LDCU.64 UR6, c[0x0][0x3e0] ;  /* 0x00007c00ff0677ac */ /* 0x000f620008000a00 */
[----:B0--3--:R-:W-:Y:S01]  /*3ea0*/  MOV R30, R114 ;  /* 0x00000072001e7202 */ /* 0x009fe20000000f00 */
[C---:B------:R-:W-:Y:S01]  /*3eb0*/  FADD.FTZ R92, -R28.reuse, R92 ;  /* 0x0000005c1c5c7221 */ /* 0x040fe20000010100 */
[----:B------:R-:W-:Y:S01]  /*3ec0*/  MOV R31, R63 ;  /* 0x0000003f001f7202 */ /* 0x000fe20000000f00 */
[----:B------:R-:W0:Y:S01]  /*3ed0*/  LDCU.64 UR12, c[0x0][0x380] ;  /* 0x00007000ff0c77ac */ /* 0x000e220008000a00 */
[----:B-12-4-:R-:W-:Y:S01]  /*3ee0*/  FADD.FTZ R34, -R28, R93 ;  /* 0x0000005d1c227221 */ /* 0x016fe20000010100 */
        /* <DEDUP_REMOVED lines=8> */
[----:B------:R-:W-:-:S04]  /*3f70*/  IADD3 R35, PT, PT, R33, R35, RZ ;  /* 0x0000002321237210 */ /* 0x000fc80007ffe0ff */
[----:B------:R-:W-:-:S05]  /*3f80*/  LEA.HI.X R31, R32, UR13, R35, 0x2, P1 ;  /* 0x0000000d201f7c11 */ /* 0x000fca00088f1423 */
[----:B------:R0:W-:Y:S02]  /*3f90*/  STG.E.64 desc[UR8][R30.64], R92 ;  /* 0x0000005c1e007986 */ /* 0x0001e4000c101b08 */
.L_x_3200:
[----:B------:R-:W-:Y:S05]  /*3fa0*/  BSYNC.RECONVERGENT B1 ;  /* 0x0000000000017941 */ /* 0x000fea0003800200 */
.L_x_3199:
[----:B------:R-:W-:Y:S05]  /*3fb0*/  @P4 BRA `(.L_x_3201) ;  /* 0x0000002000344947 */ /* 0x000fea0003800000 */
[----:B------:R-:W0:Y:S01]  /*3fc0*/  LDCU.64 UR6, c[0x0][0x3e0] ;  /* 0x00007c00ff0677ac */ /* 0x000e220008000a00 */
[----:B------:R-:W-:Y:S01]  /*3fd0*/  MOV R62, R114 ;  /* 0x00000072003e7202 */ /* 0x000fe20000000f00 */
[----:B------:R-:W-:Y:S01]  /*3fe0*/  FADD.FTZ R94, -R28, R94 ;  /* 0x0000005e1c5e7221 */ /* 0x000fe20000010100 */
[----:B------:R-:W5:Y:S03]  /*3ff0*/  LDCU.64 UR10, c[0x0][0x380] ;  /* 0x00007000ff0a77ac */ /* 0x000f660008000a00 */
[----:B------:R-:W-:-:S04]  /*4000*/  FMUL.FTZ R94, R94, R29 ;  /* 0x0000001d5e5e7220 */ /* 0x000fc80000410000 */
[----:B------:R-:W-:Y:S01]  /*4010*/  FFMA.FTZ R36, R36, R94, R39 ;  /* 0x0000005e24247223 */ /* 0x000fe20000010027 */
[----:B0--3--:R-:W-:Y:S02]  /*4020*/  IMAD R30, R113, UR6, RZ ;  /* 0x00000006711e7c24 */ /* 0x009fe4000f8e02ff */
[----:B------:R-:W-:-:S04]  /*4030*/  IMAD.WIDE.U32 R62, R25, UR6, R62 ;  /* 0x00000006193e7c25 */ /* 0x000fc8000f8e003e */
[----:B------:R-:W-:Y:S02]  /*4040*/  IMAD R31, R25, UR7, R30 ;  /* 0x00000007191f7c24 */ /* 0x000fe4000f8e021e */
[----:B------:R-:W-:Y:S01]  /*4050*/  FADD.FTZ R30, -R28, R95 ;  /* 0x0000005f1c1e7221 */ /* 0x000fe20000010100 */
[----:B-----5:R-:W-:Y:S02]  /*4060*/  LEA R28, P1, R62, UR10, 0x2 ;  /* 0x0000000a3e1c7c11 */ /* 0x020fe4000f8210ff */
[----:B------:R-:W-:Y:S01]  /*4070*/  IADD3 R31, PT, PT, R63, R31, RZ ;  /* 0x0000001f3f1f7210 */ /* 0x000fe20007ffe0ff */
[----:B------:R-:W-:-:S03]  /*4080*/  FMUL.FTZ R30, R30, R29 ;  /* 0x0000001d1e1e7220 */ /* 0x000fc60000410000 */
[----:B------:R-:W-:Y:S01]  /*4090*/  LEA.HI.X R29, R62, UR11, R31, 0x2, P1 ;  /* 0x0000000b3e1d7c11 */ /* 0x000fe200088f141f */
[----:B------:R-:W-:-:S05]  /*40a0*/  FFMA.FTZ R37, R37, R30, R38 ;  /* 0x0000001e25257223 */ /* 0x000fca0000010026 */
[----:B------:R0:W-:Y:S01]  /*40b0*/  STG.E.64 desc[UR8][R28.64], R36 ;  /* 0x000000241c007986 */ /* 0x0001e2000c101b08 */
[----:B------:R-:W-:Y:S05]  /*40c0*/  BRA `(.L_x_3201) ;  /* 0x0000001c00f07947 */ /* 0x000fea0003800000 */
.L_x_3170:
[----:B------:R-:W0:Y:S01]  /*40d0*/  LDCU.64 UR12, c[0x0][0x3e8] ;  /* 0x00007d00ff0c77ac */ /* 0x000e220008000a00 */
[----:B------:R-:W-:Y:S01]  /*40e0*/  BSSY.RECONVERGENT B1, `(.L_x_3202) ;  /* 0x0000021000017945 */ /* 0x000fe20003800200 */
[----:B0-----:R-:W-:Y:S02]  /*40f0*/  ISETP.GE.U32.AND P3, PT, R10, UR12, PT ;  /* 0x0000000c0a007c0c */ /* 0x001fe4000bf66070 */
[----:B------:R-:W-:Y:S02]  /*4100*/  ISETP.GE.U32.AND P5, PT, R12, UR12, PT ;  /* 0x0000000c0c007c0c */ /* 0x000fe4000bfa6070 */
[----:B------:R-:W-:Y:S02]  /*4110*/  ISETP.GE.U32.AND P2, PT, R13, UR12, PT ;  /* 0x0000000c0d007c0c */ /* 0x000fe4000bf46070 */
[----:B------:R-:W-:Y:S01]  /*4120*/  ISETP.GE.AND.EX P3, PT, R27, UR13, PT, P3 ;  /* 0x0000000d1b007c0c */ /* 0x000fe2000bf66330 */
[----:B------:R-:W-:-:S12]  /*4130*/  @P1 BRA `(.L_x_3203) ;  /* 0x00000000006c1947 */ /* 0x000fd80003800000 */
[C---:B------:R-:W-:Y:S01]  /*4140*/  FADD.FTZ R82, -R28.reuse, R82 ;  /* 0x000000521c527221 */ /* 0x040fe20000010100 */
[----:B------:R-:W-:Y:S01]  /*4150*/  FADD.FTZ R30, -R28, R83 ;  /* 0x000000531c1e7221 */ /* 0x000fe20000010100 */
        /* <DEDUP_REMOVED lines=25> */
.L_x_3203:
[----:B------:R-:W-:Y:S05]  /*42f0*/  BSYNC.RECONVERGENT B1 ;  /* 0x0000000000017941 */ /* 0x000fea0003800200 */
.L_x_3202:
[----:B------:R-:W-:Y:S04]  /*4300*/  BSSY.RECONVERGENT B1, `(.L_x_3204) ;  /* 0x000001d000017945 */ /* 0x000fe80003800200 */
[----:B------:R-:W-:Y:S05]  /*4310*/  @P3 BRA `(.L_x_3205) ;  /* 0x00000000006c3947 */ /* 0x000fea0003800000 */
[C---:B------:R-:W-:Y:S01]  /*4320*/  FADD.FTZ R64, -R28.reuse, R64 ;  /* 0x000000401c407221 */ /* 0x040fe20000010100 */
[----:B0-----:R-:W-:Y:S01]  /*4330*/  FADD.FTZ R30, -R28, R65 ;  /* 0x000000411c1e7221 */ /* 0x001fe20000010100 */
        /* <DEDUP_REMOVED lines=25> */
.L_x_3205:
[----:B------:R-:W-:Y:S05]  /*44d0*/  BSYNC.RECONVERGENT B1 ;  /* 0x0000000000017941 */ /* 0x000fea0003800200 */
.L_x_3204:
        /* <DEDUP_REMOVED lines=37> */
.L_x_3207:
[----:B------:R-:W-:Y:S05]  /*4730*/  BSYNC.RECONVERGENT B1 ;  /* 0x0000000000017941 */ /* 0x000fea0003800200 */
.L_x_3206:
        /* <DEDUP_REMOVED lines=29> */
.L_x_3209:
[----:B------:R-:W-:Y:S05]  /*4910*/  BSYNC.RECONVERGENT B1 ;  /* 0x0000000000017941 */ /* 0x000fea0003800200 */
.L_x_3208:
        /* <DEDUP_REMOVED lines=29> */
.L_x_3211:
[----:B------:R-:W-:Y:S05]  /*4af0*/  BSYNC.RECONVERGENT B1 ;  /* 0x0000000000017941 */ /* 0x000fea0003800200 */
.L_x_3210:
        /* <DEDUP_REMOVED lines=29> */
.L_x_3213:
[----:B------:R-:W-:Y:S05]  /*4cd0*/  BSYNC.RECONVERGENT B1 ;  /* 0x0000000000017941 */ /* 0x000fea0003800200 */
.L_x_3212:
        /* <DEDUP_REMOVED lines=37> */
.L_x_3215:
[----:B------:R-:W-:Y:S05]  /*4f30*/  BSYNC.RECONVERGENT B1 ;  /* 0x0000000000017941 */ /* 0x000fea0003800200 */
.L_x_3214:
        /* <DEDUP_REMOVED lines=29> */
.L_x_3217:
[----:B------:R-:W-:Y:S05]  /*5110*/  BSYNC.RECONVERGENT B1 ;  /* 0x0000000000017941 */ /* 0x000fea0003800200 */
.L_x_3216:
        /* <DEDUP_REMOVED lines=29> */
.L_x_3219:
[----:B------:R-:W-:Y:S05]  /*52f0*/  BSYNC.RECONVERGENT B1 ;  /* 0x0000000000017941 */ /* 0x000fea0003800200 */
.L_x_3218:
[----:B------:R-:W-:Y:S04]  /*5300*/  BSSY.RECONVERGENT B1, `(.L_x_3220) ;  /* 0x000001d000017945 */ /* 0x000fe80003800200 */
[----:B------:R-:W-:Y:S05]  /*5310*/  @P6 BRA `(.L_x_3221) ;  /* 0x00000000006c6947 */ /* 0x000fea0003800000 */
[C---:B------:R-:W-:Y:S01]  /*5320*/  FADD.FTZ R80, -R28.reuse, R80 ;  /* 0x000000501c507221 */ /* 0x040fe20000010100 */
[----:B01234-:R-:W-:Y:S01]  /*5330*/  FADD.FTZ R30, -R28, R81 ;  /* 0x000000511c1e7221 */ /* 0x01ffe20000010100 */
        /* <DEDUP_REMOVED lines=25> */
.L_x_3221:
[----:B------:R-:W-:Y:S05]  /*54d0*/  BSYNC.RECONVERGENT B1 ;  /* 0x0000000000017941 */ /* 0x000fea0003800200 */
.L_x_3220:
        /* <DEDUP_REMOVED lines=39> */
.L_x_3223:
[----:B------:R-:W-:Y:S05]  /*5750*/  BSYNC.RECONVERGENT B1 ;  /* 0x0000000000017941 */ /* 0x000fea0003800200 */
.L_x_3222:
        /* <DEDUP_REMOVED lines=29> */
.L_x_3225:
[----:B------:R-:W-:Y:S05]  /*5930*/  BSYNC.RECONVERGENT B1 ;  /* 0x0000000000017941 */ /* 0x000fea0003800200 */
.L_x_3224:
        /* <DEDUP_REMOVED lines=29> */
.L_x_3227:
[----:B------:R-:W-:Y:S05]  /*5b10*/  BSYNC.RECONVERGENT B1 ;  /* 0x0000000000017941 */ /* 0x000fea0003800200 */
.L_x_3226:
        /* <DEDUP_REMOVED lines=29> */
.L_x_3229:
[----:B------:R-:W-:Y:S05]  /*5cf0*/  BSYNC.RECONVERGENT B1 ;  /* 0x0000000000017941 */ /* 0x000fea0003800200 */
.L_x_3228:
        /* <DEDUP_REMOVED lines=29> */
.L_x_3231:
[----:B------:R-:W-:Y:S05]  /*5ed0*/  BSYNC.RECONVERGENT B1 ;  /* 0x0000000000017941 */ /* 0x000fea0003800200 */
.L_x_3230:
        /* <DEDUP_REMOVED lines=27> */
.L_x_3201:
[----:B------:R-:W-:Y:S05]  /*6090*/  BSYNC.RECONVERGENT B0 ;  /* 0x0000000000007941 */ /* 0x000fea0003800200 */
.L_x_3169:
[----:B------:R-:W-:Y:S02]  /*60a0*/  IADD3 R8, PT, PT, R5, R8, RZ ;  /* 0x0000000805087210 */ /* 0x000fe40007ffe0ff */
[----:B------:R-:W-:Y:S02]  /*60b0*/  IADD3 R7, PT, PT, R7, 0x1, RZ ;  /* 0x0000000107077810 */ /* 0x000fe40007ffe0ff */
[----:B------:R-:W-:-:S13]  /*60c0*/  ISETP.GE.AND P1, PT, R8, UR5, PT ;  /* 0x0000000508007c0c */ /* 0x000fda000bf26270 */
[----:B------:R-:W-:Y:S05]  /*60d0*/  @!P1 BRA `(.L_x_3232) ;  /* 0xffffffa000bc9947 */ /* 0x000fea000383ffff */
[----:B------:R-:W-:Y:S05]  /*60e0*/  EXIT ;  /* 0x000000000000794d */ /* 0x000fea0003800000 */
.L_x_3233:
        /* <DEDUP_REMOVED lines=9> */
.L_x_3474:


//--------------------- .text._Z35group_norm_nhwc_fwd_one_pass_kernelI11Fp32IOFp16WLi64ELi26ELi416EEv26Group_norm_nhwc_fwd_params --------------------------
	.section	.text._Z35group_norm_nhwc_fwd_one_pass_kernelI11Fp32IOFp16WLi64ELi26ELi416EEv26Group_norm_nhwc_fwd_params,"ax",@progbits
	.align	128
        .global         _Z35group_norm_nhwc_fwd_one_pass_kernelI11Fp32IOFp16WLi64ELi26ELi416EEv26Group_norm_nhwc_fwd_params
        .type           _Z35group_norm_nhwc_fwd_one_pass_kernelI11Fp32IOFp16WLi64ELi26ELi416EEv26Group_norm_nhwc_fwd_params,@function
        .size           _Z35group_norm_nhwc_fwd_one_pass_kernelI11Fp32IOFp16WLi64ELi26ELi416EEv26Group_norm_nhwc_fwd_params,(.L_x_3475 - _Z35group_norm_nhwc_fwd_one_pass_kernelI11Fp32IOFp16WLi64ELi26ELi416EEv26Group_norm_nhwc_fwd_params)
        .other          _Z35group_norm_nhwc_fwd_one_pass_kernelI11Fp32IOFp16WLi64ELi26ELi416EEv26Group_norm_nhwc_fwd_params,@"STO_CUDA_ENTRY STV_DEFAULT"
_Z35group_norm_nhwc_fwd_one_pass_kernelI11Fp32IOFp16WLi64ELi26ELi416EEv26Group_norm_nhwc_fwd_params:
.text._Z35group_norm_nhwc_fwd_one_pass_kernelI11Fp32IOFp16WLi64ELi26ELi416EEv26Group_norm_nhwc_fwd_params:
        /* <DEDUP_REMOVED lines=37> */
.L_x_3253:
[----:B01----:R-:W0:Y:S01]  /*0250*/  LDC R6, c[0x0][0x3f8] ;  /* 0x0000fe00ff067b82 */ /* 0x003e220000000800 */
[----:B------:R-:W-:Y:S01]  /*0260*/  IABS R10, UR8 ;  /* 0x00000008000a7c13 */ /* 0x000fe20008000000 */
[----:B------:R-:W1:Y:S01]  /*0270*/  LDCU.64 UR10, c[0x0][0x3e8] ;  /* 0x00007d00ff0a77ac */ /* 0x000e620008000a00 */
[----:B------:R-:W-:-:S04]  /*0280*/  SHF.L.U32 R19, R22, 0x1, RZ ;  /* 0x0000000116137819 */ /* 0x000fc800000006ff */
[----:B------:R-:W-:Y:S02]  /*0290*/  LOP3.LUT R25, R19, 0xffff, RZ, 0xc0, !PT ;  /* 0x0000ffff13197812 */ /* 0x000fe400078ec0ff */
[----:B0-----:R-:W-:Y:S02]  /*02a0*/  IABS R8, R6 ;  /* 0x0000000600087213 */ /* 0x001fe40000000000 */
        /* <DEDUP_REMOVED lines=109> */
.L_x_3235:
[----:B------:R-:W-:Y:S05]  /*0980*/  BSYNC.RECONVERGENT B0 ;  /* 0x0000000000007941 */ /* 0x000fea0003800200 */
.L_x_3234:
        /* <DEDUP_REMOVED lines=39> */
.L_x_3237:
[----:B------:R-:W-:Y:S05]  /*0c00*/  BSYNC.RECONVERGENT B0 ;  /* 0x0000000000007941 */ /* 0x000fea0003800200 */
.L_x_3236:
        /* <DEDUP_REMOVED lines=31> */
.L_x_3240:
[----:B--2---:R-:W2:Y:S04]  /*0e00*/  LDG.E.STRONG.GPU R8, desc[UR14][R10.64] ;  /* 0x0000000e0a087981 */ /* 0x004ea8000c1ef900 */
[----:B--2---:R-:W-:Y:S01]  /*0e10*/  CCTL.IVALL ;  /* 0x00000000ff00798f */ /* 0x004fe20002000000 */
[----:B------:R-:W-:Y:S05]  /*0e20*/  YIELD ;  /* 0x0000000000007946 */ /* 0x000fea0003800000 */
[----:B------:R-:W-:-:S13]  /*0e30*/  ISETP.NE.AND P2, PT, R8, R15, PT ;  /* 0x0000000f0800720c */ /* 0x000fda0003f45270 */
[----:B------:R-:W-:Y:S05]  /*0e40*/  @P2 BRA `(.L_x_3240) ;  /* 0xfffffffc00ec2947 */ /* 0x000fea000383ffff */
.L_x_3239:
        /* <DEDUP_REMOVED lines=15> */
.L_x_3242:
        /* <DEDUP_REMOVED lines=29> */
[----:B------:R-:W-:Y:S01]  /*1110*/  MOV R8, UR24 ;  /* 0x0000001800087c02 */ /* 0x000fe20008000f00 */
[----:B------:R-:W-:Y:S01]  /*1120*/  IMAD.U32 R9, RZ, RZ, UR25 ;  /* 0x00000019ff097e24 */ /* 0x000fe2000f8e00ff */
        /* <DEDUP_REMOVED lines=12> */
[----:B------:R-:W-:Y:S02]  /*11f0*/  MOV R14, UR24 ;  /* 0x00000018000e7c02 */ /* 0x000fe40008000f00 */
[----:B------:R-:W-:-:S06]  /*1200*/  MOV R15, UR25 ;  /* 0x00000019000f7c02 */ /* 0x000fcc0008000f00 */
[----:B------:R-:W3:Y:S01]  /*1210*/  @!P4 LDG.E.64 R14, desc[UR14][R14.64] ;  /* 0x0000000e0e0ec981 */ /* 0x000ee2000c1e1b00 */
[----:B------:R-:W-:-:S13]  /*1220*/  ISETP.EQ.OR P2, PT, R10, UR18, P3 ;  /* 0x000000120a007c0c */ /* 0x000fda0009f42670 */
[----:B------:R-:W-:-:S05]  /*1230*/  VOTEU.ALL UP1, P2 ;  /* 0x0000000000ff7886 */ /* 0x000fca0001020000 */
[----:B------:R-:W-:-:S06]  /*1240*/  @!UP1 UIMAD.WIDE.U32 UR24, UR20, 0x8, UR16 ;  /* 0x00000008141898a5 */ /* 0x000fcc000f8e0010 */
[----:B------:R-:W-:Y:S01]  /*1250*/  MOV R10, UR24 ;  /* 0x00000018000a7c02 */ /* 0x000fe20008000f00 */
[----:B------:R-:W-:Y:S01]  /*1260*/  UIADD3 UR24, UPT, UPT, UR5, 0x6, URZ ;  /* 0x0000000605187890 */ /* 0x000fe2000fffe0ff */
[----:B------:R-:W-:-:S06]  /*1270*/  IMAD.U32 R11, RZ, RZ, UR25 ;  /* 0x00000019ff0b7e24 */ /* 0x000fcc000f8e00ff */
        /* <DEDUP_REMOVED lines=14> */
[----:B------:R-:W2:Y:S01]  /*1360*/  @!P6 LDG.E.64 R8, desc[UR14][R8.64] ;  /* 0x0000000e0808e981 */ /* 0x000ea2000c1e1b00 */
[----:B---3--:R-:W-:Y:S01]  /*1370*/  @!P4 FADD.FTZ R12, R12, R14 ;  /* 0x0000000e0c0cc221 */ /* 0x008fe20000010000 */
[----:B------:R-:W-:Y:S01]  /*1380*/  @!P4 FADD.FTZ R13, R13, R15 ;  /* 0x0000000f0d0dc221 */ /* 0x000fe20000010000 */
[----:B------:R-:W-:Y:S01]  /*1390*/  MOV R14, UR24 ;  /* 0x00000018000e7c02 */ /* 0x000fe20008000f00 */
[----:B------:R-:W-:-:S06]  /*13a0*/  IMAD.U32 R15, RZ, RZ, UR25 ;  /* 0x00000019ff0f7e24 */ /* 0x000fcc000f8e00ff */
[----:B------:R-:W3:Y:S01]  /*13b0*/  @!P5 LDG.E.64 R14, desc[UR14][R14.64] ;  /* 0x0000000e0e0ed981 */ /* 0x000ee2000c1e1b00 */
        /* <DEDUP_REMOVED lines=19> */
.L_x_3241:
[----:B------:R-:W-:-:S13]  /*14f0*/  ISETP.NE.AND P2, PT, R21, RZ, PT ;  /* 0x000000ff1500720c */ /* 0x000fda0003f45270 */
[----:B------:R-:W-:Y:S05]  /*1500*/  @!P2 BRA `(.L_x_3238) ;  /* 0x00000004006ca947 */ /* 0x000fea0003800000 */
[----:B--2---:R-:W-:-:S04]  /*1510*/  IADD3 R8, PT, PT, R21, -0x1, RZ ;  /* 0xffffffff15087810 */ /* 0x004fc80007ffe0ff */
        /* <DEDUP_REMOVED lines=48> */
.L_x_3243:
        /* <DEDUP_REMOVED lines=14> */
[----:B------:R-:W-:Y:S01]  /*1900*/  IMAD.U32 R8, RZ, RZ, UR12 ;  /* 0x0000000cff087e24 */ /* 0x000fe2000f8e00ff */
[----:B------:R-:W-:Y:S01]  /*1910*/  @!UP2 UIMAD.WIDE.U32 UR10, UR10, 0x8, UR16 ;  /* 0x000000080a0aa8a5 */ /* 0x000fe2000f8e0010 */
[----:B------:R-:W-:-:S05]  /*1920*/  MOV R9, UR13 ;  /* 0x0000000d00097c02 */ /* 0x000fca0008000f00 */
[----:B------:R-:W-:Y:S01]  /*1930*/  MOV R10, UR10 ;  /* 0x0000000a000a7c02 */ /* 0x000fe20008000f00 */
[----:B------:R-:W0:Y:S01]  /*1940*/  @!P4 LDG.E.64 R8, desc[UR14][R8.64] ;  /* 0x0000000e0808c981 */ /* 0x000e22000c1e1b00 */
[----:B------:R-:W-:-:S06]  /*1950*/  MOV R11, UR11 ;  /* 0x0000000b000b7c02 */ /* 0x000fcc0008000f00 */
        /* <DEDUP_REMOVED lines=8> */
.L_x_3244:
        /* <DEDUP_REMOVED lines=13> */
.L_x_3245:
[----:B------:R-:W-:Y:S05]  /*1ab0*/  BSYNC.RECONVERGENT B0 ;  /* 0x0000000000007941 */ /* 0x000fea0003800200 */
.L_x_3238:
        /* <DEDUP_REMOVED lines=61> */
.L_x_3249:
[----:B------:R-:W-:Y:S05]  /*1e90*/  BSYNC.RECONVERGENT B1 ;  /* 0x0000000000017941 */ /* 0x000fea0003800200 */
.L_x_3248:
        /* <DEDUP_REMOVED lines=19> */
.L_x_3247:
        /* <DEDUP_REMOVED lines=29> */
.L_x_3252:
[----:B------:R-:W-:Y:S05]  /*21a0*/  BSYNC.RECONVERGENT B1 ;  /* 0x0000000000017941 */ /* 0x000fea0003800200 */
.L_x_3251:
        /* <DEDUP_REMOVED lines=31> */
.L_x_3250:
[----:B------:R-:W-:Y:S05]  /*23a0*/  BSYNC.RECONVERGENT B0 ;  /* 0x0000000000007941 */ /* 0x000fea0003800200 */
.L_x_3246:
[----:B------:R-:W-:Y:S02]  /*23b0*/  UIADD3 UR8, UPT, UPT, UR19, UR8, URZ ;  /* 0x0000000813087290 */ /* 0x000fe4000fffe0ff */
[----:B------:R-:W-:Y:S02]  /*23c0*/  UIADD3 UR4, UPT, UPT, UR4, 0x1, URZ ;  /* 0x0000000104047890 */ /* 0x000fe4000fffe0ff */
[----:B------:R-:W-:-:S09]  /*23d0*/  UISETP.GE.AND UP1, UPT, UR8, UR7, UPT ;  /* 0x000000070800728c */ /* 0x000fd2000bf26270 */
[----:B------:R-:W-:Y:S05]  /*23e0*/  BRA.U !UP1, `(.L_x_3253) ;  /* 0xffffffdd09987547 */ /* 0x000fea000b83ffff */
[----:B------:R-:W-:Y:S05]  /*23f0*/  EXIT ;  /* 0x000000000000794d */ /* 0x000fea0003800000 */
.L_x_3254:
        /* <DEDUP_REMOVED lines=16> */
.L_x_3475:


//--------------------- .text._Z35group_norm_nhwc_fwd_one_pass_kernelI11Fp32IOFp16WLi128ELi26ELi416EEv26Group_norm_nhwc_fwd_params --------------------------
	.section	.text._Z35group_norm_nhwc_fwd_one_pass_kernelI11Fp32IOFp16WLi128ELi26ELi416EEv26Group_norm_nhwc_fwd_params,"ax",@progbits
	.align	128
        .global         _Z35group_norm_nhwc_fwd_one_pass_kernelI11Fp32IOFp16WLi128ELi26ELi416EEv26Group_norm_nhwc_fwd_params
        .type           _Z35group_norm_nhwc_fwd_one_pass_kernelI11Fp32IOFp16WLi128ELi26ELi416EEv26Group_norm_nhwc_fwd_params,@function
        .size           _Z35group_norm_nhwc_fwd_one_pass_kernelI11Fp32IOFp16WLi128ELi26ELi416EEv26Group_norm_nhwc_fwd_params,(.L_x_3476 - _Z35group_norm_nhwc_fwd_one_pass_kernelI11Fp32IOFp16WLi128ELi26ELi416EEv26Group_norm_nhwc_fwd_params)
        .other          _Z35group_norm_nhwc_fwd_one_pass_kernelI11Fp32IOFp16WLi128ELi26ELi416EEv26Group_norm_nhwc_fwd_params,@"STO_CUDA_ENTRY STV_DEFAULT"
_Z35group_norm_nhwc_fwd_one_pass_kernelI11Fp32IOFp16WLi128ELi26ELi416EEv26Group_norm_nhwc_fwd_params:
.text._Z35group_norm_nhwc_fwd_one_pass_kernelI11Fp32IOFp16WLi128ELi26ELi416EEv26Group_norm_nhwc_fwd_params:
        /* <DEDUP_REMOVED lines=36> */
.L_x_3282:
        /* <DEDUP_REMOVED lines=18> */
[----:B0-----:R-:W-:-:S04]  /*0360*/  IADD3 R2, PT, PT, R4, 0xffffffe, RZ ;  /* 0x0ffffffe04027810 */ /* 0x001fc80007ffe0ff */
        /* <DEDUP_REMOVED lines=15> */
[----:B------:R-:W-:-:S04]  /*0460*/  IMAD R2, RZ, RZ, -UR9 ;  /* 0x80000009ff027e24 */ /* 0x000fc8000f8e02ff */
        /* <DEDUP_REMOVED lines=37> */
[----:B------:R-:W-:Y:S02]  /*06c0*/  @!P1 MOV R21, R17 ;  /* 0x0000001100159202 */ /* 0x000fe40000000f00 */
[----:B------:R-:W-:Y:S01]  /*06d0*/  @!P2 MOV R16, R2 ;  /* 0x000000020010a202 */ /* 0x000fe20000000f00 */
[----:B------:R-:W-:Y:S01]  /*06e0*/  @!P1 IMAD.WIDE.U32 R14, R35, R14, R20 ;  /* 0x0000000e230e9225 */ /* 0x000fe200078e0014 */
[----:B------:R-:W-:-:S03]  /*06f0*/  @!P3 MOV R20, R2 ;  /* 0x000000020014b202 */ /* 0x000fc60000000f00 */
[--C-:B------:R-:W-:Y:S02]  /*0700*/  @!P3 IMAD.MOV.U32 R21, RZ, RZ, R17.reuse ;  /* 0x000000ffff15b224 */ /* 0x100fe400078e0011 */
[----:B------:R-:W-:-:S04]  /*0710*/  @!P2 IMAD.WIDE.U32 R18, R27, R18, R16 ;  /* 0x000000121b12a225 */ /* 0x000fc800078e0010 */
[C---:B------:R-:W-:Y:S01]  /*0720*/  @!P3 IMAD R35, R26.reuse, R5, R22 ;  /* 0x000000051a23b224 */ /* 0x040fe200078e0216 */
[----:B------:R-:W-:Y:S01]  /*0730*/  @!P2 IADD3 R19, PT, PT, R19, R23, RZ ;  /* 0x000000171313a210 */ /* 0x000fe20007ffe0ff */
[----:B------:R-:W-:Y:S01]  /*0740*/  @!P3 IMAD.WIDE.U32 R20, R26, R4, R20 ;  /* 0x000000041a14b225 */ /* 0x000fe200078e0014 */
[C---:B0-----:R-:W-:Y:S01]  /*0750*/  @!P2 LEA R8, P5, R18.reuse, R8, 0x2 ;  /* 0x000000081208a211 */ /* 0x041fe200078a10ff */
[----:B------:R-:W0:Y:S03]  /*0760*/  @!P4 LDC.64 R4, c[0x0][0x390] ;  /* 0x0000e400ff04cb82 */ /* 0x000e260000000a00 */
[----:B------:R-:W-:Y:S01]  /*0770*/  @!P2 LEA.HI.X R9, R18, R9, R19, 0x2, P5 ;  /* 0x000000091209a211 */ /* 0x000fe200028f1413 */
[----:B-1----:R-:W-:Y:S01]  /*0780*/  @!P4 IMAD R19, R31, R6, RZ ;  /* 0x000000061f13c224 */ /* 0x002fe200078e02ff */
[----:B------:R-:W-:Y:S02]  /*0790*/  @!P1 IADD3 R18, PT, PT, R15, R25, RZ ;  /* 0x000000190f129210 */ /* 0x000fe40007ffe0ff */
[----:B---3--:R-:W-:Y:S01]  /*07a0*/  @!P1 LEA R10, P5, R14, R10, 0x2 ;  /* 0x0000000a0e0a9211 */ /* 0x008fe200078a10ff */
[----:B------:R-:W-:Y:S01]  /*07b0*/  @!P4 IMAD R25, R28, R7, R19 ;  /* 0x000000071c19c224 */ /* 0x000fe200078e0213 */
[----:B------:R-:W-:-:S02]  /*07c0*/  @!P3 IADD3 R15, PT, PT, R21, R35, RZ ;  /* 0x00000023150fb210 */ /* 0x000fc40007ffe0ff */
[----:B--2---:R-:W-:Y:S02]  /*07d0*/  @!P3 LEA R12, P6, R20, R12, 0x2 ;  /* 0x0000000c140cb211 */ /* 0x004fe400078c10ff */
        /* <DEDUP_REMOVED lines=73> */
.L_x_3256:
[----:B------:R-:W-:Y:S05]  /*0c70*/  BSYNC.RECONVERGENT B0 ;  /* 0x0000000000007941 */ /* 0x000fea0003800200 */
.L_x_3255:
        /* <DEDUP_REMOVED lines=39> */
.L_x_3258:
[----:B------:R-:W-:Y:S05]  /*0ef0*/  BSYNC.RECONVERGENT B0 ;  /* 0x0000000000007941 */ /* 0x000fea0003800200 */
.L_x_3257:
        /* <DEDUP_REMOVED lines=31> */
.L_x_3261:
[----:B---3--:R-:W2:Y:S04]  /*10f0*/  LDG.E.STRONG.GPU R8, desc[UR14][R6.64] ;  /* 0x0000000e06087981 */ /* 0x008ea8000c1ef900 */
[----:B--2---:R-:W-:Y:S01]  /*1100*/  CCTL.IVALL ;  /* 0x00000000ff00798f */ /* 0x004fe20002000000 */
[----:B------:R-:W-:Y:S05]  /*1110*/  YIELD ;  /* 0x0000000000007946 */ /* 0x000fea0003800000 */
[----:B------:R-:W-:-:S13]  /*1120*/  ISETP.NE.AND P2, PT, R8, R11, PT ;  /* 0x0000000b0800720c */ /* 0x000fda0003f45270 */
[----:B------:R-:W-:Y:S05]  /*1130*/  @P2 BRA `(.L_x_3261) ;  /* 0xfffffffc00ec2947 */ /* 0x000fea000383ffff */
.L_x_3260:
        /* <DEDUP_REMOVED lines=15> */
.L_x_3263:
        /* <DEDUP_REMOVED lines=23> */
[----:B-1----:R-:W-:Y:S02]  /*13a0*/  MOV R10, UR26 ;  /* 0x0000001a000a7c02 */ /* 0x002fe40008000f00 */
[----:B------:R-:W-:Y:S02]  /*13b0*/  MOV R11, UR27 ;  /* 0x0000001b000b7c02 */ /* 0x000fe40008000f00 */
[----:B------:R-:W3:Y:S01]  /*13c0*/  @!P4 LDG.E.64 R8, desc[UR14][R8.64] ;  /* 0x0000000e0808c981 */ /* 0x000ee2000c1e1b00 */
[----:B------:R-:W-:Y:S01]  /*13d0*/  IMAD.U32 R12, RZ, RZ, UR24 ;  /* 0x00000018ff0c7e24 */ /* 0x000fe2000f8e00ff */
[----:B--2---:R-:W-:Y:S02]  /*13e0*/  MOV R13, UR25 ;  /* 0x00000019000d7c02 */ /* 0x004fe40008000f00 */
[----:B------:R-:W2:Y:S04]  /*13f0*/  @!P6 LDG.E.64 R10, desc[UR14][R10.64] ;  /* 0x0000000e0a0ae981 */ /* 0x000ea8000c1e1b00 */
        /* <DEDUP_REMOVED lines=34> */
[----:B------:R-:W-:Y:S01]  /*1620*/  MOV R10, UR24 ;  /* 0x00000018000a7c02 */ /* 0x000fe20008000f00 */
[----:B------:R-:W-:Y:S01]  /*1630*/  IMAD.U32 R11, RZ, RZ, UR25 ;  /* 0x00000019ff0b7e24 */ /* 0x000fe2000f8e00ff */
        /* <DEDUP_REMOVED lines=26> */
.L_x_3262:
        /* <DEDUP_REMOVED lines=36> */
[----:B------:R-:W2:Y:S04]  /*1a20*/  @!P5 LDG.E.64 R6, desc[UR14][R6.64] ;  /* 0x0000000e0606d981 */ /* 0x000ea8000c1e1b00 */
[----:B------:R-:W3:Y:S01]  /*1a30*/  @!P4 LDG.E.64 R8, desc[UR14][R8.64] ;  /* 0x0000000e0808c981 */ /* 0x000ee2000c1e1b00 */
[----:B------:R-:W-:-:S05]  /*1a40*/  VOTEU.ALL UP2, P6 ;  /* 0x0000000000ff7886 */ /* 0x000fca0003040000 */
[----:B------:R-:W-:-:S04]  /*1a50*/  @!UP2 UIMAD UR9, UR9, UR19, UR6 ;  /* 0x000000130909a2a4 */ /* 0x000fc8000f8e0206 */
[----:B------:R-:W-:-:S06]  /*1a60*/  @!UP2 UIMAD.WIDE.U32 UR10, UR9, 0x8, UR16 ;  /* 0x00000008090aa8a5 */ /* 0x000fcc000f8e0010 */
[----:B-1----:R-:W-:Y:S02]  /*1a70*/  MOV R10, UR10 ;  /* 0x0000000a000a7c02 */ /* 0x002fe40008000f00 */
[----:B------:R-:W-:-:S06]  /*1a80*/  MOV R11, UR11 ;  /* 0x0000000b000b7c02 */ /* 0x000fcc0008000f00 */
[----:B------:R-:W4:Y:S01]  /*1a90*/  @!P6 LDG.E.64 R10, desc[UR14][R10.64] ;  /* 0x0000000e0a0ae981 */ /* 0x000f22000c1e1b00 */
[----:B------:R-:W-:-:S04]  /*1aa0*/  MOV R12, UR5 ;  /* 0x00000005000c7c02 */ /* 0x000fc80008000f00 */
[----:B------:R-:W-:-:S04]  /*1ab0*/  IADD3 R12, PT, PT, R12, 0x4, RZ ;  /* 0x000000040c0c7810 */ /* 0x000fc80007ffe0ff */
[----:B------:R-:W-:Y:S01]  /*1ac0*/  R2UR UR5, R12 ;  /* 0x000000000c0572ca */ /* 0x000fe200000e0000 */
[----:B--2---:R-:W-:Y:S01]  /*1ad0*/  @!P5 FADD.FTZ R4, R4, R6 ;  /* 0x000000060404d221 */ /* 0x004fe20000010000 */
[----:B------:R-:W-:-:S03]  /*1ae0*/  @!P5 FADD.FTZ R5, R5, R7 ;  /* 0x000000070505d221 */ /* 0x000fc60000010000 */
[----:B---3--:R-:W-:Y:S01]  /*1af0*/  @!P4 FADD.FTZ R4, R4, R8 ;  /* 0x000000080404c221 */ /* 0x008fe20000010000 */
[----:B------:R-:W-:-:S03]  /*1b00*/  @!P4 FADD.FTZ R5, R5, R9 ;  /* 0x000000090505c221 */ /* 0x000fc60000010000 */
[----:B----4-:R-:W-:Y:S01]  /*1b10*/  @!P6 FADD.FTZ R4, R4, R10 ;  /* 0x0000000a0404e221 */ /* 0x010fe20000010000 */
[----:B------:R-:W-:-:S07]  /*1b20*/  @!P6 FADD.FTZ R5, R5, R11 ;  /* 0x0000000b0505e221 */ /* 0x000fce0000010000 */
.L_x_3264:
        /* <DEDUP_REMOVED lines=19> */
[----:B------:R-:W2:Y:S01]  /*1c60*/  @!P2 LDG.E.64 R8, desc[UR14][R8.64] ;  /* 0x0000000e0808a981 */ /* 0x000ea2000c1e1b00 */
[----:B-1----:R-:W-:-:S04]  /*1c70*/  MOV R10, UR5 ;  /* 0x00000005000a7c02 */ /* 0x002fc80008000f00 */
[----:B------:R-:W-:-:S04]  /*1c80*/  IADD3 R10, PT, PT, R10, 0x2, RZ ;  /* 0x000000020a0a7810 */ /* 0x000fc80007ffe0ff */
[----:B------:R-:W-:Y:S01]  /*1c90*/  R2UR UR5, R10 ;  /* 0x000000000a0572ca */ /* 0x000fe200000e0000 */
[----:B0-----:R-:W-:Y:S01]  /*1ca0*/  @!P4 FADD.FTZ R4, R4, R6 ;  /* 0x000000060404c221 */ /* 0x001fe20000010000 */
[----:B------:R-:W-:-:S03]  /*1cb0*/  @!P4 FADD.FTZ R5, R5, R7 ;  /* 0x000000070505c221 */ /* 0x000fc60000010000 */
[----:B--2---:R-:W-:Y:S01]  /*1cc0*/  @!P2 FADD.FTZ R4, R4, R8 ;  /* 0x000000080404a221 */ /* 0x004fe20000010000 */
[----:B------:R-:W-:-:S09]  /*1cd0*/  @!P2 FADD.FTZ R5, R5, R9 ;  /* 0x000000090505a221 */ /* 0x000fd20000010000 */
.L_x_3265:
        /* <DEDUP_REMOVED lines=13> */
.L_x_3266:
[----:B------:R-:W-:Y:S05]  /*1db0*/  BSYNC.RECONVERGENT B0 ;  /* 0x0000000000007941 */ /* 0x000fea0003800200 */
.L_x_3259:
        /* <DEDUP_REMOVED lines=59> */
[----:B0-----:R-:W-:Y:S02]  /*2170*/  IMAD R6, R4, UR12, RZ ;  /* 0x0000000c04067c24 */ /* 0x001fe4000f8e02ff */
[----:B------:R-:W-:Y:S02]  /*2180*/  IMAD.MOV.U32 R4, RZ, RZ, R2 ;  /* 0x000000ffff047224 */ /* 0x000fe400078e0002 */
[----:B------:R-:W-:-:S02]  /*2190*/  IMAD R7, R27, UR13, R6 ;  /* 0x0000000d1b077c24 */ /* 0x000fc4000f8e0206 */
        /* <DEDUP_REMOVED lines=8> */
.L_x_3270:
[----:B------:R-:W-:Y:S05]  /*2220*/  BSYNC.RECONVERGENT B1 ;  /* 0x0000000000017941 */ /* 0x000fea0003800200 */
.L_x_3269:
[----:B------:R-:W-:Y:S04]  /*2230*/  BSSY.RECONVERGENT B1, `(.L_x_3271) ;  /* 0x0000013000017945 */ /* 0x000fe80003800200 */
[----:B------:R-:W-:Y:S05]  /*2240*/  @P3 BRA `(.L_x_3272) ;  /* 0x0000000000443947 */ /* 0x000fea0003800000 */
[----:B------:R-:W1:Y:S01]  /*2250*/  LDCU.64 UR8, c[0x0][0x3e0] ;  /* 0x00007c00ff0877ac */ /* 0x000e620008000a00 */
[----:B0-----:R-:W-:Y:S01]  /*2260*/  MOV R4, R2 ;  /* 0x0000000200047202 */ /* 0x001fe20000000f00 */
[C---:B------:R-:W-:Y:S01]  /*2270*/  FADD.FTZ R20, -R8.reuse, R20 ;  /* 0x0000001408147221 */ /* 0x040fe20000010100 */
[----:B------:R-:W-:Y:S01]  /*2280*/  MOV R5, R17 ;  /* 0x0000001100057202 */ /* 0x000fe20000000f00 */
        /* <DEDUP_REMOVED lines=13> */
.L_x_3272:
[----:B------:R-:W-:Y:S05]  /*2360*/  BSYNC.RECONVERGENT B1 ;  /* 0x0000000000017941 */ /* 0x000fea0003800200 */
.L_x_3271:
        /* <DEDUP_REMOVED lines=19> */
.L_x_3274:
[----:B------:R-:W-:Y:S05]  /*24a0*/  BSYNC.RECONVERGENT B1 ;  /* 0x0000000000017941 */ /* 0x000fea0003800200 */
.L_x_3273:
        /* <DEDUP_REMOVED lines=18> */
.L_x_3268:
        /* <DEDUP_REMOVED lines=18> */
[----:B------:R-:W-:-:S02]  /*26f0*/  IMAD.MOV.U32 R6, RZ, RZ, R2 ;  /* 0x000000ffff067224 */ /* 0x000fc400078e0002 */
        /* <DEDUP_REMOVED lines=10> */
[----:B------:R-:W0:Y:S02]  /*27a0*/  MUFU.RCP R35, R34 ;  /* 0x0000002200237308 */ /* 0x000e240000001000 */
[----:B------:R-:W-:-:S04]  /*27b0*/  IADD3 R5, PT, PT, R7, R5, RZ ;  /* 0x0000000507057210 */ /* 0x000fc80007ffe0ff */
[----:B------:R-:W-:Y:S02]  /*27c0*/  LEA.HI.X R5, R6, UR13, R5, 0x2, P4 ;  /* 0x0000000d06057c11 */ /* 0x000fe4000a0f1405 */
[----:B------:R-:W1:Y:S01]  /*27d0*/  MUFU.RCP R38, R37 ;  /* 0x0000002500267308 */ /* 0x000e620000001000 */
[----:B0-----:R-:W-:Y:S01]  /*27e0*/  FMUL.FTZ R6, R18, R35 ;  /* 0x0000002312067220 */ /* 0x001fe20000410000 */
[----:B-1----:R-:W-:-:S05]  /*27f0*/  FMUL.FTZ R7, R19, R38 ;  /* 0x0000002613077220 */ /* 0x002fca0000410000 */
[----:B------:R0:W-:Y:S02]  /*2800*/  STG.E.64 desc[UR14][R4.64], R6 ;  /* 0x0000000604007986 */ /* 0x0001e4000c101b0e */
.L_x_3277:
[----:B------:R-:W-:Y:S05]  /*2810*/  BSYNC.RECONVERGENT B1 ;  /* 0x0000000000017941 */ /* 0x000fea0003800200 */
.L_x_3276:
        /* <DEDUP_REMOVED lines=29> */
.L_x_3279:
[----:B------:R-:W-:Y:S05]  /*29f0*/  BSYNC.RECONVERGENT B1 ;  /* 0x0000000000017941 */ /* 0x000fea0003800200 */
.L_x_3278:
        /* <DEDUP_REMOVED lines=29> */
.L_x_3281:
[----:B------:R-:W-:Y:S05]  /*2bd0*/  BSYNC.RECONVERGENT B1 ;  /* 0x0000000000017941 */ /* 0x000fea0003800200 */
.L_x_3280:
        /* <DEDUP_REMOVED lines=27> */
.L_x_3275:
[----:B------:R-:W-:Y:S05]  /*2d90*/  BSYNC.RECONVERGENT B0 ;  /* 0x0000000000007941 */ /* 0x000fea0003800200 */
.L_x_3267:
        /* <DEDUP_REMOVED lines=8> */
.L_x_3283:
        /* <DEDUP_REMOVED lines=14> */
.L_x_3476:


//--------------------- .text._Z35group_norm_nhwc_fwd_one_pass_kernelI11Fp32IOFp16WLi256ELi26ELi416EEv26Group_norm_nhwc_fwd_params --------------------------
	.section	.text._Z35group_norm_nhwc_fwd_one_pass_kernelI11Fp32IOFp16WLi256ELi26ELi416EEv26Group_norm_nhwc_fwd_params,"ax",@progbits
	.align	128
        .global         _Z35group_norm_nhwc_fwd_one_pass_kernelI11Fp32IOFp16WLi256ELi26ELi416EEv26Group_norm_nhwc_fwd_params
        .type           _Z35group_norm_nhwc_fwd_one_pass_kernelI11Fp32IOFp16WLi256ELi26ELi416EEv26Group_norm_nhwc_fwd_params,@function
        .size           _Z35group_norm_nhwc_fwd_one_pass_kernelI11Fp32IOFp16WLi256ELi26ELi416EEv26Group_norm_nhwc_fwd_params,(.L_x_3477 - _Z35group_norm_nhwc_fwd_one_pass_kernelI11Fp32IOFp16WLi256ELi26ELi416EEv26Group_norm_nhwc_fwd_params)
        .other          _Z35group_norm_nhwc_fwd_one_pass_kernelI11Fp32IOFp16WLi256ELi26ELi416EEv26Group_norm_nhwc_fwd_params,@"STO_CUDA_ENTRY STV_DEFAULT"
_Z35group_norm_nhwc_fwd_one_pass_kernelI11Fp32IOFp16WLi256ELi26ELi416EEv26Group_norm_nhwc_fwd_params:
.text._Z35group_norm_nhwc_fwd_one_pass_kernelI11Fp32IOFp16WLi256ELi26ELi416EEv26Group_norm_nhwc_fwd_params:
        /* <DEDUP_REMOVED lines=41> */
.L_x_3327:
        /* <DEDUP_REMOVED lines=232> */
.L_x_3285:
[----:B------:R-:W-:Y:S05]  /*1110*/  BSYNC.RECONVERGENT B0 ;  /* 0x0000000000007941 */ /* 0x000fea0003800200 */
.L_x_3284:
        /* <DEDUP_REMOVED lines=37> */
.L_x_3287:
[----:B------:R-:W-:Y:S05]  /*1370*/  BSYNC.RECONVERGENT B0 ;  /* 0x0000000000007941 */ /* 0x000fea0003800200 */
.L_x_3286:
        /* <DEDUP_REMOVED lines=26> */
.L_x_3290:
[----:B---3--:R-:W2:Y:S04]  /*1520*/  LDG.E.STRONG.GPU R18, desc[UR6][R16.64] ;  /* 0x0000000610127981 */ /* 0x008ea8000c1ef900 */
[----:B--2---:R-:W-:Y:S01]  /*1530*/  CCTL.IVALL ;  /* 0x00000000ff00798f */ /* 0x004fe20002000000 */
[----:B------:R-:W-:Y:S05]  /*1540*/  YIELD ;  /* 0x0000000000007946 */ /* 0x000fea0003800000 */
[----:B------:R-:W-:-:S13]  /*1550*/  ISETP.NE.AND P1, PT, R18, R25, PT ;  /* 0x000000191200720c */ /* 0x000fda0003f25270 */
[----:B------:R-:W-:Y:S05]  /*1560*/  @P1 BRA `(.L_x_3290) ;  /* 0xfffffffc00ec1947 */ /* 0x000fea000383ffff */
.L_x_3289:
        /* <DEDUP_REMOVED lines=14> */
.L_x_3292:
        /* <DEDUP_REMOVED lines=62> */
.L_x_3291:
        /* <DEDUP_REMOVED lines=36> */
.L_x_3293:
        /* <DEDUP_REMOVED lines=18> */
.L_x_3294:
        /* <DEDUP_REMOVED lines=9> */
.L_x_3295:
[----:B------:R-:W-:Y:S05]  /*1e20*/  BSYNC.RECONVERGENT B0 ;  /* 0x0000000000007941 */ /* 0x000fea0003800200 */
.L_x_3288:
        /* <DEDUP_REMOVED lines=69> */
.L_x_3299:
[----:B------:R-:W-:Y:S05]  /*2280*/  BSYNC.RECONVERGENT B1 ;  /* 0x0000000000017941 */ /* 0x000fea0003800200 */
.L_x_3298:
        /* <DEDUP_REMOVED lines=19> */
.L_x_3301:
[----:B------:R-:W-:Y:S05]  /*23c0*/  BSYNC.RECONVERGENT B1 ;  /* 0x0000000000017941 */ /* 0x000fea0003800200 */
.L_x_3300:
        /* <DEDUP_REMOVED lines=29> */
.L_x_3303:
[----:B------:R-:W-:Y:S05]  /*25a0*/  BSYNC.RECONVERGENT B1 ;  /* 0x0000000000017941 */ /* 0x000fea0003800200 */
.L_x_3302:
        /* <DEDUP_REMOVED lines=19> */
.L_x_3305:
[----:B------:R-:W-:Y:S05]  /*26e0*/  BSYNC.RECONVERGENT B1 ;  /* 0x0000000000017941 */ /* 0x000fea0003800200 */
.L_x_3304:
        /* <DEDUP_REMOVED lines=19> */
.L_x_3307:
[----:B------:R-:W-:Y:S05]  /*2820*/  BSYNC.RECONVERGENT B1 ;  /* 0x0000000000017941 */ /* 0x000fea0003800200 */
.L_x_3306:
        /* <DEDUP_REMOVED lines=19> */
.L_x_3309:
[----:B------:R-:W-:Y:S05]  /*2960*/  BSYNC.RECONVERGENT B1 ;  /* 0x0000000000017941 */ /* 0x000fea0003800200 */
.L_x_3308:
        /* <DEDUP_REMOVED lines=19> */
.L_x_3311:
[----:B------:R-:W-:Y:S05]  /*2aa0*/  BSYNC.RECONVERGENT B1 ;  /* 0x0000000000017941 */ /* 0x000fea0003800200 */
.L_x_3310:
        /* <DEDUP_REMOVED lines=19> */
.L_x_3297:
        /* <DEDUP_REMOVED lines=36> */
.L_x_3314:
[----:B------:R-:W-:Y:S05]  /*2e20*/  BSYNC.RECONVERGENT B1 ;  /* 0x0000000000017941 */ /* 0x000fea0003800200 */
.L_x_3313:
        /* <DEDUP_REMOVED lines=29> */
.L_x_3316:
[----:B------:R-:W-:Y:S05]  /*3000*/  BSYNC.RECONVERGENT B1 ;  /* 0x0000000000017941 */ /* 0x000fea0003800200 */
.L_x_3315:
        /* <DEDUP_REMOVED lines=39> */
.L_x_3318:
[----:B------:R-:W-:Y:S05]  /*3280*/  BSYNC.RECONVERGENT B1 ;  /* 0x0000000000017941 */ /* 0x000fea0003800200 */
.L_x_3317:
        /* <DEDUP_REMOVED lines=29> */
.L_x_3320:
[----:B------:R-:W-:Y:S05]  /*3460*/  BSYNC.RECONVERGENT B1 ;  /* 0x0000000000017941 */ /* 0x000fea0003800200 */
.L_x_3319:
        /* <DEDUP_REMOVED lines=29> */
.L_x_3322:
[----:B------:R-:W-:Y:S05]  /*3640*/  BSYNC.RECONVERGENT B1 ;  /* 0x0000000000017941 */ /* 0x000fea0003800200 */
.L_x_3321:
        /* <DEDUP_REMOVED lines=29> */
.L_x_3324:
[----:B------:R-:W-:Y:S05]  /*3820*/  BSYNC.RECONVERGENT B1 ;  /* 0x0000000000017941 */ /* 0x000fea0003800200 */
.L_x_3323:
        /* <DEDUP_REMOVED lines=29> */
.L_x_3326:
[----:B------:R-:W-:Y:S05]  /*3a00*/  BSYNC.RECONVERGENT B1 ;  /* 0x0000000000017941 */ /* 0x000fea0003800200 */
.L_x_3325:
        /* <DEDUP_REMOVED lines=27> */
.L_x_3312:
[----:B------:R-:W-:Y:S05]  /*3bc0*/  BSYNC.RECONVERGENT B0 ;  /* 0x0000000000007941 */ /* 0x000fea0003800200 */
.L_x_3296:
        /* <DEDUP_REMOVED lines=8> */
.L_x_3328:
        /* <DEDUP_REMOVED lines=11> */
.L_x_3477:


//--------------------- .text._Z35group_norm_nhwc_fwd_one_pass_kernelI11Fp32IOFp16WLi512ELi26ELi416EEv26Group_norm_nhwc_fwd_params --------------------------
	.section	.text._Z35group_norm_nhwc_fwd_one_pass_kernelI11Fp32IOFp16WLi512ELi26ELi416EEv26Group_norm_nhwc_fwd_params,"ax",@progbits
	.align	128
        .global         _Z35group_norm_nhwc_fwd_one_pass_kernelI11Fp32IOFp16WLi512ELi26ELi416EEv26Group_norm_nhwc_fwd_params
        .type           _Z35group_norm_nhwc_fwd_one_pass_kernelI11Fp32IOFp16WLi512ELi26ELi416EEv26Group_norm_nhwc_fwd_params,@function
        .size           _Z35group_norm_nhwc_fwd_one_pass_kernelI11Fp32IOFp16WLi512ELi26ELi416EEv26Group_norm_nhwc_fwd_params,(.L_x_3478 - _Z35group_norm_nhwc_fwd_one_pass_kernelI11Fp32IOFp16WLi512ELi26ELi416EEv26Group_norm_nhwc_fwd_params)
        .other          _Z35group_norm_nhwc_fwd_one_pass_kernelI11Fp32IOFp16WLi512ELi26ELi416EEv26Group_norm_nhwc_fwd_params,@"STO_CUDA_ENTRY STV_DEFAULT"
_Z35group_norm_nhwc_fwd_one_pass_kernelI11Fp32IOFp16WLi512ELi26ELi416EEv26Group_norm_nhwc_fwd_params:
.text._Z35group_norm_nhwc_fwd_one_pass_kernelI11Fp32IOFp16WLi512ELi26ELi416EEv26Group_norm_nhwc_fwd_params:
        /* <DEDUP_REMOVED lines=61> */
.L_x_3404:
        /* <DEDUP_REMOVED lines=378> */
.L_x_3330:
[----:B------:R-:W-:Y:S05]  /*1b70*/  BSYNC.RECONVERGENT B0 ;  /* 0x0000000000007941 */ /* 0x000fea0003800200 */
.L_x_3329:
        /* <DEDUP_REMOVED lines=39> */
.L_x_3332:
[----:B------:R-:W-:Y:S05]  /*1df0*/  BSYNC.RECONVERGENT B0 ;  /* 0x0000000000007941 */ /* 0x000fea0003800200 */
.L_x_3331:
        /* <DEDUP_REMOVED lines=25> */
.L_x_3335:
[----:B----4-:R-:W3:Y:S04]  /*1f90*/  LDG.E.STRONG.GPU R30, desc[UR8][R28.64] ;  /* 0x000000081c1e7981 */ /* 0x010ee8000c1ef900 */
[----:B---3--:R-:W-:Y:S01]  /*1fa0*/  CCTL.IVALL ;  /* 0x00000000ff00798f */ /* 0x008fe20002000000 */
[----:B------:R-:W-:Y:S05]  /*1fb0*/  YIELD ;  /* 0x0000000000007946 */ /* 0x000fea0003800000 */
[----:B------:R-:W-:-:S13]  /*1fc0*/  ISETP.NE.AND P4, PT, R30, R35, PT ;  /* 0x000000231e00720c */ /* 0x000fda0003f85270 */
[----:B------:R-:W-:Y:S05]  /*1fd0*/  @P4 BRA `(.L_x_3335) ;  /* 0xfffffffc00ec4947 */ /* 0x000fea000383ffff */
.L_x_3334:
        /* <DEDUP_REMOVED lines=15> */
.L_x_3337:
        /* <DEDUP_REMOVED lines=60> */
.L_x_3336:
        /* <DEDUP_REMOVED lines=35> */
.L_x_3338:
        /* <DEDUP_REMOVED lines=18> */
.L_x_3339:
        /* <DEDUP_REMOVED lines=9> */
.L_x_3340:
[----:B------:R-:W-:Y:S05]  /*2870*/  BSYNC.RECONVERGENT B0 ;  /* 0x0000000000007941 */ /* 0x000fea0003800200 */
.L_x_3333:
        /* <DEDUP_REMOVED lines=64> */
.L_x_3344:
[----:B------:R-:W-:Y:S05]  /*2c80*/  BSYNC.RECONVERGENT B1 ;  /* 0x0000000000017941 */ /* 0x000fea0003800200 */
.L_x_3343:
        /* <DEDUP_REMOVED lines=19> */
.L_x_3346:
[----:B------:R-:W-:Y:S05]  /*2dc0*/  BSYNC.RECONVERGENT B1 ;  /* 0x0000000000017941 */ /* 0x000fea0003800200 */
.L_x_3345:
        /* <DEDUP_REMOVED lines=27> */
.L_x_3348:
[----:B------:R-:W-:Y:S05]  /*2f80*/  BSYNC.RECONVERGENT B1 ;  /* 0x0000000000017941 */ /* 0x000fea0003800200 */
.L_x_3347:
        /* <DEDUP_REMOVED lines=19> */
.L_x_3350:
[----:B------:R-:W-:Y:S05]  /*30c0*/  BSYNC.RECONVERGENT B1 ;  /* 0x0000000000017941 */ /* 0x000fea0003800200 */
.L_x_3349:
        /* <DEDUP_REMOVED lines=19> */
.L_x_3352:
[----:B------:R-:W-:Y:S05]  /*3200*/  BSYNC.RECONVERGENT B1 ;  /* 0x0000000000017941 */ /* 0x000fea0003800200 */
.L_x_3351:
        /* <DEDUP_REMOVED lines=19> */
.L_x_3354:
[----:B------:R-:W-:Y:S05]  /*3340*/  BSYNC.RECONVERGENT B1 ;  /* 0x0000000000017941 */ /* 0x000fea0003800200 */
.L_x_3353:
        /* <DEDUP_REMOVED lines=27> */
.L_x_3356:
[----:B------:R-:W-:Y:S05]  /*3500*/  BSYNC.RECONVERGENT B1 ;  /* 0x0000000000017941 */ /* 0x000fea0003800200 */
.L_x_3355:
        /* <DEDUP_REMOVED lines=19> */
.L_x_3358:
[----:B------:R-:W-:Y:S05]  /*3640*/  BSYNC.RECONVERGENT B1 ;  /* 0x0000000000017941 */ /* 0x000fea0003800200 */
.L_x_3357:
        /* <DEDUP_REMOVED lines=19> */
.L_x_3360:
[----:B------:R-:W-:Y:S05]  /*3780*/  BSYNC.RECONVERGENT B1 ;  /* 0x0000000000017941 */ /* 0x000fea0003800200 */
.L_x_3359:
        /* <DEDUP_REMOVED lines=19> */
.L_x_3362:
[----:B------:R-:W-:Y:S05]  /*38c0*/  BSYNC.RECONVERGENT B1 ;  /* 0x0000000000017941 */ /* 0x000fea0003800200 */
.L_x_3361:
        /* <DEDUP_REMOVED lines=29> */
.L_x_3364:
[----:B------:R-:W-:Y:S05]  /*3aa0*/  BSYNC.RECONVERGENT B1 ;  /* 0x0000000000017941 */ /* 0x000fea0003800200 */
.L_x_3363:
        /* <DEDUP_REMOVED lines=19> */
.L_x_3366:
[----:B------:R-:W-:Y:S05]  /*3be0*/  BSYNC.RECONVERGENT B1 ;  /* 0x0000000000017941 */ /* 0x000fea0003800200 */
.L_x_3365:
        /* <DEDUP_REMOVED lines=19> */
.L_x_3368:
[----:B------:R-:W-:Y:S05]  /*3d20*/  BSYNC.RECONVERGENT B1 ;  /* 0x0000000000017941 */ /* 0x000fea0003800200 */
.L_x_3367:
        /* <DEDUP_REMOVED lines=19> */
.L_x_3370:
[----:B------:R-:W-:Y:S05]  /*3e60*/  BSYNC.RECONVERGENT B1 ;  /* 0x0000000000017941 */ /* 0x000fea0003800200 */
.L_x_3369:
        /* <DEDUP_REMOVED lines=19> */
.L_x_3372:
[----:B------:R-:W-:Y:S05]  /*3fa0*/  BSYNC.RECONVERGENT B1 ;  /* 0x0000000000017941 */ /* 0x000fea0003800200 */
.L_x_3371:
        /* <DEDUP_REMOVED lines=18> */
.L_x_3342:
        /* <DEDUP_REMOVED lines=34> */
.L_x_3375:
[----:B------:R-:W-:Y:S05]  /*42f0*/  BSYNC.RECONVERGENT B1 ;  /* 0x0000000000017941 */ /* 0x000fea0003800200 */
.L_x_3374:
        /* <DEDUP_REMOVED lines=29> */
.L_x_3377:
[----:B------:R-:W-:Y:S05]  /*44d0*/  BSYNC.RECONVERGENT B1 ;  /* 0x0000000000017941 */ /* 0x000fea0003800200 */
.L_x_3376:
        /* <DEDUP_REMOVED lines=37> */
.L_x_3379:
[----:B------:R-:W-:Y:S05]  /*4730*/  BSYNC.RECONVERGENT B1 ;  /* 0x0000000000017941 */ /* 0x000fea0003800200 */
.L_x_3378:
        /* <DEDUP_REMOVED lines=29> */
.L_x_3381:
[----:B------:R-:W-:Y:S05]  /*4910*/  BSYNC.RECONVERGENT B1 ;  /* 0x0000000000017941 */ /* 0x000fea0003800200 */
.L_x_3380:
        /* <DEDUP_REMOVED lines=29> */
.L_x_3383:
[----:B------:R-:W-:Y:S05]  /*4af0*/  BSYNC.RECONVERGENT B1 ;  /* 0x0000000000017941 */ /* 0x000fea0003800200 */
.L_x_3382:
        /* <DEDUP_REMOVED lines=29> */
.L_x_3385:
[----:B------:R-:W-:Y:S05]  /*4cd0*/  BSYNC.RECONVERGENT B1 ;  /* 0x0000000000017941 */ /* 0x000fea0003800200 */
.L_x_3384:
        /* <DEDUP_REMOVED lines=37> */
.L_x_3387:
[----:B------:R-:W-:Y:S05]  /*4f30*/  BSYNC.RECONVERGENT B1 ;  /* 0x0000000000017941 */ /* 0x000fea0003800200 */
.L_x_3386:
        /* <DEDUP_REMOVED lines=29> */
.L_x_3389:
[----:B------:R-:W-:Y:S05]  /*5110*/  BSYNC.RECONVERGENT B1 ;  /* 0x0000000000017941 */ /* 0x000fea0003800200 */
.L_x_3388:
        /* <DEDUP_REMOVED lines=29> */
.L_x_3391:
[----:B------:R-:W-:Y:S05]  /*52f0*/  BSYNC.RECONVERGENT B1 ;  /* 0x0000000000017941 */ /* 0x000fea0003800200 */
.L_x_3390:
        /* <DEDUP_REMOVED lines=29> */
.L_x_3393:
[----:B------:R-:W-:Y:S05]  /*54d0*/  BSYNC.RECONVERGENT B1 ;  /* 0x0000000000017941 */ /* 0x000fea0003800200 */
.L_x_3392:
        /* <DEDUP_REMOVED lines=39> */
.L_x_3395:
[----:B------:R-:W-:Y:S05]  /*5750*/  BSYNC.RECONVERGENT B1 ;  /* 0x0000000000017941 */ /* 0x000fea0003800200 */
.L_x_3394:
        /* <DEDUP_REMOVED lines=29> */
.L_x_3397:
[----:B------:R-:W-:Y:S05]  /*5930*/  BSYNC.RECONVERGENT B1 ;  /* 0x0000000000017941 */ /* 0x000fea0003800200 */
.L_x_3396:
        /* <DEDUP_REMOVED lines=29> */
.L_x_3399:
[----:B------:R-:W-:Y:S05]  /*5b10*/  BSYNC.RECONVERGENT B1 ;  /* 0x0000000000017941 */ /* 0x000fea0003800200 */
.L_x_3398:
        /* <DEDUP_REMOVED lines=29> */
.L_x_3401:
[----:B------:R-:W-:Y:S05]  /*5cf0*/  BSYNC.RECONVERGENT B1 ;  /* 0x0000000000017941 */ /* 0x000fea0003800200 */
.L_x_3400:
        /* <DEDUP_REMOVED lines=29> */
.L_x_3403:
[----:B------:R-:W-:Y:S05]  /*5ed0*/  BSYNC.RECONVERGENT B1 ;  /* 0x0000000000017941 */ /* 0x000fea0003800200 */
.L_x_3402:
        /* <DEDUP_REMOVED lines=27> */
.L_x_3373:
[----:B------:R-:W-:Y:S05]  /*6090*/  BSYNC.RECONVERGENT B0 ;  /* 0x0000000000007941 */ /* 0x000fea0003800200 */
.L_x_3341:
[----:B------:R-:W-:Y:S02]  /*60a0*/  IADD3 R8, PT, PT, R5, R8, RZ ;  /* 0x0000000805087210 */ /* 0x000fe40007ffe0ff */
[----:B------:R-:W-:Y:S02]  /*60b0*/  IADD3 R7, PT, PT, R7, 0x1, RZ ;  /* 0x0000000107077810 */ /* 0x000fe40007ffe0ff */
[----:B------:R-:W-:-:S13]  /*60c0*/  ISETP.GE.AND P1, PT, R8, UR5, PT ;  /* 0x0000000508007c0c */ /* 0x000fda000bf26270 */
[----:B------:R-:W-:Y:S05]  /*60d0*/  @!P1 BRA `(.L_x_3404) ;  /* 0xffffffa000bc9947 */ /* 0x000fea000383ffff */
[----:B------:R-:W-:Y:S05]  /*60e0*/  EXIT ;  /* 0x000000000000794d */ /* 0x000fea0003800000 */
.L_x_3405:
        /* <DEDUP_REMOVED lines=9> */
.L_x_3478:


//--------------------- .nv.shared.reserved.0     --------------------------
	.section	.nv.shared.reserved.0,"aw",@nobits
	.weak		__nv_reservedSMEM_offset_0_alias
	.size		__nv_reservedSMEM_offset_0_alias, 0, 64
	.other		__nv_reservedSMEM_offset_0_alias,@"STO_CUDA_RESERVED_SHARED STV_DEFAULT"
__nv_reservedSMEM_offset_0_alias:
	.zero		0
	.zero		64


//--------------------- .nv.global                --------------------------
	.section	.nv.global,"aw",@nobits
.nv.global:
	.type		_ZN61_INTERNAL_a3f90e78_30_group_norm_nhwc_one_pass_26_cu_cc4e9e516thrust24THRUST_300001_SM_1030_NS12placeholders2_5E,@object
	.size		_ZN61_INTERNAL_a3f90e78_30_group_norm_nhwc_one_pass_26_cu_cc4e9e516thrust24THRUST_300001_SM_1030_NS12placeholders2_5E,(_ZN61_INTERNAL_a3f90e78_30_group_norm_nhwc_one_pass_26_cu_cc4e9e514cuda3std3__45__cpo6cbeginE - _ZN61_INTERNAL_a3f90e78_30_group_norm_nhwc_one_pass_26_cu_cc4e9e516thrust24THRUST_300001_SM_1030_NS12placeholders2_5E)
_ZN61_INTERNAL_a3f90e78_30_group_norm_nhwc_one_pass_26_cu_cc4e9e516thrust24THRUST_300001_SM_1030_NS12placeholders2_5E:
	.zero		1
	.type		_ZN61_INTERNAL_a3f90e78_30_group_norm_nhwc_one_pass_26_cu_cc4e9e514cuda3std3__45__cpo6cbeginE,@object
	.size		_ZN61_INTERNAL_a3f90e78_30_group_norm_nhwc_one_pass_26_cu_cc4e9e514cuda3std3__45__cpo6cbeginE,(_ZN61_INTERNAL_a3f90e78_30_group_norm_nhwc_one_pass_26_cu_cc4e9e514cuda3std6ranges3__45__cpo6cbeginE - _ZN61_INTERNAL_a3f90e78_30_group_norm_nhwc_one_pass_26_cu_cc4e9e514cuda3std3__45__cpo6cbeginE)
_ZN61_INTERNAL_a3f90e78_30_group_norm_nhwc_one_pass_26_cu_cc4e9e514cuda3std3__45__cpo6cbeginE:
	.zero		1
	.type		_ZN61_INTERNAL_a3f90e78_30_group_norm_nhwc_one_pass_26_cu_cc4e9e514cuda3std6ranges3__45__cpo6cbeginE,@object
	.size		_ZN61_INTERNAL_a3f90e78_30_group_norm_nhwc_one_pass_26_cu_cc4e9e514cuda3std6ranges3__45__cpo6cbeginE,(_ZN61_INTERNAL_a3f90e78_30_group_norm_nhwc_one_pass_26_cu_cc4e9e514cuda3std3__48in_placeE - _ZN61_INTERNAL_a3f90e78_30_group_norm_nhwc_one_pass_26_cu_cc4e9e514cuda3std6ranges3__45__cpo6cbeginE)
_ZN61_INTERNAL_a3f90e78_30_group_norm_nhwc_one_pass_26_cu_cc4e9e514cuda3std6ranges3__45__cpo6cbeginE:
	.zero		1
	.type		_ZN61_INTERNAL_a3f90e78_30_group_norm_nhwc_one_pass_26_cu_cc4e9e514cuda3std3__48in_placeE,@object
	.size		_ZN61_INTERNAL_a3f90e78_30_group_norm_nhwc_one_pass_26_cu_cc4e9e514cuda3std3__48in_placeE,(_ZN61_INTERNAL_a3f90e78_30_group_norm_nhwc_one_pass_26_cu_cc4e9e514cuda3std6ranges3__45__cpo4sizeE - _ZN61_INTERNAL_a3f90e78_30_group_norm_nhwc_one_pass_26_cu_cc4e9e514cuda3std3__48in_placeE)
_ZN61_INTERNAL_a3f90e78_30_group_norm_nhwc_one_pass_26_cu_cc4e9e514cuda3std3__48in_placeE:
	.zero		1
	.type		_ZN61_INTERNAL_a3f90e78_30_group_norm_nhwc_one_pass_26_cu_cc4e9e514cuda3std6ranges3__45__cpo4sizeE,@object
	.size		_ZN61_INTERNAL_a3f90e78_30_group_norm_nhwc_one_pass_26_cu_cc4e9e514cuda3std6ranges3__45__cpo4sizeE,(_ZN61_INTERNAL_a3f90e78_30_group_norm_nhwc_one_pass_26_cu_cc4e9e516thrust24THRUST_300001_SM_1030_NS12placeholders2_9E - _ZN61_INTERNAL_a3f90e78_30_group_norm_nhwc_one_pass_26_cu_cc4e9e514cuda3std6ranges3__45__cpo4sizeE)
_ZN61_INTERNAL_a3f90e78_30_group_norm_nhwc_one_pass_26_cu_cc4e9e514cuda3std6ranges3__45__cpo4sizeE:
	.zero		1
	.type		_ZN61_INTERNAL_a3f90e78_30_group_norm_nhwc_one_pass_26_cu_cc4e9e516thrust24THRUST_300001_SM_1030_NS12placeholders2_9E,@object
	.size		_ZN61_INTERNAL_a3f90e78_30_group_norm_nhwc_one_pass_26_cu_cc4e9e516thrust24THRUST_300001_SM_1030_NS12placeholders2_9E,(_ZN61_INTERNAL_a3f90e78_30_group_norm_nhwc_one_pass_26_cu_cc4e9e514cuda3std3__45__cpo7crbeginE - _ZN61_INTERNAL_a3f90e78_30_group_norm_nhwc_one_pass_26_cu_cc4e9e516thrust24THRUST_300001_SM_1030_NS12placeholders2_9E)
_ZN61_INTERNAL_a3f90e78_30_group_norm_nhwc_one_pass_26_cu_cc4e9e516thrust24THRUST_300001_SM_1030_NS12placeholders2_9E:
	.zero		1
	.type		_ZN61_INTERNAL_a3f90e78_30_group_norm_nhwc_one_pass_26_cu_cc4e9e514cuda3std3__45__cpo7crbeginE,@object
	.size		_ZN61_INTERNAL_a3f90e78_30_group_norm_nhwc_one_pass_26_cu_cc4e9e514cuda3std3__45__cpo7crbeginE,(_ZN61_INTERNAL_a3f90e78_30_group_norm_nhwc_one_pass_26_cu_cc4e9e514cuda3std6ranges3__45__cpo4nextE - _ZN61_INTERNAL_a3f90e78_30_group_norm_nhwc_one_pass_26_cu_cc4e9e514cuda3std3__45__cpo7crbeginE)
_ZN61_INTERNAL_a3f90e78_30_group_norm_nhwc_one_pass_26_cu_cc4e9e514cuda3std3__45__cpo7crbeginE:
	.zero		1
	.type		_ZN61_INTERNAL_a3f90e78_30_group_norm_nhwc_one_pass_26_cu_cc4e9e514cuda3std6ranges3__45__cpo4nextE,@object
	.size		_ZN61_INTERNAL_a3f90e78_30_group_norm_nhwc_one_pass_26_cu_cc4e9e514cuda3std6ranges3__45__cpo4nextE,(_ZN61_INTERNAL_a3f90e78_30_group_norm_nhwc_one_pass_26_cu_cc4e9e514cuda3std6ranges3__45__cpo4swapE - _ZN61_INTERNAL_a3f90e78_30_group_norm_nhwc_one_pass_26_cu_cc4e9e514cuda3std6ranges3__45__cpo4nextE)
_ZN61_INTERNAL_a3f90e78_30_group_norm_nhwc_one_pass_26_cu_cc4e9e514cuda3std6ranges3__45__cpo4nextE:
	.zero		1
	.type		_ZN61_INTERNAL_a3f90e78_30_group_norm_nhwc_one_pass_26_cu_cc4e9e514cuda3std6ranges3__45__cpo4swapE,@object
	.size		_ZN61_INTERNAL_a3f90e78_30_group_norm_nhwc_one_pass_26_cu_cc4e9e514cuda3std6ranges3__45__cpo4swapE,(_ZN61_INTERNAL_a3f90e78_30_group_norm_nhwc_one_pass_26_cu_cc4e9e516thrust24THRUST_300001_SM_1030_NS12placeholders2_1E - _ZN61_INTERNAL_a3f90e78_30_group_norm_nhwc_one_pass_26_cu_cc4e9e514cuda3std6ranges3__45__cpo4swapE)
_ZN61_INTERNAL_a3f90e78_30_group_norm_nhwc_one_pass_26_cu_cc4e9e514cuda3std6ranges3__45__cpo4swapE:
	.zero		1
	.type		_ZN61_INTERNAL_a3f90e78_30_group_norm_nhwc_one_pass_26_cu_cc4e9e516thrust24THRUST_300001_SM_1030_NS12placeholders2_1E,@object
	.size		_ZN61_INTERNAL_a3f90e78_30_group_norm_nhwc_one_pass_26_cu_cc4e9e516thrust24THRUST_300001_SM_1030_NS12placeholders2_1E,(_ZN61_INTERNAL_a3f90e78_30_group_norm_nhwc_one_pass_26_cu_cc4e9e516thrust24THRUST_300001_SM_1030_NS12placeholders2_3E - _ZN61_INTERNAL_a3f90e78_30_group_norm_nhwc_one_pass_26_cu_cc4e9e516thrust24THRUST_300001_SM_1030_NS12placeholders2_1E)
_ZN61_INTERNAL_a3f90e78_30_group_norm_nhwc_one_pass_26_cu_cc4e9e516thrust24THRUST_300001_SM_1030_NS12placeholders2_1E:
	.zero		1
	.type		_ZN61_INTERNAL_a3f90e78_30_group_norm_nhwc_one_pass_26_cu_cc4e9e516thrust24THRUST_300001_SM_1030_NS12placeholders2_3E,@object
	.size		_ZN61_INTERNAL_a3f90e78_30_group_norm_nhwc_one_pass_26_cu_cc4e9e516thrust24THRUST_300001_SM_1030_NS12placeholders2_3E,(_ZN61_INTERNAL_a3f90e78_30_group_norm_nhwc_one_pass_26_cu_cc4e9e514cuda3std3__45__cpo5beginE - _ZN61_INTERNAL_a3f90e78_30_group_norm_nhwc_one_pass_26_cu_cc4e9e516thrust24THRUST_300001_SM_1030_NS12placeholders2_3E)
_ZN61_INTERNAL_a3f90e78_30_group_norm_nhwc_one_pass_26_cu_cc4e9e516thrust24THRUST_300001_SM_1030_NS12placeholders2_3E:
	.zero		1
	.type		_ZN61_INTERNAL_a3f90e78_30_group_norm_nhwc_one_pass_26_cu_cc4e9e514cuda3std3__45__cpo5beginE,@object
	.size		_ZN61_INTERNAL_a3f90e78_30_group_norm_nhwc_one_pass_26_cu_cc4e9e514cuda3std3__45__cpo5beginE,(_ZN61_INTERNAL_a3f90e78_30_group_norm_nhwc_one_pass_26_cu_cc4e9e514cuda3std6ranges3__45__cpo5beginE - _ZN61_INTERNAL_a3f90e78_30_group_norm_nhwc_one_pass_26_cu_cc4e9e514cuda3std3__45__cpo5beginE)
_ZN61_INTERNAL_a3f90e78_30_group_norm_nhwc_one_pass_26_cu_cc4e9e514cuda3std3__45__cpo5beginE:
	.zero		1
	.type		_ZN61_INTERNAL_a3f90e78_30_group_norm_nhwc_one_pass_26_cu_cc4e9e514cuda3std6ranges3__45__cpo5beginE,@object
	.size		_ZN61_INTERNAL_a3f90e78_30_group_norm_nhwc_one_pass_26_cu_cc4e9e514cuda3std6ranges3__45__cpo5beginE,(_ZN61_INTERNAL_a3f90e78_30_group_norm_nhwc_one_pass_26_cu_cc4e9e514cuda3std3__463_GLOBAL__N__a3f90e78_30_group_norm_nhwc_one_pass_26_cu_cc4e9e516ignoreE - _ZN61_INTERNAL_a3f90e78_30_group_norm_nhwc_one_pass_26_cu_cc4e9e514cuda3std6ranges3__45__cpo5beginE)
_ZN61_INTERNAL_a3f90e78_30_group_norm_nhwc_one_pass_26_cu_cc4e9e514cuda3std6ranges3__45__cpo5beginE:
	.zero		1
	.type		_ZN61_INTERNAL_a3f90e78_30_group_norm_nhwc_one_pass_26_cu_cc4e9e514cuda3std3__463_GLOBAL__N__a3f90e78_30_group_norm_nhwc_one_pass_26_cu_cc4e9e516ignoreE,@object
	.size		_ZN61_INTERNAL_a3f90e78_30_group_norm_nhwc_one_pass_26_cu_cc4e9e514cuda3std3__463_GLOBAL__N__a3f90e78_30_group_norm_nhwc_one_pass_26_cu_cc4e9e516ignoreE,(_ZN61_INTERNAL_a3f90e78_30_group_norm_nhwc_one_pass_26_cu_cc4e9e514cuda3std6ranges3__45__cpo4dataE - _ZN61_INTERNAL_a3f90e78_30_group_norm_nhwc_one_pass_26_cu_cc4e9e514cuda3std3__463_GLOBAL__N__a3f90e78_30_group_norm_nhwc_one_pass_26_cu_cc4e9e516ignoreE)
_ZN61_INTERNAL_a3f90e78_30_group_norm_nhwc_one_pass_26_cu_cc4e9e514cuda3std3__463_GLOBAL__N__a3f90e78_30_group_norm_nhwc_one_pass_26_cu_cc4e9e516ignoreE:
	.zero		1
	.type		_ZN61_INTERNAL_a3f90e78_30_group_norm_nhwc_one_pass_26_cu_cc4e9e514cuda3std6ranges3__45__cpo4dataE,@object
	.size		_ZN61_INTERNAL_a3f90e78_30_group_norm_nhwc_one_pass_26_cu_cc4e9e514cuda3std6ranges3__45__cpo4dataE,(_ZN61_INTERNAL_a3f90e78_30_group_norm_nhwc_one_pass_26_cu_cc4e9e516thrust24THRUST_300001_SM_1030_NS12placeholders2_7E - _ZN61_INTERNAL_a3f90e78_30_group_norm_nhwc_one_pass_26_cu_cc4e9e514cuda3std6ranges3__45__cpo4dataE)
_ZN61_INTERNAL_a3f90e78_30_group_norm_nhwc_one_pass_26_cu_cc4e9e514cuda3std6ranges3__45__cpo4dataE:
	.zero		1
	.type		_ZN61_INTERNAL_a3f90e78_30_group_norm_nhwc_one_pass_26_cu_cc4e9e516thrust24THRUST_300001_SM_1030_NS12placeholders2_7E,@object
	.size		_ZN61_INTERNAL_a3f90e78_30_group_norm_nhwc_one_pass_26_cu_cc4e9e516thrust24THRUST_300001_SM_1030_NS12placeholders2_7E,(_ZN61_INTERNAL_a3f90e78_30_group_norm_nhwc_one_pass_26_cu_cc4e9e514cuda3std3__45__cpo6rbeginE - _ZN61_INTERNAL_a3f90e78_30_group_norm_nhwc_one_pass_26_cu_cc4e9e516thrust24THRUST_300001_SM_1030_NS12placeholders2_7E)
_ZN61_INTERNAL_a3f90e78_30_group_norm_nhwc_one_pass_26_cu_cc4e9e516thrust24THRUST_300001_SM_1030_NS12placeholders2_7E:
	.zero		1
	.type		_ZN61_INTERNAL_a3f90e78_30_group_norm_nhwc_one_pass_26_cu_cc4e9e514cuda3std3__45__cpo6rbeginE,@object
	.size		_ZN61_INTERNAL_a3f90e78_30_group_norm_nhwc_one_pass_26_cu_cc4e9e514cuda3std3__45__cpo6rbeginE,(_ZN61_INTERNAL_a3f90e78_30_group_norm_nhwc_one_pass_26_cu_cc4e9e514cuda3std6ranges3__45__cpo7advanceE - _ZN61_INTERNAL_a3f90e78_30_group_norm_nhwc_one_pass_26_cu_cc4e9e514cuda3std3__45__cpo6rbeginE)
_ZN61_INTERNAL_a3f90e78_30_group_norm_nhwc_one_pass_26_cu_cc4e9e514cuda3std3__45__cpo6rbeginE:
	.zero		1
	.type		_ZN61_INTERNAL_a3f90e78_30_group_norm_nhwc_one_pass_26_cu_cc4e9e514cuda3std6ranges3__45__cpo7advanceE,@object
	.size		_ZN61_INTERNAL_a3f90e78_30_group_norm_nhwc_one_pass_26_cu_cc4e9e514cuda3std6ranges3__45__cpo7advanceE,(_ZN61_INTERNAL_a3f90e78_30_group_norm_nhwc_one_pass_26_cu_cc4e9e514cuda3std3__47nulloptE - _ZN61_INTERNAL_a3f90e78_30_group_norm_nhwc_one_pass_26_cu_cc4e9e514cuda3std6ranges3__45__cpo7advanceE)
_ZN61_INTERNAL_a3f90e78_30_group_norm_nhwc_one_pass_26_cu_cc4e9e514cuda3std6ranges3__45__cpo7advanceE:
	.zero		1
	.type		_ZN61_INTERNAL_a3f90e78_30_group_norm_nhwc_one_pass_26_cu_cc4e9e514cuda3std3__47nulloptE,@object
	.size		_ZN61_INTERNAL_a3f90e78_30_group_norm_nhwc_one_pass_26_cu_cc4e9e514cuda3std3__47nulloptE,(_ZN61_INTERNAL_a3f90e78_30_group_norm_nhwc_one_pass_26_cu_cc4e9e514cuda3std6ranges3__45__cpo8distanceE - _ZN61_INTERNAL_a3f90e78_30_group_norm_nhwc_one_pass_26_cu_cc4e9e514cuda3std3__47nulloptE)
_ZN61_INTERNAL_a3f90e78_30_group_norm_nhwc_one_pass_26_cu_cc4e9e514cuda3std3__47nulloptE:
	.zero		1
	.type		_ZN61_INTERNAL_a3f90e78_30_group_norm_nhwc_one_pass_26_cu_cc4e9e514cuda3std6ranges3__45__cpo8distanceE,@object
	.size		_ZN61_INTERNAL_a3f90e78_30_group_norm_nhwc_one_pass_26_cu_cc4e9e514cuda3std6ranges3__45__cpo8distanceE,(_ZN61_INTERNAL_a3f90e78_30_group_norm_nhwc_one_pass_26_cu_cc4e9e516thrust24THRUST_300001_SM_1030_NS12placeholders2_6E - _ZN61_INTERNAL_a3f90e78_30_group_norm_nhwc_one_pass_26_cu_cc4e9e514cuda3std6ranges3__45__cpo8distanceE)
_ZN61_INTERNAL_a3f90e78_30_group_norm_nhwc_one_pass_26_cu_cc4e9e514cuda3std6ranges3__45__cpo8distanceE:
	.zero		1
	.type		_ZN61_INTERNAL_a3f90e78_30_group_norm_nhwc_one_pass_26_cu_cc4e9e516thrust24THRUST_300001_SM_1030_NS12placeholders2_6E,@object
	.size		_ZN61_INTERNAL_a3f90e78_30_group_norm_nhwc_one_pass_26_cu_cc4e9e516thrust24THRUST_300001_SM_1030_NS12placeholders2_6E,(_ZN61_INTERNAL_a3f90e78_30_group_norm_nhwc_one_pass_26_cu_cc4e9e514cuda3std3__45__cpo4cendE - _ZN61_INTERNAL_a3f90e78_30_group_norm_nhwc_one_pass_26_cu_cc4e9e516thrust24THRUST_300001_SM_1030_NS12placeholders2_6E)
_ZN61_INTERNAL_a3f90e78_30_group_norm_nhwc_one_pass_26_cu_cc4e9e516thrust24THRUST_300001_SM_1030_NS12placeholders2_6E:
	.zero		1
	.type		_ZN61_INTERNAL_a3f90e78_30_group_norm_nhwc_one_pass_26_cu_cc4e9e514cuda3std3__45__cpo4cendE,@object
	.size		_ZN61_INTERNAL_a3f90e78_30_group_norm_nhwc_one_pass_26_cu_cc4e9e514cuda3std3__45__cpo4cendE,(_ZN61_INTERNAL_a3f90e78_30_group_norm_nhwc_one_pass_26_cu_cc4e9e514cuda3std6ranges3__45__cpo4cendE - _ZN61_INTERNAL_a3f90e78_30_group_norm_nhwc_one_pass_26_cu_cc4e9e514cuda3std3__45__cpo4cendE)
_ZN61_INTERNAL_a3f90e78_30_group_norm_nhwc_one_pass_26_cu_cc4e9e514cuda3std3__45__cpo4cendE:
	.zero		1
	.type		_ZN61_INTERNAL_a3f90e78_30_group_norm_nhwc_one_pass_26_cu_cc4e9e514cuda3std6ranges3__45__cpo4cendE,@object
	.size		_ZN61_INTERNAL_a3f90e78_30_group_norm_nhwc_one_pass_26_cu_cc4e9e514cuda3std6ranges3__45__cpo4cendE,(_ZN61_INTERNAL_a3f90e78_30_group_norm_nhwc_one_pass_26_cu_cc4e9e514cuda3std3__420unreachable_sentinelE - _ZN61_INTERNAL_a3f90e78_30_group_norm_nhwc_one_pass_26_cu_cc4e9e514cuda3std6ranges3__45__cpo4cendE)
_ZN61_INTERNAL_a3f90e78_30_group_norm_nhwc_one_pass_26_cu_cc4e9e514cuda3std6ranges3__45__cpo4cendE:
	.zero		1
	.type		_ZN61_INTERNAL_a3f90e78_30_group_norm_nhwc_one_pass_26_cu_cc4e9e514cuda3std3__420unreachable_sentinelE,@object
	.size		_ZN61_INTERNAL_a3f90e78_30_group_norm_nhwc_one_pass_26_cu_cc4e9e514cuda3std3__420unreachable_sentinelE,(_ZN61_INTERNAL_a3f90e78_30_group_norm_nhwc_one_pass_26_cu_cc4e9e514cuda3std6ranges3__45__cpo5ssizeE - _ZN61_INTERNAL_a3f90e78_30_group_norm_nhwc_one_pass_26_cu_cc4e9e514cuda3std3__420unreachable_sentinelE)
_ZN61_INTERNAL_a3f90e78_30_group_norm_nhwc_one_pass_26_cu_cc4e9e514cuda3std3__420unreachable_sentinelE:
	.zero		1
	.type		_ZN61_INTERNAL_a3f90e78_30_group_norm_nhwc_one_pass_26_cu_cc4e9e514cuda3std6ranges3__45__cpo5ssizeE,@object
	.size		_ZN61_INTERNAL_a3f90e78_30_group_norm_nhwc_one_pass_26_cu_cc4e9e514cuda3std6ranges3__45__cpo5ssizeE,(_ZN61_INTERNAL_a3f90e78_30_group_norm_nhwc_one_pass_26_cu_cc4e9e516thrust24THRUST_300001_SM_1030_NS12placeholders3_10E - _ZN61_INTERNAL_a3f90e78_30_group_norm_nhwc_one_pass_26_cu_cc4e9e514cuda3std6ranges3__45__cpo5ssizeE)
_ZN61_INTERNAL_a3f90e78_30_group_norm_nhwc_one_pass_26_cu_cc4e9e514cuda3std6ranges3__45__cpo5ssizeE:
	.zero		1
	.type		_ZN61_INTERNAL_a3f90e78_30_group_norm_nhwc_one_pass_26_cu_cc4e9e516thrust24THRUST_300001_SM_1030_NS12placeholders3_10E,@object
	.size		_ZN61_INTERNAL_a3f90e78_30_group_norm_nhwc_one_pass_26_cu_cc4e9e516thrust24THRUST_300001_SM_1030_NS12placeholders3_10E,(_ZN61_INTERNAL_a3f90e78_30_group_norm_nhwc_one_pass_26_cu_cc4e9e514cuda3std3__45__cpo5crendE - _ZN61_INTERNAL_a3f90e78_30_group_norm_nhwc_one_pass_26_cu_cc4e9e516thrust24THRUST_300001_SM_1030_NS12placeholders3_10E)
_ZN61_INTERNAL_a3f90e78_30_group_norm_nhwc_one_pass_26_cu_cc4e9e516thrust24THRUST_300001_SM_1030_NS12placeholders3_10E:
	.zero		1
	.type		_ZN61_INTERNAL_a3f90e78_30_group_norm_nhwc_one_pass_26_cu_cc4e9e514cuda3std3__45__cpo5crendE,@object
	.size		_ZN61_INTERNAL_a3f90e78_30_group_norm_nhwc_one_pass_26_cu_cc4e9e514cuda3std3__45__cpo5crendE,(_ZN61_INTERNAL_a3f90e78_30_group_norm_nhwc_one_pass_26_cu_cc4e9e514cuda3std6ranges3__45__cpo4prevE - _ZN61_INTERNAL_a3f90e78_30_group_norm_nhwc_one_pass_26_cu_cc4e9e514cuda3std3__45__cpo5crendE)
_ZN61_INTERNAL_a3f90e78_30_group_norm_nhwc_one_pass_26_cu_cc4e9e514cuda3std3__45__cpo5crendE:
	.zero		1
	.type		_ZN61_INTERNAL_a3f90e78_30_group_norm_nhwc_one_pass_26_cu_cc4e9e514cuda3std6ranges3__45__cpo4prevE,@object
	.size		_ZN61_INTERNAL_a3f90e78_30_group_norm_nhwc_one_pass_26_cu_cc4e9e514cuda3std6ranges3__45__cpo4prevE,(_ZN61_INTERNAL_a3f90e78_30_group_norm_nhwc_one_pass_26_cu_cc4e9e514cuda3std6ranges3__45__cpo9iter_moveE - _ZN61_INTERNAL_a3f90e78_30_group_norm_nhwc_one_pass_26_cu_cc4e9e514cuda3std6ranges3__45__cpo4prevE)
_ZN61_INTERNAL_a3f90e78_30_group_norm_nhwc_one_pass_26_cu_cc4e9e514cuda3std6ranges3__45__cpo4prevE:
	.zero		1
	.type		_ZN61_INTERNAL_a3f90e78_30_group_norm_nhwc_one_pass_26_cu_cc4e9e514cuda3std6ranges3__45__cpo9iter_moveE,@object
	.size		_ZN61_INTERNAL_a3f90e78_30_group_norm_nhwc_one_pass_26_cu_cc4e9e514cuda3std6ranges3__45__cpo9iter_moveE,(_ZN61_INTERNAL_a3f90e78_30_group_norm_nhwc_one_pass_26_cu_cc4e9e516thrust24THRUST_300001_SM_1030_NS12placeholders2_2E - _ZN61_INTERNAL_a3f90e78_30_group_norm_nhwc_one_pass_26_cu_cc4e9e514cuda3std6ranges3__45__cpo9iter_moveE)
_ZN61_INTERNAL_a3f90e78_30_group_norm_nhwc_one_pass_26_cu_cc4e9e514cuda3std6ranges3__45__cpo9iter_moveE:
	.zero		1
	.type		_ZN61_INTERNAL_a3f90e78_30_group_norm_nhwc_one_pass_26_cu_cc4e9e516thrust24THRUST_300001_SM_1030_NS12placeholders2_2E,@object
	.size		_ZN61_INTERNAL_a3f90e78_30_group_norm_nhwc_one_pass_26_cu_cc4e9e516thrust24THRUST_300001_SM_1030_NS12placeholders2_2E,(_ZN61_INTERNAL_a3f90e78_30_group_norm_nhwc_one_pass_26_cu_cc4e9e516thrust24THRUST_300001_SM_1030_NS12placeholders2_4E - _ZN61_INTERNAL_a3f90e78_30_group_norm_nhwc_one_pass_26_cu_cc4e9e516thrust24THRUST_300001_SM_1030_NS12placeholders2_2E)
_ZN61_INTERNAL_a3f90e78_30_group_norm_nhwc_one_pass_26_cu_cc4e9e516thrust24THRUST_300001_SM_1030_NS12placeholders2_2E:
	.zero		1
	.type		_ZN61_INTERNAL_a3f90e78_30_group_norm_nhwc_one_pass_26_cu_cc4e9e516thrust24THRUST_300001_SM_1030_NS12placeholders2_4E,@object
	.size		_ZN61_INTERNAL_a3f90e78_30_group_norm_nhwc_one_pass_26_cu_cc4e9e516thrust24THRUST_300001_SM_1030_NS12placeholders2_4E,(_ZN61_INTERNAL_a3f90e78_30_group_norm_nhwc_one_pass_26_cu_cc4e9e514cuda3std3__45__cpo3endE - _ZN61_INTERNAL_a3f90e78_30_group_norm_nhwc_one_pass_26_cu_cc4e9e516thrust24THRUST_300001_SM_1030_NS12placeholders2_4E)
_ZN61_INTERNAL_a3f90e78_30_group_norm_nhwc_one_pass_26_cu_cc4e9e516thrust24THRUST_300001_SM_1030_NS12placeholders2_4E:
	.zero		1
	.type		_ZN61_INTERNAL_a3f90e78_30_group_norm_nhwc_one_pass_26_cu_cc4e9e514cuda3std3__45__cpo3endE,@object
	.size		_ZN61_INTERNAL_a3f90e78_30_group_norm_nhwc_one_pass_26_cu_cc4e9e514cuda3std3__45__cpo3endE,(_ZN61_INTERNAL_a3f90e78_30_group_norm_nhwc_one_pass_26_cu_cc4e9e514cuda3std6ranges3__45__cpo3endE - _ZN61_INTERNAL_a3f90e78_30_group_norm_nhwc_one_pass_26_cu_cc4e9e514cuda3std3__45__cpo3endE)
_ZN61_INTERNAL_a3f90e78_30_group_norm_nhwc_one_pass_26_cu_cc4e9e514cuda3std3__45__cpo3endE:
	.zero		1
	.type		_ZN61_INTERNAL_a3f90e78_30_group_norm_nhwc_one_pass_26_cu_cc4e9e514cuda3std6ranges3__45__cpo3endE,@object
	.size		_ZN61_INTERNAL_a3f90e78_30_group_norm_nhwc_one_pass_26_cu_cc4e9e514cuda3std6ranges3__45__cpo3endE,(_ZN61_INTERNAL_a3f90e78_30_group_norm_nhwc_one_pass_26_cu_cc4e9e514cuda3std3__419piecewise_constructE - _ZN61_INTERNAL_a3f90e78_30_group_norm_nhwc_one_pass_26_cu_cc4e9e514cuda3std6ranges3__45__cpo3endE)
_ZN61_INTERNAL_a3f90e78_30_group_norm_nhwc_one_pass_26_cu_cc4e9e514cuda3std6ranges3__45__cpo3endE:
	.zero		1
	.type		_ZN61_INTERNAL_a3f90e78_30_group_norm_nhwc_one_pass_26_cu_cc4e9e514cuda3std3__419piecewise_constructE,@object
	.size		_ZN61_INTERNAL_a3f90e78_30_group_norm_nhwc_one_pass_26_cu_cc4e9e514cuda3std3__419piecewise_constructE,(_ZN61_INTERNAL_a3f90e78_30_group_norm_nhwc_one_pass_26_cu_cc4e9e514cuda3std6ranges3__45__cpo5cdataE - _ZN61_INTERNAL_a3f90e78_30_group_norm_nhwc_one_pass_26_cu_cc4e9e514cuda3std3__419piecewise_constructE)
_ZN61_INTERNAL_a3f90e78_30_group_norm_nhwc_one_pass_26_cu_cc4e9e514cuda3std3__419piecewise_constructE:
	.zero		1
	.type		_ZN61_INTERNAL_a3f90e78_30_group_norm_nhwc_one_pass_26_cu_cc4e9e514cuda3std6ranges3__45__cpo5cdataE,@object
	.size		_ZN61_INTERNAL_a3f90e78_30_group_norm_nhwc_one_pass_26_cu_cc4e9e514cuda3std6ranges3__45__cpo5cdataE,(_ZN61_INTERNAL_a3f90e78_30_group_norm_nhwc_one_pass_26_cu_cc4e9e516thrust24THRUST_300001_SM_1030_NS12placeholders2_8E - _ZN61_INTERNAL_a3f90e78_30_group_norm_nhwc_one_pass_26_cu_cc4e9e514cuda3std6ranges3__45__cpo5cdataE)
_ZN61_INTERNAL_a3f90e78_30_group_norm_nhwc_one_pass_26_cu_cc4e9e514cuda3std6ranges3__45__cpo5cdataE:
	.zero		1
	.type		_ZN61_INTERNAL_a3f90e78_30_group_norm_nhwc_one_pass_26_cu_cc4e9e516thrust24THRUST_300001_SM_1030_NS12placeholders2_8E,@object
	.size		_ZN61_INTERNAL_a3f90e78_30_group_norm_nhwc_one_pass_26_cu_cc4e9e516thrust24THRUST_300001_SM_1030_NS12placeholders2_8E,(_ZN61_INTERNAL_a3f90e78_30_group_norm_nhwc_one_pass_26_cu_cc4e9e514cuda3std3__45__cpo4rendE - _ZN61_INTERNAL_a3f90e78_30_group_norm_nhwc_one_pass_26_cu_cc4e9e516thrust24THRUST_300001_SM_1030_NS12placeholders2_8E)
_ZN61_INTERNAL_a3f90e78_30_group_norm_nhwc_one_pass_26_cu_cc4e9e516thrust24THRUST_300001_SM_1030_NS12placeholders2_8E:
	.zero		1
	.type		_ZN61_INTERNAL_a3f90e78_30_group_norm_nhwc_one_pass_26_cu_cc4e9e514cuda3std3__45__cpo4rendE,@object
	.size		_ZN61_INTERNAL_a3f90e78_30_group_norm_nhwc_one_pass_26_cu_cc4e9e514cuda3std3__45__cpo4rendE,(_ZN61_INTERNAL_a3f90e78_30_group_norm_nhwc_one_pass_26_cu_cc4e9e514cuda3std6ranges3__45__cpo9iter_swapE - _ZN61_INTERNAL_a3f90e78_30_group_norm_nhwc_one_pass_26_cu_cc4e9e514cuda3std3__45__cpo4rendE)
_ZN61_INTERNAL_a3f90e78_30_group_norm_nhwc_one_pass_26_cu_cc4e9e514cuda3std3__45__cpo4rendE:
	.zero		1
	.type		_ZN61_INTERNAL_a3f90e78_30_group_norm_nhwc_one_pass_26_cu_cc4e9e514cuda3std6ranges3__45__cpo9iter_swapE,@object
	.size		_ZN61_INTERNAL_a3f90e78_30_group_norm_nhwc_one_pass_26_cu_cc4e9e514cuda3std6ranges3__45__cpo9iter_swapE,(_ZN61_INTERNAL_a3f90e78_30_group_norm_nhwc_one_pass_26_cu_cc4e9e514cuda3std3__48unexpectE - _ZN61_INTERNAL_a3f90e78_30_group_norm_nhwc_one_pass_26_cu_cc4e9e514cuda3std6ranges3__45__cpo9iter_swapE)
_ZN61_INTERNAL_a3f90e78_30_group_norm_nhwc_one_pass_26_cu_cc4e9e514cuda3std6ranges3__45__cpo9iter_swapE:
	.zero		1
	.type		_ZN61_INTERNAL_a3f90e78_30_group_norm_nhwc_one_pass_26_cu_cc4e9e514cuda3std3__48unexpectE,@object
	.size		_ZN61_INTERNAL_a3f90e78_30_group_norm_nhwc_one_pass_26_cu_cc4e9e514cuda3std3__48unexpectE,(_ZN61_INTERNAL_a3f90e78_30_group_norm_nhwc_one_pass_26_cu_cc4e9e516thrust24THRUST_300001_SM_1030_NS6system6detail10sequential3seqE - _ZN61_INTERNAL_a3f90e78_30_group_norm_nhwc_one_pass_26_cu_cc4e9e514cuda3std3__48unexpectE)
_ZN61_INTERNAL_a3f90e78_30_group_norm_nhwc_one_pass_26_cu_cc4e9e514cuda3std3__48unexpectE:
	.zero		1
	.type		_ZN61_INTERNAL_a3f90e78_30_group_norm_nhwc_one_pass_26_cu_cc4e9e516thrust24THRUST_300001_SM_1030_NS6system6detail10sequential3seqE,@object
	.size		_ZN61_INTERNAL_a3f90e78_30_group_norm_nhwc_one_pass_26_cu_cc4e9e516thrust24THRUST_300001_SM_1030_NS6system6detail10sequential3seqE,(.L_29 - _ZN61_INTERNAL_a3f90e78_30_group_norm_nhwc_one_pass_26_cu_cc4e9e516thrust24THRUST_300001_SM_1030_NS6system6detail10sequential3seqE)
_ZN61_INTERNAL_a3f90e78_30_group_norm_nhwc_one_pass_26_cu_cc4e9e516thrust24THRUST_300001_SM_1030_NS6system6detail10sequential3seqE:
	.zero		1
.L_29:


//--------------------- .nv.shared._Z35group_norm_nhwc_bwd_one_pass_kernelI11Bf16IOFp32WLi64ELi26ELi416EEv26Group_norm_nhwc_bwd_params --------------------------
	.section	.nv.shared._Z35group_norm_nhwc_bwd_one_pass_kernelI11Bf16IOFp32WLi64ELi26ELi416EEv26Group_norm_nhwc_bwd_params,"aw",@nobits
	.sectionflags	@""
	.align	16
.nv.shared._Z35group_norm_nhwc_bwd_one_pass_kernelI11Bf16IOFp32WLi64ELi26ELi416EEv26Group_norm_nhwc_bwd_params:
	.zero		7824


//--------------------- .nv.shared._Z35group_norm_nhwc_bwd_one_pass_kernelI11Bf16IOFp32WLi128ELi26ELi416EEv26Group_norm_nhwc_bwd_params --------------------------
	.section	.nv.shared._Z35group_norm_nhwc_bwd_one_pass_kernelI11Bf16IOFp32WLi128ELi26ELi416EEv26Group_norm_nhwc_bwd_params,"aw",@nobits
	.sectionflags	@""
	.align	16
.nv.shared._Z35group_norm_nhwc_bwd_one_pass_kernelI11Bf16IOFp32WLi128ELi26ELi416EEv26Group_norm_nhwc_bwd_params:
	.zero		7824


//--------------------- .nv.shared._Z35group_norm_nhwc_bwd_one_pass_kernelI11Bf16IOFp32WLi256ELi26ELi416EEv26Group_norm_nhwc_bwd_params --------------------------
	.section	.nv.shared._Z35group_norm_nhwc_bwd_one_pass_kernelI11Bf16IOFp32WLi256ELi26ELi416EEv26Group_norm_nhwc_bwd_params,"aw",@nobits
	.sectionflags	@""
	.align	16
.nv.shared._Z35group_norm_nhwc_bwd_one_pass_kernelI11Bf16IOFp32WLi256ELi26ELi416EEv26Group_norm_nhwc_bwd_params:
	.zero		7824


//--------------------- .nv.shared._Z35group_norm_nhwc_bwd_one_pass_kernelI11Bf16IOFp32WLi512ELi26ELi416EEv26Group_norm_nhwc_bwd_params --------------------------
	.section	.nv.shared._Z35group_norm_nhwc_bwd_one_pass_kernelI11Bf16IOFp32WLi512ELi26ELi416EEv26Group_norm_nhwc_bwd_params,"aw",@nobits
	.sectionflags	@""
	.align	16
.nv.shared._Z35group_norm_nhwc_bwd_one_pass_kernelI11Bf16IOFp32WLi512ELi26ELi416EEv26Group_norm_nhwc_bwd_params:
	.zero		7824


//--------------------- .nv.shared._Z35group_norm_nhwc_bwd_one_pass_kernelI11Bf16IOBf16WLi64ELi26ELi416EEv26Group_norm_nhwc_bwd_params --------------------------
	.section	.nv.shared._Z35group_norm_nhwc_bwd_one_pass_kernelI11Bf16IOBf16WLi64ELi26ELi416EEv26Group_norm_nhwc_bwd_params,"aw",@nobits
	.sectionflags	@""
	.align	16
.nv.shared._Z35group_norm_nhwc_bwd_one_pass_kernelI11Bf16IOBf16WLi64ELi26ELi416EEv26Group_norm_nhwc_bwd_params:
	.zero		7824


//--------------------- .nv.shared._Z35group_norm_nhwc_bwd_one_pass_kernelI11Bf16IOBf16WLi128ELi26ELi416EEv26Group_norm_nhwc_bwd_params --------------------------
	.section	.nv.shared._Z35group_norm_nhwc_bwd_one_pass_kernelI11Bf16IOBf16WLi128ELi26ELi416EEv26Group_norm_nhwc_bwd_params,"aw",@nobits
	.sectionflags	@""
	.align	16
.nv.shared._Z35group_norm_nhwc_bwd_one_pass_kernelI11Bf16IOBf16WLi128ELi26ELi416EEv26Group_norm_nhwc_bwd_params:
	.zero		7824


//--------------------- .nv.shared._Z35group_norm_nhwc_bwd_one_pass_kernelI11Bf16IOBf16WLi256ELi26ELi416EEv26Group_norm_nhwc_bwd_params --------------------------
	.section	.nv.shared._Z35group_norm_nhwc_bwd_one_pass_kernelI11Bf16IOBf16WLi256ELi26ELi416EEv26Group_norm_nhwc_bwd_params,"aw",@nobits
	.sectionflags	@""
	.align	16
.nv.shared._Z35group_norm_nhwc_bwd_one_pass_kernelI11Bf16IOBf16WLi256ELi26ELi416EEv26Group_norm_nhwc_bwd_params:
	.zero		7824


//--------------------- .nv.shared._Z35group_norm_nhwc_bwd_one_pass_kernelI11Bf16IOBf16WLi512ELi26ELi416EEv26Group_norm_nhwc_bwd_params --------------------------
	.section	.nv.shared._Z35group_norm_nhwc_bwd_one_pass_kernelI11Bf16IOBf16WLi512ELi26ELi416EEv26Group_norm_nhwc_bwd_params,"aw",@nobits
	.sectionflags	@""
	.align	16
.nv.shared._Z35group_norm_nhwc_bwd_one_pass_kernelI11Bf16IOBf16WLi512ELi26ELi416EEv26Group_norm_nhwc_bwd_params:
	.zero		7824


//--------------------- .nv.shared._Z35group_norm_nhwc_bwd_one_pass_kernelI11Bf16IOFp16WLi64ELi26ELi416EEv26Group_norm_nhwc_bwd_params --------------------------
	.section	.nv.shared._Z35group_norm_nhwc_bwd_one_pass_kernelI11Bf16IOFp16WLi64ELi26ELi416EEv26Group_norm_nhwc_bwd_params,"aw",@nobits
	.sectionflags	@""
	.align	16
.nv.shared._Z35group_norm_nhwc_bwd_one_pass_kernelI11Bf16IOFp16WLi64ELi26ELi416EEv26Group_norm_nhwc_bwd_params:
	.zero		7824


//--------------------- .nv.shared._Z35group_norm_nhwc_bwd_one_pass_kernelI11Bf16IOFp16WLi128ELi26ELi416EEv26Group_norm_nhwc_bwd_params --------------------------
	.section	.nv.shared._Z35group_norm_nhwc_bwd_one_pass_kernelI11Bf16IOFp16WLi128ELi26ELi416EEv26Group_norm_nhwc_bwd_params,"aw",@nobits
	.sectionflags	@""
	.align	16
.nv.shared._Z35group_norm_nhwc_bwd_one_pass_kernelI11Bf16IOFp16WLi128ELi26ELi416EEv26Group_norm_nhwc_bwd_params:
	.zero		7824


//--------------------- .nv.shared._Z35group_norm_nhwc_bwd_one_pass_kernelI11Bf16IOFp16WLi256ELi26ELi416EEv26Group_norm_nhwc_bwd_params --------------------------
	.section	.nv.shared._Z35group_norm_nhwc_bwd_one_pass_kernelI11Bf16IOFp16WLi256ELi26ELi416EEv26Group_norm_nhwc_bwd_params,"aw",@nobits
	.sectionflags	@""
	.align	16
.nv.shared._Z35group_norm_nhwc_bwd_one_pass_kernelI11Bf16IOFp16WLi256ELi26ELi416EEv26Group_norm_nhwc_bwd_params:
	.zero		7824


//--------------------- .nv.shared._Z35group_norm_nhwc_bwd_one_pass_kernelI11Bf16IOFp16WLi512ELi26ELi416EEv26Group_norm_nhwc_bwd_params --------------------------
	.section	.nv.shared._Z35group_norm_nhwc_bwd_one_pass_kernelI11Bf16IOFp16WLi512ELi26ELi416EEv26Group_norm_nhwc_bwd_params,"aw",@nobits
	.sectionflags	@""
	.align	16
.nv.shared._Z35group_norm_nhwc_bwd_one_pass_kernelI11Bf16IOFp16WLi512ELi26ELi416EEv26Group_norm_nhwc_bwd_params:
	.zero		7824


//--------------------- .nv.shared._Z35group_norm_nhwc_bwd_one_pass_kernelI11Fp16IOFp32WLi64ELi26ELi416EEv26Group_norm_nhwc_bwd_params --------------------------
	.section	.nv.shared._Z35group_norm_nhwc_bwd_one_pass_kernelI11Fp16IOFp32WLi64ELi26ELi416EEv26Group_norm_nhwc_bwd_params,"aw",@nobits
	.sectionflags	@""
	.align	16
.nv.shared._Z35group_norm_nhwc_bwd_one_pass_kernelI11Fp16IOFp32WLi64ELi26ELi416EEv26Group_norm_nhwc_bwd_params:
	.zero		7824


//--------------------- .nv.shared._Z35group_norm_nhwc_bwd_one_pass_kernelI11Fp16IOFp32WLi128ELi26ELi416EEv26Group_norm_nhwc_bwd_params --------------------------
	.section	.nv.shared._Z35group_norm_nhwc_bwd_one_pass_kernelI11Fp16IOFp32WLi128ELi26ELi416EEv26Group_norm_nhwc_bwd_params,"aw",@nobits
	.sectionflags	@""
	.align	16
.nv.shared._Z35group_norm_nhwc_bwd_one_pass_kernelI11Fp16IOFp32WLi128ELi26ELi416EEv26Group_norm_nhwc_bwd_params:
	.zero		7824


//--------------------- .nv.shared._Z35group_norm_nhwc_bwd_one_pass_kernelI11Fp16IOFp32WLi256ELi26ELi416EEv26Group_norm_nhwc_bwd_params --------------------------
	.section	.nv.shared._Z35group_norm_nhwc_bwd_one_pass_kernelI11Fp16IOFp32WLi256ELi26ELi416EEv26Group_norm_nhwc_bwd_params,"aw",@nobits
	.sectionflags	@""
	.align	16
.nv.shared._Z35group_norm_nhwc_bwd_one_pass_kernelI11Fp16IOFp32WLi256ELi26ELi416EEv26Group_norm_nhwc_bwd_params:
	.zero		7824


//--------------------- .nv.shared._Z35group_norm_nhwc_bwd_one_pass_kernelI11Fp16IOFp32WLi512ELi26ELi416EEv26Group_norm_nhwc_bwd_params --------------------------
	.section	.nv.shared._Z35group_norm_nhwc_bwd_one_pass_kernelI11Fp16IOFp32WLi512ELi26ELi416EEv26Group_norm_nhwc_bwd_params,"aw",@nobits
	.sectionflags	@""
	.align	16
.nv.shared._Z35group_norm_nhwc_bwd_one_pass_kernelI11Fp16IOFp32WLi512ELi26ELi416EEv26Group_norm_nhwc_bwd_params:
	.zero		7824


//--------------------- .nv.shared._Z35group_norm_nhwc_bwd_one_pass_kernelI11Fp16IOBf16WLi64ELi26ELi416EEv26Group_norm_nhwc_bwd_params --------------------------
	.section	.nv.shared._Z35group_norm_nhwc_bwd_one_pass_kernelI11Fp16IOBf16WLi64ELi26ELi416EEv26Group_norm_nhwc_bwd_params,"aw",@nobits
	.sectionflags	@""
	.align	16
.nv.shared._Z35group_norm_nhwc_bwd_one_pass_kernelI11Fp16IOBf16WLi64ELi26ELi416EEv26Group_norm_nhwc_bwd_params:
	.zero		7824


//--------------------- .nv.shared._Z35group_norm_nhwc_bwd_one_pass_kernelI11Fp16IOBf16WLi128ELi26ELi416EEv26Group_norm_nhwc_bwd_params --------------------------
	.section	.nv.shared._Z35group_norm_nhwc_bwd_one_pass_kernelI11Fp16IOBf16WLi128ELi26ELi416EEv26Group_norm_nhwc_bwd_params,"aw",@nobits
	.sectionflags	@""
	.align	16
.nv.shared._Z35group_norm_nhwc_bwd_one_pass_kernelI11Fp16IOBf16WLi128ELi26ELi416EEv26Group_norm_nhwc_bwd_params:
	.zero		7824


//--------------------- .nv.shared._Z35group_norm_nhwc_bwd_one_pass_kernelI11Fp16IOBf16WLi256ELi26ELi416EEv26Group_norm_nhwc_bwd_params --------------------------
	.section	.nv.shared._Z35group_norm_nhwc_bwd_one_pass_kernelI11Fp16IOBf16WLi256ELi26ELi416EEv26Group_norm_nhwc_bwd_params,"aw",@nobits
	.sectionflags	@""
	.align	16
.nv.shared._Z35group_norm_nhwc_bwd_one_pass_kernelI11Fp16IOBf16WLi256ELi26ELi416EEv26Group_norm_nhwc_bwd_params:
	.zero		7824


//--------------------- .nv.shared._Z35group_norm_nhwc_bwd_one_pass_kernelI11Fp16IOBf16WLi512ELi26ELi416EEv26Group_norm_nhwc_bwd_params --------------------------
	.section	.nv.shared._Z35group_norm_nhwc_bwd_one_pass_kernelI11Fp16IOBf16WLi512ELi26ELi416EEv26Group_norm_nhwc_bwd_params,"aw",@nobits
	.sectionflags	@""
	.align	16
.nv.shared._Z35group_norm_nhwc_bwd_one_pass_kernelI11Fp16IOBf16WLi512ELi26ELi416EEv26Group_norm_nhwc_bwd_params:
	.zero		7824


//--------------------- .nv.shared._Z35group_norm_nhwc_bwd_one_pass_kernelI11Fp16IOFp16WLi64ELi26ELi416EEv26Group_norm_nhwc_bwd_params --------------------------
	.section	.nv.shared._Z35group_norm_nhwc_bwd_one_pass_kernelI11Fp16IOFp16WLi64ELi26ELi416EEv26Group_norm_nhwc_bwd_params,"aw",@nobits
	.sectionflags	@""
	.align	16
.nv.shared._Z35group_norm_nhwc_bwd_one_pass_kernelI11Fp16IOFp16WLi64ELi26ELi416EEv26Group_norm_nhwc_bwd_params:
	.zero		7824


//--------------------- .nv.shared._Z35group_norm_nhwc_bwd_one_pass_kernelI11Fp16IOFp16WLi128ELi26ELi416EEv26Group_norm_nhwc_bwd_params --------------------------
	.section	.nv.shared._Z35group_norm_nhwc_bwd_one_pass_kernelI11Fp16IOFp16WLi128ELi26ELi416EEv26Group_norm_nhwc_bwd_params,"aw",@nobits
	.sectionflags	@""
	.align	16
.nv.shared._Z35group_norm_nhwc_bwd_one_pass_kernelI11Fp16IOFp16WLi128ELi26ELi416EEv26Group_norm_nhwc_bwd_params:
	.zero		7824


//--------------------- .nv.shared._Z35group_norm_nhwc_bwd_one_pass_kernelI11Fp16IOFp16WLi256ELi26ELi416EEv26Group_norm_nhwc_bwd_params --------------------------
	.section	.nv.shared._Z35group_norm_nhwc_bwd_one_pass_kernelI11Fp16IOFp16WLi256ELi26ELi416EEv26Group_norm_nhwc_bwd_params,"aw",@nobits
	.sectionflags	@""
	.align	16
.nv.shared._Z35group_norm_nhwc_bwd_one_pass_kernelI11Fp16IOFp16WLi256ELi26ELi416EEv26Group_norm_nhwc_bwd_params:
	.zero		7824


//--------------------- .nv.shared._Z35group_norm_nhwc_bwd_one_pass_kernelI11Fp16IOFp16WLi512ELi26ELi416EEv26Group_norm_nhwc_bwd_params --------------------------
	.section	.nv.shared._Z35group_norm_nhwc_bwd_one_pass_kernelI11Fp16IOFp16WLi512ELi26ELi416EEv26Group_norm_nhwc_bwd_params,"aw",@nobits
	.sectionflags	@""
	.align	16
.nv.shared._Z35group_norm_nhwc_bwd_one_pass_kernelI11Fp16IOFp16WLi512ELi26ELi416EEv26Group_norm_nhwc_bwd_params:
	.zero		7824


//--------------------- .nv.shared._Z35group_norm_nhwc_bwd_one_pass_kernelI11Fp32IOFp32WLi64ELi26ELi416EEv26Group_norm_nhwc_bwd_params --------------------------
	.section	.nv.shared._Z35group_norm_nhwc_bwd_one_pass_kernelI11Fp32IOFp32WLi64ELi26ELi416EEv26Group_norm_nhwc_bwd_params,"aw",@nobits
	.sectionflags	@""
	.align	16
.nv.shared._Z35group_norm_nhwc_bwd_one_pass_kernelI11Fp32IOFp32WLi64ELi26ELi416EEv26Group_norm_nhwc_bwd_params:
	.zero		7824


//--------------------- .nv.shared._Z35group_norm_nhwc_bwd_one_pass_kernelI11Fp32IOFp32WLi128ELi26ELi416EEv26Group_norm_nhwc_bwd_params --------------------------
	.section	.nv.shared._Z35group_norm_nhwc_bwd_one_pass_kernelI11Fp32IOFp32WLi128ELi26ELi416EEv26Group_norm_nhwc_bwd_params,"aw",@nobits
	.sectionflags	@""
	.align	16
.nv.shared._Z35group_norm_nhwc_bwd_one_pass_kernelI11Fp32IOFp32WLi128ELi26ELi416EEv26Group_norm_nhwc_bwd_params:
	.zero		7824


//--------------------- .nv.shared._Z35group_norm_nhwc_bwd_one_pass_kernelI11Fp32IOFp32WLi256ELi26ELi416EEv26Group_norm_nhwc_bwd_params --------------------------
	.section	.nv.shared._Z35group_norm_nhwc_bwd_one_pass_kernelI11Fp32IOFp32WLi256ELi26ELi416EEv26Group_norm_nhwc_bwd_params,"aw",@nobits
	.sectionflags	@""
	.align	16
.nv.shared._Z35group_norm_nhwc_bwd_one_pass_kernelI11Fp32IOFp32WLi256ELi26ELi416EEv26Group_norm_nhwc_bwd_params:
	.zero		7824


//--------------------- .nv.shared._Z35group_norm_nhwc_bwd_one_pass_kernelI11Fp32IOFp32WLi512ELi26ELi416EEv26Group_norm_nhwc_bwd_params --------------------------
	.section	.nv.shared._Z35group_norm_nhwc_bwd_one_pass_kernelI11Fp32IOFp32WLi512ELi26ELi416EEv26Group_norm_nhwc_bwd_params,"aw",@nobits
	.sectionflags	@""
	.align	16
.nv.shared._Z35group_norm_nhwc_bwd_one_pass_kernelI11Fp32IOFp32WLi512ELi26ELi416EEv26Group_norm_nhwc_bwd_params:
	.zero		7824


//--------------------- .nv.shared._Z35group_norm_nhwc_bwd_one_pass_kernelI11Fp32IOBf16WLi64ELi26ELi416EEv26Group_norm_nhwc_bwd_params --------------------------
	.section	.nv.shared._Z35group_norm_nhwc_bwd_one_pass_kernelI11Fp32IOBf16WLi64ELi26ELi416EEv26Group_norm_nhwc_bwd_params,"aw",@nobits
	.sectionflags	@""
	.align	16
.nv.shared._Z35group_norm_nhwc_bwd_one_pass_kernelI11Fp32IOBf16WLi64ELi26ELi416EEv26Group_norm_nhwc_bwd_params:
	.zero		7824


//--------------------- .nv.shared._Z35group_norm_nhwc_bwd_one_pass_kernelI11Fp32IOBf16WLi128ELi26ELi416EEv26Group_norm_nhwc_bwd_params --------------------------
	.section	.nv.shared._Z35group_norm_nhwc_bwd_one_pass_kernelI11Fp32IOBf16WLi128ELi26ELi416EEv26Group_norm_nhwc_bwd_params,"aw",@nobits
	.sectionflags	@""
	.align	16
.nv.shared._Z35group_norm_nhwc_bwd_one_pass_kernelI11Fp32IOBf16WLi128ELi26ELi416EEv26Group_norm_nhwc_bwd_params:
	.zero		7824


//--------------------- .nv.shared._Z35group_norm_nhwc_bwd_one_pass_kernelI11Fp32IOBf16WLi256ELi26ELi416EEv26Group_norm_nhwc_bwd_params --------------------------
	.section	.nv.shared._Z35group_norm_nhwc_bwd_one_pass_kernelI11Fp32IOBf16WLi256ELi26ELi416EEv26Group_norm_nhwc_bwd_params,"aw",@nobits
	.sectionflags	@""
	.align	16
.nv.shared._Z35group_norm_nhwc_bwd_one_pass_kernelI11Fp32IOBf16WLi256ELi26ELi416EEv26Group_norm_nhwc_bwd_params:
	.zero		7824


//--------------------- .nv.shared._Z35group_norm_nhwc_bwd_one_pass_kernelI11Fp32IOBf16WLi512ELi26ELi416EEv26Group_norm_nhwc_bwd_params --------------------------
	.section	.nv.shared._Z35group_norm_nhwc_bwd_one_pass_kernelI11Fp32IOBf16WLi512ELi26ELi416EEv26Group_norm_nhwc_bwd_params,"aw",@nobits
	.sectionflags	@""
	.align	16
.nv.shared._Z35group_norm_nhwc_bwd_one_pass_kernelI11Fp32IOBf16WLi512ELi26ELi416EEv26Group_norm_nhwc_bwd_params:
	.zero		7824


//--------------------- .nv.shared._Z35group_norm_nhwc_bwd_one_pass_kernelI11Fp32IOFp16WLi64ELi26ELi416EEv26Group_norm_nhwc_bwd_params --------------------------
	.section	.nv.shared._Z35group_norm_nhwc_bwd_one_pass_kernelI11Fp32IOFp16WLi64ELi26ELi416EEv26Group_norm_nhwc_bwd_params,"aw",@nobits
	.sectionflags	@""
	.align	16
.nv.shared._Z35group_norm_nhwc_bwd_one_pass_kernelI11Fp32IOFp16WLi64ELi26ELi416EEv26Group_norm_nhwc_bwd_params:
	.zero		7824


//--------------------- .nv.shared._Z35group_norm_nhwc_bwd_one_pass_kernelI11Fp32IOFp16WLi128ELi26ELi416EEv26Group_norm_nhwc_bwd_params --------------------------
	.section	.nv.shared._Z35group_norm_nhwc_bwd_one_pass_kernelI11Fp32IOFp16WLi128ELi26ELi416EEv26Group_norm_nhwc_bwd_params,"aw",@nobits
	.sectionflags	@""
	.align	16
.nv.shared._Z35group_norm_nhwc_bwd_one_pass_kernelI11Fp32IOFp16WLi128ELi26ELi416EEv26Group_norm_nhwc_bwd_params:
	.zero		7824


//--------------------- .nv.shared._Z35group_norm_nhwc_bwd_one_pass_kernelI11Fp32IOFp16WLi256ELi26ELi416EEv26Group_norm_nhwc_bwd_params --------------------------
	.section	.nv.shared._Z35group_norm_nhwc_bwd_one_pass_kernelI11Fp32IOFp16WLi256ELi26ELi416EEv26Group_norm_nhwc_bwd_params,"aw",@nobits
	.sectionflags	@""
	.align	16
.nv.shared._Z35group_norm_nhwc_bwd_one_pass_kernelI11Fp32IOFp16WLi256ELi26ELi416EEv26Group_norm_nhwc_bwd_params:
	.zero		7824


//--------------------- .nv.shared._Z35group_norm_nhwc_bwd_one_pass_kernelI11Fp32IOFp16WLi512ELi26ELi416EEv26Group_norm_nhwc_bwd_params --------------------------
	.section	.nv.shared._Z35group_norm_nhwc_bwd_one_pass_kernelI11Fp32IOFp16WLi512ELi26ELi416EEv26Group_norm_nhwc_bwd_params,"aw",@nobits
	.sectionflags	@""
	.align	16
.nv.shared._Z35group_norm_nhwc_bwd_one_pass_kernelI11Fp32IOFp16WLi512ELi26ELi416EEv26Group_norm_nhwc_bwd_params:
	.zero		7824


//--------------------- .nv.shared._Z35group_norm_nhwc_fwd_one_pass_kernelI11Bf16IOFp32WLi64ELi26ELi416EEv26Group_norm_nhwc_fwd_params --------------------------
	.section	.nv.shared._Z35group_norm_nhwc_fwd_one_pass_kernelI11Bf16IOFp32WLi64ELi26ELi416EEv26Group_norm_nhwc_fwd_params,"aw",@nobits
	.sectionflags	@""
	.align	8
.nv.shared._Z35group_norm_nhwc_fwd_one_pass_kernelI11Bf16IOFp32WLi64ELi26ELi416EEv26Group_norm_nhwc_fwd_params:
	.zero		1160


//--------------------- .nv.shared._Z35group_norm_nhwc_fwd_one_pass_kernelI11Bf16IOFp32WLi128ELi26ELi416EEv26Group_norm_nhwc_fwd_params --------------------------
	.section	.nv.shared._Z35group_norm_nhwc_fwd_one_pass_kernelI11Bf16IOFp32WLi128ELi26ELi416EEv26Group_norm_nhwc_fwd_params,"aw",@nobits
	.sectionflags	@""
	.align	8
.nv.shared._Z35group_norm_nhwc_fwd_one_pass_kernelI11Bf16IOFp32WLi128ELi26ELi416EEv26Group_norm_nhwc_fwd_params:
	.zero		1160


//--------------------- .nv.shared._Z35group_norm_nhwc_fwd_one_pass_kernelI11Bf16IOFp32WLi256ELi26ELi416EEv26Group_norm_nhwc_fwd_params --------------------------
	.section	.nv.shared._Z35group_norm_nhwc_fwd_one_pass_kernelI11Bf16IOFp32WLi256ELi26ELi416EEv26Group_norm_nhwc_fwd_params,"aw",@nobits
	.sectionflags	@""
	.align	8
.nv.shared._Z35group_norm_nhwc_fwd_one_pass_kernelI11Bf16IOFp32WLi256ELi26ELi416EEv26Group_norm_nhwc_fwd_params:
	.zero		1160


//--------------------- .nv.shared._Z35group_norm_nhwc_fwd_one_pass_kernelI11Bf16IOFp32WLi512ELi26ELi416EEv26Group_norm_nhwc_fwd_params --------------------------
	.section	.nv.shared._Z35group_norm_nhwc_fwd_one_pass_kernelI11Bf16IOFp32WLi512ELi26ELi416EEv26Group_norm_nhwc_fwd_params,"aw",@nobits
	.sectionflags	@""
	.align	8
.nv.shared._Z35group_norm_nhwc_fwd_one_pass_kernelI11Bf16IOFp32WLi512ELi26ELi416EEv26Group_norm_nhwc_fwd_params:
	.zero		1160


//--------------------- .nv.shared._Z35group_norm_nhwc_fwd_one_pass_kernelI11Bf16IOBf16WLi64ELi26ELi416EEv26Group_norm_nhwc_fwd_params --------------------------
	.section	.nv.shared._Z35group_norm_nhwc_fwd_one_pass_kernelI11Bf16IOBf16WLi64ELi26ELi416EEv26Group_norm_nhwc_fwd_params,"aw",@nobits
	.sectionflags	@""
	.align	8
.nv.shared._Z35group_norm_nhwc_fwd_one_pass_kernelI11Bf16IOBf16WLi64ELi26ELi416EEv26Group_norm_nhwc_fwd_params:
	.zero		1160


//--------------------- .nv.shared._Z35group_norm_nhwc_fwd_one_pass_kernelI11Bf16IOBf16WLi128ELi26ELi416EEv26Group_norm_nhwc_fwd_params --------------------------
	.section	.nv.shared._Z35group_norm_nhwc_fwd_one_pass_kernelI11Bf16IOBf16WLi128ELi26ELi416EEv26Group_norm_nhwc_fwd_params,"aw",@nobits
	.sectionflags	@""
	.align	8
.nv.shared._Z35group_norm_nhwc_fwd_one_pass_kernelI11Bf16IOBf16WLi128ELi26ELi416EEv26Group_norm_nhwc_fwd_params:
	.zero		1160


//--------------------- .nv.shared._Z35group_norm_nhwc_fwd_one_pass_kernelI11Bf16IOBf16WLi256ELi26ELi416EEv26Group_norm_nhwc_fwd_params --------------------------
	.section	.nv.shared._Z35group_norm_nhwc_fwd_one_pass_kernelI11Bf16IOBf16WLi256ELi26ELi416EEv26Group_norm_nhwc_fwd_params,"aw",@nobits
	.sectionflags	@""
	.align	8
.nv.shared._Z35group_norm_nhwc_fwd_one_pass_kernelI11Bf16IOBf16WLi256ELi26ELi416EEv26Group_norm_nhwc_fwd_params:
	.zero		1160


//--------------------- .nv.shared._Z35group_norm_nhwc_fwd_one_pass_kernelI11Bf16IOBf16WLi512ELi26ELi416EEv26Group_norm_nhwc_fwd_params --------------------------
	.section	.nv.shared._Z35group_norm_nhwc_fwd_one_pass_kernelI11Bf16IOBf16WLi512ELi26ELi416EEv26Group_norm_nhwc_fwd_params,"aw",@nobits
	.sectionflags	@""
	.align	8
.nv.shared._Z35group_norm_nhwc_fwd_one_pass_kernelI11Bf16IOBf16WLi512ELi26ELi416EEv26Group_norm_nhwc_fwd_params:
	.zero		1160


//--------------------- .nv.shared._Z35group_norm_nhwc_fwd_one_pass_kernelI11Bf16IOFp16WLi64ELi26ELi416EEv26Group_norm_nhwc_fwd_params --------------------------
	.section	.nv.shared._Z35group_norm_nhwc_fwd_one_pass_kernelI11Bf16IOFp16WLi64ELi26ELi416EEv26Group_norm_nhwc_fwd_params,"aw",@nobits
	.sectionflags	@""
	.align	8
.nv.shared._Z35group_norm_nhwc_fwd_one_pass_kernelI11Bf16IOFp16WLi64ELi26ELi416EEv26Group_norm_nhwc_fwd_params:
	.zero		1160


//--------------------- .nv.shared._Z35group_norm_nhwc_fwd_one_pass_kernelI11Bf16IOFp16WLi128ELi26ELi416EEv26Group_norm_nhwc_fwd_params --------------------------
	.section	.nv.shared._Z35group_norm_nhwc_fwd_one_pass_kernelI11Bf16IOFp16WLi128ELi26ELi416EEv26Group_norm_nhwc_fwd_params,"aw",@nobits
	.sectionflags	@""
	.align	8
.nv.shared._Z35group_norm_nhwc_fwd_one_pass_kernelI11Bf16IOFp16WLi128ELi26ELi416EEv26Group_norm_nhwc_fwd_params:
	.zero		1160


//--------------------- .nv.shared._Z35group_norm_nhwc_fwd_one_pass_kernelI11Bf16IOFp16WLi256ELi26ELi416EEv26Group_norm_nhwc_fwd_params --------------------------
	.section	.nv.shared._Z35group_norm_nhwc_fwd_one_pass_kernelI11Bf16IOFp16WLi256ELi26ELi416EEv26Group_norm_nhwc_fwd_params,"aw",@nobits
	.sectionflags	@""
	.align	8
.nv.shared._Z35group_norm_nhwc_fwd_one_pass_kernelI11Bf16IOFp16WLi256ELi26ELi416EEv26Group_norm_nhwc_fwd_params:
	.zero		1160


//--------------------- .nv.shared._Z35group_norm_nhwc_fwd_one_pass_kernelI11Bf16IOFp16WLi512ELi26ELi416EEv26Group_norm_nhwc_fwd_params --------------------------
	.section	.nv.shared._Z35group_norm_nhwc_fwd_one_pass_kernelI11Bf16IOFp16WLi512ELi26ELi416EEv26Group_norm_nhwc_fwd_params,"aw",@nobits
	.sectionflags	@""
	.align	8
.nv.shared._Z35group_norm_nhwc_fwd_one_pass_kernelI11Bf16IOFp16WLi512ELi26ELi416EEv26Group_norm_nhwc_fwd_params:
	.zero		1160


//--------------------- .nv.shared._Z35group_norm_nhwc_fwd_one_pass_kernelI11Fp16IOFp32WLi64ELi26ELi416EEv26Group_norm_nhwc_fwd_params --------------------------
	.section	.nv.shared._Z35group_norm_nhwc_fwd_one_pass_kernelI11Fp16IOFp32WLi64ELi26ELi416EEv26Group_norm_nhwc_fwd_params,"aw",@nobits
	.sectionflags	@""
	.align	8
.nv.shared._Z35group_norm_nhwc_fwd_one_pass_kernelI11Fp16IOFp32WLi64ELi26ELi416EEv26Group_norm_nhwc_fwd_params:
	.zero		1160


//--------------------- .nv.shared._Z35group_norm_nhwc_fwd_one_pass_kernelI11Fp16IOFp32WLi128ELi26ELi416EEv26Group_norm_nhwc_fwd_params --------------------------
	.section	.nv.shared._Z35group_norm_nhwc_fwd_one_pass_kernelI11Fp16IOFp32WLi128ELi26ELi416EEv26Group_norm_nhwc_fwd_params,"aw",@nobits
	.sectionflags	@""
	.align	8
.nv.shared._Z35group_norm_nhwc_fwd_one_pass_kernelI11Fp16IOFp32WLi128ELi26ELi416EEv26Group_norm_nhwc_fwd_params:
	.zero		1160


//--------------------- .nv.shared._Z35group_norm_nhwc_fwd_one_pass_kernelI11Fp16IOFp32WLi256ELi26ELi416EEv26Group_norm_nhwc_fwd_params --------------------------
	.section	.nv.shared._Z35group_norm_nhwc_fwd_one_pass_kernelI11Fp16IOFp32WLi256ELi26ELi416EEv26Group_norm_nhwc_fwd_params,"aw",@nobits
	.sectionflags	@""
	.align	8
.nv.shared._Z35group_norm_nhwc_fwd_one_pass_kernelI11Fp16IOFp32WLi256ELi26ELi416EEv26Group_norm_nhwc_fwd_params:
	.zero		1160


//--------------------- .nv.shared._Z35group_norm_nhwc_fwd_one_pass_kernelI11Fp16IOFp32WLi512ELi26ELi416EEv26Group_norm_nhwc_fwd_params --------------------------
	.section	.nv.shared._Z35group_norm_nhwc_fwd_one_pass_kernelI11Fp16IOFp32WLi512ELi26ELi416EEv26Group_norm_nhwc_fwd_params,"aw",@nobits
	.sectionflags	@""
	.align	8
.nv.shared._Z35group_norm_nhwc_fwd_one_pass_kernelI11Fp16IOFp32WLi512ELi26ELi416EEv26Group_norm_nhwc_fwd_params:
	.zero		1160


//--------------------- .nv.shared._Z35group_norm_nhwc_fwd_one_pass_kernelI11Fp16IOBf16WLi64ELi26ELi416EEv26Group_norm_nhwc_fwd_params --------------------------
	.section	.nv.shared._Z35group_norm_nhwc_fwd_one_pass_kernelI11Fp16IOBf16WLi64ELi26ELi416EEv26Group_norm_nhwc_fwd_params,"aw",@nobits
	.sectionflags	@""
	.align	8
.nv.shared._Z35group_norm_nhwc_fwd_one_pass_kernelI11Fp16IOBf16WLi64ELi26ELi416EEv26Group_norm_nhwc_fwd_params:
	.zero		1160


//--------------------- .nv.shared._Z35group_norm_nhwc_fwd_one_pass_kernelI11Fp16IOBf16WLi128ELi26ELi416EEv26Group_norm_nhwc_fwd_params --------------------------
	.section	.nv.shared._Z35group_norm_nhwc_fwd_one_pass_kernelI11Fp16IOBf16WLi128ELi26ELi416EEv26Group_norm_nhwc_fwd_params,"aw",@nobits
	.sectionflags	@""
	.align	8
.nv.shared._Z35group_norm_nhwc_fwd_one_pass_kernelI11Fp16IOBf16WLi128ELi26ELi416EEv26Group_norm_nhwc_fwd_params:
	.zero		1160


//--------------------- .nv.shared._Z35group_norm_nhwc_fwd_one_pass_kernelI11Fp16IOBf16WLi256ELi26ELi416EEv26Group_norm_nhwc_fwd_params --------------------------
	.section	.nv.shared._Z35group_norm_nhwc_fwd_one_pass_kernelI11Fp16IOBf16WLi256ELi26ELi416EEv26Group_norm_nhwc_fwd_params,"aw",@nobits
	.sectionflags	@""
	.align	8
.nv.shared._Z35group_norm_nhwc_fwd_one_pass_kernelI11Fp16IOBf16WLi256ELi26ELi416EEv26Group_norm_nhwc_fwd_params:
	.zero		1160


//--------------------- .nv.shared._Z35group_norm_nhwc_fwd_one_pass_kernelI11Fp16IOBf16WLi512ELi26ELi416EEv26Group_norm_nhwc_fwd_params --------------------------
	.section	.nv.shared._Z35group_norm_nhwc_fwd_one_pass_kernelI11Fp16IOBf16WLi512ELi26ELi416EEv26Group_norm_nhwc_fwd_params,"aw",@nobits
	.sectionflags	@""
	.align	8
.nv.shared._Z35group_norm_nhwc_fwd_one_pass_kernelI11Fp16IOBf16WLi512ELi26ELi416EEv26Group_norm_nhwc_fwd_params:
	.zero		1160


//--------------------- .nv.shared._Z35group_norm_nhwc_fwd_one_pass_kernelI11Fp16IOFp16WLi64ELi26ELi416EEv26Group_norm_nhwc_fwd_params --------------------------
	.section	.nv.shared._Z35group_norm_nhwc_fwd_one_pass_kernelI11Fp16IOFp16WLi64ELi26ELi416EEv26Group_norm_nhwc_fwd_params,"aw",@nobits
	.sectionflags	@""
	.align	8
.nv.shared._Z35group_norm_nhwc_fwd_one_pass_kernelI11Fp16IOFp16WLi64ELi26ELi416EEv26Group_norm_nhwc_fwd_params:
	.zero		1160


//--------------------- .nv.shared._Z35group_norm_nhwc_fwd_one_pass_kernelI11Fp16IOFp16WLi128ELi26ELi416EEv26Group_norm_nhwc_fwd_params --------------------------
	.section	.nv.shared._Z35group_norm_nhwc_fwd_one_pass_kernelI11Fp16IOFp16WLi128ELi26ELi416EEv26Group_norm_nhwc_fwd_params,"aw",@nobits
	.sectionflags	@""
	.align	8
.nv.shared._Z35group_norm_nhwc_fwd_one_pass_kernelI11Fp16IOFp16WLi128ELi26ELi416EEv26Group_norm_nhwc_fwd_params:
	.zero		1160


//--------------------- .nv.shared._Z35group_norm_nhwc_fwd_one_pass_kernelI11Fp16IOFp16WLi256ELi26ELi416EEv26Group_norm_nhwc_fwd_params --------------------------
	.section	.nv.shared._Z35group_norm_nhwc_fwd_one_pass_kernelI11Fp16IOFp16WLi256ELi26ELi416EEv26Group_norm_nhwc_fwd_params,"aw",@nobits
	.sectionflags	@""
	.align	8
.nv.shared._Z35group_norm_nhwc_fwd_one_pass_kernelI11Fp16IOFp16WLi256ELi26ELi416EEv26Group_norm_nhwc_fwd_params:
	.zero		1160


//--------------------- .nv.shared._Z35group_norm_nhwc_fwd_one_pass_kernelI11Fp16IOFp16WLi512ELi26ELi416EEv26Group_norm_nhwc_fwd_params --------------------------
	.section	.nv.shared._Z35group_norm_nhwc_fwd_one_pass_kernelI11Fp16IOFp16WLi512ELi26ELi416EEv26Group_norm_nhwc_fwd_params,"aw",@nobits
	.sectionflags	@""
	.align	8
.nv.shared._Z35group_norm_nhwc_fwd_one_pass_kernelI11Fp16IOFp16WLi512ELi26ELi416EEv26Group_norm_nhwc_fwd_params:
	.zero		1160


//--------------------- .nv.shared._Z35group_norm_nhwc_fwd_one_pass_kernelI11Fp32IOFp32WLi64ELi26ELi416EEv26Group_norm_nhwc_fwd_params --------------------------
	.section	.nv.shared._Z35group_norm_nhwc_fwd_one_pass_kernelI11Fp32IOFp32WLi64ELi26ELi416EEv26Group_norm_nhwc_fwd_params,"aw",@nobits
	.sectionflags	@""
	.align	8
.nv.shared._Z35group_norm_nhwc_fwd_one_pass_kernelI11Fp32IOFp32WLi64ELi26ELi416EEv26Group_norm_nhwc_fwd_params:
	.zero		1160


//--------------------- .nv.shared._Z35group_norm_nhwc_fwd_one_pass_kernelI11Fp32IOFp32WLi128ELi26ELi416EEv26Group_norm_nhwc_fwd_params --------------------------
	.section	.nv.shared._Z35group_norm_nhwc_fwd_one_pass_kernelI11Fp32IOFp32WLi128ELi26ELi416EEv26Group_norm_nhwc_fwd_params,"aw",@nobits
	.sectionflags	@""
	.align	8
.nv.shared._Z35group_norm_nhwc_fwd_one_pass_kernelI11Fp32IOFp32WLi128ELi26ELi416EEv26Group_norm_nhwc_fwd_params:
	.zero		1160


//--------------------- .nv.shared._Z35group_norm_nhwc_fwd_one_pass_kernelI11Fp32IOFp32WLi256ELi26ELi416EEv26Group_norm_nhwc_fwd_params --------------------------
	.section	.nv.shared._Z35group_norm_nhwc_fwd_one_pass_kernelI11Fp32IOFp32WLi256ELi26ELi416EEv26Group_norm_nhwc_fwd_params,"aw",@nobits
	.sectionflags	@""
	.align	8
.nv.shared._Z35group_norm_nhwc_fwd_one_pass_kernelI11Fp32IOFp32WLi256ELi26ELi416EEv26Group_norm_nhwc_fwd_params:
	.zero		1160


//--------------------- .nv.shared._Z35group_norm_nhwc_fwd_one_pass_kernelI11Fp32IOFp32WLi512ELi26ELi416EEv26Group_norm_nhwc_fwd_params --------------------------
	.section	.nv.shared._Z35group_norm_nhwc_fwd_one_pass_kernelI11Fp32IOFp32WLi512ELi26ELi416EEv26Group_norm_nhwc_fwd_params,"aw",@nobits
	.sectionflags	@""
	.align	8
.nv.shared._Z35group_norm_nhwc_fwd_one_pass_kernelI11Fp32IOFp32WLi512ELi26ELi416EEv26Group_norm_nhwc_fwd_params:
	.zero		1160


//--------------------- .nv.shared._Z35group_norm_nhwc_fwd_one_pass_kernelI11Fp32IOBf16WLi64ELi26ELi416EEv26Group_norm_nhwc_fwd_params --------------------------
	.section	.nv.shared._Z35group_norm_nhwc_fwd_one_pass_kernelI11Fp32IOBf16WLi64ELi26ELi416EEv26Group_norm_nhwc_fwd_params,"aw",@nobits
	.sectionflags	@""
	.align	8
.nv.shared._Z35group_norm_nhwc_fwd_one_pass_kernelI11Fp32IOBf16WLi64ELi26ELi416EEv26Group_norm_nhwc_fwd_params:
	.zero		1160


//--------------------- .nv.shared._Z35group_norm_nhwc_fwd_one_pass_kernelI11Fp32IOBf16WLi128ELi26ELi416EEv26Group_norm_nhwc_fwd_params --------------------------
	.section	.nv.shared._Z35group_norm_nhwc_fwd_one_pass_kernelI11Fp32IOBf16WLi128ELi26ELi416EEv26Group_norm_nhwc_fwd_params,"aw",@nobits
	.sectionflags	@""
	.align	8
.nv.shared._Z35group_norm_nhwc_fwd_one_pass_kernelI11Fp32IOBf16WLi128ELi26ELi416EEv26Group_norm_nhwc_fwd_params:
	.zero		1160


//--------------------- .nv.shared._Z35group_norm_nhwc_fwd_one_pass_kernelI11Fp32IOBf16WLi256ELi26ELi416EEv26Group_norm_nhwc_fwd_params --------------------------
	.section	.nv.shared._Z35group_norm_nhwc_fwd_one_pass_kernelI11Fp32IOBf16WLi256ELi26ELi416EEv26Group_norm_nhwc_fwd_params,"aw",@nobits
	.sectionflags	@""
	.align	8
.nv.shared._Z35group_norm_nhwc_fwd_one_pass_kernelI11Fp32IOBf16WLi256ELi26ELi416EEv26Group_norm_nhwc_fwd_params:
	.zero		1160


//--------------------- .nv.shared._Z35group_norm_nhwc_fwd_one_pass_kernelI11Fp32IOBf16WLi512ELi26ELi416EEv26Group_norm_nhwc_fwd_params --------------------------
	.section	.nv.shared._Z35group_norm_nhwc_fwd_one_pass_kernelI11Fp32IOBf16WLi512ELi26ELi416EEv26Group_norm_nhwc_fwd_params,"aw",@nobits
	.sectionflags	@""
	.align	8
.nv.shared._Z35group_norm_nhwc_fwd_one_pass_kernelI11Fp32IOBf16WLi512ELi26ELi416EEv26Group_norm_nhwc_fwd_params:
	.zero		1160


//--------------------- .nv.shared._Z35group_norm_nhwc_fwd_one_pass_kernelI11Fp32IOFp16WLi64ELi26ELi416EEv26Group_norm_nhwc_fwd_params --------------------------
	.section	.nv.shared._Z35group_norm_nhwc_fwd_one_pass_kernelI11Fp32IOFp16WLi64ELi26ELi416EEv26Group_norm_nhwc_fwd_params,"aw",@nobits
	.sectionflags	@""
	.align	8
.nv.shared._Z35group_norm_nhwc_fwd_one_pass_kernelI11Fp32IOFp16WLi64ELi26ELi416EEv26Group_norm_nhwc_fwd_params:
	.zero		1160


//--------------------- .nv.shared._Z35group_norm_nhwc_fwd_one_pass_kernelI11Fp32IOFp16WLi128ELi26ELi416EEv26Group_norm_nhwc_fwd_params --------------------------
	.section	.nv.shared._Z35group_norm_nhwc_fwd_one_pass_kernelI11Fp32IOFp16WLi128ELi26ELi416EEv26Group_norm_nhwc_fwd_params,"aw",@nobits
	.sectionflags	@""
	.align	8
.nv.shared._Z35group_norm_nhwc_fwd_one_pass_kernelI11Fp32IOFp16WLi128ELi26ELi416EEv26Group_norm_nhwc_fwd_params:
	.zero		1160


//--------------------- .nv.shared._Z35group_norm_nhwc_fwd_one_pass_kernelI11Fp32IOFp16WLi256ELi26ELi416EEv26Group_norm_nhwc_fwd_params --------------------------
	.section	.nv.shared._Z35group_norm_nhwc_fwd_one_pass_kernelI11Fp32IOFp16WLi256ELi26ELi416EEv26Group_norm_nhwc_fwd_params,"aw",@nobits
	.sectionflags	@""
	.align	8
.nv.shared._Z35group_norm_nhwc_fwd_one_pass_kernelI11Fp32IOFp16WLi256ELi26ELi416EEv26Group_norm_nhwc_fwd_params:
	.zero		1160


//--------------------- .nv.shared._Z35group_norm_nhwc_fwd_one_pass_kernelI11Fp32IOFp16WLi512ELi26ELi416EEv26Group_norm_nhwc_fwd_params --------------------------
	.section	.nv.shared._Z35group_norm_nhwc_fwd_one_pass_kernelI11Fp32IOFp16WLi512ELi26ELi416EEv26Group_norm_nhwc_fwd_params,"aw",@nobits
	.sectionflags	@""
	.align	8
.nv.shared._Z35group_norm_nhwc_fwd_one_pass_kernelI11Fp32IOFp16WLi512ELi26ELi416EEv26Group_norm_nhwc_fwd_params:
	.zero		1160


//--------------------- .nv.constant0._ZN3cub18CUB_300001_SM_10306detail11EmptyKernelIvEEvv --------------------------
	.section	.nv.constant0._ZN3cub18CUB_300001_SM_10306detail11EmptyKernelIvEEvv,"a",@progbits
	.sectionflags	@""
	.align	4
.nv.constant0._ZN3cub18CUB_300001_SM_10306detail11EmptyKernelIvEEvv:
	.zero		896


//--------------------- .nv.constant0._Z35group_norm_nhwc_bwd_one_pass_kernelI11Bf16IOFp32WLi64ELi26ELi416EEv26Group_norm_nhwc_bwd_params --------------------------
	.section	.nv.constant0._Z35group_norm_nhwc_bwd_one_pass_kernelI11Bf16IOFp32WLi64ELi26ELi416EEv26Group_norm_nhwc_bwd_params,"a",@progbits
	.sectionflags	@""
	.align	4
.nv.constant0._Z35group_norm_nhwc_bwd_one_pass_kernelI11Bf16IOFp32WLi64ELi26ELi416EEv26Group_norm_nhwc_bwd_params:
	.zero		1080


//--------------------- .nv.constant0._Z35group_norm_nhwc_bwd_one_pass_kernelI11Bf16IOFp32WLi128ELi26ELi416EEv26Group_norm_nhwc_bwd_params --------------------------
	.section	.nv.constant0._Z35group_norm_nhwc_bwd_one_pass_kernelI11Bf16IOFp32WLi128ELi26ELi416EEv26Group_norm_nhwc_bwd_params,"a",@progbits
	.sectionflags	@""
	.align	4
.nv.constant0._Z35group_norm_nhwc_bwd_one_pass_kernelI11Bf16IOFp32WLi128ELi26ELi416EEv26Group_norm_nhwc_bwd_params:
	.zero		1080


//--------------------- .nv.constant0._Z35group_norm_nhwc_bwd_one_pass_kernelI11Bf16IOFp32WLi256ELi26ELi416EEv26Group_norm_nhwc_bwd_params --------------------------
	.section	.nv.constant0._Z35group_norm_nhwc_bwd_one_pass_kernelI11Bf16IOFp32WLi256ELi26ELi416EEv26Group_norm_nhwc_bwd_params,"a",@progbits
	.sectionflags	@""
	.align	4
.nv.constant0._Z35group_norm_nhwc_bwd_one_pass_kernelI11Bf16IOFp32WLi256ELi26ELi416EEv26Group_norm_nhwc_bwd_params:
	.zero		1080


//--------------------- .nv.constant0._Z35group_norm_nhwc_bwd_one_pass_kernelI11Bf16IOFp32WLi512ELi26ELi416EEv26Group_norm_nhwc_bwd_params --------------------------
	.section	.nv.constant0._Z35group_norm_nhwc_bwd_one_pass_kernelI11Bf16IOFp32WLi512ELi26ELi416EEv26Group_norm_nhwc_bwd_params,"a",@progbits
	.sectionflags	@""
	.align	4
.nv.constant0._Z35group_norm_nhwc_bwd_one_pass_kernelI11Bf16IOFp32WLi512ELi26ELi416EEv26Group_norm_nhwc_bwd_params:
	.zero		1080


//--------------------- .nv.constant0._Z35group_norm_nhwc_bwd_one_pass_kernelI11Bf16IOBf16WLi64ELi26ELi416EEv26Group_norm_nhwc_bwd_params --------------------------
	.section	.nv.constant0._Z35group_norm_nhwc_bwd_one_pass_kernelI11Bf16IOBf16WLi64ELi26ELi416EEv26Group_norm_nhwc_bwd_params,"a",@progbits
	.sectionflags	@""
	.align	4
.nv.constant0._Z35group_norm_nhwc_bwd_one_pass_kernelI11Bf16IOBf16WLi64ELi26ELi416EEv26Group_norm_nhwc_bwd_params:
	.zero		1080


//--------------------- .nv.constant0._Z35group_norm_nhwc_bwd_one_pass_kernelI11Bf16IOBf16WLi128ELi26ELi416EEv26Group_norm_nhwc_bwd_params --------------------------
	.section	.nv.constant0._Z35group_norm_nhwc_bwd_one_pass_kernelI11Bf16IOBf16WLi128ELi26ELi416EEv26Group_norm_nhwc_bwd_params,"a",@progbits
	.sectionflags	@""
	.align	4
.nv.constant0._Z35group_norm_nhwc_bwd_one_pass_kernelI11Bf16IOBf16WLi128ELi26ELi416EEv26Group_norm_nhwc_bwd_params:
	.zero		1080


//--------------------- .nv.constant0._Z35group_norm_nhwc_bwd_one_pass_kernelI11Bf16IOBf16WLi256ELi26ELi416EEv26Group_norm_nhwc_bwd_params --------------------------
	.section	.nv.constant0._Z35group_norm_nhwc_bwd_one_pass_kernelI11Bf16IOBf16WLi256ELi26ELi416EEv26Group_norm_nhwc_bwd_params,"a",@progbits
	.sectionflags	@""
	.align	4
.nv.constant0._Z35group_norm_nhwc_bwd_one_pass_kernelI11Bf16IOBf16WLi256ELi26ELi416EEv26Group_norm_nhwc_bwd_params:
	.zero		1080


//--------------------- .nv.constant0._Z35group_norm_nhwc_bwd_one_pass_kernelI11Bf16IOBf16WLi512ELi26ELi416EEv26Group_norm_nhwc_bwd_params --------------------------
	.section	.nv.constant0._Z35group_norm_nhwc_bwd_one_pass_kernelI11Bf16IOBf16WLi512ELi26ELi416EEv26Group_norm_nhwc_bwd_params,"a",@progbits
	.sectionflags	@""
	.align	4
.nv.constant0._Z35group_norm_nhwc_bwd_one_pass_kernelI11Bf16IOBf16WLi512ELi26ELi416EEv26Group_norm_nhwc_bwd_params:
	.zero		1080


//--------------------- .nv.constant0._Z35group_norm_nhwc_bwd_one_pass_kernelI11Bf16IOFp16WLi64ELi26ELi416EEv26Group_norm_nhwc_bwd_params --------------------------
	.section	.nv.constant0._Z35group_norm_nhwc_bwd_one_pass_kernelI11Bf16IOFp16WLi64ELi26ELi416EEv26Group_norm_nhwc_bwd_params,"a",@progbits
	.sectionflags	@""
	.align	4
.nv.constant0._Z35group_norm_nhwc_bwd_one_pass_kernelI11Bf16IOFp16WLi64ELi26ELi416EEv26Group_norm_nhwc_bwd_params:
	.zero		1080


//--------------------- .nv.constant0._Z35group_norm_nhwc_bwd_one_pass_kernelI11Bf16IOFp16WLi128ELi26ELi416EEv26Group_norm_nhwc_bwd_params --------------------------
	.section	.nv.constant0._Z35group_norm_nhwc_bwd_one_pass_kernelI11Bf16IOFp16WLi128ELi26ELi416EEv26Group_norm_nhwc_bwd_params,"a",@progbits
	.sectionflags	@""
	.align	4
.nv.constant0._Z35group_norm_nhwc_bwd_one_pass_kernelI11Bf16IOFp16WLi128ELi26ELi416EEv26Group_norm_nhwc_bwd_params:
	.zero		1080


//--------------------- .nv.constant0._Z35group_norm_nhwc_bwd_one_pass_kernelI11Bf16IOFp16WLi256ELi26ELi416EEv26Group_norm_nhwc_bwd_params --------------------------
	.section	.nv.constant0._Z35group_norm_nhwc_bwd_one_pass_kernelI11Bf16IOFp16WLi256ELi26ELi416EEv26Group_norm_nhwc_bwd_params,"a",@progbits
	.sectionflags	@""
	.align	4
.nv.constant0._Z35group_norm_nhwc_bwd_one_pass_kernelI11Bf16IOFp16WLi256ELi26ELi416EEv26Group_norm_nhwc_bwd_params:
	.zero		1080


//--------------------- .nv.constant0._Z35group_norm_nhwc_bwd_one_pass_kernelI11Bf16IOFp16WLi512ELi26ELi416EEv26Group_norm_nhwc_bwd_params --------------------------
	.section	.nv.constant0._Z35group_norm_nhwc_bwd_one_pass_kernelI11Bf16IOFp16WLi512ELi26ELi416EEv26Group_norm_nhwc_bwd_params,"a",@progbits
	.sectionflags	@""
	.align	4
.nv.constant0._Z35group_norm_nhwc_bwd_one_pass_kernelI11Bf16IOFp16WLi512ELi26ELi416EEv26Group_norm_nhwc_bwd_params:
	.zero		1080


//--------------------- .nv.constant0._Z35group_norm_nhwc_bwd_one_pass_kernelI11Fp16IOFp32WLi64ELi26ELi416EEv26Group_norm_nhwc_bwd_params --------------------------
	.section	.nv.constant0._Z35group_norm_nhwc_bwd_one_pass_kernelI11Fp16IOFp32WLi64ELi26ELi416EEv26Group_norm_nhwc_bwd_params,"a",@progbits
	.sectionflags	@""
	.align	4
.nv.constant0._Z35group_norm_nhwc_bwd_one_pass_kernelI11Fp16IOFp32WLi64ELi26ELi416EEv26Group_norm_nhwc_bwd_params:
	.zero		1080


//--------------------- .nv.constant0._Z35group_norm_nhwc_bwd_one_pass_kernelI11Fp16IOFp32WLi128ELi26ELi416EEv26Group_norm_nhwc_bwd_params --------------------------
	.section	.nv.constant0._Z35group_norm_nhwc_bwd_one_pass_kernelI11Fp16IOFp32WLi128ELi26ELi416EEv26Group_norm_nhwc_bwd_params,"a",@progbits
	.sectionflags	@""
	.align	4
.nv.constant0._Z35group_norm_nhwc_bwd_one_pass_kernelI11Fp16IOFp32WLi128ELi26ELi416EEv26Group_norm_nhwc_bwd_params:
	.zero		1080


//--------------------- .nv.constant0._Z35group_norm_nhwc_bwd_one_pass_kernelI11Fp16IOFp32WLi256ELi26ELi416EEv26Group_norm_nhwc_bwd_params --------------------------
	.section	.nv.constant0._Z35group_norm_nhwc_bwd_one_pass_kernelI11Fp16IOFp32WLi256ELi26ELi416EEv26Group_norm_nhwc_bwd_params,"a",@progbits
	.sectionflags	@""
	.align	4
.nv.constant0._Z35group_norm_nhwc_bwd_one_pass_kernelI11Fp16IOFp32WLi256ELi26ELi416EEv26Group_norm_nhwc_bwd_params:
	.zero		1080


//--------------------- .nv.constant0._Z35group_norm_nhwc_bwd_one_pass_kernelI11Fp16IOFp32WLi512ELi26ELi416EEv26Group_norm_nhwc_bwd_params --------------------------
	.section	.nv.constant0._Z35group_norm_nhwc_bwd_one_pass_kernelI11Fp16IOFp32WLi512ELi26ELi416EEv26Group_norm_nhwc_bwd_params,"a",@progbits
	.sectionflags	@""
	.align	4
.nv.constant0._Z35group_norm_nhwc_bwd_one_pass_kernelI11Fp16IOFp32WLi512ELi26ELi416EEv26Group_norm_nhwc_bwd_params:
	.zero		1080


//--------------------- .nv.constant0._Z35group_norm_nhwc_bwd_one_pass_kernelI11Fp16IOBf16WLi64ELi26ELi416EEv26Group_norm_nhwc_bwd_params --------------------------
	.section	.nv.constant0._Z35group_norm_nhwc_bwd_one_pass_kernelI11Fp16IOBf16WLi64ELi26ELi416EEv26Group_norm_nhwc_bwd_params,"a",@progbits
	.sectionflags	@""
	.align	4
.nv.constant0._Z35group_norm_nhwc_bwd_one_pass_kernelI11Fp16IOBf16WLi64ELi26ELi416EEv26Group_norm_nhwc_bwd_params:
	.zero		1080


//--------------------- .nv.constant0._Z35group_norm_nhwc_bwd_one_pass_kernelI11Fp16IOBf16WLi128ELi26ELi416EEv26Group_norm_nhwc_bwd_params --------------------------
	.section	.nv.constant0._Z35group_norm_nhwc_bwd_one_pass_kernelI11Fp16IOBf16WLi128ELi26ELi416EEv26Group_norm_nhwc_bwd_params,"a",@progbits
	.sectionflags	@""
	.align	4
.nv.constant0._Z35group_norm_nhwc_bwd_one_pass_kernelI11Fp16IOBf16WLi128ELi26ELi416EEv26Group_norm_nhwc_bwd_params:
	.zero		1080


//--------------------- .nv.constant0._Z35group_norm_nhwc_bwd_one_pass_kernelI11Fp16IOBf16WLi256ELi26ELi416EEv26Group_norm_nhwc_bwd_params --------------------------
	.section	.nv.constant0._Z35group_norm_nhwc_bwd_one_pass_kernelI11Fp16IOBf16WLi256ELi26ELi416EEv26Group_norm_nhwc_bwd_params,"a",@progbits
	.sectionflags	@""
	.align	4
.nv.constant0._Z35group_norm_nhwc_bwd_one_pass_kernelI11Fp16IOBf16WLi256ELi26ELi416EEv26Group_norm_nhwc_bwd_params:
	.zero		1080


//--------------------- .nv.constant0._Z35group_norm_nhwc_bwd_one_pass_kernelI11Fp16IOBf16WLi512ELi26ELi416EEv26Group_norm_nhwc_bwd_params --------------------------
	.section	.nv.constant0._Z35group_norm_nhwc_bwd_one_pass_kernelI11Fp16IOBf16WLi512ELi26ELi416EEv26Group_norm_nhwc_bwd_params,"a",@progbits
	.sectionflags	@""
	.align	4
.nv.constant0._Z35group_norm_nhwc_bwd_one_pass_kernelI11Fp16IOBf16WLi512ELi26ELi416EEv26Group_norm_nhwc_bwd_params:
	.zero		1080


//--------------------- .nv.constant0._Z35group_norm_nhwc_bwd_one_pass_kernelI11Fp16IOFp16WLi64ELi26ELi416EEv26Group_norm_nhwc_bwd_params --------------------------
	.section	.nv.constant0._Z35group_norm_nhwc_bwd_one_pass_kernelI11Fp16IOFp16WLi64ELi26ELi416EEv26Group_norm_nhwc_bwd_params,"a",@progbits
	.sectionflags	@""
	.align	4
.nv.constant0._Z35group_norm_nhwc_bwd_one_pass_kernelI11Fp16IOFp16WLi64ELi26ELi416EEv26Group_norm_nhwc_bwd_params:
	.zero		1080


//--------------------- .nv.constant0._Z35group_norm_nhwc_bwd_one_pass_kernelI11Fp16IOFp16WLi128ELi26ELi416EEv26Group_norm_nhwc_bwd_params --------------------------
	.section	.nv.constant0._Z35group_norm_nhwc_bwd_one_pass_kernelI11Fp16IOFp16WLi128ELi26ELi416EEv26Group_norm_nhwc_bwd_params,"a",@progbits
	.sectionflags	@""
	.align	4
.nv.constant0._Z35group_norm_nhwc_bwd_one_pass_kernelI11Fp16IOFp16WLi128ELi26ELi416EEv26Group_norm_nhwc_bwd_params:
	.zero		1080


//--------------------- .nv.constant0._Z35group_norm_nhwc_bwd_one_pass_kernelI11Fp16IOFp16WLi256ELi26ELi416EEv26Group_norm_nhwc_bwd_params --------------------------
	.section	.nv.constant0._Z35group_norm_nhwc_bwd_one_pass_kernelI11Fp16IOFp16WLi256ELi26ELi416EEv26Group_norm_nhwc_bwd_params,"a",@progbits
	.sectionflags	@""
	.align	4
.nv.constant0._Z35group_norm_nhwc_bwd_one_pass_kernelI11Fp16IOFp16WLi256ELi26ELi416EEv26Group_norm_nhwc_bwd_params:
	.zero		1080


//--------------------- .nv.constant0._Z35group_norm_nhwc_bwd_one_pass_kernelI11Fp16IOFp16WLi512ELi26ELi416EEv26Group_norm_nhwc_bwd_params --------------------------
	.section	.nv.constant0._Z35group_norm_nhwc_bwd_one_pass_kernelI11Fp16IOFp16WLi512ELi26ELi416EEv26Group_norm_nhwc_bwd_params,"a",@progbits
	.sectionflags	@""
	.align	4
.nv.constant0._Z35group_norm_nhwc_bwd_one_pass_kernelI11Fp16IOFp16WLi512ELi26ELi416EEv26Group_norm_nhwc_bwd_params:
	.zero		1080


//--------------------- .nv.constant0._Z35group_norm_nhwc_bwd_one_pass_kernelI11Fp32IOFp32WLi64ELi26ELi416EEv26Group_norm_nhwc_bwd_params --------------------------
	.section	.nv.constant0._Z35group_norm_nhwc_bwd_one_pass_kernelI11Fp32IOFp32WLi64ELi26ELi416EEv26Group_norm_nhwc_bwd_params,"a",@progbits
	.sectionflags	@""
	.align	4
.nv.constant0._Z35group_norm_nhwc_bwd_one_pass_kernelI11Fp32IOFp32WLi64ELi26ELi416EEv26Group_norm_nhwc_bwd_params:
	.zero		1080


//--------------------- .nv.constant0._Z35group_norm_nhwc_bwd_one_pass_kernelI11Fp32IOFp32WLi128ELi26ELi416EEv26Group_norm_nhwc_bwd_params --------------------------
	.section	.nv.constant0._Z35group_norm_nhwc_bwd_one_pass_kernelI11Fp32IOFp32WLi128ELi26ELi416EEv26Group_norm_nhwc_bwd_params,"a",@progbits
	.sectionflags	@""
	.align	4
.nv.constant0._Z35group_norm_nhwc_bwd_one_pass_kernelI11Fp32IOFp32WLi128ELi26ELi416EEv26Group_norm_nhwc_bwd_params:
	.zero		1080


//--------------------- .nv.constant0._Z35group_norm_nhwc_bwd_one_pass_kernelI11Fp32IOFp32WLi256ELi26ELi416EEv26Group_norm_nhwc_bwd_params --------------------------
	.section	.nv.constant0._Z35group_norm_nhwc_bwd_one_pass_kernelI11Fp32IOFp32WLi256ELi26ELi416EEv26Group_norm_nhwc_bwd_params,"a",@progbits
	.sectionflags	@""
	.align	4
.nv.constant0._Z35group_norm_nhwc_bwd_one_pass_kernelI11Fp32IOFp32WLi256ELi26ELi416EEv26Group_norm_nhwc_bwd_params:
	.zero		1080


//--------------------- .nv.constant0._Z35group_norm_nhwc_bwd_one_pass_kernelI11Fp32IOFp32WLi512ELi26ELi416EEv26Group_norm_nhwc_bwd_params --------------------------
	.section	.nv.constant0._Z35group_norm_nhwc_bwd_one_pass_kernelI11Fp32IOFp32WLi512ELi26ELi416EEv26Group_norm_nhwc_bwd_params,"a",@progbits
	.sectionflags	@""
	.align	4
.nv.constant0._Z35group_norm_nhwc_bwd_one_pass_kernelI11Fp32IOFp32WLi512ELi26ELi416EEv26Group_norm_nhwc_bwd_params:
	.zero		1080


//--------------------- .nv.constant0._Z35group_norm_nhwc_bwd_one_pass_kernelI11Fp32IOBf16WLi64ELi26ELi416EEv26Group_norm_nhwc_bwd_params --------------------------
	.section	.nv.constant0._Z35group_norm_nhwc_bwd_one_pass_kernelI11Fp32IOBf16WLi64ELi26ELi416EEv26Group_norm_nhwc_bwd_params,"a",@progbits
	.sectionflags	@""
	.align	4
.nv.constant0._Z35group_norm_nhwc_bwd_one_pass_kernelI11Fp32IOBf16WLi64ELi26ELi416EEv26Group_norm_nhwc_bwd_params:
	.zero		1080


//--------------------- .nv.constant0._Z35group_norm_nhwc_bwd_one_pass_kernelI11Fp32IOBf16WLi128ELi26ELi416EEv26Group_norm_nhwc_bwd_params --------------------------
	.section	.nv.constant0._Z35group_norm_nhwc_bwd_one_pass_kernelI11Fp32IOBf16WLi128ELi26ELi416EEv26Group_norm_nhwc_bwd_params,"a",@progbits
	.sectionflags	@""
	.align	4
.nv.constant0._Z35group_norm_nhwc_bwd_one_pass_kernelI11Fp32IOBf16WLi128ELi26ELi416EEv26Group_norm_nhwc_bwd_params:
	.zero		1080


//--------------------- .nv.constant0._Z35group_norm_nhwc_bwd_one_pass_kernelI11Fp32IOBf16WLi256ELi26ELi416EEv26Group_norm_nhwc_bwd_params --------------------------
	.section	.nv.constant0._Z35group_norm_nhwc_bwd_one_pass_kernelI11Fp32IOBf16WLi256ELi26ELi416EEv26Group_norm_nhwc_bwd_params,"a",@progbits
	.sectionflags	@""
	.align	4
.nv.constant0._Z35group_norm_nhwc_bwd_one_pass_kernelI11Fp32IOBf16WLi256ELi26ELi416EEv26Group_norm_nhwc_bwd_params:
	.zero		1080


//--------------------- .nv.constant0._Z35group_norm_nhwc_bwd_one_pass_kernelI11Fp32IOBf16WLi512ELi26ELi416EEv26Group_norm_nhwc_bwd_params --------------------------
	.section	.nv.constant0._Z35group_norm_nhwc_bwd_one_pass_kernelI11Fp32IOBf16WLi512ELi26ELi416EEv26Group_norm_nhwc_bwd_params,"a",@progbits
	.sectionflags	@""
	.align	4
.nv.constant0._Z35group_norm_nhwc_bwd_one_pass_kernelI11Fp32IOBf16WLi512ELi26ELi416EEv26Group_norm_nhwc_bwd_params:
	.zero		1080


//--------------------- .nv.constant0._Z35group_norm_nhwc_bwd_one_pass_kernelI11Fp32IOFp16WLi64ELi26ELi416EEv26Group_norm_nhwc_bwd_params --------------------------
	.section	.nv.constant0._Z35group_norm_nhwc_bwd_one_pass_kernelI11Fp32IOFp16WLi64ELi26ELi416EEv26Group_norm_nhwc_bwd_params,"a",@progbits
	.sectionflags	@""
	.align	4
.nv.constant0._Z35group_norm_nhwc_bwd_one_pass_kernelI11Fp32IOFp16WLi64ELi26ELi416EEv26Group_norm_nhwc_bwd_params:
	.zero		1080


//--------------------- .nv.constant0._Z35group_norm_nhwc_bwd_one_pass_kernelI11Fp32IOFp16WLi128ELi26ELi416EEv26Group_norm_nhwc_bwd_params --------------------------
	.section	.nv.constant0._Z35group_norm_nhwc_bwd_one_pass_kernelI11Fp32IOFp16WLi128ELi26ELi416EEv26Group_norm_nhwc_bwd_params,"a",@progbits
	.sectionflags	@""
	.align	4
.nv.constant0._Z35group_norm_nhwc_bwd_one_pass_kernelI11Fp32IOFp16WLi128ELi26ELi416EEv26Group_norm_nhwc_bwd_params:
	.zero		1080


//--------------------- .nv.constant0._Z35group_norm_nhwc_bwd_one_pass_kernelI11Fp32IOFp16WLi256ELi26ELi416EEv26Group_norm_nhwc_bwd_params --------------------------
	.section	.nv.constant0._Z35group_norm_nhwc_bwd_one_pass_kernelI11Fp32IOFp16WLi256ELi26ELi416EEv26Group_norm_nhwc_bwd_params,"a",@progbits
	.sectionflags	@""
	.align	4
.nv.constant0._Z35group_norm_nhwc_bwd_one_pass_kernelI11Fp32IOFp16WLi256ELi26ELi416EEv26Group_norm_nhwc_bwd_params:
	.zero		1080


//--------------------- .nv.constant0._Z35group_norm_nhwc_bwd_one_pass_kernelI11Fp32IOFp16WLi512ELi26ELi416EEv26Group_norm_nhwc_bwd_params --------------------------
	.section	.nv.constant0._Z35group_norm_nhwc_bwd_one_pass_kernelI11Fp32IOFp16WLi512ELi26ELi416EEv26Group_norm_nhwc_bwd_params,"a",@progbits
	.sectionflags	@""
	.align	4
.nv.constant0._Z35group_norm_nhwc_bwd_one_pass_kernelI11Fp32IOFp16WLi512ELi26ELi416EEv26Group_norm_nhwc_bwd_params:
	.zero		1080


//--------------------- .nv.constant0._Z35group_norm_nhwc_fwd_one_pass_kernelI11Bf16IOFp32WLi64ELi26ELi416EEv26Group_norm_nhwc_fwd_params --------------------------
	.section	.nv.constant0._Z35group_norm_nhwc_fwd_one_pass_kernelI11Bf16IOFp32WLi64ELi26ELi416EEv26Group_norm_nhwc_fwd_params,"a",@progbits
	.sectionflags	@""
	.align	4
.nv.constant0._Z35group_norm_nhwc_fwd_one_pass_kernelI11Bf16IOFp32WLi64ELi26ELi416EEv26Group_norm_nhwc_fwd_params:
	.zero		1056


//--------------------- .nv.constant0._Z35group_norm_nhwc_fwd_one_pass_kernelI11Bf16IOFp32WLi128ELi26ELi416EEv26Group_norm_nhwc_fwd_params --------------------------
	.section	.nv.constant0._Z35group_norm_nhwc_fwd_one_pass_kernelI11Bf16IOFp32WLi128ELi26ELi416EEv26Group_norm_nhwc_fwd_params,"a",@progbits
	.sectionflags	@""
	.align	4
.nv.constant0._Z35group_norm_nhwc_fwd_one_pass_kernelI11Bf16IOFp32WLi128ELi26ELi416EEv26Group_norm_nhwc_fwd_params:
	.zero		1056


//--------------------- .nv.constant0._Z35group_norm_nhwc_fwd_one_pass_kernelI11Bf16IOFp32WLi256ELi26ELi416EEv26Group_norm_nhwc_fwd_params --------------------------
	.section	.nv.constant0._Z35group_norm_nhwc_fwd_one_pass_kernelI11Bf16IOFp32WLi256ELi26ELi416EEv26Group_norm_nhwc_fwd_params,"a",@progbits
	.sectionflags	@""
	.align	4
.nv.constant0._Z35group_norm_nhwc_fwd_one_pass_kernelI11Bf16IOFp32WLi256ELi26ELi416EEv26Group_norm_nhwc_fwd_params:
	.zero		1056


//--------------------- .nv.constant0._Z35group_norm_nhwc_fwd_one_pass_kernelI11Bf16IOFp32WLi512ELi26ELi416EEv26Group_norm_nhwc_fwd_params --------------------------
	.section	.nv.constant0._Z35group_norm_nhwc_fwd_one_pass_kernelI11Bf16IOFp32WLi512ELi26ELi416EEv26Group_norm_nhwc_fwd_params,"a",@progbits
	.sectionflags	@""
	.align	4
.nv.constant0._Z35group_norm_nhwc_fwd_one_pass_kernelI11Bf16IOFp32WLi512ELi26ELi416EEv26Group_norm_nhwc_fwd_params:
	.zero		1056


//--------------------- .nv.constant0._Z35group_norm_nhwc_fwd_one_pass_kernelI11Bf16IOBf16WLi64ELi26ELi416EEv26Group_norm_nhwc_fwd_params --------------------------
	.section	.nv.constant0._Z35group_norm_nhwc_fwd_one_pass_kernelI11Bf16IOBf16WLi64ELi26ELi416EEv26Group_norm_nhwc_fwd_params,"a",@progbits
	.sectionflags	@""
	.align	4
.nv.constant0._Z35group_norm_nhwc_fwd_one_pass_kernelI11Bf16IOBf16WLi64ELi26ELi416EEv26Group_norm_nhwc_fwd_params:
	.zero		1056


//--------------------- .nv.constant0._Z35group_norm_nhwc_fwd_one_pass_kernelI11Bf16IOBf16WLi128ELi26ELi416EEv26Group_norm_nhwc_fwd_params --------------------------
	.section	.nv.constant0._Z35group_norm_nhwc_fwd_one_pass_kernelI11Bf16IOBf16WLi128ELi26ELi416EEv26Group_norm_nhwc_fwd_params,"a",@progbits
	.sectionflags	@""
	.align	4
.nv.constant0._Z35group_norm_nhwc_fwd_one_pass_kernelI11Bf16IOBf16WLi128ELi26ELi416EEv26Group_norm_nhwc_fwd_params:
	.zero		1056


//--------------------- .nv.constant0._Z35group_norm_nhwc_fwd_one_pass_kernelI11Bf16IOBf16WLi256ELi26ELi416EEv26Group_norm_nhwc_fwd_params --------------------------
	.section	.nv.constant0._Z35group_norm_nhwc_fwd_one_pass_kernelI11Bf16IOBf16WLi256ELi26ELi416EEv26Group_norm_nhwc_fwd_params,"a",@progbits
	.sectionflags	@""
	.align	4
.nv.constant0._Z35group_norm_nhwc_fwd_one_pass_kernelI11Bf16IOBf16WLi256ELi26ELi416EEv26Group_norm_nhwc_fwd_params:
	.zero		1056


//--------------------- .nv.constant0._Z35group_norm_nhwc_fwd_one_pass_kernelI11Bf16IOBf16WLi512ELi26ELi416EEv26Group_norm_nhwc_fwd_params --------------------------
	.section	.nv.constant0._Z35group_norm_nhwc_fwd_one_pass_kernelI11Bf16IOBf16WLi512ELi26ELi416EEv26Group_norm_nhwc_fwd_params,"a",@progbits
	.sectionflags	@""
	.align	4
.nv.constant0._Z35group_norm_nhwc_fwd_one_pass_kernelI11Bf16IOBf16WLi512ELi26ELi416EEv26Group_norm_nhwc_fwd_params:
	.zero		1056


//--------------------- .nv.constant0._Z35group_norm_nhwc_fwd_one_pass_kernelI11Bf16IOFp16WLi64ELi26ELi416EEv26Group_norm_nhwc_fwd_params --------------------------
	.section	.nv.constant0._Z35group_norm_nhwc_fwd_one_pass_kernelI11Bf16IOFp16WLi64ELi26ELi416EEv26Group_norm_nhwc_fwd_params,"a",@progbits
	.sectionflags	@""
	.align	4
.nv.constant0._Z35group_norm_nhwc_fwd_one_pass_kernelI11Bf16IOFp16WLi64ELi26ELi416EEv26Group_norm_nhwc_fwd_params:
	.zero		1056


//--------------------- .nv.constant0._Z35group_norm_nhwc_fwd_one_pass_kernelI11Bf16IOFp16WLi128ELi26ELi416EEv26Group_norm_nhwc_fwd_params --------------------------
	.section	.nv.constant0._Z35group_norm_nhwc_fwd_one_pass_kernelI11Bf16IOFp16WLi128ELi26ELi416EEv26Group_norm_nhwc_fwd_params,"a",@progbits
	.sectionflags	@""
	.align	4
.nv.constant0._Z35group_norm_nhwc_fwd_one_pass_kernelI11Bf16IOFp16WLi128ELi26ELi416EEv26Group_norm_nhwc_fwd_params:
	.zero		1056


//--------------------- .nv.constant0._Z35group_norm_nhwc_fwd_one_pass_kernelI11Bf16IOFp16WLi256ELi26ELi416EEv26Group_norm_nhwc_fwd_params --------------------------
	.section	.nv.constant0._Z35group_norm_nhwc_fwd_one_pass_kernelI11Bf16IOFp16WLi256ELi26ELi416EEv26Group_norm_nhwc_fwd_params,"a",@progbits
	.sectionflags	@""
	.align	4
.nv.constant0._Z35group_norm_nhwc_fwd_one_pass_kernelI11Bf16IOFp16WLi256ELi26ELi416EEv26Group_norm_nhwc_fwd_params:
	.zero		1056


//--------------------- .nv.constant0._Z35group_norm_nhwc_fwd_one_pass_kernelI11Bf16IOFp16WLi512ELi26ELi416EEv26Group_norm_nhwc_fwd_params --------------------------
	.section	.nv.constant0._Z35group_norm_nhwc_fwd_one_pass_kernelI11Bf16IOFp16WLi512ELi26ELi416EEv26Group_norm_nhwc_fwd_params,"a",@progbits
	.sectionflags	@""
	.align	4
.nv.constant0._Z35group_norm_nhwc_fwd_one_pass_kernelI11Bf16IOFp16WLi512ELi26ELi416EEv26Group_norm_nhwc_fwd_params:
	.zero		1056


//--------------------- .nv.constant0._Z35group_norm_nhwc_fwd_one_pass_kernelI11Fp16IOFp32WLi64ELi26ELi416EEv26Group_norm_nhwc_fwd_params --------------------------
	.section	.nv.constant0._Z35group_norm_nhwc_fwd_one_pass_kernelI11Fp16IOFp32WLi64ELi26ELi416EEv26Group_norm_nhwc_fwd_params,"a",@progbits
	.sectionflags	@""
	.align	4
.nv.constant0._Z35group_norm_nhwc_fwd_one_pass_kernelI11Fp16IOFp32WLi64ELi26ELi416EEv26Group_norm_nhwc_fwd_params:
	.zero		1056


//--------------------- .nv.constant0._Z35group_norm_nhwc_fwd_one_pass_kernelI11Fp16IOFp32WLi128ELi26ELi416EEv26Group_norm_nhwc_fwd_params --------------------------
	.section	.nv.constant0._Z35group_norm_nhwc_fwd_one_pass_kernelI11Fp16IOFp32WLi128ELi26ELi416EEv26Group_norm_nhwc_fwd_params,"a",@progbits
	.sectionflags	@""
	.align	4
.nv.constant0._Z35group_norm_nhwc_fwd_one_pass_kernelI11Fp16IOFp32WLi128ELi26ELi416EEv26Group_norm_nhwc_fwd_params:
	.zero		1056


//--------------------- .nv.constant0._Z35group_norm_nhwc_fwd_one_pass_kernelI11Fp16IOFp32WLi256ELi26ELi416EEv26Group_norm_nhwc_fwd_params --------------------------
	.section	.nv.constant0._Z35group_norm_nhwc_fwd_one_pass_kernelI11Fp16IOFp32WLi256ELi26ELi416EEv26Group_norm_nhwc_fwd_params,"a",@progbits
	.sectionflags	@""
	.align	4
.nv.constant0._Z35group_norm_nhwc_fwd_one_pass_kernelI11Fp16IOFp32WLi256ELi26ELi416EEv26Group_norm_nhwc_fwd_params:
	.zero		1056


//--------------------- .nv.constant0._Z35group_norm_nhwc_fwd_one_pass_kernelI11Fp16IOFp32WLi512ELi26ELi416EEv26Group_norm_nhwc_fwd_params --------------------------
	.section	.nv.constant0._Z35group_norm_nhwc_fwd_one_pass_kernelI11Fp16IOFp32WLi512ELi26ELi416EEv26Group_norm_nhwc_fwd_params,"a",@progbits
	.sectionflags	@""
	.align	4
.nv.constant0._Z35group_norm_nhwc_fwd_one_pass_kernelI11Fp16IOFp32WLi512ELi26ELi416EEv26Group_norm_nhwc_fwd_params:
	.zero		1056


//--------------------- .nv.constant0._Z35group_norm_nhwc_fwd_one_pass_kernelI11Fp16IOBf16WLi64ELi26ELi416EEv26Group_norm_nhwc_fwd_params --------------------------
	.section	.nv.constant0._Z35group_norm_nhwc_fwd_one_pass_kernelI11Fp16IOBf16WLi64ELi26ELi416EEv26Group_norm_nhwc_fwd_params,"a",@progbits
	.sectionflags	@""
	.align	4
.nv.constant0._Z35group_norm_nhwc_fwd_one_pass_kernelI11Fp16IOBf16WLi64ELi26ELi416EEv26Group_norm_nhwc_fwd_params:
	.zero		1056


//--------------------- .nv.constant0._Z35group_norm_nhwc_fwd_one_pass_kernelI11Fp16IOBf16WLi128ELi26ELi416EEv26Group_norm_nhwc_fwd_params --------------------------
	.section	.nv.constant0._Z35group_norm_nhwc_fwd_one_pass_kernelI11Fp16IOBf16WLi128ELi26ELi416EEv26Group_norm_nhwc_fwd_params,"a",@progbits
	.sectionflags	@""
	.align	4
.nv.constant0._Z35group_norm_nhwc_fwd_one_pass_kernelI11Fp16IOBf16WLi128ELi26ELi416EEv26Group_norm_nhwc_fwd_params:
	.zero		1056


//--------------------- .nv.constant0._Z35group_norm_nhwc_fwd_one_pass_kernelI11Fp16IOBf16WLi256ELi26ELi416EEv26Group_norm_nhwc_fwd_params --------------------------
	.section	.nv.constant0._Z35group_norm_nhwc_fwd_one_pass_kernelI11Fp16IOBf16WLi256ELi26ELi416EEv26Group_norm_nhwc_fwd_params,"a",@progbits
	.sectionflags	@""
	.align	4
.nv.constant0._Z35group_norm_nhwc_fwd_one_pass_kernelI11Fp16IOBf16WLi256ELi26ELi416EEv26Group_norm_nhwc_fwd_params:
	.zero		1056


//--------------------- .nv.constant0._Z35group_norm_nhwc_fwd_one_pass_kernelI11Fp16IOBf16WLi512ELi26ELi416EEv26Group_norm_nhwc_fwd_params --------------------------
	.section	.nv.constant0._Z35group_norm_nhwc_fwd_one_pass_kernelI11Fp16IOBf16WLi512ELi26ELi416EEv26Group_norm_nhwc_fwd_params,"a",@progbits
	.sectionflags	@""
	.align	4
.nv.constant0._Z35group_norm_nhwc_fwd_one_pass_kernelI11Fp16IOBf16WLi512ELi26ELi416EEv26Group_norm_nhwc_fwd_params:
	.zero		1056


//--------------------- .nv.constant0._Z35group_norm_nhwc_fwd_one_pass_kernelI11Fp16IOFp16WLi64ELi26ELi416EEv26Group_norm_nhwc_fwd_params --------------------------
	.section	.nv.constant0._Z35group_norm_nhwc_fwd_one_pass_kernelI11Fp16IOFp16WLi64ELi26ELi416EEv26Group_norm_nhwc_fwd_params,"a",@progbits
	.sectionflags	@""
	.align	4
.nv.constant0._Z35group_norm_nhwc_fwd_one_pass_kernelI11Fp16IOFp16WLi64ELi26ELi416EEv26Group_norm_nhwc_fwd_params:
	.zero		1056


//--------------------- .nv.constant0._Z35group_norm_nhwc_fwd_one_pass_kernelI11Fp16IOFp16WLi128ELi26ELi416EEv26Group_norm_nhwc_fwd_params --------------------------
	.section	.nv.constant0._Z35group_norm_nhwc_fwd_one_pass_kernelI11Fp16IOFp16WLi128ELi26ELi416EEv26Group_norm_nhwc_fwd_params,"a",@progbits
	.sectionflags	@""
	.align	4
.nv.constant0._Z35group_norm_nhwc_fwd_one_pass_kernelI11Fp16IOFp16WLi128ELi26ELi416EEv26Group_norm_nhwc_fwd_params:
	.zero		1056


//--------------------- .nv.constant0._Z35group_norm_nhwc_fwd_one_pass_kernelI11Fp16IOFp16WLi256ELi26ELi416EEv26Group_norm_nhwc_fwd_params --------------------------
	.section	.nv.constant0._Z35group_norm_nhwc_fwd_one_pass_kernelI11Fp16IOFp16WLi256ELi26ELi416EEv26Group_norm_nhwc_fwd_params,"a",@progbits
	.sectionflags	@""
	.align	4
.nv.constant0._Z35group_norm_nhwc_fwd_one_pass_kernelI11Fp16IOFp16WLi256ELi26ELi416EEv26Group_norm_nhwc_fwd_params:
	.zero		1056


//--------------------- .nv.constant0._Z35group_norm_nhwc_fwd_one_pass_kernelI11Fp16IOFp16WLi512ELi26ELi416EEv26Group_norm_nhwc_fwd_params --------------------------
	.section	.nv.constant0._Z35group_norm_nhwc_fwd_one_pass_kernelI11Fp16IOFp16WLi512ELi26ELi416EEv26Group_norm_nhwc_fwd_params,"a",@progbits
	.sectionflags	@""
	.align	4
.nv.constant0._Z35group_norm_nhwc_fwd_one_pass_kernelI11Fp16IOFp16WLi512ELi26ELi416EEv26Group_norm_nhwc_fwd_params:
	.zero		1056


//--------------------- .nv.constant0._Z35group_norm_nhwc_fwd_one_pass_kernelI11Fp32IOFp32WLi64ELi26ELi416EEv26Group_norm_nhwc_fwd_params --------------------------
	.section	.nv.constant0._Z35group_norm_nhwc_fwd_one_pass_kernelI11Fp32IOFp32WLi64ELi26ELi416EEv26Group_norm_nhwc_fwd_params,"a",@progbits
	.sectionflags	@""
	.align	4
.nv.constant0._Z35group_norm_nhwc_fwd_one_pass_kernelI11Fp32IOFp32WLi64ELi26ELi416EEv26Group_norm_nhwc_fwd_params:
	.zero		1056


//--------------------- .nv.constant0._Z35group_norm_nhwc_fwd_one_pass_kernelI11Fp32IOFp32WLi128ELi26ELi416EEv26Group_norm_nhwc_fwd_params --------------------------
	.section	.nv.constant0._Z35group_norm_nhwc_fwd_one_pass_kernelI11Fp32IOFp32WLi128ELi26ELi416EEv26Group_norm_nhwc_fwd_params,"a",@progbits
	.sectionflags	@""
	.align	4
.nv.constant0._Z35group_norm_nhwc_fwd_one_pass_kernelI11Fp32IOFp32WLi128ELi26ELi416EEv26Group_norm_nhwc_fwd_params:
	.zero		1056


//--------------------- .nv.constant0._Z35group_norm_nhwc_fwd_one_pass_kernelI11Fp32IOFp32WLi256ELi26ELi416EEv26Group_norm_nhwc_fwd_params --------------------------
	.section	.nv.constant0._Z35group_norm_nhwc_fwd_one_pass_kernelI11Fp32IOFp32WLi256ELi26ELi416EEv26Group_norm_nhwc_fwd_params,"a",@progbits
	.sectionflags	@""
	.align	4
.nv.constant0._Z35group_norm_nhwc_fwd_one_pass_kernelI11Fp32IOFp32WLi256ELi26ELi416EEv26Group_norm_nhwc_fwd_params:
	.zero		1056


//--------------------- .nv.constant0._Z35group_norm_nhwc_fwd_one_pass_kernelI11Fp32IOFp32WLi512ELi26ELi416EEv26Group_norm_nhwc_fwd_params --------------------------
	.section	.nv.constant0._Z35group_norm_nhwc_fwd_one_pass_kernelI11Fp32IOFp32WLi512ELi26ELi416EEv26Group_norm_nhwc_fwd_params,"a",@progbits
	.sectionflags	@""
	.align	4
.nv.constant0._Z35group_norm_nhwc_fwd_one_pass_kernelI11Fp32IOFp32WLi512ELi26ELi416EEv26Group_norm_nhwc_fwd_params:
	.zero		1056


//--------------------- .nv.constant0._Z35group_norm_nhwc_fwd_one_pass_kernelI11Fp32IOBf16WLi64ELi26ELi416EEv26Group_norm_nhwc_fwd_params --------------------------
	.section	.nv.constant0._Z35group_norm_nhwc_fwd_one_pass_kernelI11Fp32IOBf16WLi64ELi26ELi416EEv26Group_norm_nhwc_fwd_params,"a",@progbits
	.sectionflags	@""
	.align	4
.nv.constant0._Z35group_norm_nhwc_fwd_one_pass_kernelI11Fp32IOBf16WLi64ELi26ELi416EEv26Group_norm_nhwc_fwd_params:
	.zero		1056


//--------------------- .nv.constant0._Z35group_norm_nhwc_fwd_one_pass_kernelI11Fp32IOBf16WLi128ELi26ELi416EEv26Group_norm_nhwc_fwd_params --------------------------
	.section	.nv.constant0._Z35group_norm_nhwc_fwd_one_pass_kernelI11Fp32IOBf16WLi128ELi26ELi416EEv26Group_norm_nhwc_fwd_params,"a",@progbits
	.sectionflags	@""
	.align	4
.nv.constant0._Z35group_norm_nhwc_fwd_one_pass_kernelI11Fp32IOBf16WLi128ELi26ELi416EEv26Group_norm_nhwc_fwd_params:
	.zero		1056


//--------------------- .nv.constant0._Z35group_norm_nhwc_fwd_one_pass_kernelI11Fp32IOBf16WLi256ELi26ELi416EEv26Group_norm_nhwc_fwd_params --------------------------
	.section	.nv.constant0._Z35group_norm_nhwc_fwd_one_pass_kernelI11Fp32IOBf16WLi256ELi26ELi416EEv26Group_norm_nhwc_fwd_params,"a",@progbits
	.sectionflags	@""
	.align	4
.nv.constant0._Z35group_norm_nhwc_fwd_one_pass_kernelI11Fp32IOBf16WLi256ELi26ELi416EEv26Group_norm_nhwc_fwd_params:
	.zero		1056


//--------------------- .nv.constant0._Z35group_norm_nhwc_fwd_one_pass_kernelI11Fp32IOBf16WLi512ELi26ELi416EEv26Group_norm_nhwc_fwd_params --------------------------
	.section	.nv.constant0._Z35group_norm_nhwc_fwd_one_pass_kernelI11Fp32IOBf16WLi512ELi26ELi416EEv26Group_norm_nhwc_fwd_params,"a",@progbits
	.sectionflags	@""
	.align	4
.nv.constant0._Z35group_norm_nhwc_fwd_one_pass_kernelI11Fp32IOBf16WLi512ELi26ELi416EEv26Group_norm_nhwc_fwd_params:
	.zero		1056


//--------------------- .nv.constant0._Z35group_norm_nhwc_fwd_one_pass_kernelI11Fp32IOFp16WLi64ELi26ELi416EEv26Group_norm_nhwc_fwd_params --------------------------
	.section	.nv.constant0._Z35group_norm_nhwc_fwd_one_pass_kernelI11Fp32IOFp16WLi64ELi26ELi416EEv26Group_norm_nhwc_fwd_params,"a",@progbits
	.sectionflags	@""
	.align	4
.nv.constant0._Z35group_norm_nhwc_fwd_one_pass_kernelI11Fp32IOFp16WLi64ELi26ELi416EEv26Group_norm_nhwc_fwd_params:
	.zero		1056


//--------------------- .nv.constant0._Z35group_norm_nhwc_fwd_one_pass_kernelI11Fp32IOFp16WLi128ELi26ELi416EEv26Group_norm_nhwc_fwd_params --------------------------
	.section	.nv.constant0._Z35group_norm_nhwc_fwd_one_pass_kernelI11Fp32IOFp16WLi128ELi26ELi416EEv26Group_norm_nhwc_fwd_params,"a",@progbits
	.sectionflags	@""
	.align	4
.nv.constant0._Z35group_norm_nhwc_fwd_one_pass_kernelI11Fp32IOFp16WLi128ELi26ELi416EEv26Group_norm_nhwc_fwd_params:
	.zero		1056


//--------------------- .nv.constant0._Z35group_norm_nhwc_fwd_one_pass_kernelI11Fp32IOFp16WLi256ELi26ELi416EEv26Group_norm_nhwc_fwd_params --------------------------
	.section	.nv.constant0._Z35group_norm_nhwc_fwd_one_pass_kernelI11Fp32IOFp16WLi256ELi26ELi416EEv26Group_norm_nhwc_fwd_params,"a",@progbits
	.sectionflags	@""
	.align	4
.nv.constant0._Z35group_norm_nhwc_fwd_one_pass_kernelI11Fp32IOFp16WLi256ELi26ELi416EEv26Group_norm_nhwc_fwd_params:
	.zero		1056


//--------------------- .nv.constant0._Z35group_norm_nhwc_fwd_one_pass_kernelI11Fp32IOFp16WLi512ELi26ELi416EEv26Group_norm_nhwc_fwd_params --------------------------
	.section	.nv.constant0._Z35group_norm_nhwc_fwd_one_pass_kernelI11Fp32IOFp16WLi512ELi26ELi416EEv26Group_norm_nhwc_fwd_params,"a",@progbits
	.sectionflags	@""
	.align	4
.nv.constant0._Z35group_norm_nhwc_fwd_one_pass_kernelI11Fp32IOFp16WLi512ELi26ELi416EEv26Group_norm_nhwc_fwd_params:
	.zero		1056


//--------------------- SYMBOLS --------------------------

	.type		.nv.reservedSmem.offset0,@object
	.size		.nv.reservedSmem.offset0,0x4
	.type		.nv.reservedSmem.cap,@object
	.size		.nv.reservedSmem.cap,0x4
